	.target	sm_90a

	.elftype	@"ET_EXEC"


//--------------------- .note.nv.tkinfo           --------------------------
	.section	.note.nv.tkinfo,"",@"SHT_NOTE"
	.sectionflags	@"SHF_NOTE_NV_TKINFO"
	.tkinfo
        /*0018*/ 	.word	0x00000002
        /*0030*/ 	.string	""
        /*0030*/ 	.string	"ptxas"
        /*0030*/ 	.string	"Cuda compilation tools, release 13.0, V13.0.88"
        /*0030*/ 	.string	"Build cuda_13.0.r13.0/compiler.36424714_0"
        /*0030*/ 	.string	"-arch sm_90a -m 64 "



//--------------------- .note.nv.cuinfo           --------------------------
	.section	.note.nv.cuinfo,"",@"SHT_NOTE"
	.sectionflags	@"SHF_NOTE_NV_CUINFO"
        /*0018*/ 	.short	0x0002
        /*001a*/ 	.short	0x005a
        /*001c*/ 	.short	0x0082
	.zero		2


//--------------------- .nv.info                  --------------------------
	.section	.nv.info,"",@"SHT_CUDA_INFO"
	.align	4


	//----- nvinfo : EIATTR_REGCOUNT
	.align		4
        /*0000*/ 	.byte	0x04, 0x2f
        /*0002*/ 	.short	(.L_19 - .L_18)
	.align		4
.L_18:
        /*0004*/ 	.word	index@(_ZN7cutlass13device_kernelIN5flash22FlashAttnBwdPreprocessIN4cute5tupleIJNS3_1CILi64EEENS5_ILi96EEEEEENS_10bfloat16_tEfNS_4arch4Sm90ELb1ELb1EEEEEvNT_6ParamsE)
        /*0008*/ 	.word	0x00000032


	//----- nvinfo : EIATTR_FRAME_SIZE
	.align		4
.L_19:
        /*000c*/ 	.byte	0x04, 0x11
        /*000e*/ 	.short	(.L_21 - .L_20)
	.align		4
.L_20:
        /*0010*/ 	.word	index@(_ZN7cutlass13device_kernelIN5flash22FlashAttnBwdPreprocessIN4cute5tupleIJNS3_1CILi64EEENS5_ILi96EEEEEENS_10bfloat16_tEfNS_4arch4Sm90ELb1ELb1EEEEEvNT_6ParamsE)
        /*0014*/ 	.word	0x00000000


	//----- nvinfo : EIATTR_REGCOUNT
	.align		4
.L_21:
        /*0018*/ 	.byte	0x04, 0x2f
        /*001a*/ 	.short	(.L_23 - .L_22)
	.align		4
.L_22:
        /*001c*/ 	.word	index@(_ZN7cutlass13device_kernelIN5flash11enable_sm90INS1_16FlashAttnBwdSm90INS1_25CollectiveMainloopBwdSm90ILi2ELi2ELi2EN4cute5tupleIJNS5_1CILi1EEES8_S8_EEENS6_IJNS7_ILi64EEENS7_ILi128EEENS7_ILi96EEEEEENS_10bfloat16_tEfNS_4arch4Sm90ELb1ELb0ELb0ELb1ELb1ELb1ELb0ELb0ELi2ELi1ELi2ELi1ELb1EEENS1_24CollectiveEpilogueBwdGQAISD_fSG_Li256ELb1ELb1EEENS1_25SingleTileBwdLPTSchedulerILb1ELi128ELb1EEEEEEEEEvNT_6ParamsE)
        /*0020*/ 	.word	0x000000a8


	//----- nvinfo : EIATTR_FRAME_SIZE
	.align		4
.L_23:
        /*0024*/ 	.byte	0x04, 0x11
        /*0026*/ 	.short	(.L_25 - .L_24)
	.align		4
.L_24:
        /*0028*/ 	.word	index@(_ZN7cutlass13device_kernelIN5flash11enable_sm90INS1_16FlashAttnBwdSm90INS1_25CollectiveMainloopBwdSm90ILi2ELi2ELi2EN4cute5tupleIJNS5_1CILi1EEES8_S8_EEENS6_IJNS7_ILi64EEENS7_ILi128EEENS7_ILi96EEEEEENS_10bfloat16_tEfNS_4arch4Sm90ELb1ELb0ELb0ELb1ELb1ELb1ELb0ELb0ELi2ELi1ELi2ELi1ELb1EEENS1_24CollectiveEpilogueBwdGQAISD_fSG_Li256ELb1ELb1EEENS1_25SingleTileBwdLPTSchedulerILb1ELi128ELb1EEEEEEEEEvNT_6ParamsE)
        /*002c*/ 	.word	0x00000008


	//----- nvinfo : EIATTR_REGCOUNT
	.align		4
.L_25:
        /*0030*/ 	.byte	0x04, 0x2f
        /*0032*/ 	.short	(.L_27 - .L_26)
	.align		4
.L_26:
        /*0034*/ 	.word	index@(_ZN7cutlass13device_kernelIN5flash32FlashAttnBwdPostprocessConvertdQIN4cute5tupleIJNS3_1CILi64EEENS5_ILi96EEEEEENS_10bfloat16_tEfNS_4arch4Sm90ELi256ENS3_8TiledMMAINS3_8MMA_AtomIJNS3_4SM904GMMA27MMA_64x16x16_F32BF16BF16_SSILNSF_5MajorE0ELSH_1ELNSF_7ScaleInE1ELSI_1EEEEEENS3_6LayoutINS4_IJNS5_ILi1EEENS5_ILi2EEESM_EEENS4_IJNS5_ILi0EEESM_SP_EEEEENS4_IJNS3_10UnderscoreESS_SS_EEEEELb0EEEEEvNT_6ParamsE)
        /*0038*/ 	.word	0x0000002f


	//----- nvinfo : EIATTR_FRAME_SIZE
	.align		4
.L_27:
        /*003c*/ 	.byte	0x04, 0x11
        /*003e*/ 	.short	(.L_29 - .L_28)
	.align		4
.L_28:
        /*0040*/ 	.word	index@(_ZN7cutlass13device_kernelIN5flash32FlashAttnBwdPostprocessConvertdQIN4cute5tupleIJNS3_1CILi64EEENS5_ILi96EEEEEENS_10bfloat16_tEfNS_4arch4Sm90ELi256ENS3_8TiledMMAINS3_8MMA_AtomIJNS3_4SM904GMMA27MMA_64x16x16_F32BF16BF16_SSILNSF_5MajorE0ELSH_1ELNSF_7ScaleInE1ELSI_1EEEEEENS3_6LayoutINS4_IJNS5_ILi1EEENS5_ILi2EEESM_EEENS4_IJNS5_ILi0EEESM_SP_EEEEENS4_IJNS3_10UnderscoreESS_SS_EEEEELb0EEEEEvNT_6ParamsE)
        /*0044*/ 	.word	0x00000000


	//----- nvinfo : EIATTR_REGCOUNT
	.align		4
.L_29:
        /*0048*/ 	.byte	0x04, 0x2f
        /*004a*/ 	.short	(.L_31 - .L_30)
	.align		4
.L_30:
        /*004c*/ 	.word	index@(_ZN7cutlass13device_kernelIN5flash32FlashAttnBwdPostprocessConvertdQIN4cute5tupleIJNS3_1CILi128EEENS5_ILi96EEEEEENS_10bfloat16_tEfNS_4arch4Sm90ELi256ENS3_8TiledMMAINS3_8MMA_AtomIJNS3_4SM904GMMA27MMA_64x96x16_F32BF16BF16_RSILNSF_5MajorE0ELSH_1ELNSF_7ScaleInE1ELSI_1EEEEEENS3_6LayoutINS4_IJNS5_ILi2EEENS5_ILi1EEESN_EEENS4_IJSN_NS5_ILi0EEESP_EEEEENS4_IJNS3_10UnderscoreESS_SS_EEEEELb0EEEEEvNT_6ParamsE)
        /*0050*/ 	.word	0x00000048


	//----- nvinfo : EIATTR_FRAME_SIZE
	.align		4
.L_31:
        /*0054*/ 	.byte	0x04, 0x11
        /*0056*/ 	.short	(.L_33 - .L_32)
	.align		4
.L_32:
        /*0058*/ 	.word	index@(_ZN7cutlass13device_kernelIN5flash32FlashAttnBwdPostprocessConvertdQIN4cute5tupleIJNS3_1CILi128EEENS5_ILi96EEEEEENS_10bfloat16_tEfNS_4arch4Sm90ELi256ENS3_8TiledMMAINS3_8MMA_AtomIJNS3_4SM904GMMA27MMA_64x96x16_F32BF16BF16_RSILNSF_5MajorE0ELSH_1ELNSF_7ScaleInE1ELSI_1EEEEEENS3_6LayoutINS4_IJNS5_ILi2EEENS5_ILi1EEESN_EEENS4_IJSN_NS5_ILi0EEESP_EEEEENS4_IJNS3_10UnderscoreESS_SS_EEEEELb0EEEEEvNT_6ParamsE)
        /*005c*/ 	.word	0x00000000


	//----- nvinfo : EIATTR_REGCOUNT
	.align		4
.L_33:
        /*0060*/ 	.byte	0x04, 0x2f
        /*0062*/ 	.short	(.L_35 - .L_34)
	.align		4
.L_34:
        /*0064*/ 	.word	index@(_ZN7cutlass13device_kernelIN5flash11enable_sm90INS1_16FlashAttnBwdSm90INS1_25CollectiveMainloopBwdSm90ILi2ELi2ELi2EN4cute5tupleIJNS5_1CILi1EEES8_S8_EEENS6_IJNS7_ILi64EEENS7_ILi128EEENS7_ILi96EEEEEENS_10bfloat16_tEfNS_4arch4Sm90ELb1ELb0ELb0ELb1ELb0ELb1ELb0ELb0ELi2ELi1ELi2ELi1ELb1EEENS1_24CollectiveEpilogueBwdGQAISD_fSG_Li256ELb1ELb0EEENS1_25SingleTileBwdLPTSchedulerILb1ELi128ELb0EEEEEEEEEvNT_6ParamsE)
        /*0068*/ 	.word	0x000000a8


	//----- nvinfo : EIATTR_FRAME_SIZE
	.align		4
.L_35:
        /*006c*/ 	.byte	0x04, 0x11
        /*006e*/ 	.short	(.L_37 - .L_36)
	.align		4
.L_36:
        /*0070*/ 	.word	index@(_ZN7cutlass13device_kernelIN5flash11enable_sm90INS1_16FlashAttnBwdSm90INS1_25CollectiveMainloopBwdSm90ILi2ELi2ELi2EN4cute5tupleIJNS5_1CILi1EEES8_S8_EEENS6_IJNS7_ILi64EEENS7_ILi128EEENS7_ILi96EEEEEENS_10bfloat16_tEfNS_4arch4Sm90ELb1ELb0ELb0ELb1ELb0ELb1ELb0ELb0ELi2ELi1ELi2ELi1ELb1EEENS1_24CollectiveEpilogueBwdGQAISD_fSG_Li256ELb1ELb0EEENS1_25SingleTileBwdLPTSchedulerILb1ELi128ELb0EEEEEEEEEvNT_6ParamsE)
        /*0074*/ 	.word	0x00000008


	//----- nvinfo : EIATTR_REGCOUNT
	.align		4
.L_37:
        /*0078*/ 	.byte	0x04, 0x2f
        /*007a*/ 	.short	(.L_39 - .L_38)
	.align		4
.L_38:
        /*007c*/ 	.word	index@(_ZN7cutlass13device_kernelIN5flash11enable_sm90INS1_16FlashAttnBwdSm90INS1_25CollectiveMainloopBwdSm90ILi2ELi2ELi2EN4cute5tupleIJNS5_1CILi1EEES8_S8_EEENS6_IJNS7_ILi64EEENS7_ILi128EEENS7_ILi96EEEEEENS_10bfloat16_tEfNS_4arch4Sm90ELb1ELb0ELb0ELb1ELb1ELb1ELb0ELb0ELi2ELi1ELi2ELi1ELb1EEENS1_21CollectiveEpilogueBwdISD_SE_SG_Li256ELb1ELb0ELi1EEENS1_25SingleTileBwdLPTSchedulerILb1ELi128ELb1EEEEEEEEEvNT_6ParamsE)
        /*0080*/ 	.word	0x000000a8


	//----- nvinfo : EIATTR_FRAME_SIZE
	.align		4
.L_39:
        /*0084*/ 	.byte	0x04, 0x11
        /*0086*/ 	.short	(.L_41 - .L_40)
	.align		4
.L_40:
        /*0088*/ 	.word	index@(_ZN7cutlass13device_kernelIN5flash11enable_sm90INS1_16FlashAttnBwdSm90INS1_25CollectiveMainloopBwdSm90ILi2ELi2ELi2EN4cute5tupleIJNS5_1CILi1EEES8_S8_EEENS6_IJNS7_ILi64EEENS7_ILi128EEENS7_ILi96EEEEEENS_10bfloat16_tEfNS_4arch4Sm90ELb1ELb0ELb0ELb1ELb1ELb1ELb0ELb0ELi2ELi1ELi2ELi1ELb1EEENS1_21CollectiveEpilogueBwdISD_SE_SG_Li256ELb1ELb0ELi1EEENS1_25SingleTileBwdLPTSchedulerILb1ELi128ELb1EEEEEEEEEvNT_6ParamsE)
        /*008c*/ 	.word	0x00000008


	//----- nvinfo : EIATTR_REGCOUNT
	.align		4
.L_41:
        /*0090*/ 	.byte	0x04, 0x2f
        /*0092*/ 	.short	(.L_43 - .L_42)
	.align		4
.L_42:
        /*0094*/ 	.word	index@(_ZN7cutlass13device_kernelIN5flash11enable_sm90INS1_16FlashAttnBwdSm90INS1_25CollectiveMainloopBwdSm90ILi2ELi2ELi2EN4cute5tupleIJNS5_1CILi1EEES8_S8_EEENS6_IJNS7_ILi64EEENS7_ILi128EEENS7_ILi96EEEEEENS_10bfloat16_tEfNS_4arch4Sm90ELb1ELb0ELb0ELb1ELb0ELb1ELb0ELb0ELi2ELi1ELi2ELi1ELb1EEENS1_21CollectiveEpilogueBwdISD_SE_SG_Li256ELb1ELb0ELi1EEENS1_25SingleTileBwdLPTSchedulerILb1ELi128ELb0EEEEEEEEEvNT_6ParamsE)
        /*0098*/ 	.word	0x000000a8


	//----- nvinfo : EIATTR_FRAME_SIZE
	.align		4
.L_43:
        /*009c*/ 	.byte	0x04, 0x11
        /*009e*/ 	.short	(.L_45 - .L_44)
	.align		4
.L_44:
        /*00a0*/ 	.word	index@(_ZN7cutlass13device_kernelIN5flash11enable_sm90INS1_16FlashAttnBwdSm90INS1_25CollectiveMainloopBwdSm90ILi2ELi2ELi2EN4cute5tupleIJNS5_1CILi1EEES8_S8_EEENS6_IJNS7_ILi64EEENS7_ILi128EEENS7_ILi96EEEEEENS_10bfloat16_tEfNS_4arch4Sm90ELb1ELb0ELb0ELb1ELb0ELb1ELb0ELb0ELi2ELi1ELi2ELi1ELb1EEENS1_21CollectiveEpilogueBwdISD_SE_SG_Li256ELb1ELb0ELi1EEENS1_25SingleTileBwdLPTSchedulerILb1ELi128ELb0EEEEEEEEEvNT_6ParamsE)
        /*00a4*/ 	.word	0x00000008


	//----- nvinfo : EIATTR_REGCOUNT
	.align		4
.L_45:
        /*00a8*/ 	.byte	0x04, 0x2f
        /*00aa*/ 	.short	(.L_47 - .L_46)
	.align		4
.L_46:
        /*00ac*/ 	.word	index@(_ZN7cutlass13device_kernelIN5flash22FlashAttnBwdPreprocessIN4cute5tupleIJNS3_1CILi64EEENS5_ILi96EEEEEENS_10bfloat16_tEfNS_4arch4Sm90ELb1ELb0EEEEEvNT_6ParamsE)
        /*00b0*/ 	.word	0x0000002c


	//----- nvinfo : EIATTR_FRAME_SIZE
	.align		4
.L_47:
        /*00b4*/ 	.byte	0x04, 0x11
        /*00b6*/ 	.short	(.L_49 - .L_48)
	.align		4
.L_48:
        /*00b8*/ 	.word	index@(_ZN7cutlass13device_kernelIN5flash22FlashAttnBwdPreprocessIN4cute5tupleIJNS3_1CILi64EEENS5_ILi96EEEEEENS_10bfloat16_tEfNS_4arch4Sm90ELb1ELb0EEEEEvNT_6ParamsE)
        /*00bc*/ 	.word	0x00000000


	//----- nvinfo : EIATTR_REGCOUNT
	.align		4
.L_49:
        /*00c0*/ 	.byte	0x04, 0x2f
        /*00c2*/ 	.short	(.L_51 - .L_50)
	.align		4
.L_50:
        /*00c4*/ 	.word	index@(_ZN7cutlass13device_kernelIN5flash11enable_sm90INS1_16FlashAttnBwdSm90INS1_25CollectiveMainloopBwdSm90ILi2ELi2ELi2EN4cute5tupleIJNS5_1CILi1EEES8_S8_EEENS6_IJNS7_ILi64EEENS7_ILi128EEENS7_ILi96EEEEEENS_10bfloat16_tEfNS_4arch4Sm90ELb1ELb0ELb0ELb0ELb1ELb1ELb0ELb0ELi2ELi1ELi2ELi1ELb1EEENS1_24CollectiveEpilogueBwdGQAISD_fSG_Li256ELb0ELb1EEENS1_25SingleTileBwdLPTSchedulerILb0ELi128ELb1EEEEEEEEEvNT_6ParamsE)
        /*00c8*/ 	.word	0x000000a8


	//----- nvinfo : EIATTR_FRAME_SIZE
	.align		4
.L_51:
        /*00cc*/ 	.byte	0x04, 0x11
        /*00ce*/ 	.short	(.L_53 - .L_52)
	.align		4
.L_52:
        /*00d0*/ 	.word	index@(_ZN7cutlass13device_kernelIN5flash11enable_sm90INS1_16FlashAttnBwdSm90INS1_25CollectiveMainloopBwdSm90ILi2ELi2ELi2EN4cute5tupleIJNS5_1CILi1EEES8_S8_EEENS6_IJNS7_ILi64EEENS7_ILi128EEENS7_ILi96EEEEEENS_10bfloat16_tEfNS_4arch4Sm90ELb1ELb0ELb0ELb0ELb1ELb1ELb0ELb0ELi2ELi1ELi2ELi1ELb1EEENS1_24CollectiveEpilogueBwdGQAISD_fSG_Li256ELb0ELb1EEENS1_25SingleTileBwdLPTSchedulerILb0ELi128ELb1EEEEEEEEEvNT_6ParamsE)
        /*00d4*/ 	.word	0x00000008


	//----- nvinfo : EIATTR_REGCOUNT
	.align		4
.L_53:
        /*00d8*/ 	.byte	0x04, 0x2f
        /*00da*/ 	.short	(.L_55 - .L_54)
	.align		4
.L_54:
        /*00dc*/ 	.word	index@(_ZN7cutlass13device_kernelIN5flash11enable_sm90INS1_16FlashAttnBwdSm90INS1_25CollectiveMainloopBwdSm90ILi2ELi2ELi2EN4cute5tupleIJNS5_1CILi1EEES8_S8_EEENS6_IJNS7_ILi64EEENS7_ILi128EEENS7_ILi96EEEEEENS_10bfloat16_tEfNS_4arch4Sm90ELb1ELb0ELb0ELb0ELb0ELb1ELb0ELb0ELi2ELi1ELi2ELi1ELb1EEENS1_24CollectiveEpilogueBwdGQAISD_fSG_Li256ELb0ELb0EEENS1_25SingleTileBwdLPTSchedulerILb0ELi128ELb0EEEEEEEEEvNT_6ParamsE)
        /*00e0*/ 	.word	0x000000a8


	//----- nvinfo : EIATTR_FRAME_SIZE
	.align		4
.L_55:
        /*00e4*/ 	.byte	0x04, 0x11
        /*00e6*/ 	.short	(.L_57 - .L_56)
	.align		4
.L_56:
        /*00e8*/ 	.word	index@(_ZN7cutlass13device_kernelIN5flash11enable_sm90INS1_16FlashAttnBwdSm90INS1_25CollectiveMainloopBwdSm90ILi2ELi2ELi2EN4cute5tupleIJNS5_1CILi1EEES8_S8_EEENS6_IJNS7_ILi64EEENS7_ILi128EEENS7_ILi96EEEEEENS_10bfloat16_tEfNS_4arch4Sm90ELb1ELb0ELb0ELb0ELb0ELb1ELb0ELb0ELi2ELi1ELi2ELi1ELb1EEENS1_24CollectiveEpilogueBwdGQAISD_fSG_Li256ELb0ELb0EEENS1_25SingleTileBwdLPTSchedulerILb0ELi128ELb0EEEEEEEEEvNT_6ParamsE)
        /*00ec*/ 	.word	0x00000008


	//----- nvinfo : EIATTR_REGCOUNT
	.align		4
.L_57:
        /*00f0*/ 	.byte	0x04, 0x2f
        /*00f2*/ 	.short	(.L_59 - .L_58)
	.align		4
.L_58:
        /*00f4*/ 	.word	index@(_ZN7cutlass13device_kernelIN5flash11enable_sm90INS1_16FlashAttnBwdSm90INS1_25CollectiveMainloopBwdSm90ILi2ELi2ELi2EN4cute5tupleIJNS5_1CILi1EEES8_S8_EEENS6_IJNS7_ILi64EEENS7_ILi128EEENS7_ILi96EEEEEENS_10bfloat16_tEfNS_4arch4Sm90ELb1ELb0ELb0ELb0ELb1ELb1ELb0ELb0ELi2ELi1ELi2ELi1ELb1EEENS1_21CollectiveEpilogueBwdISD_SE_SG_Li256ELb0ELb0ELi1EEENS1_25SingleTileBwdLPTSchedulerILb0ELi128ELb1EEEEEEEEEvNT_6ParamsE)
        /*00f8*/ 	.word	0x000000a8


	//----- nvinfo : EIATTR_FRAME_SIZE
	.align		4
.L_59:
        /*00fc*/ 	.byte	0x04, 0x11
        /*00fe*/ 	.short	(.L_61 - .L_60)
	.align		4
.L_60:
        /*0100*/ 	.word	index@(_ZN7cutlass13device_kernelIN5flash11enable_sm90INS1_16FlashAttnBwdSm90INS1_25CollectiveMainloopBwdSm90ILi2ELi2ELi2EN4cute5tupleIJNS5_1CILi1EEES8_S8_EEENS6_IJNS7_ILi64EEENS7_ILi128EEENS7_ILi96EEEEEENS_10bfloat16_tEfNS_4arch4Sm90ELb1ELb0ELb0ELb0ELb1ELb1ELb0ELb0ELi2ELi1ELi2ELi1ELb1EEENS1_21CollectiveEpilogueBwdISD_SE_SG_Li256ELb0ELb0ELi1EEENS1_25SingleTileBwdLPTSchedulerILb0ELi128ELb1EEEEEEEEEvNT_6ParamsE)
        /*0104*/ 	.word	0x00000008


	//----- nvinfo : EIATTR_REGCOUNT
	.align		4
.L_61:
        /*0108*/ 	.byte	0x04, 0x2f
        /*010a*/ 	.short	(.L_63 - .L_62)
	.align		4
.L_62:
        /*010c*/ 	.word	index@(_ZN7cutlass13device_kernelIN5flash11enable_sm90INS1_16FlashAttnBwdSm90INS1_25CollectiveMainloopBwdSm90ILi2ELi2ELi2EN4cute5tupleIJNS5_1CILi1EEES8_S8_EEENS6_IJNS7_ILi64EEENS7_ILi128EEENS7_ILi96EEEEEENS_10bfloat16_tEfNS_4arch4Sm90ELb1ELb0ELb0ELb0ELb0ELb1ELb0ELb0ELi2ELi1ELi2ELi1ELb1EEENS1_21CollectiveEpilogueBwdISD_SE_SG_Li256ELb0ELb0ELi1EEENS1_25SingleTileBwdLPTSchedulerILb0ELi128ELb0EEEEEEEEEvNT_6ParamsE)
        /*0110*/ 	.word	0x000000a8


	//----- nvinfo : EIATTR_FRAME_SIZE
	.align		4
.L_63:
        /*0114*/ 	.byte	0x04, 0x11
        /*0116*/ 	.short	(.L_65 - .L_64)
	.align		4
.L_64:
        /*0118*/ 	.word	index@(_ZN7cutlass13device_kernelIN5flash11enable_sm90INS1_16FlashAttnBwdSm90INS1_25CollectiveMainloopBwdSm90ILi2ELi2ELi2EN4cute5tupleIJNS5_1CILi1EEES8_S8_EEENS6_IJNS7_ILi64EEENS7_ILi128EEENS7_ILi96EEEEEENS_10bfloat16_tEfNS_4arch4Sm90ELb1ELb0ELb0ELb0ELb0ELb1ELb0ELb0ELi2ELi1ELi2ELi1ELb1EEENS1_21CollectiveEpilogueBwdISD_SE_SG_Li256ELb0ELb0ELi1EEENS1_25SingleTileBwdLPTSchedulerILb0ELi128ELb0EEEEEEEEEvNT_6ParamsE)
        /*011c*/ 	.word	0x00000008


	//----- nvinfo : EIATTR_REGCOUNT
	.align		4
.L_65:
        /*0120*/ 	.byte	0x04, 0x2f
        /*0122*/ 	.short	(.L_67 - .L_66)
	.align		4
.L_66:
        /*0124*/ 	.word	index@(_ZN7cutlass13device_kernelIN5flash11enable_sm90INS1_16FlashAttnBwdSm90INS1_25CollectiveMainloopBwdSm90ILi2ELi2ELi2EN4cute5tupleIJNS5_1CILi1EEES8_S8_EEENS6_IJNS7_ILi64EEENS7_ILi128EEENS7_ILi96EEEEEENS_10bfloat16_tEfNS_4arch4Sm90ELb0ELb1ELb0ELb1ELb1ELb1ELb0ELb0ELi2ELi1ELi2ELi1ELb1EEENS1_24CollectiveEpilogueBwdGQAISD_fSG_Li256ELb1ELb1EEENS1_19SingleTileSchedulerILb1ELb0ELb0ELi128EEEEEEEEEvNT_6ParamsE)
        /*0128*/ 	.word	0x000000a8


	//----- nvinfo : EIATTR_FRAME_SIZE
	.align		4
.L_67:
        /*012c*/ 	.byte	0x04, 0x11
        /*012e*/ 	.short	(.L_69 - .L_68)
	.align		4
.L_68:
        /*0130*/ 	.word	index@(_ZN7cutlass13device_kernelIN5flash11enable_sm90INS1_16FlashAttnBwdSm90INS1_25CollectiveMainloopBwdSm90ILi2ELi2ELi2EN4cute5tupleIJNS5_1CILi1EEES8_S8_EEENS6_IJNS7_ILi64EEENS7_ILi128EEENS7_ILi96EEEEEENS_10bfloat16_tEfNS_4arch4Sm90ELb0ELb1ELb0ELb1ELb1ELb1ELb0ELb0ELi2ELi1ELi2ELi1ELb1EEENS1_24CollectiveEpilogueBwdGQAISD_fSG_Li256ELb1ELb1EEENS1_19SingleTileSchedulerILb1ELb0ELb0ELi128EEEEEEEEEvNT_6ParamsE)
        /*0134*/ 	.word	0x00000008


	//----- nvinfo : EIATTR_REGCOUNT
	.align		4
.L_69:
        /*0138*/ 	.byte	0x04, 0x2f
        /*013a*/ 	.short	(.L_71 - .L_70)
	.align		4
.L_70:
        /*013c*/ 	.word	index@(_ZN7cutlass13device_kernelIN5flash11enable_sm90INS1_16FlashAttnBwdSm90INS1_25CollectiveMainloopBwdSm90ILi2ELi2ELi2EN4cute5tupleIJNS5_1CILi1EEES8_S8_EEENS6_IJNS7_ILi64EEENS7_ILi128EEENS7_ILi96EEEEEENS_10bfloat16_tEfNS_4arch4Sm90ELb0ELb1ELb0ELb1ELb0ELb1ELb0ELb0ELi2ELi1ELi2ELi1ELb1EEENS1_24CollectiveEpilogueBwdGQAISD_fSG_Li256ELb1ELb0EEENS1_19SingleTileSchedulerILb1ELb0ELb0ELi128EEEEEEEEEvNT_6ParamsE)
        /*0140*/ 	.word	0x000000a8


	//----- nvinfo : EIATTR_FRAME_SIZE
	.align		4
.L_71:
        /*0144*/ 	.byte	0x04, 0x11
        /*0146*/ 	.short	(.L_73 - .L_72)
	.align		4
.L_72:
        /*0148*/ 	.word	index@(_ZN7cutlass13device_kernelIN5flash11enable_sm90INS1_16FlashAttnBwdSm90INS1_25CollectiveMainloopBwdSm90ILi2ELi2ELi2EN4cute5tupleIJNS5_1CILi1EEES8_S8_EEENS6_IJNS7_ILi64EEENS7_ILi128EEENS7_ILi96EEEEEENS_10bfloat16_tEfNS_4arch4Sm90ELb0ELb1ELb0ELb1ELb0ELb1ELb0ELb0ELi2ELi1ELi2ELi1ELb1EEENS1_24CollectiveEpilogueBwdGQAISD_fSG_Li256ELb1ELb0EEENS1_19SingleTileSchedulerILb1ELb0ELb0ELi128EEEEEEEEEvNT_6ParamsE)
        /*014c*/ 	.word	0x00000008


	//----- nvinfo : EIATTR_REGCOUNT
	.align		4
.L_73:
        /*0150*/ 	.byte	0x04, 0x2f
        /*0152*/ 	.short	(.L_75 - .L_74)
	.align		4
.L_74:
        /*0154*/ 	.word	index@(_ZN7cutlass13device_kernelIN5flash11enable_sm90INS1_16FlashAttnBwdSm90INS1_25CollectiveMainloopBwdSm90ILi2ELi2ELi2EN4cute5tupleIJNS5_1CILi1EEES8_S8_EEENS6_IJNS7_ILi64EEENS7_ILi128EEENS7_ILi96EEEEEENS_10bfloat16_tEfNS_4arch4Sm90ELb0ELb1ELb0ELb1ELb1ELb1ELb0ELb0ELi2ELi1ELi2ELi1ELb1EEENS1_21CollectiveEpilogueBwdISD_SE_SG_Li256ELb1ELb0ELi1EEENS1_19SingleTileSchedulerILb1ELb0ELb0ELi128EEEEEEEEEvNT_6ParamsE)
        /*0158*/ 	.word	0x000000a8


	//----- nvinfo : EIATTR_FRAME_SIZE
	.align		4
.L_75:
        /*015c*/ 	.byte	0x04, 0x11
        /*015e*/ 	.short	(.L_77 - .L_76)
	.align		4
.L_76:
        /*0160*/ 	.word	index@(_ZN7cutlass13device_kernelIN5flash11enable_sm90INS1_16FlashAttnBwdSm90INS1_25CollectiveMainloopBwdSm90ILi2ELi2ELi2EN4cute5tupleIJNS5_1CILi1EEES8_S8_EEENS6_IJNS7_ILi64EEENS7_ILi128EEENS7_ILi96EEEEEENS_10bfloat16_tEfNS_4arch4Sm90ELb0ELb1ELb0ELb1ELb1ELb1ELb0ELb0ELi2ELi1ELi2ELi1ELb1EEENS1_21CollectiveEpilogueBwdISD_SE_SG_Li256ELb1ELb0ELi1EEENS1_19SingleTileSchedulerILb1ELb0ELb0ELi128EEEEEEEEEvNT_6ParamsE)
        /*0164*/ 	.word	0x00000008


	//----- nvinfo : EIATTR_REGCOUNT
	.align		4
.L_77:
        /*0168*/ 	.byte	0x04, 0x2f
        /*016a*/ 	.short	(.L_79 - .L_78)
	.align		4
.L_78:
        /*016c*/ 	.word	index@(_ZN7cutlass13device_kernelIN5flash11enable_sm90INS1_16FlashAttnBwdSm90INS1_25CollectiveMainloopBwdSm90ILi2ELi2ELi2EN4cute5tupleIJNS5_1CILi1EEES8_S8_EEENS6_IJNS7_ILi64EEENS7_ILi128EEENS7_ILi96EEEEEENS_10bfloat16_tEfNS_4arch4Sm90ELb0ELb1ELb0ELb1ELb0ELb1ELb0ELb0ELi2ELi1ELi2ELi1ELb1EEENS1_21CollectiveEpilogueBwdISD_SE_SG_Li256ELb1ELb0ELi1EEENS1_19SingleTileSchedulerILb1ELb0ELb0ELi128EEEEEEEEEvNT_6ParamsE)
        /*0170*/ 	.word	0x000000a8


	//----- nvinfo : EIATTR_FRAME_SIZE
	.align		4
.L_79:
        /*0174*/ 	.byte	0x04, 0x11
        /*0176*/ 	.short	(.L_81 - .L_80)
	.align		4
.L_80:
        /*0178*/ 	.word	index@(_ZN7cutlass13device_kernelIN5flash11enable_sm90INS1_16FlashAttnBwdSm90INS1_25CollectiveMainloopBwdSm90ILi2ELi2ELi2EN4cute5tupleIJNS5_1CILi1EEES8_S8_EEENS6_IJNS7_ILi64EEENS7_ILi128EEENS7_ILi96EEEEEENS_10bfloat16_tEfNS_4arch4Sm90ELb0ELb1ELb0ELb1ELb0ELb1ELb0ELb0ELi2ELi1ELi2ELi1ELb1EEENS1_21CollectiveEpilogueBwdISD_SE_SG_Li256ELb1ELb0ELi1EEENS1_19SingleTileSchedulerILb1ELb0ELb0ELi128EEEEEEEEEvNT_6ParamsE)
        /*017c*/ 	.word	0x00000008


	//----- nvinfo : EIATTR_REGCOUNT
	.align		4
.L_81:
        /*0180*/ 	.byte	0x04, 0x2f
        /*0182*/ 	.short	(.L_83 - .L_82)
	.align		4
.L_82:
        /*0184*/ 	.word	index@(_ZN7cutlass13device_kernelIN5flash11enable_sm90INS1_16FlashAttnBwdSm90INS1_25CollectiveMainloopBwdSm90ILi2ELi2ELi2EN4cute5tupleIJNS5_1CILi1EEES8_S8_EEENS6_IJNS7_ILi64EEENS7_ILi128EEENS7_ILi96EEEEEENS_10bfloat16_tEfNS_4arch4Sm90ELb0ELb1ELb0ELb0ELb1ELb1ELb0ELb0ELi2ELi1ELi2ELi1ELb1EEENS1_24CollectiveEpilogueBwdGQAISD_fSG_Li256ELb0ELb1EEENS1_19SingleTileSchedulerILb0ELb0ELb0ELi128EEEEEEEEEvNT_6ParamsE)
        /*0188*/ 	.word	0x000000a8


	//----- nvinfo : EIATTR_FRAME_SIZE
	.align		4
.L_83:
        /*018c*/ 	.byte	0x04, 0x11
        /*018e*/ 	.short	(.L_85 - .L_84)
	.align		4
.L_84:
        /*0190*/ 	.word	index@(_ZN7cutlass13device_kernelIN5flash11enable_sm90INS1_16FlashAttnBwdSm90INS1_25CollectiveMainloopBwdSm90ILi2ELi2ELi2EN4cute5tupleIJNS5_1CILi1EEES8_S8_EEENS6_IJNS7_ILi64EEENS7_ILi128EEENS7_ILi96EEEEEENS_10bfloat16_tEfNS_4arch4Sm90ELb0ELb1ELb0ELb0ELb1ELb1ELb0ELb0ELi2ELi1ELi2ELi1ELb1EEENS1_24CollectiveEpilogueBwdGQAISD_fSG_Li256ELb0ELb1EEENS1_19SingleTileSchedulerILb0ELb0ELb0ELi128EEEEEEEEEvNT_6ParamsE)
        /*0194*/ 	.word	0x00000008


	//----- nvinfo : EIATTR_REGCOUNT
	.align		4
.L_85:
        /*0198*/ 	.byte	0x04, 0x2f
        /*019a*/ 	.short	(.L_87 - .L_86)
	.align		4
.L_86:
        /*019c*/ 	.word	index@(_ZN7cutlass13device_kernelIN5flash11enable_sm90INS1_16FlashAttnBwdSm90INS1_25CollectiveMainloopBwdSm90ILi2ELi2ELi2EN4cute5tupleIJNS5_1CILi1EEES8_S8_EEENS6_IJNS7_ILi64EEENS7_ILi128EEENS7_ILi96EEEEEENS_10bfloat16_tEfNS_4arch4Sm90ELb0ELb1ELb0ELb0ELb0ELb1ELb0ELb0ELi2ELi1ELi2ELi1ELb1EEENS1_24CollectiveEpilogueBwdGQAISD_fSG_Li256ELb0ELb0EEENS1_19SingleTileSchedulerILb0ELb0ELb0ELi128EEEEEEEEEvNT_6ParamsE)
        /*01a0*/ 	.word	0x000000a8


	//----- nvinfo : EIATTR_FRAME_SIZE
	.align		4
.L_87:
        /*01a4*/ 	.byte	0x04, 0x11
        /*01a6*/ 	.short	(.L_89 - .L_88)
	.align		4
.L_88:
        /*01a8*/ 	.word	index@(_ZN7cutlass13device_kernelIN5flash11enable_sm90INS1_16FlashAttnBwdSm90INS1_25CollectiveMainloopBwdSm90ILi2ELi2ELi2EN4cute5tupleIJNS5_1CILi1EEES8_S8_EEENS6_IJNS7_ILi64EEENS7_ILi128EEENS7_ILi96EEEEEENS_10bfloat16_tEfNS_4arch4Sm90ELb0ELb1ELb0ELb0ELb0ELb1ELb0ELb0ELi2ELi1ELi2ELi1ELb1EEENS1_24CollectiveEpilogueBwdGQAISD_fSG_Li256ELb0ELb0EEENS1_19SingleTileSchedulerILb0ELb0ELb0ELi128EEEEEEEEEvNT_6ParamsE)
        /*01ac*/ 	.word	0x00000008


	//----- nvinfo : EIATTR_REGCOUNT
	.align		4
.L_89:
        /*01b0*/ 	.byte	0x04, 0x2f
        /*01b2*/ 	.short	(.L_91 - .L_90)
	.align		4
.L_90:
        /*01b4*/ 	.word	index@(_ZN7cutlass13device_kernelIN5flash11enable_sm90INS1_16FlashAttnBwdSm90INS1_25CollectiveMainloopBwdSm90ILi2ELi2ELi2EN4cute5tupleIJNS5_1CILi1EEES8_S8_EEENS6_IJNS7_ILi64EEENS7_ILi128EEENS7_ILi96EEEEEENS_10bfloat16_tEfNS_4arch4Sm90ELb0ELb1ELb0ELb0ELb1ELb1ELb0ELb0ELi2ELi1ELi2ELi1ELb1EEENS1_21CollectiveEpilogueBwdISD_SE_SG_Li256ELb0ELb0ELi1EEENS1_19SingleTileSchedulerILb0ELb0ELb0ELi128EEEEEEEEEvNT_6ParamsE)
        /*01b8*/ 	.word	0x000000a8


	//----- nvinfo : EIATTR_FRAME_SIZE
	.align		4
.L_91:
        /*01bc*/ 	.byte	0x04, 0x11
        /*01be*/ 	.short	(.L_93 - .L_92)
	.align		4
.L_92:
        /*01c0*/ 	.word	index@(_ZN7cutlass13device_kernelIN5flash11enable_sm90INS1_16FlashAttnBwdSm90INS1_25CollectiveMainloopBwdSm90ILi2ELi2ELi2EN4cute5tupleIJNS5_1CILi1EEES8_S8_EEENS6_IJNS7_ILi64EEENS7_ILi128EEENS7_ILi96EEEEEENS_10bfloat16_tEfNS_4arch4Sm90ELb0ELb1ELb0ELb0ELb1ELb1ELb0ELb0ELi2ELi1ELi2ELi1ELb1EEENS1_21CollectiveEpilogueBwdISD_SE_SG_Li256ELb0ELb0ELi1EEENS1_19SingleTileSchedulerILb0ELb0ELb0ELi128EEEEEEEEEvNT_6ParamsE)
        /*01c4*/ 	.word	0x00000008


	//----- nvinfo : EIATTR_REGCOUNT
	.align		4
.L_93:
        /*01c8*/ 	.byte	0x04, 0x2f
        /*01ca*/ 	.short	(.L_95 - .L_94)
	.align		4
.L_94:
        /*01cc*/ 	.word	index@(_ZN7cutlass13device_kernelIN5flash11enable_sm90INS1_16FlashAttnBwdSm90INS1_25CollectiveMainloopBwdSm90ILi2ELi2ELi2EN4cute5tupleIJNS5_1CILi1EEES8_S8_EEENS6_IJNS7_ILi64EEENS7_ILi128EEENS7_ILi96EEEEEENS_10bfloat16_tEfNS_4arch4Sm90ELb0ELb1ELb0ELb0ELb0ELb1ELb0ELb0ELi2ELi1ELi2ELi1ELb1EEENS1_21CollectiveEpilogueBwdISD_SE_SG_Li256ELb0ELb0ELi1EEENS1_19SingleTileSchedulerILb0ELb0ELb0ELi128EEEEEEEEEvNT_6ParamsE)
        /*01d0*/ 	.word	0x000000a8


	//----- nvinfo : EIATTR_FRAME_SIZE
	.align		4
.L_95:
        /*01d4*/ 	.byte	0x04, 0x11
        /*01d6*/ 	.short	(.L_97 - .L_96)
	.align		4
.L_96:
        /*01d8*/ 	.word	index@(_ZN7cutlass13device_kernelIN5flash11enable_sm90INS1_16FlashAttnBwdSm90INS1_25CollectiveMainloopBwdSm90ILi2ELi2ELi2EN4cute5tupleIJNS5_1CILi1EEES8_S8_EEENS6_IJNS7_ILi64EEENS7_ILi128EEENS7_ILi96EEEEEENS_10bfloat16_tEfNS_4arch4Sm90ELb0ELb1ELb0ELb0ELb0ELb1ELb0ELb0ELi2ELi1ELi2ELi1ELb1EEENS1_21CollectiveEpilogueBwdISD_SE_SG_Li256ELb0ELb0ELi1EEENS1_19SingleTileSchedulerILb0ELb0ELb0ELi128EEEEEEEEEvNT_6ParamsE)
        /*01dc*/ 	.word	0x00000008


	//----- nvinfo : EIATTR_REGCOUNT
	.align		4
.L_97:
        /*01e0*/ 	.byte	0x04, 0x2f
        /*01e2*/ 	.short	(.L_99 - .L_98)
	.align		4
.L_98:
        /*01e4*/ 	.word	index@(_ZN7cutlass13device_kernelIN5flash11enable_sm90INS1_16FlashAttnBwdSm90INS1_25CollectiveMainloopBwdSm90ILi2ELi2ELi2EN4cute5tupleIJNS5_1CILi1EEES8_S8_EEENS6_IJNS7_ILi64EEENS7_ILi128EEENS7_ILi96EEEEEENS_10bfloat16_tEfNS_4arch4Sm90ELb0ELb0ELb0ELb1ELb1ELb1ELb0ELb0ELi2ELi1ELi2ELi1ELb1EEENS1_24CollectiveEpilogueBwdGQAISD_fSG_Li256ELb1ELb1EEENS1_19SingleTileSchedulerILb1ELb0ELb0ELi128EEEEEEEEEvNT_6ParamsE)
        /*01e8*/ 	.word	0x000000a8


	//----- nvinfo : EIATTR_FRAME_SIZE
	.align		4
.L_99:
        /*01ec*/ 	.byte	0x04, 0x11
        /*01ee*/ 	.short	(.L_101 - .L_100)
	.align		4
.L_100:
        /*01f0*/ 	.word	index@(_ZN7cutlass13device_kernelIN5flash11enable_sm90INS1_16FlashAttnBwdSm90INS1_25CollectiveMainloopBwdSm90ILi2ELi2ELi2EN4cute5tupleIJNS5_1CILi1EEES8_S8_EEENS6_IJNS7_ILi64EEENS7_ILi128EEENS7_ILi96EEEEEENS_10bfloat16_tEfNS_4arch4Sm90ELb0ELb0ELb0ELb1ELb1ELb1ELb0ELb0ELi2ELi1ELi2ELi1ELb1EEENS1_24CollectiveEpilogueBwdGQAISD_fSG_Li256ELb1ELb1EEENS1_19SingleTileSchedulerILb1ELb0ELb0ELi128EEEEEEEEEvNT_6ParamsE)
        /*01f4*/ 	.word	0x00000000


	//----- nvinfo : EIATTR_REGCOUNT
	.align		4
.L_101:
        /*01f8*/ 	.byte	0x04, 0x2f
        /*01fa*/ 	.short	(.L_103 - .L_102)
	.align		4
.L_102:
        /*01fc*/ 	.word	index@(_ZN7cutlass13device_kernelIN5flash11enable_sm90INS1_16FlashAttnBwdSm90INS1_25CollectiveMainloopBwdSm90ILi2ELi2ELi2EN4cute5tupleIJNS5_1CILi1EEES8_S8_EEENS6_IJNS7_ILi64EEENS7_ILi128EEENS7_ILi96EEEEEENS_10bfloat16_tEfNS_4arch4Sm90ELb0ELb0ELb0ELb1ELb0ELb1ELb0ELb0ELi2ELi1ELi2ELi1ELb1EEENS1_24CollectiveEpilogueBwdGQAISD_fSG_Li256ELb1ELb0EEENS1_19SingleTileSchedulerILb1ELb0ELb0ELi128EEEEEEEEEvNT_6ParamsE)
        /*0200*/ 	.word	0x000000a8


	//----- nvinfo : EIATTR_FRAME_SIZE
	.align		4
.L_103:
        /*0204*/ 	.byte	0x04, 0x11
        /*0206*/ 	.short	(.L_105 - .L_104)
	.align		4
.L_104:
        /*0208*/ 	.word	index@(_ZN7cutlass13device_kernelIN5flash11enable_sm90INS1_16FlashAttnBwdSm90INS1_25CollectiveMainloopBwdSm90ILi2ELi2ELi2EN4cute5tupleIJNS5_1CILi1EEES8_S8_EEENS6_IJNS7_ILi64EEENS7_ILi128EEENS7_ILi96EEEEEENS_10bfloat16_tEfNS_4arch4Sm90ELb0ELb0ELb0ELb1ELb0ELb1ELb0ELb0ELi2ELi1ELi2ELi1ELb1EEENS1_24CollectiveEpilogueBwdGQAISD_fSG_Li256ELb1ELb0EEENS1_19SingleTileSchedulerILb1ELb0ELb0ELi128EEEEEEEEEvNT_6ParamsE)
        /*020c*/ 	.word	0x00000000


	//----- nvinfo : EIATTR_REGCOUNT
	.align		4
.L_105:
        /*0210*/ 	.byte	0x04, 0x2f
        /*0212*/ 	.short	(.L_107 - .L_106)
	.align		4
.L_106:
        /*0214*/ 	.word	index@(_ZN7cutlass13device_kernelIN5flash11enable_sm90INS1_16FlashAttnBwdSm90INS1_25CollectiveMainloopBwdSm90ILi2ELi2ELi2EN4cute5tupleIJNS5_1CILi1EEES8_S8_EEENS6_IJNS7_ILi64EEENS7_ILi128EEENS7_ILi96EEEEEENS_10bfloat16_tEfNS_4arch4Sm90ELb0ELb0ELb0ELb1ELb1ELb1ELb0ELb0ELi2ELi1ELi2ELi1ELb1EEENS1_21CollectiveEpilogueBwdISD_SE_SG_Li256ELb1ELb0ELi1EEENS1_19SingleTileSchedulerILb1ELb0ELb0ELi128EEEEEEEEEvNT_6ParamsE)
        /*0218*/ 	.word	0x000000a8


	//----- nvinfo : EIATTR_FRAME_SIZE
	.align		4
.L_107:
        /*021c*/ 	.byte	0x04, 0x11
        /*021e*/ 	.short	(.L_109 - .L_108)
	.align		4
.L_108:
        /*0220*/ 	.word	index@(_ZN7cutlass13device_kernelIN5flash11enable_sm90INS1_16FlashAttnBwdSm90INS1_25CollectiveMainloopBwdSm90ILi2ELi2ELi2EN4cute5tupleIJNS5_1CILi1EEES8_S8_EEENS6_IJNS7_ILi64EEENS7_ILi128EEENS7_ILi96EEEEEENS_10bfloat16_tEfNS_4arch4Sm90ELb0ELb0ELb0ELb1ELb1ELb1ELb0ELb0ELi2ELi1ELi2ELi1ELb1EEENS1_21CollectiveEpilogueBwdISD_SE_SG_Li256ELb1ELb0ELi1EEENS1_19SingleTileSchedulerILb1ELb0ELb0ELi128EEEEEEEEEvNT_6ParamsE)
        /*0224*/ 	.word	0x00000000


	//----- nvinfo : EIATTR_REGCOUNT
	.align		4
.L_109:
        /*0228*/ 	.byte	0x04, 0x2f
        /*022a*/ 	.short	(.L_111 - .L_110)
	.align		4
.L_110:
        /*022c*/ 	.word	index@(_ZN7cutlass13device_kernelIN5flash11enable_sm90INS1_16FlashAttnBwdSm90INS1_25CollectiveMainloopBwdSm90ILi2ELi2ELi2EN4cute5tupleIJNS5_1CILi1EEES8_S8_EEENS6_IJNS7_ILi64EEENS7_ILi128EEENS7_ILi96EEEEEENS_10bfloat16_tEfNS_4arch4Sm90ELb0ELb0ELb0ELb1ELb0ELb1ELb0ELb0ELi2ELi1ELi2ELi1ELb1EEENS1_21CollectiveEpilogueBwdISD_SE_SG_Li256ELb1ELb0ELi1EEENS1_19SingleTileSchedulerILb1ELb0ELb0ELi128EEEEEEEEEvNT_6ParamsE)
        /*0230*/ 	.word	0x000000a8


	//----- nvinfo : EIATTR_FRAME_SIZE
	.align		4
.L_111:
        /*0234*/ 	.byte	0x04, 0x11
        /*0236*/ 	.short	(.L_113 - .L_112)
	.align		4
.L_112:
        /*0238*/ 	.word	index@(_ZN7cutlass13device_kernelIN5flash11enable_sm90INS1_16FlashAttnBwdSm90INS1_25CollectiveMainloopBwdSm90ILi2ELi2ELi2EN4cute5tupleIJNS5_1CILi1EEES8_S8_EEENS6_IJNS7_ILi64EEENS7_ILi128EEENS7_ILi96EEEEEENS_10bfloat16_tEfNS_4arch4Sm90ELb0ELb0ELb0ELb1ELb0ELb1ELb0ELb0ELi2ELi1ELi2ELi1ELb1EEENS1_21CollectiveEpilogueBwdISD_SE_SG_Li256ELb1ELb0ELi1EEENS1_19SingleTileSchedulerILb1ELb0ELb0ELi128EEEEEEEEEvNT_6ParamsE)
        /*023c*/ 	.word	0x00000000


	//----- nvinfo : EIATTR_REGCOUNT
	.align		4
.L_113:
        /*0240*/ 	.byte	0x04, 0x2f
        /*0242*/ 	.short	(.L_115 - .L_114)
	.align		4
.L_114:
        /*0244*/ 	.word	index@(_ZN7cutlass13device_kernelIN5flash11enable_sm90INS1_16FlashAttnBwdSm90INS1_25CollectiveMainloopBwdSm90ILi2ELi2ELi2EN4cute5tupleIJNS5_1CILi1EEES8_S8_EEENS6_IJNS7_ILi64EEENS7_ILi128EEENS7_ILi96EEEEEENS_10bfloat16_tEfNS_4arch4Sm90ELb0ELb0ELb0ELb0ELb1ELb1ELb0ELb0ELi2ELi1ELi2ELi1ELb1EEENS1_24CollectiveEpilogueBwdGQAISD_fSG_Li256ELb0ELb1EEENS1_19SingleTileSchedulerILb0ELb0ELb0ELi128EEEEEEEEEvNT_6ParamsE)
        /*0248*/ 	.word	0x000000a8


	//----- nvinfo : EIATTR_FRAME_SIZE
	.align		4
.L_115:
        /*024c*/ 	.byte	0x04, 0x11
        /*024e*/ 	.short	(.L_117 - .L_116)
	.align		4
.L_116:
        /*0250*/ 	.word	index@(_ZN7cutlass13device_kernelIN5flash11enable_sm90INS1_16FlashAttnBwdSm90INS1_25CollectiveMainloopBwdSm90ILi2ELi2ELi2EN4cute5tupleIJNS5_1CILi1EEES8_S8_EEENS6_IJNS7_ILi64EEENS7_ILi128EEENS7_ILi96EEEEEENS_10bfloat16_tEfNS_4arch4Sm90ELb0ELb0ELb0ELb0ELb1ELb1ELb0ELb0ELi2ELi1ELi2ELi1ELb1EEENS1_24CollectiveEpilogueBwdGQAISD_fSG_Li256ELb0ELb1EEENS1_19SingleTileSchedulerILb0ELb0ELb0ELi128EEEEEEEEEvNT_6ParamsE)
        /*0254*/ 	.word	0x00000000


	//----- nvinfo : EIATTR_REGCOUNT
	.align		4
.L_117:
        /*0258*/ 	.byte	0x04, 0x2f
        /*025a*/ 	.short	(.L_119 - .L_118)
	.align		4
.L_118:
        /*025c*/ 	.word	index@(_ZN7cutlass13device_kernelIN5flash11enable_sm90INS1_16FlashAttnBwdSm90INS1_25CollectiveMainloopBwdSm90ILi2ELi2ELi2EN4cute5tupleIJNS5_1CILi1EEES8_S8_EEENS6_IJNS7_ILi64EEENS7_ILi128EEENS7_ILi96EEEEEENS_10bfloat16_tEfNS_4arch4Sm90ELb0ELb0ELb0ELb0ELb0ELb1ELb0ELb0ELi2ELi1ELi2ELi1ELb1EEENS1_24CollectiveEpilogueBwdGQAISD_fSG_Li256ELb0ELb0EEENS1_19SingleTileSchedulerILb0ELb0ELb0ELi128EEEEEEEEEvNT_6ParamsE)
        /*0260*/ 	.word	0x000000a8


	//----- nvinfo : EIATTR_FRAME_SIZE
	.align		4
.L_119:
        /*0264*/ 	.byte	0x04, 0x11
        /*0266*/ 	.short	(.L_121 - .L_120)
	.align		4
.L_120:
        /*0268*/ 	.word	index@(_ZN7cutlass13device_kernelIN5flash11enable_sm90INS1_16FlashAttnBwdSm90INS1_25CollectiveMainloopBwdSm90ILi2ELi2ELi2EN4cute5tupleIJNS5_1CILi1EEES8_S8_EEENS6_IJNS7_ILi64EEENS7_ILi128EEENS7_ILi96EEEEEENS_10bfloat16_tEfNS_4arch4Sm90ELb0ELb0ELb0ELb0ELb0ELb1ELb0ELb0ELi2ELi1ELi2ELi1ELb1EEENS1_24CollectiveEpilogueBwdGQAISD_fSG_Li256ELb0ELb0EEENS1_19SingleTileSchedulerILb0ELb0ELb0ELi128EEEEEEEEEvNT_6ParamsE)
        /*026c*/ 	.word	0x00000000


	//----- nvinfo : EIATTR_REGCOUNT
	.align		4
.L_121:
        /*0270*/ 	.byte	0x04, 0x2f
        /*0272*/ 	.short	(.L_123 - .L_122)
	.align		4
.L_122:
        /*0274*/ 	.word	index@(_ZN7cutlass13device_kernelIN5flash11enable_sm90INS1_16FlashAttnBwdSm90INS1_25CollectiveMainloopBwdSm90ILi2ELi2ELi2EN4cute5tupleIJNS5_1CILi1EEES8_S8_EEENS6_IJNS7_ILi64EEENS7_ILi128EEENS7_ILi96EEEEEENS_10bfloat16_tEfNS_4arch4Sm90ELb0ELb0ELb0ELb0ELb1ELb1ELb0ELb0ELi2ELi1ELi2ELi1ELb1EEENS1_21CollectiveEpilogueBwdISD_SE_SG_Li256ELb0ELb0ELi1EEENS1_19SingleTileSchedulerILb0ELb0ELb0ELi128EEEEEEEEEvNT_6ParamsE)
        /*0278*/ 	.word	0x000000a8


	//----- nvinfo : EIATTR_FRAME_SIZE
	.align		4
.L_123:
        /*027c*/ 	.byte	0x04, 0x11
        /*027e*/ 	.short	(.L_125 - .L_124)
	.align		4
.L_124:
        /*0280*/ 	.word	index@(_ZN7cutlass13device_kernelIN5flash11enable_sm90INS1_16FlashAttnBwdSm90INS1_25CollectiveMainloopBwdSm90ILi2ELi2ELi2EN4cute5tupleIJNS5_1CILi1EEES8_S8_EEENS6_IJNS7_ILi64EEENS7_ILi128EEENS7_ILi96EEEEEENS_10bfloat16_tEfNS_4arch4Sm90ELb0ELb0ELb0ELb0ELb1ELb1ELb0ELb0ELi2ELi1ELi2ELi1ELb1EEENS1_21CollectiveEpilogueBwdISD_SE_SG_Li256ELb0ELb0ELi1EEENS1_19SingleTileSchedulerILb0ELb0ELb0ELi128EEEEEEEEEvNT_6ParamsE)
        /*0284*/ 	.word	0x00000000


	//----- nvinfo : EIATTR_REGCOUNT
	.align		4
.L_125:
        /*0288*/ 	.byte	0x04, 0x2f
        /*028a*/ 	.short	(.L_127 - .L_126)
	.align		4
.L_126:
        /*028c*/ 	.word	index@(_ZN7cutlass13device_kernelIN5flash11enable_sm90INS1_16FlashAttnBwdSm90INS1_25CollectiveMainloopBwdSm90ILi2ELi2ELi2EN4cute5tupleIJNS5_1CILi1EEES8_S8_EEENS6_IJNS7_ILi64EEENS7_ILi128EEENS7_ILi96EEEEEENS_10bfloat16_tEfNS_4arch4Sm90ELb0ELb0ELb0ELb0ELb0ELb1ELb0ELb0ELi2ELi1ELi2ELi1ELb1EEENS1_21CollectiveEpilogueBwdISD_SE_SG_Li256ELb0ELb0ELi1EEENS1_19SingleTileSchedulerILb0ELb0ELb0ELi128EEEEEEEEEvNT_6ParamsE)
        /*0290*/ 	.word	0x000000a8


	//----- nvinfo : EIATTR_FRAME_SIZE
	.align		4
.L_127:
        /*0294*/ 	.byte	0x04, 0x11
        /*0296*/ 	.short	(.L_129 - .L_128)
	.align		4
.L_128:
        /*0298*/ 	.word	index@(_ZN7cutlass13device_kernelIN5flash11enable_sm90INS1_16FlashAttnBwdSm90INS1_25CollectiveMainloopBwdSm90ILi2ELi2ELi2EN4cute5tupleIJNS5_1CILi1EEES8_S8_EEENS6_IJNS7_ILi64EEENS7_ILi128EEENS7_ILi96EEEEEENS_10bfloat16_tEfNS_4arch4Sm90ELb0ELb0ELb0ELb0ELb0ELb1ELb0ELb0ELi2ELi1ELi2ELi1ELb1EEENS1_21CollectiveEpilogueBwdISD_SE_SG_Li256ELb0ELb0ELi1EEENS1_19SingleTileSchedulerILb0ELb0ELb0ELi128EEEEEEEEEvNT_6ParamsE)
        /*029c*/ 	.word	0x00000000


	//----- nvinfo : EIATTR_REGCOUNT
	.align		4
.L_129:
        /*02a0*/ 	.byte	0x04, 0x2f
        /*02a2*/ 	.short	(.L_131 - .L_130)
	.align		4
.L_130:
        /*02a4*/ 	.word	index@(_ZN7cutlass13device_kernelIN5flash11enable_sm90INS1_16FlashAttnBwdSm90INS1_25CollectiveMainloopBwdSm90ILi2ELi2ELi2EN4cute5tupleIJNS5_1CILi1EEES8_S8_EEENS6_IJNS7_ILi64EEENS7_ILi128EEENS7_ILi96EEEEEENS_10bfloat16_tEfNS_4arch4Sm90ELb1ELb0ELb1ELb1ELb1ELb1ELb0ELb0ELi2ELi1ELi2ELi1ELb1EEENS1_24CollectiveEpilogueBwdGQAISD_fSG_Li256ELb1ELb1EEENS1_25SingleTileBwdLPTSchedulerILb1ELi128ELb1EEEEEEEEEvNT_6ParamsE)
        /*02a8*/ 	.word	0x000000a8


	//----- nvinfo : EIATTR_FRAME_SIZE
	.align		4
.L_131:
        /*02ac*/ 	.byte	0x04, 0x11
        /*02ae*/ 	.short	(.L_133 - .L_132)
	.align		4
.L_132:
        /*02b0*/ 	.word	index@(_ZN7cutlass13device_kernelIN5flash11enable_sm90INS1_16FlashAttnBwdSm90INS1_25CollectiveMainloopBwdSm90ILi2ELi2ELi2EN4cute5tupleIJNS5_1CILi1EEES8_S8_EEENS6_IJNS7_ILi64EEENS7_ILi128EEENS7_ILi96EEEEEENS_10bfloat16_tEfNS_4arch4Sm90ELb1ELb0ELb1ELb1ELb1ELb1ELb0ELb0ELi2ELi1ELi2ELi1ELb1EEENS1_24CollectiveEpilogueBwdGQAISD_fSG_Li256ELb1ELb1EEENS1_25SingleTileBwdLPTSchedulerILb1ELi128ELb1EEEEEEEEEvNT_6ParamsE)
        /*02b4*/ 	.word	0x00000008


	//----- nvinfo : EIATTR_REGCOUNT
	.align		4
.L_133:
        /*02b8*/ 	.byte	0x04, 0x2f
        /*02ba*/ 	.short	(.L_135 - .L_134)
	.align		4
.L_134:
        /*02bc*/ 	.word	index@(_ZN7cutlass13device_kernelIN5flash11enable_sm90INS1_16FlashAttnBwdSm90INS1_25CollectiveMainloopBwdSm90ILi2ELi2ELi2EN4cute5tupleIJNS5_1CILi1EEES8_S8_EEENS6_IJNS7_ILi64EEENS7_ILi128EEENS7_ILi96EEEEEENS_10bfloat16_tEfNS_4arch4Sm90ELb1ELb0ELb1ELb1ELb0ELb1ELb0ELb0ELi2ELi1ELi2ELi1ELb1EEENS1_24CollectiveEpilogueBwdGQAISD_fSG_Li256ELb1ELb0EEENS1_25SingleTileBwdLPTSchedulerILb1ELi128ELb0EEEEEEEEEvNT_6ParamsE)
        /*02c0*/ 	.word	0x000000a8


	//----- nvinfo : EIATTR_FRAME_SIZE
	.align		4
.L_135:
        /*02c4*/ 	.byte	0x04, 0x11
        /*02c6*/ 	.short	(.L_137 - .L_136)
	.align		4
.L_136:
        /*02c8*/ 	.word	index@(_ZN7cutlass13device_kernelIN5flash11enable_sm90INS1_16FlashAttnBwdSm90INS1_25CollectiveMainloopBwdSm90ILi2ELi2ELi2EN4cute5tupleIJNS5_1CILi1EEES8_S8_EEENS6_IJNS7_ILi64EEENS7_ILi128EEENS7_ILi96EEEEEENS_10bfloat16_tEfNS_4arch4Sm90ELb1ELb0ELb1ELb1ELb0ELb1ELb0ELb0ELi2ELi1ELi2ELi1ELb1EEENS1_24CollectiveEpilogueBwdGQAISD_fSG_Li256ELb1ELb0EEENS1_25SingleTileBwdLPTSchedulerILb1ELi128ELb0EEEEEEEEEvNT_6ParamsE)
        /*02cc*/ 	.word	0x00000008


	//----- nvinfo : EIATTR_REGCOUNT
	.align		4
.L_137:
        /*02d0*/ 	.byte	0x04, 0x2f
        /*02d2*/ 	.short	(.L_139 - .L_138)
	.align		4
.L_138:
        /*02d4*/ 	.word	index@(_ZN7cutlass13device_kernelIN5flash11enable_sm90INS1_16FlashAttnBwdSm90INS1_25CollectiveMainloopBwdSm90ILi2ELi2ELi2EN4cute5tupleIJNS5_1CILi1EEES8_S8_EEENS6_IJNS7_ILi64EEENS7_ILi128EEENS7_ILi96EEEEEENS_10bfloat16_tEfNS_4arch4Sm90ELb1ELb0ELb1ELb1ELb1ELb1ELb0ELb0ELi2ELi1ELi2ELi1ELb1EEENS1_21CollectiveEpilogueBwdISD_SE_SG_Li256ELb1ELb0ELi1EEENS1_25SingleTileBwdLPTSchedulerILb1ELi128ELb1EEEEEEEEEvNT_6ParamsE)
        /*02d8*/ 	.word	0x000000a8


	//----- nvinfo : EIATTR_FRAME_SIZE
	.align		4
.L_139:
        /*02dc*/ 	.byte	0x04, 0x11
        /*02de*/ 	.short	(.L_141 - .L_140)
	.align		4
.L_140:
        /*02e0*/ 	.word	index@(_ZN7cutlass13device_kernelIN5flash11enable_sm90INS1_16FlashAttnBwdSm90INS1_25CollectiveMainloopBwdSm90ILi2ELi2ELi2EN4cute5tupleIJNS5_1CILi1EEES8_S8_EEENS6_IJNS7_ILi64EEENS7_ILi128EEENS7_ILi96EEEEEENS_10bfloat16_tEfNS_4arch4Sm90ELb1ELb0ELb1ELb1ELb1ELb1ELb0ELb0ELi2ELi1ELi2ELi1ELb1EEENS1_21CollectiveEpilogueBwdISD_SE_SG_Li256ELb1ELb0ELi1EEENS1_25SingleTileBwdLPTSchedulerILb1ELi128ELb1EEEEEEEEEvNT_6ParamsE)
        /*02e4*/ 	.word	0x00000008


	//----- nvinfo : EIATTR_REGCOUNT
	.align		4
.L_141:
        /*02e8*/ 	.byte	0x04, 0x2f
        /*02ea*/ 	.short	(.L_143 - .L_142)
	.align		4
.L_142:
        /*02ec*/ 	.word	index@(_ZN7cutlass13device_kernelIN5flash11enable_sm90INS1_16FlashAttnBwdSm90INS1_25CollectiveMainloopBwdSm90ILi2ELi2ELi2EN4cute5tupleIJNS5_1CILi1EEES8_S8_EEENS6_IJNS7_ILi64EEENS7_ILi128EEENS7_ILi96EEEEEENS_10bfloat16_tEfNS_4arch4Sm90ELb1ELb0ELb1ELb1ELb0ELb1ELb0ELb0ELi2ELi1ELi2ELi1ELb1EEENS1_21CollectiveEpilogueBwdISD_SE_SG_Li256ELb1ELb0ELi1EEENS1_25SingleTileBwdLPTSchedulerILb1ELi128ELb0EEEEEEEEEvNT_6ParamsE)
        /*02f0*/ 	.word	0x000000a8


	//----- nvinfo : EIATTR_FRAME_SIZE
	.align		4
.L_143:
        /*02f4*/ 	.byte	0x04, 0x11
        /*02f6*/ 	.short	(.L_145 - .L_144)
	.align		4
.L_144:
        /*02f8*/ 	.word	index@(_ZN7cutlass13device_kernelIN5flash11enable_sm90INS1_16FlashAttnBwdSm90INS1_25CollectiveMainloopBwdSm90ILi2ELi2ELi2EN4cute5tupleIJNS5_1CILi1EEES8_S8_EEENS6_IJNS7_ILi64EEENS7_ILi128EEENS7_ILi96EEEEEENS_10bfloat16_tEfNS_4arch4Sm90ELb1ELb0ELb1ELb1ELb0ELb1ELb0ELb0ELi2ELi1ELi2ELi1ELb1EEENS1_21CollectiveEpilogueBwdISD_SE_SG_Li256ELb1ELb0ELi1EEENS1_25SingleTileBwdLPTSchedulerILb1ELi128ELb0EEEEEEEEEvNT_6ParamsE)
        /*02fc*/ 	.word	0x00000008


	//----- nvinfo : EIATTR_REGCOUNT
	.align		4
.L_145:
        /*0300*/ 	.byte	0x04, 0x2f
        /*0302*/ 	.short	(.L_147 - .L_146)
	.align		4
.L_146:
        /*0304*/ 	.word	index@(_ZN7cutlass13device_kernelIN5flash11enable_sm90INS1_16FlashAttnBwdSm90INS1_25CollectiveMainloopBwdSm90ILi2ELi2ELi2EN4cute5tupleIJNS5_1CILi1EEES8_S8_EEENS6_IJNS7_ILi64EEENS7_ILi128EEENS7_ILi96EEEEEENS_10bfloat16_tEfNS_4arch4Sm90ELb1ELb0ELb1ELb0ELb1ELb1ELb0ELb0ELi2ELi1ELi2ELi1ELb1EEENS1_24CollectiveEpilogueBwdGQAISD_fSG_Li256ELb0ELb1EEENS1_25SingleTileBwdLPTSchedulerILb0ELi128ELb1EEEEEEEEEvNT_6ParamsE)
        /*0308*/ 	.word	0x000000a8


	//----- nvinfo : EIATTR_FRAME_SIZE
	.align		4
.L_147:
        /*030c*/ 	.byte	0x04, 0x11
        /*030e*/ 	.short	(.L_149 - .L_148)
	.align		4
.L_148:
        /*0310*/ 	.word	index@(_ZN7cutlass13device_kernelIN5flash11enable_sm90INS1_16FlashAttnBwdSm90INS1_25CollectiveMainloopBwdSm90ILi2ELi2ELi2EN4cute5tupleIJNS5_1CILi1EEES8_S8_EEENS6_IJNS7_ILi64EEENS7_ILi128EEENS7_ILi96EEEEEENS_10bfloat16_tEfNS_4arch4Sm90ELb1ELb0ELb1ELb0ELb1ELb1ELb0ELb0ELi2ELi1ELi2ELi1ELb1EEENS1_24CollectiveEpilogueBwdGQAISD_fSG_Li256ELb0ELb1EEENS1_25SingleTileBwdLPTSchedulerILb0ELi128ELb1EEEEEEEEEvNT_6ParamsE)
        /*0314*/ 	.word	0x00000008


	//----- nvinfo : EIATTR_REGCOUNT
	.align		4
.L_149:
        /*0318*/ 	.byte	0x04, 0x2f
        /*031a*/ 	.short	(.L_151 - .L_150)
	.align		4
.L_150:
        /*031c*/ 	.word	index@(_ZN7cutlass13device_kernelIN5flash11enable_sm90INS1_16FlashAttnBwdSm90INS1_25CollectiveMainloopBwdSm90ILi2ELi2ELi2EN4cute5tupleIJNS5_1CILi1EEES8_S8_EEENS6_IJNS7_ILi64EEENS7_ILi128EEENS7_ILi96EEEEEENS_10bfloat16_tEfNS_4arch4Sm90ELb1ELb0ELb1ELb0ELb0ELb1ELb0ELb0ELi2ELi1ELi2ELi1ELb1EEENS1_24CollectiveEpilogueBwdGQAISD_fSG_Li256ELb0ELb0EEENS1_25SingleTileBwdLPTSchedulerILb0ELi128ELb0EEEEEEEEEvNT_6ParamsE)
        /*0320*/ 	.word	0x000000a8


	//----- nvinfo : EIATTR_FRAME_SIZE
	.align		4
.L_151:
        /*0324*/ 	.byte	0x04, 0x11
        /*0326*/ 	.short	(.L_153 - .L_152)
	.align		4
.L_152:
        /*0328*/ 	.word	index@(_ZN7cutlass13device_kernelIN5flash11enable_sm90INS1_16FlashAttnBwdSm90INS1_25CollectiveMainloopBwdSm90ILi2ELi2ELi2EN4cute5tupleIJNS5_1CILi1EEES8_S8_EEENS6_IJNS7_ILi64EEENS7_ILi128EEENS7_ILi96EEEEEENS_10bfloat16_tEfNS_4arch4Sm90ELb1ELb0ELb1ELb0ELb0ELb1ELb0ELb0ELi2ELi1ELi2ELi1ELb1EEENS1_24CollectiveEpilogueBwdGQAISD_fSG_Li256ELb0ELb0EEENS1_25SingleTileBwdLPTSchedulerILb0ELi128ELb0EEEEEEEEEvNT_6ParamsE)
        /*032c*/ 	.word	0x00000008


	//----- nvinfo : EIATTR_REGCOUNT
	.align		4
.L_153:
        /*0330*/ 	.byte	0x04, 0x2f
        /*0332*/ 	.short	(.L_155 - .L_154)
	.align		4
.L_154:
        /*0334*/ 	.word	index@(_ZN7cutlass13device_kernelIN5flash11enable_sm90INS1_16FlashAttnBwdSm90INS1_25CollectiveMainloopBwdSm90ILi2ELi2ELi2EN4cute5tupleIJNS5_1CILi1EEES8_S8_EEENS6_IJNS7_ILi64EEENS7_ILi128EEENS7_ILi96EEEEEENS_10bfloat16_tEfNS_4arch4Sm90ELb1ELb0ELb1ELb0ELb1ELb1ELb0ELb0ELi2ELi1ELi2ELi1ELb1EEENS1_21CollectiveEpilogueBwdISD_SE_SG_Li256ELb0ELb0ELi1EEENS1_25SingleTileBwdLPTSchedulerILb0ELi128ELb1EEEEEEEEEvNT_6ParamsE)
        /*0338*/ 	.word	0x000000a8


	//----- nvinfo : EIATTR_FRAME_SIZE
	.align		4
.L_155:
        /*033c*/ 	.byte	0x04, 0x11
        /*033e*/ 	.short	(.L_157 - .L_156)
	.align		4
.L_156:
        /*0340*/ 	.word	index@(_ZN7cutlass13device_kernelIN5flash11enable_sm90INS1_16FlashAttnBwdSm90INS1_25CollectiveMainloopBwdSm90ILi2ELi2ELi2EN4cute5tupleIJNS5_1CILi1EEES8_S8_EEENS6_IJNS7_ILi64EEENS7_ILi128EEENS7_ILi96EEEEEENS_10bfloat16_tEfNS_4arch4Sm90ELb1ELb0ELb1ELb0ELb1ELb1ELb0ELb0ELi2ELi1ELi2ELi1ELb1EEENS1_21CollectiveEpilogueBwdISD_SE_SG_Li256ELb0ELb0ELi1EEENS1_25SingleTileBwdLPTSchedulerILb0ELi128ELb1EEEEEEEEEvNT_6ParamsE)
        /*0344*/ 	.word	0x00000008


	//----- nvinfo : EIATTR_REGCOUNT
	.align		4
.L_157:
        /*0348*/ 	.byte	0x04, 0x2f
        /*034a*/ 	.short	(.L_159 - .L_158)
	.align		4
.L_158:
        /*034c*/ 	.word	index@(_ZN7cutlass13device_kernelIN5flash11enable_sm90INS1_16FlashAttnBwdSm90INS1_25CollectiveMainloopBwdSm90ILi2ELi2ELi2EN4cute5tupleIJNS5_1CILi1EEES8_S8_EEENS6_IJNS7_ILi64EEENS7_ILi128EEENS7_ILi96EEEEEENS_10bfloat16_tEfNS_4arch4Sm90ELb1ELb0ELb1ELb0ELb0ELb1ELb0ELb0ELi2ELi1ELi2ELi1ELb1EEENS1_21CollectiveEpilogueBwdISD_SE_SG_Li256ELb0ELb0ELi1EEENS1_25SingleTileBwdLPTSchedulerILb0ELi128ELb0EEEEEEEEEvNT_6ParamsE)
        /*0350*/ 	.word	0x000000a8


	//----- nvinfo : EIATTR_FRAME_SIZE
	.align		4
.L_159:
        /*0354*/ 	.byte	0x04, 0x11
        /*0356*/ 	.short	(.L_161 - .L_160)
	.align		4
.L_160:
        /*0358*/ 	.word	index@(_ZN7cutlass13device_kernelIN5flash11enable_sm90INS1_16FlashAttnBwdSm90INS1_25CollectiveMainloopBwdSm90ILi2ELi2ELi2EN4cute5tupleIJNS5_1CILi1EEES8_S8_EEENS6_IJNS7_ILi64EEENS7_ILi128EEENS7_ILi96EEEEEENS_10bfloat16_tEfNS_4arch4Sm90ELb1ELb0ELb1ELb0ELb0ELb1ELb0ELb0ELi2ELi1ELi2ELi1ELb1EEENS1_21CollectiveEpilogueBwdISD_SE_SG_Li256ELb0ELb0ELi1EEENS1_25SingleTileBwdLPTSchedulerILb0ELi128ELb0EEEEEEEEEvNT_6ParamsE)
        /*035c*/ 	.word	0x00000008


	//----- nvinfo : EIATTR_REGCOUNT
	.align		4
.L_161:
        /*0360*/ 	.byte	0x04, 0x2f
        /*0362*/ 	.short	(.L_163 - .L_162)
	.align		4
.L_162:
        /*0364*/ 	.word	index@(_ZN7cutlass13device_kernelIN5flash11enable_sm90INS1_16FlashAttnBwdSm90INS1_25CollectiveMainloopBwdSm90ILi2ELi2ELi2EN4cute5tupleIJNS5_1CILi1EEES8_S8_EEENS6_IJNS7_ILi64EEENS7_ILi128EEENS7_ILi96EEEEEENS_10bfloat16_tEfNS_4arch4Sm90ELb0ELb1ELb1ELb1ELb1ELb1ELb0ELb0ELi2ELi1ELi2ELi1ELb1EEENS1_24CollectiveEpilogueBwdGQAISD_fSG_Li256ELb1ELb1EEENS1_19SingleTileSchedulerILb1ELb0ELb0ELi128EEEEEEEEEvNT_6ParamsE)
        /*0368*/ 	.word	0x000000a8


	//----- nvinfo : EIATTR_FRAME_SIZE
	.align		4
.L_163:
        /*036c*/ 	.byte	0x04, 0x11
        /*036e*/ 	.short	(.L_165 - .L_164)
	.align		4
.L_164:
        /*0370*/ 	.word	index@(_ZN7cutlass13device_kernelIN5flash11enable_sm90INS1_16FlashAttnBwdSm90INS1_25CollectiveMainloopBwdSm90ILi2ELi2ELi2EN4cute5tupleIJNS5_1CILi1EEES8_S8_EEENS6_IJNS7_ILi64EEENS7_ILi128EEENS7_ILi96EEEEEENS_10bfloat16_tEfNS_4arch4Sm90ELb0ELb1ELb1ELb1ELb1ELb1ELb0ELb0ELi2ELi1ELi2ELi1ELb1EEENS1_24CollectiveEpilogueBwdGQAISD_fSG_Li256ELb1ELb1EEENS1_19SingleTileSchedulerILb1ELb0ELb0ELi128EEEEEEEEEvNT_6ParamsE)
        /*0374*/ 	.word	0x00000010


	//----- nvinfo : EIATTR_REGCOUNT
	.align		4
.L_165:
        /*0378*/ 	.byte	0x04, 0x2f
        /*037a*/ 	.short	(.L_167 - .L_166)
	.align		4
.L_166:
        /*037c*/ 	.word	index@(_ZN7cutlass13device_kernelIN5flash11enable_sm90INS1_16FlashAttnBwdSm90INS1_25CollectiveMainloopBwdSm90ILi2ELi2ELi2EN4cute5tupleIJNS5_1CILi1EEES8_S8_EEENS6_IJNS7_ILi64EEENS7_ILi128EEENS7_ILi96EEEEEENS_10bfloat16_tEfNS_4arch4Sm90ELb0ELb1ELb1ELb1ELb0ELb1ELb0ELb0ELi2ELi1ELi2ELi1ELb1EEENS1_24CollectiveEpilogueBwdGQAISD_fSG_Li256ELb1ELb0EEENS1_19SingleTileSchedulerILb1ELb0ELb0ELi128EEEEEEEEEvNT_6ParamsE)
        /*0380*/ 	.word	0x000000a8


	//----- nvinfo : EIATTR_FRAME_SIZE
	.align		4
.L_167:
        /*0384*/ 	.byte	0x04, 0x11
        /*0386*/ 	.short	(.L_169 - .L_168)
	.align		4
.L_168:
        /*0388*/ 	.word	index@(_ZN7cutlass13device_kernelIN5flash11enable_sm90INS1_16FlashAttnBwdSm90INS1_25CollectiveMainloopBwdSm90ILi2ELi2ELi2EN4cute5tupleIJNS5_1CILi1EEES8_S8_EEENS6_IJNS7_ILi64EEENS7_ILi128EEENS7_ILi96EEEEEENS_10bfloat16_tEfNS_4arch4Sm90ELb0ELb1ELb1ELb1ELb0ELb1ELb0ELb0ELi2ELi1ELi2ELi1ELb1EEENS1_24CollectiveEpilogueBwdGQAISD_fSG_Li256ELb1ELb0EEENS1_19SingleTileSchedulerILb1ELb0ELb0ELi128EEEEEEEEEvNT_6ParamsE)
        /*038c*/ 	.word	0x00000010


	//----- nvinfo : EIATTR_REGCOUNT
	.align		4
.L_169:
        /*0390*/ 	.byte	0x04, 0x2f
        /*0392*/ 	.short	(.L_171 - .L_170)
	.align		4
.L_170:
        /*0394*/ 	.word	index@(_ZN7cutlass13device_kernelIN5flash11enable_sm90INS1_16FlashAttnBwdSm90INS1_25CollectiveMainloopBwdSm90ILi2ELi2ELi2EN4cute5tupleIJNS5_1CILi1EEES8_S8_EEENS6_IJNS7_ILi64EEENS7_ILi128EEENS7_ILi96EEEEEENS_10bfloat16_tEfNS_4arch4Sm90ELb0ELb1ELb1ELb1ELb1ELb1ELb0ELb0ELi2ELi1ELi2ELi1ELb1EEENS1_21CollectiveEpilogueBwdISD_SE_SG_Li256ELb1ELb0ELi1EEENS1_19SingleTileSchedulerILb1ELb0ELb0ELi128EEEEEEEEEvNT_6ParamsE)
        /*0398*/ 	.word	0x000000a8


	//----- nvinfo : EIATTR_FRAME_SIZE
	.align		4
.L_171:
        /*039c*/ 	.byte	0x04, 0x11
        /*039e*/ 	.short	(.L_173 - .L_172)
	.align		4
.L_172:
        /*03a0*/ 	.word	index@(_ZN7cutlass13device_kernelIN5flash11enable_sm90INS1_16FlashAttnBwdSm90INS1_25CollectiveMainloopBwdSm90ILi2ELi2ELi2EN4cute5tupleIJNS5_1CILi1EEES8_S8_EEENS6_IJNS7_ILi64EEENS7_ILi128EEENS7_ILi96EEEEEENS_10bfloat16_tEfNS_4arch4Sm90ELb0ELb1ELb1ELb1ELb1ELb1ELb0ELb0ELi2ELi1ELi2ELi1ELb1EEENS1_21CollectiveEpilogueBwdISD_SE_SG_Li256ELb1ELb0ELi1EEENS1_19SingleTileSchedulerILb1ELb0ELb0ELi128EEEEEEEEEvNT_6ParamsE)
        /*03a4*/ 	.word	0x00000010


	//----- nvinfo : EIATTR_REGCOUNT
	.align		4
.L_173:
        /*03a8*/ 	.byte	0x04, 0x2f
        /*03aa*/ 	.short	(.L_175 - .L_174)
	.align		4
.L_174:
        /*03ac*/ 	.word	index@(_ZN7cutlass13device_kernelIN5flash11enable_sm90INS1_16FlashAttnBwdSm90INS1_25CollectiveMainloopBwdSm90ILi2ELi2ELi2EN4cute5tupleIJNS5_1CILi1EEES8_S8_EEENS6_IJNS7_ILi64EEENS7_ILi128EEENS7_ILi96EEEEEENS_10bfloat16_tEfNS_4arch4Sm90ELb0ELb1ELb1ELb1ELb0ELb1ELb0ELb0ELi2ELi1ELi2ELi1ELb1EEENS1_21CollectiveEpilogueBwdISD_SE_SG_Li256ELb1ELb0ELi1EEENS1_19SingleTileSchedulerILb1ELb0ELb0ELi128EEEEEEEEEvNT_6ParamsE)
        /*03b0*/ 	.word	0x000000a8


	//----- nvinfo : EIATTR_FRAME_SIZE
	.align		4
.L_175:
        /*03b4*/ 	.byte	0x04, 0x11
        /*03b6*/ 	.short	(.L_177 - .L_176)
	.align		4
.L_176:
        /*03b8*/ 	.word	index@(_ZN7cutlass13device_kernelIN5flash11enable_sm90INS1_16FlashAttnBwdSm90INS1_25CollectiveMainloopBwdSm90ILi2ELi2ELi2EN4cute5tupleIJNS5_1CILi1EEES8_S8_EEENS6_IJNS7_ILi64EEENS7_ILi128EEENS7_ILi96EEEEEENS_10bfloat16_tEfNS_4arch4Sm90ELb0ELb1ELb1ELb1ELb0ELb1ELb0ELb0ELi2ELi1ELi2ELi1ELb1EEENS1_21CollectiveEpilogueBwdISD_SE_SG_Li256ELb1ELb0ELi1EEENS1_19SingleTileSchedulerILb1ELb0ELb0ELi128EEEEEEEEEvNT_6ParamsE)
        /*03bc*/ 	.word	0x00000010


	//----- nvinfo : EIATTR_REGCOUNT
	.align		4
.L_177:
        /*03c0*/ 	.byte	0x04, 0x2f
        /*03c2*/ 	.short	(.L_179 - .L_178)
	.align		4
.L_178:
        /*03c4*/ 	.word	index@(_ZN7cutlass13device_kernelIN5flash11enable_sm90INS1_16FlashAttnBwdSm90INS1_25CollectiveMainloopBwdSm90ILi2ELi2ELi2EN4cute5tupleIJNS5_1CILi1EEES8_S8_EEENS6_IJNS7_ILi64EEENS7_ILi128EEENS7_ILi96EEEEEENS_10bfloat16_tEfNS_4arch4Sm90ELb0ELb1ELb1ELb0ELb1ELb1ELb0ELb0ELi2ELi1ELi2ELi1ELb1EEENS1_24CollectiveEpilogueBwdGQAISD_fSG_Li256ELb0ELb1EEENS1_19SingleTileSchedulerILb0ELb0ELb0ELi128EEEEEEEEEvNT_6ParamsE)
        /*03c8*/ 	.word	0x000000a8


	//----- nvinfo : EIATTR_FRAME_SIZE
	.align		4
.L_179:
        /*03cc*/ 	.byte	0x04, 0x11
        /*03ce*/ 	.short	(.L_181 - .L_180)
	.align		4
.L_180:
        /*03d0*/ 	.word	index@(_ZN7cutlass13device_kernelIN5flash11enable_sm90INS1_16FlashAttnBwdSm90INS1_25CollectiveMainloopBwdSm90ILi2ELi2ELi2EN4cute5tupleIJNS5_1CILi1EEES8_S8_EEENS6_IJNS7_ILi64EEENS7_ILi128EEENS7_ILi96EEEEEENS_10bfloat16_tEfNS_4arch4Sm90ELb0ELb1ELb1ELb0ELb1ELb1ELb0ELb0ELi2ELi1ELi2ELi1ELb1EEENS1_24CollectiveEpilogueBwdGQAISD_fSG_Li256ELb0ELb1EEENS1_19SingleTileSchedulerILb0ELb0ELb0ELi128EEEEEEEEEvNT_6ParamsE)
        /*03d4*/ 	.word	0x00000008


	//----- nvinfo : EIATTR_REGCOUNT
	.align		4
.L_181:
        /*03d8*/ 	.byte	0x04, 0x2f
        /*03da*/ 	.short	(.L_183 - .L_182)
	.align		4
.L_182:
        /*03dc*/ 	.word	index@(_ZN7cutlass13device_kernelIN5flash11enable_sm90INS1_16FlashAttnBwdSm90INS1_25CollectiveMainloopBwdSm90ILi2ELi2ELi2EN4cute5tupleIJNS5_1CILi1EEES8_S8_EEENS6_IJNS7_ILi64EEENS7_ILi128EEENS7_ILi96EEEEEENS_10bfloat16_tEfNS_4arch4Sm90ELb0ELb1ELb1ELb0ELb0ELb1ELb0ELb0ELi2ELi1ELi2ELi1ELb1EEENS1_24CollectiveEpilogueBwdGQAISD_fSG_Li256ELb0ELb0EEENS1_19SingleTileSchedulerILb0ELb0ELb0ELi128EEEEEEEEEvNT_6ParamsE)
        /*03e0*/ 	.word	0x000000a8


	//----- nvinfo : EIATTR_FRAME_SIZE
	.align		4
.L_183:
        /*03e4*/ 	.byte	0x04, 0x11
        /*03e6*/ 	.short	(.L_185 - .L_184)
	.align		4
.L_184:
        /*03e8*/ 	.word	index@(_ZN7cutlass13device_kernelIN5flash11enable_sm90INS1_16FlashAttnBwdSm90INS1_25CollectiveMainloopBwdSm90ILi2ELi2ELi2EN4cute5tupleIJNS5_1CILi1EEES8_S8_EEENS6_IJNS7_ILi64EEENS7_ILi128EEENS7_ILi96EEEEEENS_10bfloat16_tEfNS_4arch4Sm90ELb0ELb1ELb1ELb0ELb0ELb1ELb0ELb0ELi2ELi1ELi2ELi1ELb1EEENS1_24CollectiveEpilogueBwdGQAISD_fSG_Li256ELb0ELb0EEENS1_19SingleTileSchedulerILb0ELb0ELb0ELi128EEEEEEEEEvNT_6ParamsE)
        /*03ec*/ 	.word	0x00000008


	//----- nvinfo : EIATTR_REGCOUNT
	.align		4
.L_185:
        /*03f0*/ 	.byte	0x04, 0x2f
        /*03f2*/ 	.short	(.L_187 - .L_186)
	.align		4
.L_186:
        /*03f4*/ 	.word	index@(_ZN7cutlass13device_kernelIN5flash11enable_sm90INS1_16FlashAttnBwdSm90INS1_25CollectiveMainloopBwdSm90ILi2ELi2ELi2EN4cute5tupleIJNS5_1CILi1EEES8_S8_EEENS6_IJNS7_ILi64EEENS7_ILi128EEENS7_ILi96EEEEEENS_10bfloat16_tEfNS_4arch4Sm90ELb0ELb1ELb1ELb0ELb1ELb1ELb0ELb0ELi2ELi1ELi2ELi1ELb1EEENS1_21CollectiveEpilogueBwdISD_SE_SG_Li256ELb0ELb0ELi1EEENS1_19SingleTileSchedulerILb0ELb0ELb0ELi128EEEEEEEEEvNT_6ParamsE)
        /*03f8*/ 	.word	0x000000a8


	//----- nvinfo : EIATTR_FRAME_SIZE
	.align		4
.L_187:
        /*03fc*/ 	.byte	0x04, 0x11
        /*03fe*/ 	.short	(.L_189 - .L_188)
	.align		4
.L_188:
        /*0400*/ 	.word	index@(_ZN7cutlass13device_kernelIN5flash11enable_sm90INS1_16FlashAttnBwdSm90INS1_25CollectiveMainloopBwdSm90ILi2ELi2ELi2EN4cute5tupleIJNS5_1CILi1EEES8_S8_EEENS6_IJNS7_ILi64EEENS7_ILi128EEENS7_ILi96EEEEEENS_10bfloat16_tEfNS_4arch4Sm90ELb0ELb1ELb1ELb0ELb1ELb1ELb0ELb0ELi2ELi1ELi2ELi1ELb1EEENS1_21CollectiveEpilogueBwdISD_SE_SG_Li256ELb0ELb0ELi1EEENS1_19SingleTileSchedulerILb0ELb0ELb0ELi128EEEEEEEEEvNT_6ParamsE)
        /*0404*/ 	.word	0x00000008


	//----- nvinfo : EIATTR_REGCOUNT
	.align		4
.L_189:
        /*0408*/ 	.byte	0x04, 0x2f
        /*040a*/ 	.short	(.L_191 - .L_190)
	.align		4
.L_190:
        /*040c*/ 	.word	index@(_ZN7cutlass13device_kernelIN5flash11enable_sm90INS1_16FlashAttnBwdSm90INS1_25CollectiveMainloopBwdSm90ILi2ELi2ELi2EN4cute5tupleIJNS5_1CILi1EEES8_S8_EEENS6_IJNS7_ILi64EEENS7_ILi128EEENS7_ILi96EEEEEENS_10bfloat16_tEfNS_4arch4Sm90ELb0ELb1ELb1ELb0ELb0ELb1ELb0ELb0ELi2ELi1ELi2ELi1ELb1EEENS1_21CollectiveEpilogueBwdISD_SE_SG_Li256ELb0ELb0ELi1EEENS1_19SingleTileSchedulerILb0ELb0ELb0ELi128EEEEEEEEEvNT_6ParamsE)
        /*0410*/ 	.word	0x000000a8


	//----- nvinfo : EIATTR_FRAME_SIZE
	.align		4
.L_191:
        /*0414*/ 	.byte	0x04, 0x11
        /*0416*/ 	.short	(.L_193 - .L_192)
	.align		4
.L_192:
        /*0418*/ 	.word	index@(_ZN7cutlass13device_kernelIN5flash11enable_sm90INS1_16FlashAttnBwdSm90INS1_25CollectiveMainloopBwdSm90ILi2ELi2ELi2EN4cute5tupleIJNS5_1CILi1EEES8_S8_EEENS6_IJNS7_ILi64EEENS7_ILi128EEENS7_ILi96EEEEEENS_10bfloat16_tEfNS_4arch4Sm90ELb0ELb1ELb1ELb0ELb0ELb1ELb0ELb0ELi2ELi1ELi2ELi1ELb1EEENS1_21CollectiveEpilogueBwdISD_SE_SG_Li256ELb0ELb0ELi1EEENS1_19SingleTileSchedulerILb0ELb0ELb0ELi128EEEEEEEEEvNT_6ParamsE)
        /*041c*/ 	.word	0x00000008


	//----- nvinfo : EIATTR_REGCOUNT
	.align		4
.L_193:
        /*0420*/ 	.byte	0x04, 0x2f
        /*0422*/ 	.short	(.L_195 - .L_194)
	.align		4
.L_194:
        /*0424*/ 	.word	index@(_ZN7cutlass13device_kernelIN5flash11enable_sm90INS1_16FlashAttnBwdSm90INS1_25CollectiveMainloopBwdSm90ILi2ELi2ELi2EN4cute5tupleIJNS5_1CILi1EEES8_S8_EEENS6_IJNS7_ILi64EEENS7_ILi128EEENS7_ILi96EEEEEENS_10bfloat16_tEfNS_4arch4Sm90ELb0ELb0ELb1ELb1ELb1ELb1ELb0ELb0ELi2ELi1ELi2ELi1ELb1EEENS1_24CollectiveEpilogueBwdGQAISD_fSG_Li256ELb1ELb1EEENS1_19SingleTileSchedulerILb1ELb0ELb0ELi128EEEEEEEEEvNT_6ParamsE)
        /*0428*/ 	.word	0x000000a8


	//----- nvinfo : EIATTR_FRAME_SIZE
	.align		4
.L_195:
        /*042c*/ 	.byte	0x04, 0x11
        /*042e*/ 	.short	(.L_197 - .L_196)
	.align		4
.L_196:
        /*0430*/ 	.word	index@(_ZN7cutlass13device_kernelIN5flash11enable_sm90INS1_16FlashAttnBwdSm90INS1_25CollectiveMainloopBwdSm90ILi2ELi2ELi2EN4cute5tupleIJNS5_1CILi1EEES8_S8_EEENS6_IJNS7_ILi64EEENS7_ILi128EEENS7_ILi96EEEEEENS_10bfloat16_tEfNS_4arch4Sm90ELb0ELb0ELb1ELb1ELb1ELb1ELb0ELb0ELi2ELi1ELi2ELi1ELb1EEENS1_24CollectiveEpilogueBwdGQAISD_fSG_Li256ELb1ELb1EEENS1_19SingleTileSchedulerILb1ELb0ELb0ELi128EEEEEEEEEvNT_6ParamsE)
        /*0434*/ 	.word	0x00000000


	//----- nvinfo : EIATTR_REGCOUNT
	.align		4
.L_197:
        /*0438*/ 	.byte	0x04, 0x2f
        /*043a*/ 	.short	(.L_199 - .L_198)
	.align		4
.L_198:
        /*043c*/ 	.word	index@(_ZN7cutlass13device_kernelIN5flash11enable_sm90INS1_16FlashAttnBwdSm90INS1_25CollectiveMainloopBwdSm90ILi2ELi2ELi2EN4cute5tupleIJNS5_1CILi1EEES8_S8_EEENS6_IJNS7_ILi64EEENS7_ILi128EEENS7_ILi96EEEEEENS_10bfloat16_tEfNS_4arch4Sm90ELb0ELb0ELb1ELb1ELb0ELb1ELb0ELb0ELi2ELi1ELi2ELi1ELb1EEENS1_24CollectiveEpilogueBwdGQAISD_fSG_Li256ELb1ELb0EEENS1_19SingleTileSchedulerILb1ELb0ELb0ELi128EEEEEEEEEvNT_6ParamsE)
        /*0440*/ 	.word	0x000000a8


	//----- nvinfo : EIATTR_FRAME_SIZE
	.align		4
.L_199:
        /*0444*/ 	.byte	0x04, 0x11
        /*0446*/ 	.short	(.L_201 - .L_200)
	.align		4
.L_200:
        /*0448*/ 	.word	index@(_ZN7cutlass13device_kernelIN5flash11enable_sm90INS1_16FlashAttnBwdSm90INS1_25CollectiveMainloopBwdSm90ILi2ELi2ELi2EN4cute5tupleIJNS5_1CILi1EEES8_S8_EEENS6_IJNS7_ILi64EEENS7_ILi128EEENS7_ILi96EEEEEENS_10bfloat16_tEfNS_4arch4Sm90ELb0ELb0ELb1ELb1ELb0ELb1ELb0ELb0ELi2ELi1ELi2ELi1ELb1EEENS1_24CollectiveEpilogueBwdGQAISD_fSG_Li256ELb1ELb0EEENS1_19SingleTileSchedulerILb1ELb0ELb0ELi128EEEEEEEEEvNT_6ParamsE)
        /*044c*/ 	.word	0x00000000


	//----- nvinfo : EIATTR_REGCOUNT
	.align		4
.L_201:
        /*0450*/ 	.byte	0x04, 0x2f
        /*0452*/ 	.short	(.L_203 - .L_202)
	.align		4
.L_202:
        /*0454*/ 	.word	index@(_ZN7cutlass13device_kernelIN5flash11enable_sm90INS1_16FlashAttnBwdSm90INS1_25CollectiveMainloopBwdSm90ILi2ELi2ELi2EN4cute5tupleIJNS5_1CILi1EEES8_S8_EEENS6_IJNS7_ILi64EEENS7_ILi128EEENS7_ILi96EEEEEENS_10bfloat16_tEfNS_4arch4Sm90ELb0ELb0ELb1ELb1ELb1ELb1ELb0ELb0ELi2ELi1ELi2ELi1ELb1EEENS1_21CollectiveEpilogueBwdISD_SE_SG_Li256ELb1ELb0ELi1EEENS1_19SingleTileSchedulerILb1ELb0ELb0ELi128EEEEEEEEEvNT_6ParamsE)
        /*0458*/ 	.word	0x000000a8


	//----- nvinfo : EIATTR_FRAME_SIZE
	.align		4
.L_203:
        /*045c*/ 	.byte	0x04, 0x11
        /*045e*/ 	.short	(.L_205 - .L_204)
	.align		4
.L_204:
        /*0460*/ 	.word	index@(_ZN7cutlass13device_kernelIN5flash11enable_sm90INS1_16FlashAttnBwdSm90INS1_25CollectiveMainloopBwdSm90ILi2ELi2ELi2EN4cute5tupleIJNS5_1CILi1EEES8_S8_EEENS6_IJNS7_ILi64EEENS7_ILi128EEENS7_ILi96EEEEEENS_10bfloat16_tEfNS_4arch4Sm90ELb0ELb0ELb1ELb1ELb1ELb1ELb0ELb0ELi2ELi1ELi2ELi1ELb1EEENS1_21CollectiveEpilogueBwdISD_SE_SG_Li256ELb1ELb0ELi1EEENS1_19SingleTileSchedulerILb1ELb0ELb0ELi128EEEEEEEEEvNT_6ParamsE)
        /*0464*/ 	.word	0x00000000


	//----- nvinfo : EIATTR_REGCOUNT
	.align		4
.L_205:
        /*0468*/ 	.byte	0x04, 0x2f
        /*046a*/ 	.short	(.L_207 - .L_206)
	.align		4
.L_206:
        /*046c*/ 	.word	index@(_ZN7cutlass13device_kernelIN5flash11enable_sm90INS1_16FlashAttnBwdSm90INS1_25CollectiveMainloopBwdSm90ILi2ELi2ELi2EN4cute5tupleIJNS5_1CILi1EEES8_S8_EEENS6_IJNS7_ILi64EEENS7_ILi128EEENS7_ILi96EEEEEENS_10bfloat16_tEfNS_4arch4Sm90ELb0ELb0ELb1ELb1ELb0ELb1ELb0ELb0ELi2ELi1ELi2ELi1ELb1EEENS1_21CollectiveEpilogueBwdISD_SE_SG_Li256ELb1ELb0ELi1EEENS1_19SingleTileSchedulerILb1ELb0ELb0ELi128EEEEEEEEEvNT_6ParamsE)
        /*0470*/ 	.word	0x000000a8


	//----- nvinfo : EIATTR_FRAME_SIZE
	.align		4
.L_207:
        /*0474*/ 	.byte	0x04, 0x11
        /*0476*/ 	.short	(.L_209 - .L_208)
	.align		4
.L_208:
        /*0478*/ 	.word	index@(_ZN7cutlass13device_kernelIN5flash11enable_sm90INS1_16FlashAttnBwdSm90INS1_25CollectiveMainloopBwdSm90ILi2ELi2ELi2EN4cute5tupleIJNS5_1CILi1EEES8_S8_EEENS6_IJNS7_ILi64EEENS7_ILi128EEENS7_ILi96EEEEEENS_10bfloat16_tEfNS_4arch4Sm90ELb0ELb0ELb1ELb1ELb0ELb1ELb0ELb0ELi2ELi1ELi2ELi1ELb1EEENS1_21CollectiveEpilogueBwdISD_SE_SG_Li256ELb1ELb0ELi1EEENS1_19SingleTileSchedulerILb1ELb0ELb0ELi128EEEEEEEEEvNT_6ParamsE)
        /*047c*/ 	.word	0x00000000


	//----- nvinfo : EIATTR_REGCOUNT
	.align		4
.L_209:
        /*0480*/ 	.byte	0x04, 0x2f
        /*0482*/ 	.short	(.L_211 - .L_210)
	.align		4
.L_210:
        /*0484*/ 	.word	index@(_ZN7cutlass13device_kernelIN5flash11enable_sm90INS1_16FlashAttnBwdSm90INS1_25CollectiveMainloopBwdSm90ILi2ELi2ELi2EN4cute5tupleIJNS5_1CILi1EEES8_S8_EEENS6_IJNS7_ILi64EEENS7_ILi128EEENS7_ILi96EEEEEENS_10bfloat16_tEfNS_4arch4Sm90ELb0ELb0ELb1ELb0ELb1ELb1ELb0ELb0ELi2ELi1ELi2ELi1ELb1EEENS1_24CollectiveEpilogueBwdGQAISD_fSG_Li256ELb0ELb1EEENS1_19SingleTileSchedulerILb0ELb0ELb0ELi128EEEEEEEEEvNT_6ParamsE)
        /*0488*/ 	.word	0x000000a8


	//----- nvinfo : EIATTR_FRAME_SIZE
	.align		4
.L_211:
        /*048c*/ 	.byte	0x04, 0x11
        /*048e*/ 	.short	(.L_213 - .L_212)
	.align		4
.L_212:
        /*0490*/ 	.word	index@(_ZN7cutlass13device_kernelIN5flash11enable_sm90INS1_16FlashAttnBwdSm90INS1_25CollectiveMainloopBwdSm90ILi2ELi2ELi2EN4cute5tupleIJNS5_1CILi1EEES8_S8_EEENS6_IJNS7_ILi64EEENS7_ILi128EEENS7_ILi96EEEEEENS_10bfloat16_tEfNS_4arch4Sm90ELb0ELb0ELb1ELb0ELb1ELb1ELb0ELb0ELi2ELi1ELi2ELi1ELb1EEENS1_24CollectiveEpilogueBwdGQAISD_fSG_Li256ELb0ELb1EEENS1_19SingleTileSchedulerILb0ELb0ELb0ELi128EEEEEEEEEvNT_6ParamsE)
        /*0494*/ 	.word	0x00000000


	//----- nvinfo : EIATTR_REGCOUNT
	.align		4
.L_213:
        /*0498*/ 	.byte	0x04, 0x2f
        /*049a*/ 	.short	(.L_215 - .L_214)
	.align		4
.L_214:
        /*049c*/ 	.word	index@(_ZN7cutlass13device_kernelIN5flash11enable_sm90INS1_16FlashAttnBwdSm90INS1_25CollectiveMainloopBwdSm90ILi2ELi2ELi2EN4cute5tupleIJNS5_1CILi1EEES8_S8_EEENS6_IJNS7_ILi64EEENS7_ILi128EEENS7_ILi96EEEEEENS_10bfloat16_tEfNS_4arch4Sm90ELb0ELb0ELb1ELb0ELb0ELb1ELb0ELb0ELi2ELi1ELi2ELi1ELb1EEENS1_24CollectiveEpilogueBwdGQAISD_fSG_Li256ELb0ELb0EEENS1_19SingleTileSchedulerILb0ELb0ELb0ELi128EEEEEEEEEvNT_6ParamsE)
        /*04a0*/ 	.word	0x000000a8


	//----- nvinfo : EIATTR_FRAME_SIZE
	.align		4
.L_215:
        /*04a4*/ 	.byte	0x04, 0x11
        /*04a6*/ 	.short	(.L_217 - .L_216)
	.align		4
.L_216:
        /*04a8*/ 	.word	index@(_ZN7cutlass13device_kernelIN5flash11enable_sm90INS1_16FlashAttnBwdSm90INS1_25CollectiveMainloopBwdSm90ILi2ELi2ELi2EN4cute5tupleIJNS5_1CILi1EEES8_S8_EEENS6_IJNS7_ILi64EEENS7_ILi128EEENS7_ILi96EEEEEENS_10bfloat16_tEfNS_4arch4Sm90ELb0ELb0ELb1ELb0ELb0ELb1ELb0ELb0ELi2ELi1ELi2ELi1ELb1EEENS1_24CollectiveEpilogueBwdGQAISD_fSG_Li256ELb0ELb0EEENS1_19SingleTileSchedulerILb0ELb0ELb0ELi128EEEEEEEEEvNT_6ParamsE)
        /*04ac*/ 	.word	0x00000000


	//----- nvinfo : EIATTR_REGCOUNT
	.align		4
.L_217:
        /*04b0*/ 	.byte	0x04, 0x2f
        /*04b2*/ 	.short	(.L_219 - .L_218)
	.align		4
.L_218:
        /*04b4*/ 	.word	index@(_ZN7cutlass13device_kernelIN5flash11enable_sm90INS1_16FlashAttnBwdSm90INS1_25CollectiveMainloopBwdSm90ILi2ELi2ELi2EN4cute5tupleIJNS5_1CILi1EEES8_S8_EEENS6_IJNS7_ILi64EEENS7_ILi128EEENS7_ILi96EEEEEENS_10bfloat16_tEfNS_4arch4Sm90ELb0ELb0ELb1ELb0ELb1ELb1ELb0ELb0ELi2ELi1ELi2ELi1ELb1EEENS1_21CollectiveEpilogueBwdISD_SE_SG_Li256ELb0ELb0ELi1EEENS1_19SingleTileSchedulerILb0ELb0ELb0ELi128EEEEEEEEEvNT_6ParamsE)
        /*04b8*/ 	.word	0x000000a8


	//----- nvinfo : EIATTR_FRAME_SIZE
	.align		4
.L_219:
        /*04bc*/ 	.byte	0x04, 0x11
        /*04be*/ 	.short	(.L_221 - .L_220)
	.align		4
.L_220:
        /*04c0*/ 	.word	index@(_ZN7cutlass13device_kernelIN5flash11enable_sm90INS1_16FlashAttnBwdSm90INS1_25CollectiveMainloopBwdSm90ILi2ELi2ELi2EN4cute5tupleIJNS5_1CILi1EEES8_S8_EEENS6_IJNS7_ILi64EEENS7_ILi128EEENS7_ILi96EEEEEENS_10bfloat16_tEfNS_4arch4Sm90ELb0ELb0ELb1ELb0ELb1ELb1ELb0ELb0ELi2ELi1ELi2ELi1ELb1EEENS1_21CollectiveEpilogueBwdISD_SE_SG_Li256ELb0ELb0ELi1EEENS1_19SingleTileSchedulerILb0ELb0ELb0ELi128EEEEEEEEEvNT_6ParamsE)
        /*04c4*/ 	.word	0x00000000


	//----- nvinfo : EIATTR_REGCOUNT
	.align		4
.L_221:
        /*04c8*/ 	.byte	0x04, 0x2f
        /*04ca*/ 	.short	(.L_223 - .L_222)
	.align		4
.L_222:
        /*04cc*/ 	.word	index@(_ZN7cutlass13device_kernelIN5flash11enable_sm90INS1_16FlashAttnBwdSm90INS1_25CollectiveMainloopBwdSm90ILi2ELi2ELi2EN4cute5tupleIJNS5_1CILi1EEES8_S8_EEENS6_IJNS7_ILi64EEENS7_ILi128EEENS7_ILi96EEEEEENS_10bfloat16_tEfNS_4arch4Sm90ELb0ELb0ELb1ELb0ELb0ELb1ELb0ELb0ELi2ELi1ELi2ELi1ELb1EEENS1_21CollectiveEpilogueBwdISD_SE_SG_Li256ELb0ELb0ELi1EEENS1_19SingleTileSchedulerILb0ELb0ELb0ELi128EEEEEEEEEvNT_6ParamsE)
        /*04d0*/ 	.word	0x000000a8


	//----- nvinfo : EIATTR_FRAME_SIZE
	.align		4
.L_223:
        /*04d4*/ 	.byte	0x04, 0x11
        /*04d6*/ 	.short	(.L_225 - .L_224)
	.align		4
.L_224:
        /*04d8*/ 	.word	index@(_ZN7cutlass13device_kernelIN5flash11enable_sm90INS1_16FlashAttnBwdSm90INS1_25CollectiveMainloopBwdSm90ILi2ELi2ELi2EN4cute5tupleIJNS5_1CILi1EEES8_S8_EEENS6_IJNS7_ILi64EEENS7_ILi128EEENS7_ILi96EEEEEENS_10bfloat16_tEfNS_4arch4Sm90ELb0ELb0ELb1ELb0ELb0ELb1ELb0ELb0ELi2ELi1ELi2ELi1ELb1EEENS1_21CollectiveEpilogueBwdISD_SE_SG_Li256ELb0ELb0ELi1EEENS1_19SingleTileSchedulerILb0ELb0ELb0ELi128EEEEEEEEEvNT_6ParamsE)
        /*04dc*/ 	.word	0x00000000


	//----- nvinfo : EIATTR_MIN_STACK_SIZE
	.align		4
.L_225:
        /*04e0*/ 	.byte	0x04, 0x12
        /*04e2*/ 	.short	(.L_227 - .L_226)
	.align		4
.L_226:
        /*04e4*/ 	.word	index@(_ZN7cutlass13device_kernelIN5flash11enable_sm90INS1_16FlashAttnBwdSm90INS1_25CollectiveMainloopBwdSm90ILi2ELi2ELi2EN4cute5tupleIJNS5_1CILi1EEES8_S8_EEENS6_IJNS7_ILi64EEENS7_ILi128EEENS7_ILi96EEEEEENS_10bfloat16_tEfNS_4arch4Sm90ELb0ELb0ELb1ELb0ELb0ELb1ELb0ELb0ELi2ELi1ELi2ELi1ELb1EEENS1_21CollectiveEpilogueBwdISD_SE_SG_Li256ELb0ELb0ELi1EEENS1_19SingleTileSchedulerILb0ELb0ELb0ELi128EEEEEEEEEvNT_6ParamsE)
        /*04e8*/ 	.word	0x00000000


	//----- nvinfo : EIATTR_MIN_STACK_SIZE
	.align		4
.L_227:
        /*04ec*/ 	.byte	0x04, 0x12
        /*04ee*/ 	.short	(.L_229 - .L_228)
	.align		4
.L_228:
        /*04f0*/ 	.word	index@(_ZN7cutlass13device_kernelIN5flash11enable_sm90INS1_16FlashAttnBwdSm90INS1_25CollectiveMainloopBwdSm90ILi2ELi2ELi2EN4cute5tupleIJNS5_1CILi1EEES8_S8_EEENS6_IJNS7_ILi64EEENS7_ILi128EEENS7_ILi96EEEEEENS_10bfloat16_tEfNS_4arch4Sm90ELb0ELb0ELb1ELb0ELb1ELb1ELb0ELb0ELi2ELi1ELi2ELi1ELb1EEENS1_21CollectiveEpilogueBwdISD_SE_SG_Li256ELb0ELb0ELi1EEENS1_19SingleTileSchedulerILb0ELb0ELb0ELi128EEEEEEEEEvNT_6ParamsE)
        /*04f4*/ 	.word	0x00000000


	//----- nvinfo : EIATTR_MIN_STACK_SIZE
	.align		4
.L_229:
        /*04f8*/ 	.byte	0x04, 0x12
        /*04fa*/ 	.short	(.L_231 - .L_230)
	.align		4
.L_230:
        /*04fc*/ 	.word	index@(_ZN7cutlass13device_kernelIN5flash11enable_sm90INS1_16FlashAttnBwdSm90INS1_25CollectiveMainloopBwdSm90ILi2ELi2ELi2EN4cute5tupleIJNS5_1CILi1EEES8_S8_EEENS6_IJNS7_ILi64EEENS7_ILi128EEENS7_ILi96EEEEEENS_10bfloat16_tEfNS_4arch4Sm90ELb0ELb0ELb1ELb0ELb0ELb1ELb0ELb0ELi2ELi1ELi2ELi1ELb1EEENS1_24CollectiveEpilogueBwdGQAISD_fSG_Li256ELb0ELb0EEENS1_19SingleTileSchedulerILb0ELb0ELb0ELi128EEEEEEEEEvNT_6ParamsE)
        /*0500*/ 	.word	0x00000000


	//----- nvinfo : EIATTR_MIN_STACK_SIZE
	.align		4
.L_231:
        /*0504*/ 	.byte	0x04, 0x12
        /*0506*/ 	.short	(.L_233 - .L_232)
	.align		4
.L_232:
        /*0508*/ 	.word	index@(_ZN7cutlass13device_kernelIN5flash11enable_sm90INS1_16FlashAttnBwdSm90INS1_25CollectiveMainloopBwdSm90ILi2ELi2ELi2EN4cute5tupleIJNS5_1CILi1EEES8_S8_EEENS6_IJNS7_ILi64EEENS7_ILi128EEENS7_ILi96EEEEEENS_10bfloat16_tEfNS_4arch4Sm90ELb0ELb0ELb1ELb0ELb1ELb1ELb0ELb0ELi2ELi1ELi2ELi1ELb1EEENS1_24CollectiveEpilogueBwdGQAISD_fSG_Li256ELb0ELb1EEENS1_19SingleTileSchedulerILb0ELb0ELb0ELi128EEEEEEEEEvNT_6ParamsE)
        /*050c*/ 	.word	0x00000000


	//----- nvinfo : EIATTR_MIN_STACK_SIZE
	.align		4
.L_233:
        /*0510*/ 	.byte	0x04, 0x12
        /*0512*/ 	.short	(.L_235 - .L_234)
	.align		4
.L_234:
        /*0514*/ 	.word	index@(_ZN7cutlass13device_kernelIN5flash11enable_sm90INS1_16FlashAttnBwdSm90INS1_25CollectiveMainloopBwdSm90ILi2ELi2ELi2EN4cute5tupleIJNS5_1CILi1EEES8_S8_EEENS6_IJNS7_ILi64EEENS7_ILi128EEENS7_ILi96EEEEEENS_10bfloat16_tEfNS_4arch4Sm90ELb0ELb0ELb1ELb1ELb0ELb1ELb0ELb0ELi2ELi1ELi2ELi1ELb1EEENS1_21CollectiveEpilogueBwdISD_SE_SG_Li256ELb1ELb0ELi1EEENS1_19SingleTileSchedulerILb1ELb0ELb0ELi128EEEEEEEEEvNT_6ParamsE)
        /*0518*/ 	.word	0x00000000


	//----- nvinfo : EIATTR_MIN_STACK_SIZE
	.align		4
.L_235:
        /*051c*/ 	.byte	0x04, 0x12
        /*051e*/ 	.short	(.L_237 - .L_236)
	.align		4
.L_236:
        /*0520*/ 	.word	index@(_ZN7cutlass13device_kernelIN5flash11enable_sm90INS1_16FlashAttnBwdSm90INS1_25CollectiveMainloopBwdSm90ILi2ELi2ELi2EN4cute5tupleIJNS5_1CILi1EEES8_S8_EEENS6_IJNS7_ILi64EEENS7_ILi128EEENS7_ILi96EEEEEENS_10bfloat16_tEfNS_4arch4Sm90ELb0ELb0ELb1ELb1ELb1ELb1ELb0ELb0ELi2ELi1ELi2ELi1ELb1EEENS1_21CollectiveEpilogueBwdISD_SE_SG_Li256ELb1ELb0ELi1EEENS1_19SingleTileSchedulerILb1ELb0ELb0ELi128EEEEEEEEEvNT_6ParamsE)
        /*0524*/ 	.word	0x00000000


	//----- nvinfo : EIATTR_MIN_STACK_SIZE
	.align		4
.L_237:
        /*0528*/ 	.byte	0x04, 0x12
        /*052a*/ 	.short	(.L_239 - .L_238)
	.align		4
.L_238:
        /*052c*/ 	.word	index@(_ZN7cutlass13device_kernelIN5flash11enable_sm90INS1_16FlashAttnBwdSm90INS1_25CollectiveMainloopBwdSm90ILi2ELi2ELi2EN4cute5tupleIJNS5_1CILi1EEES8_S8_EEENS6_IJNS7_ILi64EEENS7_ILi128EEENS7_ILi96EEEEEENS_10bfloat16_tEfNS_4arch4Sm90ELb0ELb0ELb1ELb1ELb0ELb1ELb0ELb0ELi2ELi1ELi2ELi1ELb1EEENS1_24CollectiveEpilogueBwdGQAISD_fSG_Li256ELb1ELb0EEENS1_19SingleTileSchedulerILb1ELb0ELb0ELi128EEEEEEEEEvNT_6ParamsE)
        /*0530*/ 	.word	0x00000000


	//----- nvinfo : EIATTR_MIN_STACK_SIZE
	.align		4
.L_239:
        /*0534*/ 	.byte	0x04, 0x12
        /*0536*/ 	.short	(.L_241 - .L_240)
	.align		4
.L_240:
        /*0538*/ 	.word	index@(_ZN7cutlass13device_kernelIN5flash11enable_sm90INS1_16FlashAttnBwdSm90INS1_25CollectiveMainloopBwdSm90ILi2ELi2ELi2EN4cute5tupleIJNS5_1CILi1EEES8_S8_EEENS6_IJNS7_ILi64EEENS7_ILi128EEENS7_ILi96EEEEEENS_10bfloat16_tEfNS_4arch4Sm90ELb0ELb0ELb1ELb1ELb1ELb1ELb0ELb0ELi2ELi1ELi2ELi1ELb1EEENS1_24CollectiveEpilogueBwdGQAISD_fSG_Li256ELb1ELb1EEENS1_19SingleTileSchedulerILb1ELb0ELb0ELi128EEEEEEEEEvNT_6ParamsE)
        /*053c*/ 	.word	0x00000000


	//----- nvinfo : EIATTR_MIN_STACK_SIZE
	.align		4
.L_241:
        /*0540*/ 	.byte	0x04, 0x12
        /*0542*/ 	.short	(.L_243 - .L_242)
	.align		4
.L_242:
        /*0544*/ 	.word	index@(_ZN7cutlass13device_kernelIN5flash11enable_sm90INS1_16FlashAttnBwdSm90INS1_25CollectiveMainloopBwdSm90ILi2ELi2ELi2EN4cute5tupleIJNS5_1CILi1EEES8_S8_EEENS6_IJNS7_ILi64EEENS7_ILi128EEENS7_ILi96EEEEEENS_10bfloat16_tEfNS_4arch4Sm90ELb0ELb1ELb1ELb0ELb0ELb1ELb0ELb0ELi2ELi1ELi2ELi1ELb1EEENS1_21CollectiveEpilogueBwdISD_SE_SG_Li256ELb0ELb0ELi1EEENS1_19SingleTileSchedulerILb0ELb0ELb0ELi128EEEEEEEEEvNT_6ParamsE)
        /*0548*/ 	.word	0x00000008


	//----- nvinfo : EIATTR_MIN_STACK_SIZE
	.align		4
.L_243:
        /*054c*/ 	.byte	0x04, 0x12
        /*054e*/ 	.short	(.L_245 - .L_244)
	.align		4
.L_244:
        /*0550*/ 	.word	index@(_ZN7cutlass13device_kernelIN5flash11enable_sm90INS1_16FlashAttnBwdSm90INS1_25CollectiveMainloopBwdSm90ILi2ELi2ELi2EN4cute5tupleIJNS5_1CILi1EEES8_S8_EEENS6_IJNS7_ILi64EEENS7_ILi128EEENS7_ILi96EEEEEENS_10bfloat16_tEfNS_4arch4Sm90ELb0ELb1ELb1ELb0ELb1ELb1ELb0ELb0ELi2ELi1ELi2ELi1ELb1EEENS1_21CollectiveEpilogueBwdISD_SE_SG_Li256ELb0ELb0ELi1EEENS1_19SingleTileSchedulerILb0ELb0ELb0ELi128EEEEEEEEEvNT_6ParamsE)
        /*0554*/ 	.word	0x00000008


	//----- nvinfo : EIATTR_MIN_STACK_SIZE
	.align		4
.L_245:
        /*0558*/ 	.byte	0x04, 0x12
        /*055a*/ 	.short	(.L_247 - .L_246)
	.align		4
.L_246:
        /*055c*/ 	.word	index@(_ZN7cutlass13device_kernelIN5flash11enable_sm90INS1_16FlashAttnBwdSm90INS1_25CollectiveMainloopBwdSm90ILi2ELi2ELi2EN4cute5tupleIJNS5_1CILi1EEES8_S8_EEENS6_IJNS7_ILi64EEENS7_ILi128EEENS7_ILi96EEEEEENS_10bfloat16_tEfNS_4arch4Sm90ELb0ELb1ELb1ELb0ELb0ELb1ELb0ELb0ELi2ELi1ELi2ELi1ELb1EEENS1_24CollectiveEpilogueBwdGQAISD_fSG_Li256ELb0ELb0EEENS1_19SingleTileSchedulerILb0ELb0ELb0ELi128EEEEEEEEEvNT_6ParamsE)
        /*0560*/ 	.word	0x00000008


	//----- nvinfo : EIATTR_MIN_STACK_SIZE
	.align		4
.L_247:
        /*0564*/ 	.byte	0x04, 0x12
        /*0566*/ 	.short	(.L_249 - .L_248)
	.align		4
.L_248:
        /*0568*/ 	.word	index@(_ZN7cutlass13device_kernelIN5flash11enable_sm90INS1_16FlashAttnBwdSm90INS1_25CollectiveMainloopBwdSm90ILi2ELi2ELi2EN4cute5tupleIJNS5_1CILi1EEES8_S8_EEENS6_IJNS7_ILi64EEENS7_ILi128EEENS7_ILi96EEEEEENS_10bfloat16_tEfNS_4arch4Sm90ELb0ELb1ELb1ELb0ELb1ELb1ELb0ELb0ELi2ELi1ELi2ELi1ELb1EEENS1_24CollectiveEpilogueBwdGQAISD_fSG_Li256ELb0ELb1EEENS1_19SingleTileSchedulerILb0ELb0ELb0ELi128EEEEEEEEEvNT_6ParamsE)
        /*056c*/ 	.word	0x00000008


	//----- nvinfo : EIATTR_MIN_STACK_SIZE
	.align		4
.L_249:
        /*0570*/ 	.byte	0x04, 0x12
        /*0572*/ 	.short	(.L_251 - .L_250)
	.align		4
.L_250:
        /*0574*/ 	.word	index@(_ZN7cutlass13device_kernelIN5flash11enable_sm90INS1_16FlashAttnBwdSm90INS1_25CollectiveMainloopBwdSm90ILi2ELi2ELi2EN4cute5tupleIJNS5_1CILi1EEES8_S8_EEENS6_IJNS7_ILi64EEENS7_ILi128EEENS7_ILi96EEEEEENS_10bfloat16_tEfNS_4arch4Sm90ELb0ELb1ELb1ELb1ELb0ELb1ELb0ELb0ELi2ELi1ELi2ELi1ELb1EEENS1_21CollectiveEpilogueBwdISD_SE_SG_Li256ELb1ELb0ELi1EEENS1_19SingleTileSchedulerILb1ELb0ELb0ELi128EEEEEEEEEvNT_6ParamsE)
        /*0578*/ 	.word	0x00000010


	//----- nvinfo : EIATTR_MIN_STACK_SIZE
	.align		4
.L_251:
        /*057c*/ 	.byte	0x04, 0x12
        /*057e*/ 	.short	(.L_253 - .L_252)
	.align		4
.L_252:
        /*0580*/ 	.word	index@(_ZN7cutlass13device_kernelIN5flash11enable_sm90INS1_16FlashAttnBwdSm90INS1_25CollectiveMainloopBwdSm90ILi2ELi2ELi2EN4cute5tupleIJNS5_1CILi1EEES8_S8_EEENS6_IJNS7_ILi64EEENS7_ILi128EEENS7_ILi96EEEEEENS_10bfloat16_tEfNS_4arch4Sm90ELb0ELb1ELb1ELb1ELb1ELb1ELb0ELb0ELi2ELi1ELi2ELi1ELb1EEENS1_21CollectiveEpilogueBwdISD_SE_SG_Li256ELb1ELb0ELi1EEENS1_19SingleTileSchedulerILb1ELb0ELb0ELi128EEEEEEEEEvNT_6ParamsE)
        /*0584*/ 	.word	0x00000010


	//----- nvinfo : EIATTR_MIN_STACK_SIZE
	.align		4
.L_253:
        /*0588*/ 	.byte	0x04, 0x12
        /*058a*/ 	.short	(.L_255 - .L_254)
	.align		4
.L_254:
        /*058c*/ 	.word	index@(_ZN7cutlass13device_kernelIN5flash11enable_sm90INS1_16FlashAttnBwdSm90INS1_25CollectiveMainloopBwdSm90ILi2ELi2ELi2EN4cute5tupleIJNS5_1CILi1EEES8_S8_EEENS6_IJNS7_ILi64EEENS7_ILi128EEENS7_ILi96EEEEEENS_10bfloat16_tEfNS_4arch4Sm90ELb0ELb1ELb1ELb1ELb0ELb1ELb0ELb0ELi2ELi1ELi2ELi1ELb1EEENS1_24CollectiveEpilogueBwdGQAISD_fSG_Li256ELb1ELb0EEENS1_19SingleTileSchedulerILb1ELb0ELb0ELi128EEEEEEEEEvNT_6ParamsE)
        /*0590*/ 	.word	0x00000010


	//----- nvinfo : EIATTR_MIN_STACK_SIZE
	.align		4
.L_255:
        /*0594*/ 	.byte	0x04, 0x12
        /*0596*/ 	.short	(.L_257 - .L_256)
	.align		4
.L_256:
        /*0598*/ 	.word	index@(_ZN7cutlass13device_kernelIN5flash11enable_sm90INS1_16FlashAttnBwdSm90INS1_25CollectiveMainloopBwdSm90ILi2ELi2ELi2EN4cute5tupleIJNS5_1CILi1EEES8_S8_EEENS6_IJNS7_ILi64EEENS7_ILi128EEENS7_ILi96EEEEEENS_10bfloat16_tEfNS_4arch4Sm90ELb0ELb1ELb1ELb1ELb1ELb1ELb0ELb0ELi2ELi1ELi2ELi1ELb1EEENS1_24CollectiveEpilogueBwdGQAISD_fSG_Li256ELb1ELb1EEENS1_19SingleTileSchedulerILb1ELb0ELb0ELi128EEEEEEEEEvNT_6ParamsE)
        /*059c*/ 	.word	0x00000010


	//----- nvinfo : EIATTR_MIN_STACK_SIZE
	.align		4
.L_257:
        /*05a0*/ 	.byte	0x04, 0x12
        /*05a2*/ 	.short	(.L_259 - .L_258)
	.align		4
.L_258:
        /*05a4*/ 	.word	index@(_ZN7cutlass13device_kernelIN5flash11enable_sm90INS1_16FlashAttnBwdSm90INS1_25CollectiveMainloopBwdSm90ILi2ELi2ELi2EN4cute5tupleIJNS5_1CILi1EEES8_S8_EEENS6_IJNS7_ILi64EEENS7_ILi128EEENS7_ILi96EEEEEENS_10bfloat16_tEfNS_4arch4Sm90ELb1ELb0ELb1ELb0ELb0ELb1ELb0ELb0ELi2ELi1ELi2ELi1ELb1EEENS1_21CollectiveEpilogueBwdISD_SE_SG_Li256ELb0ELb0ELi1EEENS1_25SingleTileBwdLPTSchedulerILb0ELi128ELb0EEEEEEEEEvNT_6ParamsE)
        /*05a8*/ 	.word	0x00000008


	//----- nvinfo : EIATTR_MIN_STACK_SIZE
	.align		4
.L_259:
        /*05ac*/ 	.byte	0x04, 0x12
        /*05ae*/ 	.short	(.L_261 - .L_260)
	.align		4
.L_260:
        /*05b0*/ 	.word	index@(_ZN7cutlass13device_kernelIN5flash11enable_sm90INS1_16FlashAttnBwdSm90INS1_25CollectiveMainloopBwdSm90ILi2ELi2ELi2EN4cute5tupleIJNS5_1CILi1EEES8_S8_EEENS6_IJNS7_ILi64EEENS7_ILi128EEENS7_ILi96EEEEEENS_10bfloat16_tEfNS_4arch4Sm90ELb1ELb0ELb1ELb0ELb1ELb1ELb0ELb0ELi2ELi1ELi2ELi1ELb1EEENS1_21CollectiveEpilogueBwdISD_SE_SG_Li256ELb0ELb0ELi1EEENS1_25SingleTileBwdLPTSchedulerILb0ELi128ELb1EEEEEEEEEvNT_6ParamsE)
        /*05b4*/ 	.word	0x00000008


	//----- nvinfo : EIATTR_MIN_STACK_SIZE
	.align		4
.L_261:
        /*05b8*/ 	.byte	0x04, 0x12
        /*05ba*/ 	.short	(.L_263 - .L_262)
	.align		4
.L_262:
        /*05bc*/ 	.word	index@(_ZN7cutlass13device_kernelIN5flash11enable_sm90INS1_16FlashAttnBwdSm90INS1_25CollectiveMainloopBwdSm90ILi2ELi2ELi2EN4cute5tupleIJNS5_1CILi1EEES8_S8_EEENS6_IJNS7_ILi64EEENS7_ILi128EEENS7_ILi96EEEEEENS_10bfloat16_tEfNS_4arch4Sm90ELb1ELb0ELb1ELb0ELb0ELb1ELb0ELb0ELi2ELi1ELi2ELi1ELb1EEENS1_24CollectiveEpilogueBwdGQAISD_fSG_Li256ELb0ELb0EEENS1_25SingleTileBwdLPTSchedulerILb0ELi128ELb0EEEEEEEEEvNT_6ParamsE)
        /*05c0*/ 	.word	0x00000008


	//----- nvinfo : EIATTR_MIN_STACK_SIZE
	.align		4
.L_263:
        /*05c4*/ 	.byte	0x04, 0x12
        /*05c6*/ 	.short	(.L_265 - .L_264)
	.align		4
.L_264:
        /*05c8*/ 	.word	index@(_ZN7cutlass13device_kernelIN5flash11enable_sm90INS1_16FlashAttnBwdSm90INS1_25CollectiveMainloopBwdSm90ILi2ELi2ELi2EN4cute5tupleIJNS5_1CILi1EEES8_S8_EEENS6_IJNS7_ILi64EEENS7_ILi128EEENS7_ILi96EEEEEENS_10bfloat16_tEfNS_4arch4Sm90ELb1ELb0ELb1ELb0ELb1ELb1ELb0ELb0ELi2ELi1ELi2ELi1ELb1EEENS1_24CollectiveEpilogueBwdGQAISD_fSG_Li256ELb0ELb1EEENS1_25SingleTileBwdLPTSchedulerILb0ELi128ELb1EEEEEEEEEvNT_6ParamsE)
        /*05cc*/ 	.word	0x00000008


	//----- nvinfo : EIATTR_MIN_STACK_SIZE
	.align		4
.L_265:
        /*05d0*/ 	.byte	0x04, 0x12
        /*05d2*/ 	.short	(.L_267 - .L_266)
	.align		4
.L_266:
        /*05d4*/ 	.word	index@(_ZN7cutlass13device_kernelIN5flash11enable_sm90INS1_16FlashAttnBwdSm90INS1_25CollectiveMainloopBwdSm90ILi2ELi2ELi2EN4cute5tupleIJNS5_1CILi1EEES8_S8_EEENS6_IJNS7_ILi64EEENS7_ILi128EEENS7_ILi96EEEEEENS_10bfloat16_tEfNS_4arch4Sm90ELb1ELb0ELb1ELb1ELb0ELb1ELb0ELb0ELi2ELi1ELi2ELi1ELb1EEENS1_21CollectiveEpilogueBwdISD_SE_SG_Li256ELb1ELb0ELi1EEENS1_25SingleTileBwdLPTSchedulerILb1ELi128ELb0EEEEEEEEEvNT_6ParamsE)
        /*05d8*/ 	.word	0x00000008


	//----- nvinfo : EIATTR_MIN_STACK_SIZE
	.align		4
.L_267:
        /*05dc*/ 	.byte	0x04, 0x12
        /*05de*/ 	.short	(.L_269 - .L_268)
	.align		4
.L_268:
        /*05e0*/ 	.word	index@(_ZN7cutlass13device_kernelIN5flash11enable_sm90INS1_16FlashAttnBwdSm90INS1_25CollectiveMainloopBwdSm90ILi2ELi2ELi2EN4cute5tupleIJNS5_1CILi1EEES8_S8_EEENS6_IJNS7_ILi64EEENS7_ILi128EEENS7_ILi96EEEEEENS_10bfloat16_tEfNS_4arch4Sm90ELb1ELb0ELb1ELb1ELb1ELb1ELb0ELb0ELi2ELi1ELi2ELi1ELb1EEENS1_21CollectiveEpilogueBwdISD_SE_SG_Li256ELb1ELb0ELi1EEENS1_25SingleTileBwdLPTSchedulerILb1ELi128ELb1EEEEEEEEEvNT_6ParamsE)
        /*05e4*/ 	.word	0x00000008


	//----- nvinfo : EIATTR_MIN_STACK_SIZE
	.align		4
.L_269:
        /*05e8*/ 	.byte	0x04, 0x12
        /*05ea*/ 	.short	(.L_271 - .L_270)
	.align		4
.L_270:
        /*05ec*/ 	.word	index@(_ZN7cutlass13device_kernelIN5flash11enable_sm90INS1_16FlashAttnBwdSm90INS1_25CollectiveMainloopBwdSm90ILi2ELi2ELi2EN4cute5tupleIJNS5_1CILi1EEES8_S8_EEENS6_IJNS7_ILi64EEENS7_ILi128EEENS7_ILi96EEEEEENS_10bfloat16_tEfNS_4arch4Sm90ELb1ELb0ELb1ELb1ELb0ELb1ELb0ELb0ELi2ELi1ELi2ELi1ELb1EEENS1_24CollectiveEpilogueBwdGQAISD_fSG_Li256ELb1ELb0EEENS1_25SingleTileBwdLPTSchedulerILb1ELi128ELb0EEEEEEEEEvNT_6ParamsE)
        /*05f0*/ 	.word	0x00000008


	//----- nvinfo : EIATTR_MIN_STACK_SIZE
	.align		4
.L_271:
        /*05f4*/ 	.byte	0x04, 0x12
        /*05f6*/ 	.short	(.L_273 - .L_272)
	.align		4
.L_272:
        /*05f8*/ 	.word	index@(_ZN7cutlass13device_kernelIN5flash11enable_sm90INS1_16FlashAttnBwdSm90INS1_25CollectiveMainloopBwdSm90ILi2ELi2ELi2EN4cute5tupleIJNS5_1CILi1EEES8_S8_EEENS6_IJNS7_ILi64EEENS7_ILi128EEENS7_ILi96EEEEEENS_10bfloat16_tEfNS_4arch4Sm90ELb1ELb0ELb1ELb1ELb1ELb1ELb0ELb0ELi2ELi1ELi2ELi1ELb1EEENS1_24CollectiveEpilogueBwdGQAISD_fSG_Li256ELb1ELb1EEENS1_25SingleTileBwdLPTSchedulerILb1ELi128ELb1EEEEEEEEEvNT_6ParamsE)
        /*05fc*/ 	.word	0x00000008


	//----- nvinfo : EIATTR_MIN_STACK_SIZE
	.align		4
.L_273:
        /*0600*/ 	.byte	0x04, 0x12
        /*0602*/ 	.short	(.L_275 - .L_274)
	.align		4
.L_274:
        /*0604*/ 	.word	index@(_ZN7cutlass13device_kernelIN5flash11enable_sm90INS1_16FlashAttnBwdSm90INS1_25CollectiveMainloopBwdSm90ILi2ELi2ELi2EN4cute5tupleIJNS5_1CILi1EEES8_S8_EEENS6_IJNS7_ILi64EEENS7_ILi128EEENS7_ILi96EEEEEENS_10bfloat16_tEfNS_4arch4Sm90ELb0ELb0ELb0ELb0ELb0ELb1ELb0ELb0ELi2ELi1ELi2ELi1ELb1EEENS1_21CollectiveEpilogueBwdISD_SE_SG_Li256ELb0ELb0ELi1EEENS1_19SingleTileSchedulerILb0ELb0ELb0ELi128EEEEEEEEEvNT_6ParamsE)
        /*0608*/ 	.word	0x00000000


	//----- nvinfo : EIATTR_MIN_STACK_SIZE
	.align		4
.L_275:
        /*060c*/ 	.byte	0x04, 0x12
        /*060e*/ 	.short	(.L_277 - .L_276)
	.align		4
.L_276:
        /*0610*/ 	.word	index@(_ZN7cutlass13device_kernelIN5flash11enable_sm90INS1_16FlashAttnBwdSm90INS1_25CollectiveMainloopBwdSm90ILi2ELi2ELi2EN4cute5tupleIJNS5_1CILi1EEES8_S8_EEENS6_IJNS7_ILi64EEENS7_ILi128EEENS7_ILi96EEEEEENS_10bfloat16_tEfNS_4arch4Sm90ELb0ELb0ELb0ELb0ELb1ELb1ELb0ELb0ELi2ELi1ELi2ELi1ELb1EEENS1_21CollectiveEpilogueBwdISD_SE_SG_Li256ELb0ELb0ELi1EEENS1_19SingleTileSchedulerILb0ELb0ELb0ELi128EEEEEEEEEvNT_6ParamsE)
        /*0614*/ 	.word	0x00000000


	//----- nvinfo : EIATTR_MIN_STACK_SIZE
	.align		4
.L_277:
        /*0618*/ 	.byte	0x04, 0x12
        /*061a*/ 	.short	(.L_279 - .L_278)
	.align		4
.L_278:
        /*061c*/ 	.word	index@(_ZN7cutlass13device_kernelIN5flash11enable_sm90INS1_16FlashAttnBwdSm90INS1_25CollectiveMainloopBwdSm90ILi2ELi2ELi2EN4cute5tupleIJNS5_1CILi1EEES8_S8_EEENS6_IJNS7_ILi64EEENS7_ILi128EEENS7_ILi96EEEEEENS_10bfloat16_tEfNS_4arch4Sm90ELb0ELb0ELb0ELb0ELb0ELb1ELb0ELb0ELi2ELi1ELi2ELi1ELb1EEENS1_24CollectiveEpilogueBwdGQAISD_fSG_Li256ELb0ELb0EEENS1_19SingleTileSchedulerILb0ELb0ELb0ELi128EEEEEEEEEvNT_6ParamsE)
        /*0620*/ 	.word	0x00000000


	//----- nvinfo : EIATTR_MIN_STACK_SIZE
	.align		4
.L_279:
        /*0624*/ 	.byte	0x04, 0x12
        /*0626*/ 	.short	(.L_281 - .L_280)
	.align		4
.L_280:
        /*0628*/ 	.word	index@(_ZN7cutlass13device_kernelIN5flash11enable_sm90INS1_16FlashAttnBwdSm90INS1_25CollectiveMainloopBwdSm90ILi2ELi2ELi2EN4cute5tupleIJNS5_1CILi1EEES8_S8_EEENS6_IJNS7_ILi64EEENS7_ILi128EEENS7_ILi96EEEEEENS_10bfloat16_tEfNS_4arch4Sm90ELb0ELb0ELb0ELb0ELb1ELb1ELb0ELb0ELi2ELi1ELi2ELi1ELb1EEENS1_24CollectiveEpilogueBwdGQAISD_fSG_Li256ELb0ELb1EEENS1_19SingleTileSchedulerILb0ELb0ELb0ELi128EEEEEEEEEvNT_6ParamsE)
        /*062c*/ 	.word	0x00000000


	//----- nvinfo : EIATTR_MIN_STACK_SIZE
	.align		4
.L_281:
        /*0630*/ 	.byte	0x04, 0x12
        /*0632*/ 	.short	(.L_283 - .L_282)
	.align		4
.L_282:
        /*0634*/ 	.word	index@(_ZN7cutlass13device_kernelIN5flash11enable_sm90INS1_16FlashAttnBwdSm90INS1_25CollectiveMainloopBwdSm90ILi2ELi2ELi2EN4cute5tupleIJNS5_1CILi1EEES8_S8_EEENS6_IJNS7_ILi64EEENS7_ILi128EEENS7_ILi96EEEEEENS_10bfloat16_tEfNS_4arch4Sm90ELb0ELb0ELb0ELb1ELb0ELb1ELb0ELb0ELi2ELi1ELi2ELi1ELb1EEENS1_21CollectiveEpilogueBwdISD_SE_SG_Li256ELb1ELb0ELi1EEENS1_19SingleTileSchedulerILb1ELb0ELb0ELi128EEEEEEEEEvNT_6ParamsE)
        /*0638*/ 	.word	0x00000000


	//----- nvinfo : EIATTR_MIN_STACK_SIZE
	.align		4
.L_283:
        /*063c*/ 	.byte	0x04, 0x12
        /*063e*/ 	.short	(.L_285 - .L_284)
	.align		4
.L_284:
        /*0640*/ 	.word	index@(_ZN7cutlass13device_kernelIN5flash11enable_sm90INS1_16FlashAttnBwdSm90INS1_25CollectiveMainloopBwdSm90ILi2ELi2ELi2EN4cute5tupleIJNS5_1CILi1EEES8_S8_EEENS6_IJNS7_ILi64EEENS7_ILi128EEENS7_ILi96EEEEEENS_10bfloat16_tEfNS_4arch4Sm90ELb0ELb0ELb0ELb1ELb1ELb1ELb0ELb0ELi2ELi1ELi2ELi1ELb1EEENS1_21CollectiveEpilogueBwdISD_SE_SG_Li256ELb1ELb0ELi1EEENS1_19SingleTileSchedulerILb1ELb0ELb0ELi128EEEEEEEEEvNT_6ParamsE)
        /*0644*/ 	.word	0x00000000


	//----- nvinfo : EIATTR_MIN_STACK_SIZE
	.align		4
.L_285:
        /*0648*/ 	.byte	0x04, 0x12
        /*064a*/ 	.short	(.L_287 - .L_286)
	.align		4
.L_286:
        /*064c*/ 	.word	index@(_ZN7cutlass13device_kernelIN5flash11enable_sm90INS1_16FlashAttnBwdSm90INS1_25CollectiveMainloopBwdSm90ILi2ELi2ELi2EN4cute5tupleIJNS5_1CILi1EEES8_S8_EEENS6_IJNS7_ILi64EEENS7_ILi128EEENS7_ILi96EEEEEENS_10bfloat16_tEfNS_4arch4Sm90ELb0ELb0ELb0ELb1ELb0ELb1ELb0ELb0ELi2ELi1ELi2ELi1ELb1EEENS1_24CollectiveEpilogueBwdGQAISD_fSG_Li256ELb1ELb0EEENS1_19SingleTileSchedulerILb1ELb0ELb0ELi128EEEEEEEEEvNT_6ParamsE)
        /*0650*/ 	.word	0x00000000


	//----- nvinfo : EIATTR_MIN_STACK_SIZE
	.align		4
.L_287:
        /*0654*/ 	.byte	0x04, 0x12
        /*0656*/ 	.short	(.L_289 - .L_288)
	.align		4
.L_288:
        /*0658*/ 	.word	index@(_ZN7cutlass13device_kernelIN5flash11enable_sm90INS1_16FlashAttnBwdSm90INS1_25CollectiveMainloopBwdSm90ILi2ELi2ELi2EN4cute5tupleIJNS5_1CILi1EEES8_S8_EEENS6_IJNS7_ILi64EEENS7_ILi128EEENS7_ILi96EEEEEENS_10bfloat16_tEfNS_4arch4Sm90ELb0ELb0ELb0ELb1ELb1ELb1ELb0ELb0ELi2ELi1ELi2ELi1ELb1EEENS1_24CollectiveEpilogueBwdGQAISD_fSG_Li256ELb1ELb1EEENS1_19SingleTileSchedulerILb1ELb0ELb0ELi128EEEEEEEEEvNT_6ParamsE)
        /*065c*/ 	.word	0x00000000


	//----- nvinfo : EIATTR_MIN_STACK_SIZE
	.align		4
.L_289:
        /*0660*/ 	.byte	0x04, 0x12
        /*0662*/ 	.short	(.L_291 - .L_290)
	.align		4
.L_290:
        /*0664*/ 	.word	index@(_ZN7cutlass13device_kernelIN5flash11enable_sm90INS1_16FlashAttnBwdSm90INS1_25CollectiveMainloopBwdSm90ILi2ELi2ELi2EN4cute5tupleIJNS5_1CILi1EEES8_S8_EEENS6_IJNS7_ILi64EEENS7_ILi128EEENS7_ILi96EEEEEENS_10bfloat16_tEfNS_4arch4Sm90ELb0ELb1ELb0ELb0ELb0ELb1ELb0ELb0ELi2ELi1ELi2ELi1ELb1EEENS1_21CollectiveEpilogueBwdISD_SE_SG_Li256ELb0ELb0ELi1EEENS1_19SingleTileSchedulerILb0ELb0ELb0ELi128EEEEEEEEEvNT_6ParamsE)
        /*0668*/ 	.word	0x00000008


	//----- nvinfo : EIATTR_MIN_STACK_SIZE
	.align		4
.L_291:
        /*066c*/ 	.byte	0x04, 0x12
        /*066e*/ 	.short	(.L_293 - .L_292)
	.align		4
.L_292:
        /*0670*/ 	.word	index@(_ZN7cutlass13device_kernelIN5flash11enable_sm90INS1_16FlashAttnBwdSm90INS1_25CollectiveMainloopBwdSm90ILi2ELi2ELi2EN4cute5tupleIJNS5_1CILi1EEES8_S8_EEENS6_IJNS7_ILi64EEENS7_ILi128EEENS7_ILi96EEEEEENS_10bfloat16_tEfNS_4arch4Sm90ELb0ELb1ELb0ELb0ELb1ELb1ELb0ELb0ELi2ELi1ELi2ELi1ELb1EEENS1_21CollectiveEpilogueBwdISD_SE_SG_Li256ELb0ELb0ELi1EEENS1_19SingleTileSchedulerILb0ELb0ELb0ELi128EEEEEEEEEvNT_6ParamsE)
        /*0674*/ 	.word	0x00000008


	//----- nvinfo : EIATTR_MIN_STACK_SIZE
	.align		4
.L_293:
        /*0678*/ 	.byte	0x04, 0x12
        /*067a*/ 	.short	(.L_295 - .L_294)
	.align		4
.L_294:
        /*067c*/ 	.word	index@(_ZN7cutlass13device_kernelIN5flash11enable_sm90INS1_16FlashAttnBwdSm90INS1_25CollectiveMainloopBwdSm90ILi2ELi2ELi2EN4cute5tupleIJNS5_1CILi1EEES8_S8_EEENS6_IJNS7_ILi64EEENS7_ILi128EEENS7_ILi96EEEEEENS_10bfloat16_tEfNS_4arch4Sm90ELb0ELb1ELb0ELb0ELb0ELb1ELb0ELb0ELi2ELi1ELi2ELi1ELb1EEENS1_24CollectiveEpilogueBwdGQAISD_fSG_Li256ELb0ELb0EEENS1_19SingleTileSchedulerILb0ELb0ELb0ELi128EEEEEEEEEvNT_6ParamsE)
        /*0680*/ 	.word	0x00000008


	//----- nvinfo : EIATTR_MIN_STACK_SIZE
	.align		4
.L_295:
        /*0684*/ 	.byte	0x04, 0x12
        /*0686*/ 	.short	(.L_297 - .L_296)
	.align		4
.L_296:
        /*0688*/ 	.word	index@(_ZN7cutlass13device_kernelIN5flash11enable_sm90INS1_16FlashAttnBwdSm90INS1_25CollectiveMainloopBwdSm90ILi2ELi2ELi2EN4cute5tupleIJNS5_1CILi1EEES8_S8_EEENS6_IJNS7_ILi64EEENS7_ILi128EEENS7_ILi96EEEEEENS_10bfloat16_tEfNS_4arch4Sm90ELb0ELb1ELb0ELb0ELb1ELb1ELb0ELb0ELi2ELi1ELi2ELi1ELb1EEENS1_24CollectiveEpilogueBwdGQAISD_fSG_Li256ELb0ELb1EEENS1_19SingleTileSchedulerILb0ELb0ELb0ELi128EEEEEEEEEvNT_6ParamsE)
        /*068c*/ 	.word	0x00000008


	//----- nvinfo : EIATTR_MIN_STACK_SIZE
	.align		4
.L_297:
        /*0690*/ 	.byte	0x04, 0x12
        /*0692*/ 	.short	(.L_299 - .L_298)
	.align		4
.L_298:
        /*0694*/ 	.word	index@(_ZN7cutlass13device_kernelIN5flash11enable_sm90INS1_16FlashAttnBwdSm90INS1_25CollectiveMainloopBwdSm90ILi2ELi2ELi2EN4cute5tupleIJNS5_1CILi1EEES8_S8_EEENS6_IJNS7_ILi64EEENS7_ILi128EEENS7_ILi96EEEEEENS_10bfloat16_tEfNS_4arch4Sm90ELb0ELb1ELb0ELb1ELb0ELb1ELb0ELb0ELi2ELi1ELi2ELi1ELb1EEENS1_21CollectiveEpilogueBwdISD_SE_SG_Li256ELb1ELb0ELi1EEENS1_19SingleTileSchedulerILb1ELb0ELb0ELi128EEEEEEEEEvNT_6ParamsE)
        /*0698*/ 	.word	0x00000008


	//----- nvinfo : EIATTR_MIN_STACK_SIZE
	.align		4
.L_299:
        /*069c*/ 	.byte	0x04, 0x12
        /*069e*/ 	.short	(.L_301 - .L_300)
	.align		4
.L_300:
        /*06a0*/ 	.word	index@(_ZN7cutlass13device_kernelIN5flash11enable_sm90INS1_16FlashAttnBwdSm90INS1_25CollectiveMainloopBwdSm90ILi2ELi2ELi2EN4cute5tupleIJNS5_1CILi1EEES8_S8_EEENS6_IJNS7_ILi64EEENS7_ILi128EEENS7_ILi96EEEEEENS_10bfloat16_tEfNS_4arch4Sm90ELb0ELb1ELb0ELb1ELb1ELb1ELb0ELb0ELi2ELi1ELi2ELi1ELb1EEENS1_21CollectiveEpilogueBwdISD_SE_SG_Li256ELb1ELb0ELi1EEENS1_19SingleTileSchedulerILb1ELb0ELb0ELi128EEEEEEEEEvNT_6ParamsE)
        /*06a4*/ 	.word	0x00000008


	//----- nvinfo : EIATTR_MIN_STACK_SIZE
	.align		4
.L_301:
        /*06a8*/ 	.byte	0x04, 0x12
        /*06aa*/ 	.short	(.L_303 - .L_302)
	.align		4
.L_302:
        /*06ac*/ 	.word	index@(_ZN7cutlass13device_kernelIN5flash11enable_sm90INS1_16FlashAttnBwdSm90INS1_25CollectiveMainloopBwdSm90ILi2ELi2ELi2EN4cute5tupleIJNS5_1CILi1EEES8_S8_EEENS6_IJNS7_ILi64EEENS7_ILi128EEENS7_ILi96EEEEEENS_10bfloat16_tEfNS_4arch4Sm90ELb0ELb1ELb0ELb1ELb0ELb1ELb0ELb0ELi2ELi1ELi2ELi1ELb1EEENS1_24CollectiveEpilogueBwdGQAISD_fSG_Li256ELb1ELb0EEENS1_19SingleTileSchedulerILb1ELb0ELb0ELi128EEEEEEEEEvNT_6ParamsE)
        /*06b0*/ 	.word	0x00000008


	//----- nvinfo : EIATTR_MIN_STACK_SIZE
	.align		4
.L_303:
        /*06b4*/ 	.byte	0x04, 0x12
        /*06b6*/ 	.short	(.L_305 - .L_304)
	.align		4
.L_304:
        /*06b8*/ 	.word	index@(_ZN7cutlass13device_kernelIN5flash11enable_sm90INS1_16FlashAttnBwdSm90INS1_25CollectiveMainloopBwdSm90ILi2ELi2ELi2EN4cute5tupleIJNS5_1CILi1EEES8_S8_EEENS6_IJNS7_ILi64EEENS7_ILi128EEENS7_ILi96EEEEEENS_10bfloat16_tEfNS_4arch4Sm90ELb0ELb1ELb0ELb1ELb1ELb1ELb0ELb0ELi2ELi1ELi2ELi1ELb1EEENS1_24CollectiveEpilogueBwdGQAISD_fSG_Li256ELb1ELb1EEENS1_19SingleTileSchedulerILb1ELb0ELb0ELi128EEEEEEEEEvNT_6ParamsE)
        /*06bc*/ 	.word	0x00000008


	//----- nvinfo : EIATTR_MIN_STACK_SIZE
	.align		4
.L_305:
        /*06c0*/ 	.byte	0x04, 0x12
        /*06c2*/ 	.short	(.L_307 - .L_306)
	.align		4
.L_306:
        /*06c4*/ 	.word	index@(_ZN7cutlass13device_kernelIN5flash11enable_sm90INS1_16FlashAttnBwdSm90INS1_25CollectiveMainloopBwdSm90ILi2ELi2ELi2EN4cute5tupleIJNS5_1CILi1EEES8_S8_EEENS6_IJNS7_ILi64EEENS7_ILi128EEENS7_ILi96EEEEEENS_10bfloat16_tEfNS_4arch4Sm90ELb1ELb0ELb0ELb0ELb0ELb1ELb0ELb0ELi2ELi1ELi2ELi1ELb1EEENS1_21CollectiveEpilogueBwdISD_SE_SG_Li256ELb0ELb0ELi1EEENS1_25SingleTileBwdLPTSchedulerILb0ELi128ELb0EEEEEEEEEvNT_6ParamsE)
        /*06c8*/ 	.word	0x00000008


	//----- nvinfo : EIATTR_MIN_STACK_SIZE
	.align		4
.L_307:
        /*06cc*/ 	.byte	0x04, 0x12
        /*06ce*/ 	.short	(.L_309 - .L_308)
	.align		4
.L_308:
        /*06d0*/ 	.word	index@(_ZN7cutlass13device_kernelIN5flash11enable_sm90INS1_16FlashAttnBwdSm90INS1_25CollectiveMainloopBwdSm90ILi2ELi2ELi2EN4cute5tupleIJNS5_1CILi1EEES8_S8_EEENS6_IJNS7_ILi64EEENS7_ILi128EEENS7_ILi96EEEEEENS_10bfloat16_tEfNS_4arch4Sm90ELb1ELb0ELb0ELb0ELb1ELb1ELb0ELb0ELi2ELi1ELi2ELi1ELb1EEENS1_21CollectiveEpilogueBwdISD_SE_SG_Li256ELb0ELb0ELi1EEENS1_25SingleTileBwdLPTSchedulerILb0ELi128ELb1EEEEEEEEEvNT_6ParamsE)
        /*06d4*/ 	.word	0x00000008


	//----- nvinfo : EIATTR_MIN_STACK_SIZE
	.align		4
.L_309:
        /*06d8*/ 	.byte	0x04, 0x12
        /*06da*/ 	.short	(.L_311 - .L_310)
	.align		4
.L_310:
        /*06dc*/ 	.word	index@(_ZN7cutlass13device_kernelIN5flash11enable_sm90INS1_16FlashAttnBwdSm90INS1_25CollectiveMainloopBwdSm90ILi2ELi2ELi2EN4cute5tupleIJNS5_1CILi1EEES8_S8_EEENS6_IJNS7_ILi64EEENS7_ILi128EEENS7_ILi96EEEEEENS_10bfloat16_tEfNS_4arch4Sm90ELb1ELb0ELb0ELb0ELb0ELb1ELb0ELb0ELi2ELi1ELi2ELi1ELb1EEENS1_24CollectiveEpilogueBwdGQAISD_fSG_Li256ELb0ELb0EEENS1_25SingleTileBwdLPTSchedulerILb0ELi128ELb0EEEEEEEEEvNT_6ParamsE)
        /*06e0*/ 	.word	0x00000008


	//----- nvinfo : EIATTR_MIN_STACK_SIZE
	.align		4
.L_311:
        /*06e4*/ 	.byte	0x04, 0x12
        /*06e6*/ 	.short	(.L_313 - .L_312)
	.align		4
.L_312:
        /*06e8*/ 	.word	index@(_ZN7cutlass13device_kernelIN5flash11enable_sm90INS1_16FlashAttnBwdSm90INS1_25CollectiveMainloopBwdSm90ILi2ELi2ELi2EN4cute5tupleIJNS5_1CILi1EEES8_S8_EEENS6_IJNS7_ILi64EEENS7_ILi128EEENS7_ILi96EEEEEENS_10bfloat16_tEfNS_4arch4Sm90ELb1ELb0ELb0ELb0ELb1ELb1ELb0ELb0ELi2ELi1ELi2ELi1ELb1EEENS1_24CollectiveEpilogueBwdGQAISD_fSG_Li256ELb0ELb1EEENS1_25SingleTileBwdLPTSchedulerILb0ELi128ELb1EEEEEEEEEvNT_6ParamsE)
        /*06ec*/ 	.word	0x00000008


	//----- nvinfo : EIATTR_MIN_STACK_SIZE
	.align		4
.L_313:
        /*06f0*/ 	.byte	0x04, 0x12
        /*06f2*/ 	.short	(.L_315 - .L_314)
	.align		4
.L_314:
        /*06f4*/ 	.word	index@(_ZN7cutlass13device_kernelIN5flash22FlashAttnBwdPreprocessIN4cute5tupleIJNS3_1CILi64EEENS5_ILi96EEEEEENS_10bfloat16_tEfNS_4arch4Sm90ELb1ELb0EEEEEvNT_6ParamsE)
        /*06f8*/ 	.word	0x00000000


	//----- nvinfo : EIATTR_MIN_STACK_SIZE
	.align		4
.L_315:
        /*06fc*/ 	.byte	0x04, 0x12
        /*06fe*/ 	.short	(.L_317 - .L_316)
	.align		4
.L_316:
        /*0700*/ 	.word	index@(_ZN7cutlass13device_kernelIN5flash11enable_sm90INS1_16FlashAttnBwdSm90INS1_25CollectiveMainloopBwdSm90ILi2ELi2ELi2EN4cute5tupleIJNS5_1CILi1EEES8_S8_EEENS6_IJNS7_ILi64EEENS7_ILi128EEENS7_ILi96EEEEEENS_10bfloat16_tEfNS_4arch4Sm90ELb1ELb0ELb0ELb1ELb0ELb1ELb0ELb0ELi2ELi1ELi2ELi1ELb1EEENS1_21CollectiveEpilogueBwdISD_SE_SG_Li256ELb1ELb0ELi1EEENS1_25SingleTileBwdLPTSchedulerILb1ELi128ELb0EEEEEEEEEvNT_6ParamsE)
        /*0704*/ 	.word	0x00000008


	//----- nvinfo : EIATTR_MIN_STACK_SIZE
	.align		4
.L_317:
        /*0708*/ 	.byte	0x04, 0x12
        /*070a*/ 	.short	(.L_319 - .L_318)
	.align		4
.L_318:
        /*070c*/ 	.word	index@(_ZN7cutlass13device_kernelIN5flash11enable_sm90INS1_16FlashAttnBwdSm90INS1_25CollectiveMainloopBwdSm90ILi2ELi2ELi2EN4cute5tupleIJNS5_1CILi1EEES8_S8_EEENS6_IJNS7_ILi64EEENS7_ILi128EEENS7_ILi96EEEEEENS_10bfloat16_tEfNS_4arch4Sm90ELb1ELb0ELb0ELb1ELb1ELb1ELb0ELb0ELi2ELi1ELi2ELi1ELb1EEENS1_21CollectiveEpilogueBwdISD_SE_SG_Li256ELb1ELb0ELi1EEENS1_25SingleTileBwdLPTSchedulerILb1ELi128ELb1EEEEEEEEEvNT_6ParamsE)
        /*0710*/ 	.word	0x00000008


	//----- nvinfo : EIATTR_MIN_STACK_SIZE
	.align		4
.L_319:
        /*0714*/ 	.byte	0x04, 0x12
        /*0716*/ 	.short	(.L_321 - .L_320)
	.align		4
.L_320:
        /*0718*/ 	.word	index@(_ZN7cutlass13device_kernelIN5flash11enable_sm90INS1_16FlashAttnBwdSm90INS1_25CollectiveMainloopBwdSm90ILi2ELi2ELi2EN4cute5tupleIJNS5_1CILi1EEES8_S8_EEENS6_IJNS7_ILi64EEENS7_ILi128EEENS7_ILi96EEEEEENS_10bfloat16_tEfNS_4arch4Sm90ELb1ELb0ELb0ELb1ELb0ELb1ELb0ELb0ELi2ELi1ELi2ELi1ELb1EEENS1_24CollectiveEpilogueBwdGQAISD_fSG_Li256ELb1ELb0EEENS1_25SingleTileBwdLPTSchedulerILb1ELi128ELb0EEEEEEEEEvNT_6ParamsE)
        /*071c*/ 	.word	0x00000008


	//----- nvinfo : EIATTR_MIN_STACK_SIZE
	.align		4
.L_321:
        /*0720*/ 	.byte	0x04, 0x12
        /*0722*/ 	.short	(.L_323 - .L_322)
	.align		4
.L_322:
        /*0724*/ 	.word	index@(_ZN7cutlass13device_kernelIN5flash32FlashAttnBwdPostprocessConvertdQIN4cute5tupleIJNS3_1CILi128EEENS5_ILi96EEEEEENS_10bfloat16_tEfNS_4arch4Sm90ELi256ENS3_8TiledMMAINS3_8MMA_AtomIJNS3_4SM904GMMA27MMA_64x96x16_F32BF16BF16_RSILNSF_5MajorE0ELSH_1ELNSF_7ScaleInE1ELSI_1EEEEEENS3_6LayoutINS4_IJNS5_ILi2EEENS5_ILi1EEESN_EEENS4_IJSN_NS5_ILi0EEESP_EEEEENS4_IJNS3_10UnderscoreESS_SS_EEEEELb0EEEEEvNT_6ParamsE)
        /*0728*/ 	.word	0x00000000


	//----- nvinfo : EIATTR_MIN_STACK_SIZE
	.align		4
.L_323:
        /*072c*/ 	.byte	0x04, 0x12
        /*072e*/ 	.short	(.L_325 - .L_324)
	.align		4
.L_324:
        /*0730*/ 	.word	index@(_ZN7cutlass13device_kernelIN5flash32FlashAttnBwdPostprocessConvertdQIN4cute5tupleIJNS3_1CILi64EEENS5_ILi96EEEEEENS_10bfloat16_tEfNS_4arch4Sm90ELi256ENS3_8TiledMMAINS3_8MMA_AtomIJNS3_4SM904GMMA27MMA_64x16x16_F32BF16BF16_SSILNSF_5MajorE0ELSH_1ELNSF_7ScaleInE1ELSI_1EEEEEENS3_6LayoutINS4_IJNS5_ILi1EEENS5_ILi2EEESM_EEENS4_IJNS5_ILi0EEESM_SP_EEEEENS4_IJNS3_10UnderscoreESS_SS_EEEEELb0EEEEEvNT_6ParamsE)
        /*0734*/ 	.word	0x00000000


	//----- nvinfo : EIATTR_MIN_STACK_SIZE
	.align		4
.L_325:
        /*0738*/ 	.byte	0x04, 0x12
        /*073a*/ 	.short	(.L_327 - .L_326)
	.align		4
.L_326:
        /*073c*/ 	.word	index@(_ZN7cutlass13device_kernelIN5flash11enable_sm90INS1_16FlashAttnBwdSm90INS1_25CollectiveMainloopBwdSm90ILi2ELi2ELi2EN4cute5tupleIJNS5_1CILi1EEES8_S8_EEENS6_IJNS7_ILi64EEENS7_ILi128EEENS7_ILi96EEEEEENS_10bfloat16_tEfNS_4arch4Sm90ELb1ELb0ELb0ELb1ELb1ELb1ELb0ELb0ELi2ELi1ELi2ELi1ELb1EEENS1_24CollectiveEpilogueBwdGQAISD_fSG_Li256ELb1ELb1EEENS1_25SingleTileBwdLPTSchedulerILb1ELi128ELb1EEEEEEEEEvNT_6ParamsE)
        /*0740*/ 	.word	0x00000008


	//----- nvinfo : EIATTR_MIN_STACK_SIZE
	.align		4
.L_327:
        /*0744*/ 	.byte	0x04, 0x12
        /*0746*/ 	.short	(.L_329 - .L_328)
	.align		4
.L_328:
        /*0748*/ 	.word	index@(_ZN7cutlass13device_kernelIN5flash22FlashAttnBwdPreprocessIN4cute5tupleIJNS3_1CILi64EEENS5_ILi96EEEEEENS_10bfloat16_tEfNS_4arch4Sm90ELb1ELb1EEEEEvNT_6ParamsE)
        /*074c*/ 	.word	0x00000000
.L_329:


//--------------------- .nv.compat                --------------------------
	.section	.nv.compat,"",@"SHT_CUDA_COMPAT_INFO"
	.align	4
        /*0000*/ 	.byte	0x02, 0x09, 0x01, 0x00, 0x02, 0x02, 0x04, 0x00, 0x02, 0x05, 0x05, 0x00, 0x03, 0x07, 0x01, 0x01
        /*0010*/ 	.byte	0x02, 0x03, 0x01, 0x00, 0x02, 0x06, 0x01, 0x00, 0x04, 0x0b, 0x08, 0x00, 0x00, 0x00, 0x00, 0x00
        /*0020*/ 	.byte	0x00, 0x00, 0x00, 0x00


//--------------------- .nv.info._ZN7cutlass13device_kernelIN5flash11enable_sm90INS1_16FlashAttnBwdSm90INS1_25CollectiveMainloopBwdSm90ILi2ELi2ELi2EN4cute5tupleIJNS5_1CILi1EEES8_S8_EEENS6_IJNS7_ILi64EEENS7_ILi128EEENS7_ILi96EEEEEENS_10bfloat16_tEfNS_4arch4Sm90ELb0ELb0ELb1ELb0ELb0ELb1ELb0ELb0ELi2ELi1ELi2ELi1ELb1EEENS1_21CollectiveEpilogueBwdISD_SE_SG_Li256ELb0ELb0ELi1EEENS1_19SingleTileSchedulerILb0ELb0ELb0ELi128EEEEEEEEEvNT_6ParamsE --------------------------
	.section	.nv.info._ZN7cutlass13device_kernelIN5flash11enable_sm90INS1_16FlashAttnBwdSm90INS1_25CollectiveMainloopBwdSm90ILi2ELi2ELi2EN4cute5tupleIJNS5_1CILi1EEES8_S8_EEENS6_IJNS7_ILi64EEENS7_ILi128EEENS7_ILi96EEEEEENS_10bfloat16_tEfNS_4arch4Sm90ELb0ELb0ELb1ELb0ELb0ELb1ELb0ELb0ELi2ELi1ELi2ELi1ELb1EEENS1_21CollectiveEpilogueBwdISD_SE_SG_Li256ELb0ELb0ELi1EEENS1_19SingleTileSchedulerILb0ELb0ELb0ELi128EEEEEEEEEvNT_6ParamsE,"",@"SHT_CUDA_INFO"
	.sectionflags	@""
	.align	4


	//----- nvinfo : EIATTR_CUDA_API_VERSION
	.align		4
        /*0000*/ 	.byte	0x04, 0x37
        /*0002*/ 	.short	(.L_331 - .L_330)
.L_330:
        /*0004*/ 	.word	0x00000082


	//----- nvinfo : EIATTR_KPARAM_INFO
	.align		4
.L_331:
        /*0008*/ 	.byte	0x04, 0x17
        /*000a*/ 	.short	(.L_333 - .L_332)
.L_332:
        /*000c*/ 	.word	0x00000000
        /*0010*/ 	.short	0x0000
        /*0012*/ 	.short	0x0070
        /*0014*/ 	.byte	0x00, 0xf0, 0x01, 0x24


	//----- nvinfo : EIATTR_SPARSE_MMA_MASK
	.align		4
.L_333:
        /*0018*/ 	.byte	0x03, 0x50
        /*001a*/ 	.short	0x0000


	//----- nvinfo : EIATTR_MAXREG_COUNT
	.align		4
        /*001c*/ 	.byte	0x03, 0x1b
        /*001e*/ 	.short	0x00a8


	//----- nvinfo : EIATTR_NUM_BARRIERS
	.align		4
        /*0020*/ 	.byte	0x02, 0x4c
        /*0022*/ 	.byte	0x10
	.zero		1


	//----- nvinfo : EIATTR_EXTERNS
	.align		4
        /*0024*/ 	.byte	0x04, 0x0f
        /*0026*/ 	.short	(.L_335 - .L_334)


	//   ....[0]....
	.align		4
.L_334:
        /*0028*/ 	.word	index@(__assertfail)


	//----- nvinfo : EIATTR_MERCURY_ISA_VERSION
	.align		4
.L_335:
        /*002c*/ 	.byte	0x03, 0x5f
        /*002e*/ 	.short	0x0101


	//----- nvinfo : EIATTR_INT_WARP_WIDE_INSTR_OFFSETS
	.align		4
        /*0030*/ 	.byte	0x04, 0x31
        /*0032*/ 	.short	(.L_337 - .L_336)


	//   ....[0]....
.L_336:
        /*0034*/ 	.word	0x000001e0


	//   ....[1]....
        /*0038*/ 	.word	0x00000210


	//----- nvinfo : EIATTR_COOP_GROUP_MASK_REGIDS
	.align		4
.L_337:
        /*003c*/ 	.byte	0x04, 0x29
        /*003e*/ 	.short	(.L_339 - .L_338)


	//   ....[0]....
.L_338:
        /*0040*/ 	.word	0xffffffff


	//   ....[1]....
        /*0044*/ 	.word	0xffffffff


	//   ....[2]....
        /*0048*/ 	.word	0xffffffff


	//   ....[3]....
        /*004c*/ 	.word	0xffffffff


	//   ....[4]....
        /*0050*/ 	.word	0xffffffff


	//   ....[5]....
        /*0054*/ 	.word	0xffffffff


	//   ....[6]....
        /*0058*/ 	.word	0xffffffff


	//   ....[7]....
        /*005c*/ 	.word	0xffffffff


	//   ....[8]....
        /*0060*/ 	.word	0x0500000f


	//----- nvinfo : EIATTR_COOP_GROUP_INSTR_OFFSETS
	.align		4
.L_339:
        /*0064*/ 	.byte	0x04, 0x28
        /*0066*/ 	.short	(.L_341 - .L_340)


	//   ....[0]....
.L_340:
        /*0068*/ 	.word	0x00000050


	//   ....[1]....
        /*006c*/ 	.word	0x000001f0


	//   ....[2]....
        /*0070*/ 	.word	0x00000240


	//   ....[3]....
        /*0074*/ 	.word	0x00000430


	//   ....[4]....
        /*0078*/ 	.word	0x00000630


	//   ....[5]....
        /*007c*/ 	.word	0x00000b70


	//   ....[6]....
        /*0080*/ 	.word	0x00004c50


	//   ....[7]....
        /*0084*/ 	.word	0x00005250


	//   ....[8]....
        /*0088*/ 	.word	0x00008080


	//----- nvinfo : EIATTR_REG_RECONFIG
	.align		4
.L_341:
        /*008c*/ 	.byte	0x01, 0x54
	.zero		2


	//----- nvinfo : EIATTR_SYSCALL_OFFSETS
	.align		4
        /*0090*/ 	.byte	0x04, 0x46
        /*0092*/ 	.short	(.L_343 - .L_342)


	//   ....[0]....
.L_342:
        /*0094*/ 	.word	0x000007d0


	//   ....[1]....
        /*0098*/ 	.word	0x000008c0


	//   ....[2]....
        /*009c*/ 	.word	0x00000a20


	//   ....[3]....
        /*00a0*/ 	.word	0x00000b10


	//   ....[4]....
        /*00a4*/ 	.word	0x00000e00


	//   ....[5]....
        /*00a8*/ 	.word	0x000046f0


	//   ....[6]....
        /*00ac*/ 	.word	0x00004810


	//   ....[7]....
        /*00b0*/ 	.word	0x00004930


	//   ....[8]....
        /*00b4*/ 	.word	0x00004a50


	//----- nvinfo : EIATTR_MBARRIER_INSTR_OFFSETS
	.align		4
.L_343:
        /*00b8*/ 	.byte	0x04, 0x39
        /*00ba*/ 	.short	(.L_345 - .L_344)


	//   ....[0]....
.L_344:
        /*00bc*/ 	.word	0x000002e0
        /*00c0*/ 	.word	0x000000ff
        /*00c4*/ 	.word	0x00026800
        /*00c8*/ 	.short	0x0100
        /*00ca*/ 	.byte	0x06
	.zero		1


	//   ....[1]....
        /*00cc*/ 	.word	0x000003e0
        /*00d0*/ 	.word	0x000000ff
        /*00d4*/ 	.word	0x00026810
        /*00d8*/ 	.short	0x0100
        /*00da*/ 	.byte	0x08
	.zero		1


	//   ....[2]....
        /*00dc*/ 	.word	0x000003f0
        /*00e0*/ 	.word	0x000000ff
        /*00e4*/ 	.word	0x00026820
        /*00e8*/ 	.short	0x0100
        /*00ea*/ 	.byte	0x08
	.zero		1


	//   ....[3]....
        /*00ec*/ 	.word	0x00000400
        /*00f0*/ 	.word	0x000000ff
        /*00f4*/ 	.word	0x00026818
        /*00f8*/ 	.short	0x0100
        /*00fa*/ 	.byte	0x08
	.zero		1


	//   ....[4]....
        /*00fc*/ 	.word	0x00000410
        /*0100*/ 	.word	0x000000ff
        /*0104*/ 	.word	0x00026828
        /*0108*/ 	.short	0x0100
        /*010a*/ 	.byte	0x08
	.zero		1


	//   ....[5]....
        /*010c*/ 	.word	0x00000540
        /*0110*/ 	.word	0x000000ff
        /*0114*/ 	.word	0x00026830
        /*0118*/ 	.short	0x0100
        /*011a*/ 	.byte	0x08
	.zero		1


	//   ....[6]....
        /*011c*/ 	.word	0x00000550
        /*0120*/ 	.word	0x000000ff
        /*0124*/ 	.word	0x00026840
        /*0128*/ 	.short	0x0100
        /*012a*/ 	.byte	0x08
	.zero		1


	//   ....[7]....
        /*012c*/ 	.word	0x00000560
        /*0130*/ 	.word	0x000000ff
        /*0134*/ 	.word	0x00026838
        /*0138*/ 	.short	0x0100
        /*013a*/ 	.byte	0x08
	.zero		1


	//   ....[8]....
        /*013c*/ 	.word	0x00000570
        /*0140*/ 	.word	0x000000ff
        /*0144*/ 	.word	0x00026848
        /*0148*/ 	.short	0x0100
        /*014a*/ 	.byte	0x08
	.zero		1


	//   ....[9]....
        /*014c*/ 	.word	0x00000bb0
        /*0150*/ 	.word	0x00000010
        /*0154*/ 	.word	0x00026800
        /*0158*/ 	.short	0x010a
        /*015a*/ 	.byte	0x3f
	.zero		1


	//   ....[10]....
        /*015c*/ 	.word	0x00000cb0
        /*0160*/ 	.word	0x00000010
        /*0164*/ 	.word	0x00026800
        /*0168*/ 	.short	0x010a
        /*016a*/ 	.byte	0x3f
	.zero		1


	//   ....[11]....
        /*016c*/ 	.word	0x00001670
        /*0170*/ 	.word	0x000000ff
        /*0174*/ 	.word	0x00026810
        /*0178*/ 	.short	0x010a
        /*017a*/ 	.byte	0x08
	.zero		1


	//   ....[12]....
        /*017c*/ 	.word	0x000016b0
        /*0180*/ 	.word	0x000000ff
        /*0184*/ 	.word	0x00026810
        /*0188*/ 	.short	0x010a
        /*018a*/ 	.byte	0x08
	.zero		1


	//   ....[13]....
        /*018c*/ 	.word	0x00001b00
        /*0190*/ 	.word	0x000000ff
        /*0194*/ 	.word	0x00026830
        /*0198*/ 	.short	0x010a
        /*019a*/ 	.byte	0x08
	.zero		1


	//   ....[14]....
        /*019c*/ 	.word	0x00001b40
        /*01a0*/ 	.word	0x000000ff
        /*01a4*/ 	.word	0x00026830
        /*01a8*/ 	.short	0x010a
        /*01aa*/ 	.byte	0x08
	.zero		1


	//   ....[15]....
        /*01ac*/ 	.word	0x00003fa0
        /*01b0*/ 	.word	0x000000ff
        /*01b4*/ 	.word	0x00000000
        /*01b8*/ 	.short	0x0101
        /*01ba*/ 	.byte	0x0a
	.zero		1


	//   ....[16]....
        /*01bc*/ 	.word	0x00004280
        /*01c0*/ 	.word	0x000000ff
        /*01c4*/ 	.word	0x00000000
        /*01c8*/ 	.short	0x0101
        /*01ca*/ 	.byte	0x08
	.zero		1


	//   ....[17]....
        /*01cc*/ 	.word	0x00006020
        /*01d0*/ 	.word	0x00000000
        /*01d4*/ 	.word	0x00026820
        /*01d8*/ 	.short	0x010a
        /*01da*/ 	.byte	0x3f
	.zero		1


	//   ....[18]....
        /*01dc*/ 	.word	0x00006920
        /*01e0*/ 	.word	0x00000000
        /*01e4*/ 	.word	0x00026840
        /*01e8*/ 	.short	0x010a
        /*01ea*/ 	.byte	0x3f
	.zero		1


	//   ....[19]....
        /*01ec*/ 	.word	0x00006c20
        /*01f0*/ 	.word	0x00000000
        /*01f4*/ 	.word	0x00026828
        /*01f8*/ 	.short	0x010a
        /*01fa*/ 	.byte	0x3f
	.zero		1


	//   ....[20]....
        /*01fc*/ 	.word	0x00006ea0
        /*0200*/ 	.word	0x00000000
        /*0204*/ 	.word	0x00026848
        /*0208*/ 	.short	0x010a
        /*020a*/ 	.byte	0x3f
	.zero		1


	//   ....[21]....
        /*020c*/ 	.word	0x00007170
        /*0210*/ 	.word	0x00000000
        /*0214*/ 	.word	0x00026820
        /*0218*/ 	.short	0x010a
        /*021a*/ 	.byte	0x3f
	.zero		1


	//   ....[22]....
        /*021c*/ 	.word	0x00007460
        /*0220*/ 	.word	0x00000000
        /*0224*/ 	.word	0x00026840
        /*0228*/ 	.short	0x010a
        /*022a*/ 	.byte	0x3f
	.zero		1


	//   ....[23]....
        /*022c*/ 	.word	0x00007740
        /*0230*/ 	.word	0x00000000
        /*0234*/ 	.word	0x00026828
        /*0238*/ 	.short	0x010a
        /*023a*/ 	.byte	0x3f
	.zero		1


	//   ....[24]....
        /*023c*/ 	.word	0x00007a20
        /*0240*/ 	.word	0x00000003
        /*0244*/ 	.word	0x00026840
        /*0248*/ 	.short	0x010a
        /*024a*/ 	.byte	0x3f
	.zero		1


	//   ....[25]....
        /*024c*/ 	.word	0x00007ee0
        /*0250*/ 	.word	0x00000006
        /*0254*/ 	.word	0x00000000
        /*0258*/ 	.short	0x010a
        /*025a*/ 	.byte	0x3f
	.zero		1


	//   ....[26]....
        /*025c*/ 	.word	0x00007f40
        /*0260*/ 	.word	0x00000003
        /*0264*/ 	.word	0x00000000
        /*0268*/ 	.short	0x010a
        /*026a*/ 	.byte	0x3f
	.zero		1


	//   ....[27]....
        /*026c*/ 	.word	0x00007fa0
        /*0270*/ 	.word	0x00000000
        /*0274*/ 	.word	0x00000000
        /*0278*/ 	.short	0x010a
        /*027a*/ 	.byte	0x3f
	.zero		1


	//   ....[28]....
        /*027c*/ 	.word	0x00007fd0
        /*0280*/ 	.word	0x00000003
        /*0284*/ 	.word	0x00000000
        /*0288*/ 	.short	0x010a
        /*028a*/ 	.byte	0x3f
	.zero		1


	//   ....[29]....
        /*028c*/ 	.word	0x000080b0
        /*0290*/ 	.word	0x00000010
        /*0294*/ 	.word	0x00026800
        /*0298*/ 	.short	0x010a
        /*029a*/ 	.byte	0x3f
	.zero		1


	//   ....[30]....
        /*029c*/ 	.word	0x00008110
        /*02a0*/ 	.word	0x00000005
        /*02a4*/ 	.word	0x00026810
        /*02a8*/ 	.short	0x010a
        /*02aa*/ 	.byte	0x3f
	.zero		1


	//   ....[31]....
        /*02ac*/ 	.word	0x00008170
        /*02b0*/ 	.word	0x00000007
        /*02b4*/ 	.word	0x00026830
        /*02b8*/ 	.short	0x010a
        /*02ba*/ 	.byte	0x3f
	.zero		1


	//   ....[32]....
        /*02bc*/ 	.word	0x000081c0
        /*02c0*/ 	.word	0x00000000
        /*02c4*/ 	.word	0x00026820
        /*02c8*/ 	.short	0x010a
        /*02ca*/ 	.byte	0x3f
	.zero		1


	//   ....[33]....
        /*02cc*/ 	.word	0x00008210
        /*02d0*/ 	.word	0x00000000
        /*02d4*/ 	.word	0x00026840
        /*02d8*/ 	.short	0x010a
        /*02da*/ 	.byte	0x3f
	.zero		1


	//   ....[34]....
        /*02dc*/ 	.word	0x00008260
        /*02e0*/ 	.word	0x00000000
        /*02e4*/ 	.word	0x00026828
        /*02e8*/ 	.short	0x010a
        /*02ea*/ 	.byte	0x3f
	.zero		1


	//   ....[35]....
        /*02ec*/ 	.word	0x000082b0
        /*02f0*/ 	.word	0x00000000
        /*02f4*/ 	.word	0x00026848
        /*02f8*/ 	.short	0x010a
        /*02fa*/ 	.byte	0x3f
	.zero		1


	//   ....[36]....
        /*02fc*/ 	.word	0x00008310
        /*0300*/ 	.word	0x00000000
        /*0304*/ 	.word	0x00026820
        /*0308*/ 	.short	0x010a
        /*030a*/ 	.byte	0x3f
	.zero		1


	//   ....[37]....
        /*030c*/ 	.word	0x00008360
        /*0310*/ 	.word	0x00000000
        /*0314*/ 	.word	0x00026840
        /*0318*/ 	.short	0x010a
        /*031a*/ 	.byte	0x3f
	.zero		1


	//   ....[38]....
        /*031c*/ 	.word	0x000083b0
        /*0320*/ 	.word	0x00000000
        /*0324*/ 	.word	0x00026828
        /*0328*/ 	.short	0x010a
        /*032a*/ 	.byte	0x3f
	.zero		1


	//   ....[39]....
        /*032c*/ 	.word	0x00008400
        /*0330*/ 	.word	0x00000003
        /*0334*/ 	.word	0x00026840
        /*0338*/ 	.short	0x010a
        /*033a*/ 	.byte	0x3f
	.zero		1


	//   ....[40]....
        /*033c*/ 	.word	0x000084e0
        /*0340*/ 	.word	0x00000006
        /*0344*/ 	.word	0x00000000
        /*0348*/ 	.short	0x010a
        /*034a*/ 	.byte	0x3f
	.zero		1


	//   ....[41]....
        /*034c*/ 	.word	0x00008530
        /*0350*/ 	.word	0x00000003
        /*0354*/ 	.word	0x00000000
        /*0358*/ 	.short	0x010a
        /*035a*/ 	.byte	0x3f
	.zero		1


	//   ....[42]....
        /*035c*/ 	.word	0x00008580
        /*0360*/ 	.word	0x00000000
        /*0364*/ 	.word	0x00000000
        /*0368*/ 	.short	0x010a
        /*036a*/ 	.byte	0x3f
	.zero		1


	//----- nvinfo : EIATTR_NUM_MBARRIERS
	.align		4
.L_345:
        /*036c*/ 	.byte	0x03, 0x38
        /*036e*/ 	.short	0x0009


	//----- nvinfo : EIATTR_EXIT_INSTR_OFFSETS
	.align		4
        /*0370*/ 	.byte	0x04, 0x1c
        /*0372*/ 	.short	(.L_347 - .L_346)


	//   ....[0]....
.L_346:
        /*0374*/ 	.word	0x00000680


	//   ....[1]....
        /*0378*/ 	.word	0x00005200


	//   ....[2]....
        /*037c*/ 	.word	0x00005290


	//   ....[3]....
        /*0380*/ 	.word	0x000052c0


	//   ....[4]....
        /*0384*/ 	.word	0x000053c0


	//   ....[5]....
        /*0388*/ 	.word	0x00005a60


	//   ....[6]....
        /*038c*/ 	.word	0x00005d30


	//   ....[7]....
        /*0390*/ 	.word	0x00008020


	//----- nvinfo : EIATTR_MAX_THREADS
	.align		4
.L_347:
        /*0394*/ 	.byte	0x04, 0x05
        /*0396*/ 	.short	(.L_349 - .L_348)
.L_348:
        /*0398*/ 	.word	0x00000180
        /*039c*/ 	.word	0x00000001
        /*03a0*/ 	.word	0x00000001


	//----- nvinfo : EIATTR_CRS_STACK_SIZE
	.align		4
.L_349:
        /*03a4*/ 	.byte	0x04, 0x1e
        /*03a6*/ 	.short	(.L_351 - .L_350)
.L_350:
        /*03a8*/ 	.word	0x00000000


	//----- nvinfo : EIATTR_CBANK_PARAM_SIZE
	.align		4
.L_351:
        /*03ac*/ 	.byte	0x03, 0x19
        /*03ae*/ 	.short	0x0970


	//----- nvinfo : EIATTR_PARAM_CBANK
	.align		4
        /*03b0*/ 	.byte	0x04, 0x0a
        /*03b2*/ 	.short	(.L_353 - .L_352)
	.align		4
.L_352:
        /*03b4*/ 	.word	index@(.nv.constant0._ZN7cutlass13device_kernelIN5flash11enable_sm90INS1_16FlashAttnBwdSm90INS1_25CollectiveMainloopBwdSm90ILi2ELi2ELi2EN4cute5tupleIJNS5_1CILi1EEES8_S8_EEENS6_IJNS7_ILi64EEENS7_ILi128EEENS7_ILi96EEEEEENS_10bfloat16_tEfNS_4arch4Sm90ELb0ELb0ELb1ELb0ELb0ELb1ELb0ELb0ELi2ELi1ELi2ELi1ELb1EEENS1_21CollectiveEpilogueBwdISD_SE_SG_Li256ELb0ELb0ELi1EEENS1_19SingleTileSchedulerILb0ELb0ELb0ELi128EEEEEEEEEvNT_6ParamsE)
        /*03b8*/ 	.short	0x0210
        /*03ba*/ 	.short	0x0970


	//----- nvinfo : EIATTR_SW_WAR
	.align		4
.L_353:
        /*03bc*/ 	.byte	0x04, 0x36
        /*03be*/ 	.short	(.L_355 - .L_354)
.L_354:
        /*03c0*/ 	.word	0x00000008
.L_355:


//--------------------- .nv.info._ZN7cutlass13device_kernelIN5flash11enable_sm90INS1_16FlashAttnBwdSm90INS1_25CollectiveMainloopBwdSm90ILi2ELi2ELi2EN4cute5tupleIJNS5_1CILi1EEES8_S8_EEENS6_IJNS7_ILi64EEENS7_ILi128EEENS7_ILi96EEEEEENS_10bfloat16_tEfNS_4arch4Sm90ELb0ELb0ELb1ELb0ELb1ELb1ELb0ELb0ELi2ELi1ELi2ELi1ELb1EEENS1_21CollectiveEpilogueBwdISD_SE_SG_Li256ELb0ELb0ELi1EEENS1_19SingleTileSchedulerILb0ELb0ELb0ELi128EEEEEEEEEvNT_6ParamsE --------------------------
	.section	.nv.info._ZN7cutlass13device_kernelIN5flash11enable_sm90INS1_16FlashAttnBwdSm90INS1_25CollectiveMainloopBwdSm90ILi2ELi2ELi2EN4cute5tupleIJNS5_1CILi1EEES8_S8_EEENS6_IJNS7_ILi64EEENS7_ILi128EEENS7_ILi96EEEEEENS_10bfloat16_tEfNS_4arch4Sm90ELb0ELb0ELb1ELb0ELb1ELb1ELb0ELb0ELi2ELi1ELi2ELi1ELb1EEENS1_21CollectiveEpilogueBwdISD_SE_SG_Li256ELb0ELb0ELi1EEENS1_19SingleTileSchedulerILb0ELb0ELb0ELi128EEEEEEEEEvNT_6ParamsE,"",@"SHT_CUDA_INFO"
	.sectionflags	@""
	.align	4


	//----- nvinfo : EIATTR_CUDA_API_VERSION
	.align		4
        /*0000*/ 	.byte	0x04, 0x37
        /*0002*/ 	.short	(.L_357 - .L_356)
.L_356:
        /*0004*/ 	.word	0x00000082


	//----- nvinfo : EIATTR_KPARAM_INFO
	.align		4
.L_357:
        /*0008*/ 	.byte	0x04, 0x17
        /*000a*/ 	.short	(.L_359 - .L_358)
.L_358:
        /*000c*/ 	.word	0x00000000
        /*0010*/ 	.short	0x0000
        /*0012*/ 	.short	0x0070
        /*0014*/ 	.byte	0x00, 0xf0, 0x01, 0x24


	//----- nvinfo : EIATTR_SPARSE_MMA_MASK
	.align		4
.L_359:
        /*0018*/ 	.byte	0x03, 0x50
        /*001a*/ 	.short	0x0000


	//----- nvinfo : EIATTR_MAXREG_COUNT
	.align		4
        /*001c*/ 	.byte	0x03, 0x1b
        /*001e*/ 	.short	0x00a8


	//----- nvinfo : EIATTR_NUM_BARRIERS
	.align		4
        /*0020*/ 	.byte	0x02, 0x4c
        /*0022*/ 	.byte	0x10
	.zero		1


	//----- nvinfo : EIATTR_EXTERNS
	.align		4
        /*0024*/ 	.byte	0x04, 0x0f
        /*0026*/ 	.short	(.L_361 - .L_360)


	//   ....[0]....
	.align		4
.L_360:
        /*0028*/ 	.word	index@(__assertfail)


	//----- nvinfo : EIATTR_MERCURY_ISA_VERSION
	.align		4
.L_361:
        /*002c*/ 	.byte	0x03, 0x5f
        /*002e*/ 	.short	0x0101


	//----- nvinfo : EIATTR_INT_WARP_WIDE_INSTR_OFFSETS
	.align		4
        /*0030*/ 	.byte	0x04, 0x31
        /*0032*/ 	.short	(.L_363 - .L_362)


	//   ....[0]....
.L_362:
        /*0034*/ 	.word	0x000001e0


	//   ....[1]....
        /*0038*/ 	.word	0x00000210


	//   ....[2]....
        /*003c*/ 	.word	0x00005af0


	//   ....[3]....
        /*0040*/ 	.word	0x00005f60


	//   ....[4]....
        /*0044*/ 	.word	0x00006540


	//----- nvinfo : EIATTR_COOP_GROUP_MASK_REGIDS
	.align		4
.L_363:
        /*0048*/ 	.byte	0x04, 0x29
        /*004a*/ 	.short	(.L_365 - .L_364)


	//   ....[0]....
.L_364:
        /*004c*/ 	.word	0xffffffff


	//   ....[1]....
        /*0050*/ 	.word	0xffffffff


	//   ....[2]....
        /*0054*/ 	.word	0xffffffff


	//   ....[3]....
        /*0058*/ 	.word	0xffffffff


	//   ....[4]....
        /*005c*/ 	.word	0xffffffff


	//   ....[5]....
        /*0060*/ 	.word	0xffffffff


	//   ....[6]....
        /*0064*/ 	.word	0xffffffff


	//   ....[7]....
        /*0068*/ 	.word	0xffffffff


	//   ....[8]....
        /*006c*/ 	.word	0xffffffff


	//   ....[9]....
        /*0070*/ 	.word	0xffffffff


	//   ....[10]....
        /*0074*/ 	.word	0xffffffff


	//   ....[11]....
        /*0078*/ 	.word	0xffffffff


	//   ....[12]....
        /*007c*/ 	.word	0xffffffff


	//   ....[13]....
        /*0080*/ 	.word	0xffffffff


	//   ....[14]....
        /*0084*/ 	.word	0x0500000f


	//   ....[15]....
        /*0088*/ 	.word	0x0500000f


	//   ....[16]....
        /*008c*/ 	.word	0x0500000f


	//   ....[17]....
        /*0090*/ 	.word	0x0500000f


	//----- nvinfo : EIATTR_COOP_GROUP_INSTR_OFFSETS
	.align		4
.L_365:
        /*0094*/ 	.byte	0x04, 0x28
        /*0096*/ 	.short	(.L_367 - .L_366)


	//   ....[0]....
.L_366:
        /*0098*/ 	.word	0x00000050


	//   ....[1]....
        /*009c*/ 	.word	0x000001f0


	//   ....[2]....
        /*00a0*/ 	.word	0x00000240


	//   ....[3]....
        /*00a4*/ 	.word	0x00000430


	//   ....[4]....
        /*00a8*/ 	.word	0x00000630


	//   ....[5]....
        /*00ac*/ 	.word	0x00000b70


	//   ....[6]....
        /*00b0*/ 	.word	0x00004c50


	//   ....[7]....
        /*00b4*/ 	.word	0x00005250


	//   ....[8]....
        /*00b8*/ 	.word	0x00005790


	//   ....[9]....
        /*00bc*/ 	.word	0x00005a20


	//   ....[10]....
        /*00c0*/ 	.word	0x00005c60


	//   ....[11]....
        /*00c4*/ 	.word	0x00005e90


	//   ....[12]....
        /*00c8*/ 	.word	0x00006140


	//   ....[13]....
        /*00cc*/ 	.word	0x00006470


	//   ....[14]....
        /*00d0*/ 	.word	0x000088f0


	//   ....[15]....
        /*00d4*/ 	.word	0x00008a60


	//   ....[16]....
        /*00d8*/ 	.word	0x00008ad0


	//   ....[17]....
        /*00dc*/ 	.word	0x00008b40


	//----- nvinfo : EIATTR_REG_RECONFIG
	.align		4
.L_367:
        /*00e0*/ 	.byte	0x01, 0x54
	.zero		2


	//----- nvinfo : EIATTR_SYSCALL_OFFSETS
	.align		4
        /*00e4*/ 	.byte	0x04, 0x46
        /*00e6*/ 	.short	(.L_369 - .L_368)


	//   ....[0]....
.L_368:
        /*00e8*/ 	.word	0x000007d0


	//   ....[1]....
        /*00ec*/ 	.word	0x000008c0


	//   ....[2]....
        /*00f0*/ 	.word	0x00000a20


	//   ....[3]....
        /*00f4*/ 	.word	0x00000b10


	//   ....[4]....
        /*00f8*/ 	.word	0x00000e00


	//   ....[5]....
        /*00fc*/ 	.word	0x000046f0


	//   ....[6]....
        /*0100*/ 	.word	0x00004810


	//   ....[7]....
        /*0104*/ 	.word	0x00004930


	//   ....[8]....
        /*0108*/ 	.word	0x00004a50


	//----- nvinfo : EIATTR_MBARRIER_INSTR_OFFSETS
	.align		4
.L_369:
        /*010c*/ 	.byte	0x04, 0x39
        /*010e*/ 	.short	(.L_371 - .L_370)


	//   ....[0]....
.L_370:
        /*0110*/ 	.word	0x000002e0
        /*0114*/ 	.word	0x000000ff
        /*0118*/ 	.word	0x00026800
        /*011c*/ 	.short	0x0100
        /*011e*/ 	.byte	0x06
	.zero		1


	//   ....[1]....
        /*0120*/ 	.word	0x000003e0
        /*0124*/ 	.word	0x000000ff
        /*0128*/ 	.word	0x00026810
        /*012c*/ 	.short	0x0100
        /*012e*/ 	.byte	0x08
	.zero		1


	//   ....[2]....
        /*0130*/ 	.word	0x000003f0
        /*0134*/ 	.word	0x000000ff
        /*0138*/ 	.word	0x00026820
        /*013c*/ 	.short	0x0100
        /*013e*/ 	.byte	0x08
	.zero		1


	//   ....[3]....
        /*0140*/ 	.word	0x00000400
        /*0144*/ 	.word	0x000000ff
        /*0148*/ 	.word	0x00026818
        /*014c*/ 	.short	0x0100
        /*014e*/ 	.byte	0x08
	.zero		1


	//   ....[4]....
        /*0150*/ 	.word	0x00000410
        /*0154*/ 	.word	0x000000ff
        /*0158*/ 	.word	0x00026828
        /*015c*/ 	.short	0x0100
        /*015e*/ 	.byte	0x08
	.zero		1


	//   ....[5]....
        /*0160*/ 	.word	0x00000540
        /*0164*/ 	.word	0x000000ff
        /*0168*/ 	.word	0x00026830
        /*016c*/ 	.short	0x0100
        /*016e*/ 	.byte	0x08
	.zero		1


	//   ....[6]....
        /*0170*/ 	.word	0x00000550
        /*0174*/ 	.word	0x000000ff
        /*0178*/ 	.word	0x00026840
        /*017c*/ 	.short	0x0100
        /*017e*/ 	.byte	0x08
	.zero		1


	//   ....[7]....
        /*0180*/ 	.word	0x00000560
        /*0184*/ 	.word	0x000000ff
        /*0188*/ 	.word	0x00026838
        /*018c*/ 	.short	0x0100
        /*018e*/ 	.byte	0x08
	.zero		1


	//   ....[8]....
        /*0190*/ 	.word	0x00000570
        /*0194*/ 	.word	0x000000ff
        /*0198*/ 	.word	0x00026848
        /*019c*/ 	.short	0x0100
        /*019e*/ 	.byte	0x08
	.zero		1


	//   ....[9]....
        /*01a0*/ 	.word	0x00000ba0
        /*01a4*/ 	.word	0x00000010
        /*01a8*/ 	.word	0x00026800
        /*01ac*/ 	.short	0x010a
        /*01ae*/ 	.byte	0x3f
	.zero		1


	//   ....[10]....
        /*01b0*/ 	.word	0x00000cb0
        /*01b4*/ 	.word	0x00000010
        /*01b8*/ 	.word	0x00026800
        /*01bc*/ 	.short	0x010a
        /*01be*/ 	.byte	0x3f
	.zero		1


	//   ....[11]....
        /*01c0*/ 	.word	0x00001670
        /*01c4*/ 	.word	0x000000ff
        /*01c8*/ 	.word	0x00026810
        /*01cc*/ 	.short	0x010a
        /*01ce*/ 	.byte	0x08
	.zero		1


	//   ....[12]....
        /*01d0*/ 	.word	0x000016b0
        /*01d4*/ 	.word	0x000000ff
        /*01d8*/ 	.word	0x00026810
        /*01dc*/ 	.short	0x010a
        /*01de*/ 	.byte	0x08
	.zero		1


	//   ....[13]....
        /*01e0*/ 	.word	0x00001b00
        /*01e4*/ 	.word	0x000000ff
        /*01e8*/ 	.word	0x00026830
        /*01ec*/ 	.short	0x010a
        /*01ee*/ 	.byte	0x08
	.zero		1


	//   ....[14]....
        /*01f0*/ 	.word	0x00001b40
        /*01f4*/ 	.word	0x000000ff
        /*01f8*/ 	.word	0x00026830
        /*01fc*/ 	.short	0x010a
        /*01fe*/ 	.byte	0x08
	.zero		1


	//   ....[15]....
        /*0200*/ 	.word	0x00003fa0
        /*0204*/ 	.word	0x000000ff
        /*0208*/ 	.word	0x00000000
        /*020c*/ 	.short	0x0101
        /*020e*/ 	.byte	0x0a
	.zero		1


	//   ....[16]....
        /*0210*/ 	.word	0x00004280
        /*0214*/ 	.word	0x000000ff
        /*0218*/ 	.word	0x00000000
        /*021c*/ 	.short	0x0101
        /*021e*/ 	.byte	0x08
	.zero		1


	//   ....[17]....
        /*0220*/ 	.word	0x00006890
        /*0224*/ 	.word	0x00000000
        /*0228*/ 	.word	0x00026820
        /*022c*/ 	.short	0x010a
        /*022e*/ 	.byte	0x3f
	.zero		1


	//   ....[18]....
        /*0230*/ 	.word	0x00007190
        /*0234*/ 	.word	0x00000000
        /*0238*/ 	.word	0x00026840
        /*023c*/ 	.short	0x010a
        /*023e*/ 	.byte	0x3f
	.zero		1


	//   ....[19]....
        /*0240*/ 	.word	0x00007490
        /*0244*/ 	.word	0x00000000
        /*0248*/ 	.word	0x00026828
        /*024c*/ 	.short	0x010a
        /*024e*/ 	.byte	0x3f
	.zero		1


	//   ....[20]....
        /*0250*/ 	.word	0x00007710
        /*0254*/ 	.word	0x00000000
        /*0258*/ 	.word	0x00026848
        /*025c*/ 	.short	0x010a
        /*025e*/ 	.byte	0x3f
	.zero		1


	//   ....[21]....
        /*0260*/ 	.word	0x000079e0
        /*0264*/ 	.word	0x00000000
        /*0268*/ 	.word	0x00026820
        /*026c*/ 	.short	0x010a
        /*026e*/ 	.byte	0x3f
	.zero		1


	//   ....[22]....
        /*0270*/ 	.word	0x00007cd0
        /*0274*/ 	.word	0x00000000
        /*0278*/ 	.word	0x00026840
        /*027c*/ 	.short	0x010a
        /*027e*/ 	.byte	0x3f
	.zero		1


	//   ....[23]....
        /*0280*/ 	.word	0x00007fb0
        /*0284*/ 	.word	0x00000000
        /*0288*/ 	.word	0x00026828
        /*028c*/ 	.short	0x010a
        /*028e*/ 	.byte	0x3f
	.zero		1


	//   ....[24]....
        /*0290*/ 	.word	0x00008290
        /*0294*/ 	.word	0x00000003
        /*0298*/ 	.word	0x00026840
        /*029c*/ 	.short	0x010a
        /*029e*/ 	.byte	0x3f
	.zero		1


	//   ....[25]....
        /*02a0*/ 	.word	0x00008750
        /*02a4*/ 	.word	0x00000006
        /*02a8*/ 	.word	0x00000000
        /*02ac*/ 	.short	0x010a
        /*02ae*/ 	.byte	0x3f
	.zero		1


	//   ....[26]....
        /*02b0*/ 	.word	0x000087b0
        /*02b4*/ 	.word	0x00000003
        /*02b8*/ 	.word	0x00000000
        /*02bc*/ 	.short	0x010a
        /*02be*/ 	.byte	0x3f
	.zero		1


	//   ....[27]....
        /*02c0*/ 	.word	0x00008810
        /*02c4*/ 	.word	0x00000000
        /*02c8*/ 	.word	0x00000000
        /*02cc*/ 	.short	0x010a
        /*02ce*/ 	.byte	0x3f
	.zero		1


	//   ....[28]....
        /*02d0*/ 	.word	0x00008840
        /*02d4*/ 	.word	0x00000003
        /*02d8*/ 	.word	0x00000000
        /*02dc*/ 	.short	0x010a
        /*02de*/ 	.byte	0x3f
	.zero		1


	//   ....[29]....
        /*02e0*/ 	.word	0x00008920
        /*02e4*/ 	.word	0x00000010
        /*02e8*/ 	.word	0x00026800
        /*02ec*/ 	.short	0x010a
        /*02ee*/ 	.byte	0x3f
	.zero		1


	//   ....[30]....
        /*02f0*/ 	.word	0x00008980
        /*02f4*/ 	.word	0x00000005
        /*02f8*/ 	.word	0x00026810
        /*02fc*/ 	.short	0x010a
        /*02fe*/ 	.byte	0x3f
	.zero		1


	//   ....[31]....
        /*0300*/ 	.word	0x000089e0
        /*0304*/ 	.word	0x00000007
        /*0308*/ 	.word	0x00026830
        /*030c*/ 	.short	0x010a
        /*030e*/ 	.byte	0x3f
	.zero		1


	//   ....[32]....
        /*0310*/ 	.word	0x00008b80
        /*0314*/ 	.word	0x00000000
        /*0318*/ 	.word	0x00026820
        /*031c*/ 	.short	0x010a
        /*031e*/ 	.byte	0x3f
	.zero		1


	//   ....[33]....
        /*0320*/ 	.word	0x00008bd0
        /*0324*/ 	.word	0x00000000
        /*0328*/ 	.word	0x00026840
        /*032c*/ 	.short	0x010a
        /*032e*/ 	.byte	0x3f
	.zero		1


	//   ....[34]....
        /*0330*/ 	.word	0x00008c20
        /*0334*/ 	.word	0x00000000
        /*0338*/ 	.word	0x00026828
        /*033c*/ 	.short	0x010a
        /*033e*/ 	.byte	0x3f
	.zero		1


	//   ....[35]....
        /*0340*/ 	.word	0x00008c70
        /*0344*/ 	.word	0x00000000
        /*0348*/ 	.word	0x00026848
        /*034c*/ 	.short	0x010a
        /*034e*/ 	.byte	0x3f
	.zero		1


	//   ....[36]....
        /*0350*/ 	.word	0x00008cd0
        /*0354*/ 	.word	0x00000000
        /*0358*/ 	.word	0x00026820
        /*035c*/ 	.short	0x010a
        /*035e*/ 	.byte	0x3f
	.zero		1


	//   ....[37]....
        /*0360*/ 	.word	0x00008d20
        /*0364*/ 	.word	0x00000000
        /*0368*/ 	.word	0x00026840
        /*036c*/ 	.short	0x010a
        /*036e*/ 	.byte	0x3f
	.zero		1


	//   ....[38]....
        /*0370*/ 	.word	0x00008d70
        /*0374*/ 	.word	0x00000000
        /*0378*/ 	.word	0x00026828
        /*037c*/ 	.short	0x010a
        /*037e*/ 	.byte	0x3f
	.zero		1


	//   ....[39]....
        /*0380*/ 	.word	0x00008dc0
        /*0384*/ 	.word	0x00000003
        /*0388*/ 	.word	0x00026840
        /*038c*/ 	.short	0x010a
        /*038e*/ 	.byte	0x3f
	.zero		1


	//   ....[40]....
        /*0390*/ 	.word	0x00008ea0
        /*0394*/ 	.word	0x00000006
        /*0398*/ 	.word	0x00000000
        /*039c*/ 	.short	0x010a
        /*039e*/ 	.byte	0x3f
	.zero		1


	//   ....[41]....
        /*03a0*/ 	.word	0x00008ef0
        /*03a4*/ 	.word	0x00000003
        /*03a8*/ 	.word	0x00000000
        /*03ac*/ 	.short	0x010a
        /*03ae*/ 	.byte	0x3f
	.zero		1


	//   ....[42]....
        /*03b0*/ 	.word	0x00008f40
        /*03b4*/ 	.word	0x00000000
        /*03b8*/ 	.word	0x00000000
        /*03bc*/ 	.short	0x010a
        /*03be*/ 	.byte	0x3f
	.zero		1


	//----- nvinfo : EIATTR_NUM_MBARRIERS
	.align		4
.L_371:
        /*03c0*/ 	.byte	0x03, 0x38
        /*03c2*/ 	.short	0x0009


	//----- nvinfo : EIATTR_EXIT_INSTR_OFFSETS
	.align		4
        /*03c4*/ 	.byte	0x04, 0x1c
        /*03c6*/ 	.short	(.L_373 - .L_372)


	//   ....[0]....
.L_372:
        /*03c8*/ 	.word	0x00000680


	//   ....[1]....
        /*03cc*/ 	.word	0x00005200


	//   ....[2]....
        /*03d0*/ 	.word	0x00005290


	//   ....[3]....
        /*03d4*/ 	.word	0x000052c0


	//   ....[4]....
        /*03d8*/ 	.word	0x00005410


	//   ....[5]....
        /*03dc*/ 	.word	0x00006000


	//   ....[6]....
        /*03e0*/ 	.word	0x000065a0


	//   ....[7]....
        /*03e4*/ 	.word	0x00008890


	//----- nvinfo : EIATTR_MAX_THREADS
	.align		4
.L_373:
        /*03e8*/ 	.byte	0x04, 0x05
        /*03ea*/ 	.short	(.L_375 - .L_374)
.L_374:
        /*03ec*/ 	.word	0x00000180
        /*03f0*/ 	.word	0x00000001
        /*03f4*/ 	.word	0x00000001


	//----- nvinfo : EIATTR_CRS_STACK_SIZE
	.align		4
.L_375:
        /*03f8*/ 	.byte	0x04, 0x1e
        /*03fa*/ 	.short	(.L_377 - .L_376)
.L_376:
        /*03fc*/ 	.word	0x00000000


	//----- nvinfo : EIATTR_CBANK_PARAM_SIZE
	.align		4
.L_377:
        /*0400*/ 	.byte	0x03, 0x19
        /*0402*/ 	.short	0x0970


	//----- nvinfo : EIATTR_PARAM_CBANK
	.align		4
        /*0404*/ 	.byte	0x04, 0x0a
        /*0406*/ 	.short	(.L_379 - .L_378)
	.align		4
.L_378:
        /*0408*/ 	.word	index@(.nv.constant0._ZN7cutlass13device_kernelIN5flash11enable_sm90INS1_16FlashAttnBwdSm90INS1_25CollectiveMainloopBwdSm90ILi2ELi2ELi2EN4cute5tupleIJNS5_1CILi1EEES8_S8_EEENS6_IJNS7_ILi64EEENS7_ILi128EEENS7_ILi96EEEEEENS_10bfloat16_tEfNS_4arch4Sm90ELb0ELb0ELb1ELb0ELb1ELb1ELb0ELb0ELi2ELi1ELi2ELi1ELb1EEENS1_21CollectiveEpilogueBwdISD_SE_SG_Li256ELb0ELb0ELi1EEENS1_19SingleTileSchedulerILb0ELb0ELb0ELi128EEEEEEEEEvNT_6ParamsE)
        /*040c*/ 	.short	0x0210
        /*040e*/ 	.short	0x0970


	//----- nvinfo : EIATTR_SW_WAR
	.align		4
.L_379:
        /*0410*/ 	.byte	0x04, 0x36
        /*0412*/ 	.short	(.L_381 - .L_380)
.L_380:
        /*0414*/ 	.word	0x00000008
.L_381:


//--------------------- .nv.info._ZN7cutlass13device_kernelIN5flash11enable_sm90INS1_16FlashAttnBwdSm90INS1_25CollectiveMainloopBwdSm90ILi2ELi2ELi2EN4cute5tupleIJNS5_1CILi1EEES8_S8_EEENS6_IJNS7_ILi64EEENS7_ILi128EEENS7_ILi96EEEEEENS_10bfloat16_tEfNS_4arch4Sm90ELb0ELb0ELb1ELb0ELb0ELb1ELb0ELb0ELi2ELi1ELi2ELi1ELb1EEENS1_24CollectiveEpilogueBwdGQAISD_fSG_Li256ELb0ELb0EEENS1_19SingleTileSchedulerILb0ELb0ELb0ELi128EEEEEEEEEvNT_6ParamsE --------------------------
	.section	.nv.info._ZN7cutlass13device_kernelIN5flash11enable_sm90INS1_16FlashAttnBwdSm90INS1_25CollectiveMainloopBwdSm90ILi2ELi2ELi2EN4cute5tupleIJNS5_1CILi1EEES8_S8_EEENS6_IJNS7_ILi64EEENS7_ILi128EEENS7_ILi96EEEEEENS_10bfloat16_tEfNS_4arch4Sm90ELb0ELb0ELb1ELb0ELb0ELb1ELb0ELb0ELi2ELi1ELi2ELi1ELb1EEENS1_24CollectiveEpilogueBwdGQAISD_fSG_Li256ELb0ELb0EEENS1_19SingleTileSchedulerILb0ELb0ELb0ELi128EEEEEEEEEvNT_6ParamsE,"",@"SHT_CUDA_INFO"
	.sectionflags	@""
	.align	4


	//----- nvinfo : EIATTR_CUDA_API_VERSION
	.align		4
        /*0000*/ 	.byte	0x04, 0x37
        /*0002*/ 	.short	(.L_383 - .L_382)
.L_382:
        /*0004*/ 	.word	0x00000082


	//----- nvinfo : EIATTR_KPARAM_INFO
	.align		4
.L_383:
        /*0008*/ 	.byte	0x04, 0x17
        /*000a*/ 	.short	(.L_385 - .L_384)
.L_384:
        /*000c*/ 	.word	0x00000000
        /*0010*/ 	.short	0x0000
        /*0012*/ 	.short	0x0070
        /*0014*/ 	.byte	0x00, 0xf0, 0x01, 0x1a


	//----- nvinfo : EIATTR_SPARSE_MMA_MASK
	.align		4
.L_385:
        /*0018*/ 	.byte	0x03, 0x50
        /*001a*/ 	.short	0x0000


	//----- nvinfo : EIATTR_MAXREG_COUNT
	.align		4
        /*001c*/ 	.byte	0x03, 0x1b
        /*001e*/ 	.short	0x00a8


	//----- nvinfo : EIATTR_NUM_BARRIERS
	.align		4
        /*0020*/ 	.byte	0x02, 0x4c
        /*0022*/ 	.byte	0x10
	.zero		1


	//----- nvinfo : EIATTR_EXTERNS
	.align		4
        /*0024*/ 	.byte	0x04, 0x0f
        /*0026*/ 	.short	(.L_387 - .L_386)


	//   ....[0]....
	.align		4
.L_386:
        /*0028*/ 	.word	index@(__assertfail)


	//----- nvinfo : EIATTR_MERCURY_ISA_VERSION
	.align		4
.L_387:
        /*002c*/ 	.byte	0x03, 0x5f
        /*002e*/ 	.short	0x0101


	//----- nvinfo : EIATTR_INT_WARP_WIDE_INSTR_OFFSETS
	.align		4
        /*0030*/ 	.byte	0x04, 0x31
        /*0032*/ 	.short	(.L_389 - .L_388)


	//   ....[0]....
.L_388:
        /*0034*/ 	.word	0x00000180


	//   ....[1]....
        /*0038*/ 	.word	0x000001b0


	//----- nvinfo : EIATTR_COOP_GROUP_MASK_REGIDS
	.align		4
.L_389:
        /*003c*/ 	.byte	0x04, 0x29
        /*003e*/ 	.short	(.L_391 - .L_390)


	//   ....[0]....
.L_390:
        /*0040*/ 	.word	0xffffffff


	//   ....[1]....
        /*0044*/ 	.word	0xffffffff


	//   ....[2]....
        /*0048*/ 	.word	0xffffffff


	//   ....[3]....
        /*004c*/ 	.word	0xffffffff


	//   ....[4]....
        /*0050*/ 	.word	0xffffffff


	//   ....[5]....
        /*0054*/ 	.word	0xffffffff


	//   ....[6]....
        /*0058*/ 	.word	0xffffffff


	//   ....[7]....
        /*005c*/ 	.word	0x0500000f


	//----- nvinfo : EIATTR_COOP_GROUP_INSTR_OFFSETS
	.align		4
.L_391:
        /*0060*/ 	.byte	0x04, 0x28
        /*0062*/ 	.short	(.L_393 - .L_392)


	//   ....[0]....
.L_392:
        /*0064*/ 	.word	0x00000050


	//   ....[1]....
        /*0068*/ 	.word	0x00000190


	//   ....[2]....
        /*006c*/ 	.word	0x000001e0


	//   ....[3]....
        /*0070*/ 	.word	0x000003d0


	//   ....[4]....
        /*0074*/ 	.word	0x000005e0


	//   ....[5]....
        /*0078*/ 	.word	0x00000b20


	//   ....[6]....
        /*007c*/ 	.word	0x00005020


	//   ....[7]....
        /*0080*/ 	.word	0x00007e90


	//----- nvinfo : EIATTR_REG_RECONFIG
	.align		4
.L_393:
        /*0084*/ 	.byte	0x01, 0x54
	.zero		2


	//----- nvinfo : EIATTR_SYSCALL_OFFSETS
	.align		4
        /*0088*/ 	.byte	0x04, 0x46
        /*008a*/ 	.short	(.L_395 - .L_394)


	//   ....[0]....
.L_394:
        /*008c*/ 	.word	0x00000780


	//   ....[1]....
        /*0090*/ 	.word	0x00000870


	//   ....[2]....
        /*0094*/ 	.word	0x000009d0


	//   ....[3]....
        /*0098*/ 	.word	0x00000ac0


	//   ....[4]....
        /*009c*/ 	.word	0x00000d40


	//----- nvinfo : EIATTR_MBARRIER_INSTR_OFFSETS
	.align		4
.L_395:
        /*00a0*/ 	.byte	0x04, 0x39
        /*00a2*/ 	.short	(.L_397 - .L_396)


	//   ....[0]....
.L_396:
        /*00a4*/ 	.word	0x00000280
        /*00a8*/ 	.word	0x000000ff
        /*00ac*/ 	.word	0x00026800
        /*00b0*/ 	.short	0x0100
        /*00b2*/ 	.byte	0x06
	.zero		1


	//   ....[1]....
        /*00b4*/ 	.word	0x00000380
        /*00b8*/ 	.word	0x000000ff
        /*00bc*/ 	.word	0x00026810
        /*00c0*/ 	.short	0x0100
        /*00c2*/ 	.byte	0x08
	.zero		1


	//   ....[2]....
        /*00c4*/ 	.word	0x00000390
        /*00c8*/ 	.word	0x000000ff
        /*00cc*/ 	.word	0x00026820
        /*00d0*/ 	.short	0x0100
        /*00d2*/ 	.byte	0x08
	.zero		1


	//   ....[3]....
        /*00d4*/ 	.word	0x000003a0
        /*00d8*/ 	.word	0x000000ff
        /*00dc*/ 	.word	0x00026818
        /*00e0*/ 	.short	0x0100
        /*00e2*/ 	.byte	0x08
	.zero		1


	//   ....[4]....
        /*00e4*/ 	.word	0x000003b0
        /*00e8*/ 	.word	0x000000ff
        /*00ec*/ 	.word	0x00026828
        /*00f0*/ 	.short	0x0100
        /*00f2*/ 	.byte	0x08
	.zero		1


	//   ....[5]....
        /*00f4*/ 	.word	0x000004e0
        /*00f8*/ 	.word	0x000000ff
        /*00fc*/ 	.word	0x00026830
        /*0100*/ 	.short	0x0100
        /*0102*/ 	.byte	0x08
	.zero		1


	//   ....[6]....
        /*0104*/ 	.word	0x000004f0
        /*0108*/ 	.word	0x000000ff
        /*010c*/ 	.word	0x00026840
        /*0110*/ 	.short	0x0100
        /*0112*/ 	.byte	0x08
	.zero		1


	//   ....[7]....
        /*0114*/ 	.word	0x00000500
        /*0118*/ 	.word	0x000000ff
        /*011c*/ 	.word	0x00026838
        /*0120*/ 	.short	0x0100
        /*0122*/ 	.byte	0x08
	.zero		1


	//   ....[8]....
        /*0124*/ 	.word	0x00000510
        /*0128*/ 	.word	0x000000ff
        /*012c*/ 	.word	0x00026848
        /*0130*/ 	.short	0x0100
        /*0132*/ 	.byte	0x08
	.zero		1


	//   ....[9]....
        /*0134*/ 	.word	0x00000b50
        /*0138*/ 	.word	0x00000012
        /*013c*/ 	.word	0x00026800
        /*0140*/ 	.short	0x010a
        /*0142*/ 	.byte	0x3f
	.zero		1


	//   ....[10]....
        /*0144*/ 	.word	0x00000c00
        /*0148*/ 	.word	0x00000012
        /*014c*/ 	.word	0x00026800
        /*0150*/ 	.short	0x010a
        /*0152*/ 	.byte	0x3f
	.zero		1


	//   ....[11]....
        /*0154*/ 	.word	0x000018e0
        /*0158*/ 	.word	0x000000ff
        /*015c*/ 	.word	0x00026810
        /*0160*/ 	.short	0x010a
        /*0162*/ 	.byte	0x08
	.zero		1


	//   ....[12]....
        /*0164*/ 	.word	0x00001920
        /*0168*/ 	.word	0x000000ff
        /*016c*/ 	.word	0x00026810
        /*0170*/ 	.short	0x010a
        /*0172*/ 	.byte	0x08
	.zero		1


	//   ....[13]....
        /*0174*/ 	.word	0x00001d70
        /*0178*/ 	.word	0x000000ff
        /*017c*/ 	.word	0x00026830
        /*0180*/ 	.short	0x010a
        /*0182*/ 	.byte	0x08
	.zero		1


	//   ....[14]....
        /*0184*/ 	.word	0x00001db0
        /*0188*/ 	.word	0x000000ff
        /*018c*/ 	.word	0x00026830
        /*0190*/ 	.short	0x010a
        /*0192*/ 	.byte	0x08
	.zero		1


	//   ....[15]....
        /*0194*/ 	.word	0x00004230
        /*0198*/ 	.word	0x000000ff
        /*019c*/ 	.word	0x00000000
        /*01a0*/ 	.short	0x0101
        /*01a2*/ 	.byte	0x0a
	.zero		1


	//   ....[16]....
        /*01a4*/ 	.word	0x00004510
        /*01a8*/ 	.word	0x000000ff
        /*01ac*/ 	.word	0x00000000
        /*01b0*/ 	.short	0x0101
        /*01b2*/ 	.byte	0x08
	.zero		1


	//   ....[17]....
        /*01b4*/ 	.word	0x00005df0
        /*01b8*/ 	.word	0x00000000
        /*01bc*/ 	.word	0x00026820
        /*01c0*/ 	.short	0x010a
        /*01c2*/ 	.byte	0x3f
	.zero		1


	//   ....[18]....
        /*01c4*/ 	.word	0x00006740
        /*01c8*/ 	.word	0x00000000
        /*01cc*/ 	.word	0x00026840
        /*01d0*/ 	.short	0x010a
        /*01d2*/ 	.byte	0x3f
	.zero		1


	//   ....[19]....
        /*01d4*/ 	.word	0x00006a40
        /*01d8*/ 	.word	0x00000000
        /*01dc*/ 	.word	0x00026828
        /*01e0*/ 	.short	0x010a
        /*01e2*/ 	.byte	0x3f
	.zero		1


	//   ....[20]....
        /*01e4*/ 	.word	0x00006cc0
        /*01e8*/ 	.word	0x00000000
        /*01ec*/ 	.word	0x00026848
        /*01f0*/ 	.short	0x010a
        /*01f2*/ 	.byte	0x3f
	.zero		1


	//   ....[21]....
        /*01f4*/ 	.word	0x00006f90
        /*01f8*/ 	.word	0x00000000
        /*01fc*/ 	.word	0x00026820
        /*0200*/ 	.short	0x010a
        /*0202*/ 	.byte	0x3f
	.zero		1


	//   ....[22]....
        /*0204*/ 	.word	0x00007280
        /*0208*/ 	.word	0x00000000
        /*020c*/ 	.word	0x00026840
        /*0210*/ 	.short	0x010a
        /*0212*/ 	.byte	0x3f
	.zero		1


	//   ....[23]....
        /*0214*/ 	.word	0x00007560
        /*0218*/ 	.word	0x00000000
        /*021c*/ 	.word	0x00026828
        /*0220*/ 	.short	0x010a
        /*0222*/ 	.byte	0x3f
	.zero		1


	//   ....[24]....
        /*0224*/ 	.word	0x00007840
        /*0228*/ 	.word	0x00000003
        /*022c*/ 	.word	0x00026840
        /*0230*/ 	.short	0x010a
        /*0232*/ 	.byte	0x3f
	.zero		1


	//   ....[25]....
        /*0234*/ 	.word	0x00007cf0
        /*0238*/ 	.word	0x00000006
        /*023c*/ 	.word	0x00000000
        /*0240*/ 	.short	0x010a
        /*0242*/ 	.byte	0x3f
	.zero		1


	//   ....[26]....
        /*0244*/ 	.word	0x00007d50
        /*0248*/ 	.word	0x00000003
        /*024c*/ 	.word	0x00000000
        /*0250*/ 	.short	0x010a
        /*0252*/ 	.byte	0x3f
	.zero		1


	//   ....[27]....
        /*0254*/ 	.word	0x00007db0
        /*0258*/ 	.word	0x00000000
        /*025c*/ 	.word	0x00000000
        /*0260*/ 	.short	0x010a
        /*0262*/ 	.byte	0x3f
	.zero		1


	//   ....[28]....
        /*0264*/ 	.word	0x00007de0
        /*0268*/ 	.word	0x00000003
        /*026c*/ 	.word	0x00000000
        /*0270*/ 	.short	0x010a
        /*0272*/ 	.byte	0x3f
	.zero		1


	//   ....[29]....
        /*0274*/ 	.word	0x00007ec0
        /*0278*/ 	.word	0x00000012
        /*027c*/ 	.word	0x00026800
        /*0280*/ 	.short	0x010a
        /*0282*/ 	.byte	0x3f
	.zero		1


	//   ....[30]....
        /*0284*/ 	.word	0x00007f20
        /*0288*/ 	.word	0x00000005
        /*028c*/ 	.word	0x00026810
        /*0290*/ 	.short	0x010a
        /*0292*/ 	.byte	0x3f
	.zero		1


	//   ....[31]....
        /*0294*/ 	.word	0x00007f80
        /*0298*/ 	.word	0x00000079
        /*029c*/ 	.word	0x00026830
        /*02a0*/ 	.short	0x010a
        /*02a2*/ 	.byte	0x3f
	.zero		1


	//   ....[32]....
        /*02a4*/ 	.word	0x00007fd0
        /*02a8*/ 	.word	0x00000000
        /*02ac*/ 	.word	0x00026820
        /*02b0*/ 	.short	0x010a
        /*02b2*/ 	.byte	0x3f
	.zero		1


	//   ....[33]....
        /*02b4*/ 	.word	0x00008020
        /*02b8*/ 	.word	0x00000000
        /*02bc*/ 	.word	0x00026840
        /*02c0*/ 	.short	0x010a
        /*02c2*/ 	.byte	0x3f
	.zero		1


	//   ....[34]....
        /*02c4*/ 	.word	0x00008070
        /*02c8*/ 	.word	0x00000000
        /*02cc*/ 	.word	0x00026828
        /*02d0*/ 	.short	0x010a
        /*02d2*/ 	.byte	0x3f
	.zero		1


	//   ....[35]....
        /*02d4*/ 	.word	0x000080c0
        /*02d8*/ 	.word	0x00000000
        /*02dc*/ 	.word	0x00026848
        /*02e0*/ 	.short	0x010a
        /*02e2*/ 	.byte	0x3f
	.zero		1


	//   ....[36]....
        /*02e4*/ 	.word	0x00008120
        /*02e8*/ 	.word	0x00000000
        /*02ec*/ 	.word	0x00026820
        /*02f0*/ 	.short	0x010a
        /*02f2*/ 	.byte	0x3f
	.zero		1


	//   ....[37]....
        /*02f4*/ 	.word	0x00008170
        /*02f8*/ 	.word	0x00000000
        /*02fc*/ 	.word	0x00026840
        /*0300*/ 	.short	0x010a
        /*0302*/ 	.byte	0x3f
	.zero		1


	//   ....[38]....
        /*0304*/ 	.word	0x000081c0
        /*0308*/ 	.word	0x00000000
        /*030c*/ 	.word	0x00026828
        /*0310*/ 	.short	0x010a
        /*0312*/ 	.byte	0x3f
	.zero		1


	//   ....[39]....
        /*0314*/ 	.word	0x00008210
        /*0318*/ 	.word	0x00000003
        /*031c*/ 	.word	0x00026840
        /*0320*/ 	.short	0x010a
        /*0322*/ 	.byte	0x3f
	.zero		1


	//   ....[40]....
        /*0324*/ 	.word	0x000082f0
        /*0328*/ 	.word	0x00000006
        /*032c*/ 	.word	0x00000000
        /*0330*/ 	.short	0x010a
        /*0332*/ 	.byte	0x3f
	.zero		1


	//   ....[41]....
        /*0334*/ 	.word	0x00008340
        /*0338*/ 	.word	0x00000003
        /*033c*/ 	.word	0x00000000
        /*0340*/ 	.short	0x010a
        /*0342*/ 	.byte	0x3f
	.zero		1


	//   ....[42]....
        /*0344*/ 	.word	0x00008390
        /*0348*/ 	.word	0x00000000
        /*034c*/ 	.word	0x00000000
        /*0350*/ 	.short	0x010a
        /*0352*/ 	.byte	0x3f
	.zero		1


	//----- nvinfo : EIATTR_NUM_MBARRIERS
	.align		4
.L_397:
        /*0354*/ 	.byte	0x03, 0x38
        /*0356*/ 	.short	0x0009


	//----- nvinfo : EIATTR_EXIT_INSTR_OFFSETS
	.align		4
        /*0358*/ 	.byte	0x04, 0x1c
        /*035a*/ 	.short	(.L_399 - .L_398)


	//   ....[0]....
.L_398:
        /*035c*/ 	.word	0x00007e30


	//----- nvinfo : EIATTR_MAX_THREADS
	.align		4
.L_399:
        /*0360*/ 	.byte	0x04, 0x05
        /*0362*/ 	.short	(.L_401 - .L_400)
.L_400:
        /*0364*/ 	.word	0x00000180
        /*0368*/ 	.word	0x00000001
        /*036c*/ 	.word	0x00000001


	//----- nvinfo : EIATTR_CRS_STACK_SIZE
	.align		4
.L_401:
        /*0370*/ 	.byte	0x04, 0x1e
        /*0372*/ 	.short	(.L_403 - .L_402)
.L_402:
        /*0374*/ 	.word	0x00000000


	//----- nvinfo : EIATTR_CBANK_PARAM_SIZE
	.align		4
.L_403:
        /*0378*/ 	.byte	0x03, 0x19
        /*037a*/ 	.short	0x06f0


	//----- nvinfo : EIATTR_PARAM_CBANK
	.align		4
        /*037c*/ 	.byte	0x04, 0x0a
        /*037e*/ 	.short	(.L_405 - .L_404)
	.align		4
.L_404:
        /*0380*/ 	.word	index@(.nv.constant0._ZN7cutlass13device_kernelIN5flash11enable_sm90INS1_16FlashAttnBwdSm90INS1_25CollectiveMainloopBwdSm90ILi2ELi2ELi2EN4cute5tupleIJNS5_1CILi1EEES8_S8_EEENS6_IJNS7_ILi64EEENS7_ILi128EEENS7_ILi96EEEEEENS_10bfloat16_tEfNS_4arch4Sm90ELb0ELb0ELb1ELb0ELb0ELb1ELb0ELb0ELi2ELi1ELi2ELi1ELb1EEENS1_24CollectiveEpilogueBwdGQAISD_fSG_Li256ELb0ELb0EEENS1_19SingleTileSchedulerILb0ELb0ELb0ELi128EEEEEEEEEvNT_6ParamsE)
        /*0384*/ 	.short	0x0210
        /*0386*/ 	.short	0x06f0


	//----- nvinfo : EIATTR_SW_WAR
	.align		4
.L_405:
        /*0388*/ 	.byte	0x04, 0x36
        /*038a*/ 	.short	(.L_407 - .L_406)
.L_406:
        /*038c*/ 	.word	0x00000008
.L_407:


//--------------------- .nv.info._ZN7cutlass13device_kernelIN5flash11enable_sm90INS1_16FlashAttnBwdSm90INS1_25CollectiveMainloopBwdSm90ILi2ELi2ELi2EN4cute5tupleIJNS5_1CILi1EEES8_S8_EEENS6_IJNS7_ILi64EEENS7_ILi128EEENS7_ILi96EEEEEENS_10bfloat16_tEfNS_4arch4Sm90ELb0ELb0ELb1ELb0ELb1ELb1ELb0ELb0ELi2ELi1ELi2ELi1ELb1EEENS1_24CollectiveEpilogueBwdGQAISD_fSG_Li256ELb0ELb1EEENS1_19SingleTileSchedulerILb0ELb0ELb0ELi128EEEEEEEEEvNT_6ParamsE --------------------------
	.section	.nv.info._ZN7cutlass13device_kernelIN5flash11enable_sm90INS1_16FlashAttnBwdSm90INS1_25CollectiveMainloopBwdSm90ILi2ELi2ELi2EN4cute5tupleIJNS5_1CILi1EEES8_S8_EEENS6_IJNS7_ILi64EEENS7_ILi128EEENS7_ILi96EEEEEENS_10bfloat16_tEfNS_4arch4Sm90ELb0ELb0ELb1ELb0ELb1ELb1ELb0ELb0ELi2ELi1ELi2ELi1ELb1EEENS1_24CollectiveEpilogueBwdGQAISD_fSG_Li256ELb0ELb1EEENS1_19SingleTileSchedulerILb0ELb0ELb0ELi128EEEEEEEEEvNT_6ParamsE,"",@"SHT_CUDA_INFO"
	.sectionflags	@""
	.align	4


	//----- nvinfo : EIATTR_CUDA_API_VERSION
	.align		4
        /*0000*/ 	.byte	0x04, 0x37
        /*0002*/ 	.short	(.L_409 - .L_408)
.L_408:
        /*0004*/ 	.word	0x00000082


	//----- nvinfo : EIATTR_KPARAM_INFO
	.align		4
.L_409:
        /*0008*/ 	.byte	0x04, 0x17
        /*000a*/ 	.short	(.L_411 - .L_410)
.L_410:
        /*000c*/ 	.word	0x00000000
        /*0010*/ 	.short	0x0000
        /*0012*/ 	.short	0x0070
        /*0014*/ 	.byte	0x00, 0xf0, 0x01, 0x1a


	//----- nvinfo : EIATTR_SPARSE_MMA_MASK
	.align		4
.L_411:
        /*0018*/ 	.byte	0x03, 0x50
        /*001a*/ 	.short	0x0000


	//----- nvinfo : EIATTR_MAXREG_COUNT
	.align		4
        /*001c*/ 	.byte	0x03, 0x1b
        /*001e*/ 	.short	0x00a8


	//----- nvinfo : EIATTR_NUM_BARRIERS
	.align		4
        /*0020*/ 	.byte	0x02, 0x4c
        /*0022*/ 	.byte	0x10
	.zero		1


	//----- nvinfo : EIATTR_EXTERNS
	.align		4
        /*0024*/ 	.byte	0x04, 0x0f
        /*0026*/ 	.short	(.L_413 - .L_412)


	//   ....[0]....
	.align		4
.L_412:
        /*0028*/ 	.word	index@(__assertfail)


	//----- nvinfo : EIATTR_MERCURY_ISA_VERSION
	.align		4
.L_413:
        /*002c*/ 	.byte	0x03, 0x5f
        /*002e*/ 	.short	0x0101


	//----- nvinfo : EIATTR_INT_WARP_WIDE_INSTR_OFFSETS
	.align		4
        /*0030*/ 	.byte	0x04, 0x31
        /*0032*/ 	.short	(.L_415 - .L_414)


	//   ....[0]....
.L_414:
        /*0034*/ 	.word	0x00000180


	//   ....[1]....
        /*0038*/ 	.word	0x000001b0


	//   ....[2]....
        /*003c*/ 	.word	0x00005da0


	//   ....[3]....
        /*0040*/ 	.word	0x00006210


	//   ....[4]....
        /*0044*/ 	.word	0x000067e0


	//----- nvinfo : EIATTR_COOP_GROUP_MASK_REGIDS
	.align		4
.L_415:
        /*0048*/ 	.byte	0x04, 0x29
        /*004a*/ 	.short	(.L_417 - .L_416)


	//   ....[0]....
.L_416:
        /*004c*/ 	.word	0xffffffff


	//   ....[1]....
        /*0050*/ 	.word	0xffffffff


	//   ....[2]....
        /*0054*/ 	.word	0xffffffff


	//   ....[3]....
        /*0058*/ 	.word	0xffffffff


	//   ....[4]....
        /*005c*/ 	.word	0xffffffff


	//   ....[5]....
        /*0060*/ 	.word	0xffffffff


	//   ....[6]....
        /*0064*/ 	.word	0xffffffff


	//   ....[7]....
        /*0068*/ 	.word	0xffffffff


	//   ....[8]....
        /*006c*/ 	.word	0xffffffff


	//   ....[9]....
        /*0070*/ 	.word	0xffffffff


	//   ....[10]....
        /*0074*/ 	.word	0xffffffff


	//   ....[11]....
        /*0078*/ 	.word	0xffffffff


	//   ....[12]....
        /*007c*/ 	.word	0xffffffff


	//   ....[13]....
        /*0080*/ 	.word	0xffffffff


	//   ....[14]....
        /*0084*/ 	.word	0xffffffff


	//   ....[15]....
        /*0088*/ 	.word	0xffffffff


	//   ....[16]....
        /*008c*/ 	.word	0xffffffff


	//   ....[17]....
        /*0090*/ 	.word	0x0500000f


	//   ....[18]....
        /*0094*/ 	.word	0x0500000f


	//   ....[19]....
        /*0098*/ 	.word	0x0500000f


	//   ....[20]....
        /*009c*/ 	.word	0x0500000f


	//   ....[21]....
        /*00a0*/ 	.word	0x0500000f


	//   ....[22]....
        /*00a4*/ 	.word	0x0500000f


	//----- nvinfo : EIATTR_COOP_GROUP_INSTR_OFFSETS
	.align		4
.L_417:
        /*00a8*/ 	.byte	0x04, 0x28
        /*00aa*/ 	.short	(.L_419 - .L_418)


	//   ....[0]....
.L_418:
        /*00ac*/ 	.word	0x00000050


	//   ....[1]....
        /*00b0*/ 	.word	0x00000190


	//   ....[2]....
        /*00b4*/ 	.word	0x000001e0


	//   ....[3]....
        /*00b8*/ 	.word	0x000003d0


	//   ....[4]....
        /*00bc*/ 	.word	0x000005f0


	//   ....[5]....
        /*00c0*/ 	.word	0x00000b30


	//   ....[6]....
        /*00c4*/ 	.word	0x00004e10


	//   ....[7]....
        /*00c8*/ 	.word	0x00004fa0


	//   ....[8]....
        /*00cc*/ 	.word	0x00005250


	//   ....[9]....
        /*00d0*/ 	.word	0x000053f0


	//   ....[10]....
        /*00d4*/ 	.word	0x00005510


	//   ....[11]....
        /*00d8*/ 	.word	0x00005a40


	//   ....[12]....
        /*00dc*/ 	.word	0x00005cd0


	//   ....[13]....
        /*00e0*/ 	.word	0x00005f10


	//   ....[14]....
        /*00e4*/ 	.word	0x00006140


	//   ....[15]....
        /*00e8*/ 	.word	0x000063f0


	//   ....[16]....
        /*00ec*/ 	.word	0x00006720


	//   ....[17]....
        /*00f0*/ 	.word	0x00008c00


	//   ....[18]....
        /*00f4*/ 	.word	0x00008d70


	//   ....[19]....
        /*00f8*/ 	.word	0x00008de0


	//   ....[20]....
        /*00fc*/ 	.word	0x00008e50


	//   ....[21]....
        /*0100*/ 	.word	0x00008ec0


	//   ....[22]....
        /*0104*/ 	.word	0x00008f30


	//----- nvinfo : EIATTR_REG_RECONFIG
	.align		4
.L_419:
        /*0108*/ 	.byte	0x01, 0x54
	.zero		2


	//----- nvinfo : EIATTR_SYSCALL_OFFSETS
	.align		4
        /*010c*/ 	.byte	0x04, 0x46
        /*010e*/ 	.short	(.L_421 - .L_420)


	//   ....[0]....
.L_420:
        /*0110*/ 	.word	0x00000790


	//   ....[1]....
        /*0114*/ 	.word	0x00000880


	//   ....[2]....
        /*0118*/ 	.word	0x000009e0


	//   ....[3]....
        /*011c*/ 	.word	0x00000ad0


	//   ....[4]....
        /*0120*/ 	.word	0x00000d50


	//----- nvinfo : EIATTR_MBARRIER_INSTR_OFFSETS
	.align		4
.L_421:
        /*0124*/ 	.byte	0x04, 0x39
        /*0126*/ 	.short	(.L_423 - .L_422)


	//   ....[0]....
.L_422:
        /*0128*/ 	.word	0x00000280
        /*012c*/ 	.word	0x000000ff
        /*0130*/ 	.word	0x00026800
        /*0134*/ 	.short	0x0100
        /*0136*/ 	.byte	0x06
	.zero		1


	//   ....[1]....
        /*0138*/ 	.word	0x00000380
        /*013c*/ 	.word	0x000000ff
        /*0140*/ 	.word	0x00026810
        /*0144*/ 	.short	0x0100
        /*0146*/ 	.byte	0x08
	.zero		1


	//   ....[2]....
        /*0148*/ 	.word	0x00000390
        /*014c*/ 	.word	0x000000ff
        /*0150*/ 	.word	0x00026820
        /*0154*/ 	.short	0x0100
        /*0156*/ 	.byte	0x08
	.zero		1


	//   ....[3]....
        /*0158*/ 	.word	0x000003a0
        /*015c*/ 	.word	0x000000ff
        /*0160*/ 	.word	0x00026818
        /*0164*/ 	.short	0x0100
        /*0166*/ 	.byte	0x08
	.zero		1


	//   ....[4]....
        /*0168*/ 	.word	0x000003b0
        /*016c*/ 	.word	0x000000ff
        /*0170*/ 	.word	0x00026828
        /*0174*/ 	.short	0x0100
        /*0176*/ 	.byte	0x08
	.zero		1


	//   ....[5]....
        /*0178*/ 	.word	0x000004e0
        /*017c*/ 	.word	0x000000ff
        /*0180*/ 	.word	0x00026830
        /*0184*/ 	.short	0x0100
        /*0186*/ 	.byte	0x08
	.zero		1


	//   ....[6]....
        /*0188*/ 	.word	0x000004f0
        /*018c*/ 	.word	0x000000ff
        /*0190*/ 	.word	0x00026840
        /*0194*/ 	.short	0x0100
        /*0196*/ 	.byte	0x08
	.zero		1


	//   ....[7]....
        /*0198*/ 	.word	0x00000500
        /*019c*/ 	.word	0x000000ff
        /*01a0*/ 	.word	0x00026838
        /*01a4*/ 	.short	0x0100
        /*01a6*/ 	.byte	0x08
	.zero		1


	//   ....[8]....
        /*01a8*/ 	.word	0x00000510
        /*01ac*/ 	.word	0x000000ff
        /*01b0*/ 	.word	0x00026848
        /*01b4*/ 	.short	0x0100
        /*01b6*/ 	.byte	0x08
	.zero		1


	//   ....[9]....
        /*01b8*/ 	.word	0x00000b60
        /*01bc*/ 	.word	0x00000012
        /*01c0*/ 	.word	0x00026800
        /*01c4*/ 	.short	0x010a
        /*01c6*/ 	.byte	0x3f
	.zero		1


	//   ....[10]....
        /*01c8*/ 	.word	0x00000c10
        /*01cc*/ 	.word	0x00000012
        /*01d0*/ 	.word	0x00026800
        /*01d4*/ 	.short	0x010a
        /*01d6*/ 	.byte	0x3f
	.zero		1


	//   ....[11]....
        /*01d8*/ 	.word	0x000018f0
        /*01dc*/ 	.word	0x000000ff
        /*01e0*/ 	.word	0x00026810
        /*01e4*/ 	.short	0x010a
        /*01e6*/ 	.byte	0x08
	.zero		1


	//   ....[12]....
        /*01e8*/ 	.word	0x00001930
        /*01ec*/ 	.word	0x000000ff
        /*01f0*/ 	.word	0x00026810
        /*01f4*/ 	.short	0x010a
        /*01f6*/ 	.byte	0x08
	.zero		1


	//   ....[13]....
        /*01f8*/ 	.word	0x00001d80
        /*01fc*/ 	.word	0x000000ff
        /*0200*/ 	.word	0x00026830
        /*0204*/ 	.short	0x010a
        /*0206*/ 	.byte	0x08
	.zero		1


	//   ....[14]....
        /*0208*/ 	.word	0x00001dc0
        /*020c*/ 	.word	0x000000ff
        /*0210*/ 	.word	0x00026830
        /*0214*/ 	.short	0x010a
        /*0216*/ 	.byte	0x08
	.zero		1


	//   ....[15]....
        /*0218*/ 	.word	0x00004240
        /*021c*/ 	.word	0x000000ff
        /*0220*/ 	.word	0x00000000
        /*0224*/ 	.short	0x0101
        /*0226*/ 	.byte	0x0a
	.zero		1


	//   ....[16]....
        /*0228*/ 	.word	0x00004520
        /*022c*/ 	.word	0x000000ff
        /*0230*/ 	.word	0x00000000
        /*0234*/ 	.short	0x0101
        /*0236*/ 	.byte	0x08
	.zero		1


	//   ....[17]....
        /*0238*/ 	.word	0x00006b20
        /*023c*/ 	.word	0x00000000
        /*0240*/ 	.word	0x00026820
        /*0244*/ 	.short	0x010a
        /*0246*/ 	.byte	0x3f
	.zero		1


	//   ....[18]....
        /*0248*/ 	.word	0x000074b0
        /*024c*/ 	.word	0x00000000
        /*0250*/ 	.word	0x00026840
        /*0254*/ 	.short	0x010a
        /*0256*/ 	.byte	0x3f
	.zero		1


	//   ....[19]....
        /*0258*/ 	.word	0x000077b0
        /*025c*/ 	.word	0x00000000
        /*0260*/ 	.word	0x00026828
        /*0264*/ 	.short	0x010a
        /*0266*/ 	.byte	0x3f
	.zero		1


	//   ....[20]....
        /*0268*/ 	.word	0x00007a30
        /*026c*/ 	.word	0x00000000
        /*0270*/ 	.word	0x00026848
        /*0274*/ 	.short	0x010a
        /*0276*/ 	.byte	0x3f
	.zero		1


	//   ....[21]....
        /*0278*/ 	.word	0x00007d00
        /*027c*/ 	.word	0x00000000
        /*0280*/ 	.word	0x00026820
        /*0284*/ 	.short	0x010a
        /*0286*/ 	.byte	0x3f
	.zero		1


	//   ....[22]....
        /*0288*/ 	.word	0x00007ff0
        /*028c*/ 	.word	0x00000000
        /*0290*/ 	.word	0x00026840
        /*0294*/ 	.short	0x010a
        /*0296*/ 	.byte	0x3f
	.zero		1


	//   ....[23]....
        /*0298*/ 	.word	0x000082d0
        /*029c*/ 	.word	0x00000000
        /*02a0*/ 	.word	0x00026828
        /*02a4*/ 	.short	0x010a
        /*02a6*/ 	.byte	0x3f
	.zero		1


	//   ....[24]....
        /*02a8*/ 	.word	0x000085b0
        /*02ac*/ 	.word	0x00000003
        /*02b0*/ 	.word	0x00026840
        /*02b4*/ 	.short	0x010a
        /*02b6*/ 	.byte	0x3f
	.zero		1


	//   ....[25]....
        /*02b8*/ 	.word	0x00008a60
        /*02bc*/ 	.word	0x00000006
        /*02c0*/ 	.word	0x00000000
        /*02c4*/ 	.short	0x010a
        /*02c6*/ 	.byte	0x3f
	.zero		1


	//   ....[26]....
        /*02c8*/ 	.word	0x00008ac0
        /*02cc*/ 	.word	0x00000003
        /*02d0*/ 	.word	0x00000000
        /*02d4*/ 	.short	0x010a
        /*02d6*/ 	.byte	0x3f
	.zero		1


	//   ....[27]....
        /*02d8*/ 	.word	0x00008b20
        /*02dc*/ 	.word	0x00000000
        /*02e0*/ 	.word	0x00000000
        /*02e4*/ 	.short	0x010a
        /*02e6*/ 	.byte	0x3f
	.zero		1


	//   ....[28]....
        /*02e8*/ 	.word	0x00008b50
        /*02ec*/ 	.word	0x00000003
        /*02f0*/ 	.word	0x00000000
        /*02f4*/ 	.short	0x010a
        /*02f6*/ 	.byte	0x3f
	.zero		1


	//   ....[29]....
        /*02f8*/ 	.word	0x00008c30
        /*02fc*/ 	.word	0x00000012
        /*0300*/ 	.word	0x00026800
        /*0304*/ 	.short	0x010a
        /*0306*/ 	.byte	0x3f
	.zero		1


	//   ....[30]....
        /*0308*/ 	.word	0x00008c90
        /*030c*/ 	.word	0x00000005
        /*0310*/ 	.word	0x00026810
        /*0314*/ 	.short	0x010a
        /*0316*/ 	.byte	0x3f
	.zero		1


	//   ....[31]....
        /*0318*/ 	.word	0x00008cf0
        /*031c*/ 	.word	0x00000079
        /*0320*/ 	.word	0x00026830
        /*0324*/ 	.short	0x010a
        /*0326*/ 	.byte	0x3f
	.zero		1


	//   ....[32]....
        /*0328*/ 	.word	0x00008f70
        /*032c*/ 	.word	0x00000000
        /*0330*/ 	.word	0x00026820
        /*0334*/ 	.short	0x010a
        /*0336*/ 	.byte	0x3f
	.zero		1


	//   ....[33]....
        /*0338*/ 	.word	0x00008fc0
        /*033c*/ 	.word	0x00000000
        /*0340*/ 	.word	0x00026840
        /*0344*/ 	.short	0x010a
        /*0346*/ 	.byte	0x3f
	.zero		1


	//   ....[34]....
        /*0348*/ 	.word	0x00009010
        /*034c*/ 	.word	0x00000000
        /*0350*/ 	.word	0x00026828
        /*0354*/ 	.short	0x010a
        /*0356*/ 	.byte	0x3f
	.zero		1


	//   ....[35]....
        /*0358*/ 	.word	0x00009060
        /*035c*/ 	.word	0x00000000
        /*0360*/ 	.word	0x00026848
        /*0364*/ 	.short	0x010a
        /*0366*/ 	.byte	0x3f
	.zero		1


	//   ....[36]....
        /*0368*/ 	.word	0x000090c0
        /*036c*/ 	.word	0x00000000
        /*0370*/ 	.word	0x00026820
        /*0374*/ 	.short	0x010a
        /*0376*/ 	.byte	0x3f
	.zero		1


	//   ....[37]....
        /*0378*/ 	.word	0x00009110
        /*037c*/ 	.word	0x00000000
        /*0380*/ 	.word	0x00026840
        /*0384*/ 	.short	0x010a
        /*0386*/ 	.byte	0x3f
	.zero		1


	//   ....[38]....
        /*0388*/ 	.word	0x00009160
        /*038c*/ 	.word	0x00000000
        /*0390*/ 	.word	0x00026828
        /*0394*/ 	.short	0x010a
        /*0396*/ 	.byte	0x3f
	.zero		1


	//   ....[39]....
        /*0398*/ 	.word	0x000091b0
        /*039c*/ 	.word	0x00000003
        /*03a0*/ 	.word	0x00026840
        /*03a4*/ 	.short	0x010a
        /*03a6*/ 	.byte	0x3f
	.zero		1


	//   ....[40]....
        /*03a8*/ 	.word	0x00009290
        /*03ac*/ 	.word	0x00000006
        /*03b0*/ 	.word	0x00000000
        /*03b4*/ 	.short	0x010a
        /*03b6*/ 	.byte	0x3f
	.zero		1


	//   ....[41]....
        /*03b8*/ 	.word	0x000092e0
        /*03bc*/ 	.word	0x00000003
        /*03c0*/ 	.word	0x00000000
        /*03c4*/ 	.short	0x010a
        /*03c6*/ 	.byte	0x3f
	.zero		1


	//   ....[42]....
        /*03c8*/ 	.word	0x00009330
        /*03cc*/ 	.word	0x00000000
        /*03d0*/ 	.word	0x00000000
        /*03d4*/ 	.short	0x010a
        /*03d6*/ 	.byte	0x3f
	.zero		1


	//----- nvinfo : EIATTR_NUM_MBARRIERS
	.align		4
.L_423:
        /*03d8*/ 	.byte	0x03, 0x38
        /*03da*/ 	.short	0x0009


	//----- nvinfo : EIATTR_EXIT_INSTR_OFFSETS
	.align		4
        /*03dc*/ 	.byte	0x04, 0x1c
        /*03de*/ 	.short	(.L_425 - .L_424)


	//   ....[0]....
.L_424:
        /*03e0*/ 	.word	0x00008ba0


	//----- nvinfo : EIATTR_MAX_THREADS
	.align		4
.L_425:
        /*03e4*/ 	.byte	0x04, 0x05
        /*03e6*/ 	.short	(.L_427 - .L_426)
.L_426:
        /*03e8*/ 	.word	0x00000180
        /*03ec*/ 	.word	0x00000001
        /*03f0*/ 	.word	0x00000001


	//----- nvinfo : EIATTR_CRS_STACK_SIZE
	.align		4
.L_427:
        /*03f4*/ 	.byte	0x04, 0x1e
        /*03f6*/ 	.short	(.L_429 - .L_428)
.L_428:
        /*03f8*/ 	.word	0x00000000


	//----- nvinfo : EIATTR_CBANK_PARAM_SIZE
	.align		4
.L_429:
        /*03fc*/ 	.byte	0x03, 0x19
        /*03fe*/ 	.short	0x06f0


	//----- nvinfo : EIATTR_PARAM_CBANK
	.align		4
        /*0400*/ 	.byte	0x04, 0x0a
        /*0402*/ 	.short	(.L_431 - .L_430)
	.align		4
.L_430:
        /*0404*/ 	.word	index@(.nv.constant0._ZN7cutlass13device_kernelIN5flash11enable_sm90INS1_16FlashAttnBwdSm90INS1_25CollectiveMainloopBwdSm90ILi2ELi2ELi2EN4cute5tupleIJNS5_1CILi1EEES8_S8_EEENS6_IJNS7_ILi64EEENS7_ILi128EEENS7_ILi96EEEEEENS_10bfloat16_tEfNS_4arch4Sm90ELb0ELb0ELb1ELb0ELb1ELb1ELb0ELb0ELi2ELi1ELi2ELi1ELb1EEENS1_24CollectiveEpilogueBwdGQAISD_fSG_Li256ELb0ELb1EEENS1_19SingleTileSchedulerILb0ELb0ELb0ELi128EEEEEEEEEvNT_6ParamsE)
        /*0408*/ 	.short	0x0210
        /*040a*/ 	.short	0x06f0


	//----- nvinfo : EIATTR_SW_WAR
	.align		4
.L_431:
        /*040c*/ 	.byte	0x04, 0x36
        /*040e*/ 	.short	(.L_433 - .L_432)
.L_432:
        /*0410*/ 	.word	0x00000008
.L_433:


//--------------------- .nv.info._ZN7cutlass13device_kernelIN5flash11enable_sm90INS1_16FlashAttnBwdSm90INS1_25CollectiveMainloopBwdSm90ILi2ELi2ELi2EN4cute5tupleIJNS5_1CILi1EEES8_S8_EEENS6_IJNS7_ILi64EEENS7_ILi128EEENS7_ILi96EEEEEENS_10bfloat16_tEfNS_4arch4Sm90ELb0ELb0ELb1ELb1ELb0ELb1ELb0ELb0ELi2ELi1ELi2ELi1ELb1EEENS1_21CollectiveEpilogueBwdISD_SE_SG_Li256ELb1ELb0ELi1EEENS1_19SingleTileSchedulerILb1ELb0ELb0ELi128EEEEEEEEEvNT_6ParamsE --------------------------
	.section	.nv.info._ZN7cutlass13device_kernelIN5flash11enable_sm90INS1_16FlashAttnBwdSm90INS1_25CollectiveMainloopBwdSm90ILi2ELi2ELi2EN4cute5tupleIJNS5_1CILi1EEES8_S8_EEENS6_IJNS7_ILi64EEENS7_ILi128EEENS7_ILi96EEEEEENS_10bfloat16_tEfNS_4arch4Sm90ELb0ELb0ELb1ELb1ELb0ELb1ELb0ELb0ELi2ELi1ELi2ELi1ELb1EEENS1_21CollectiveEpilogueBwdISD_SE_SG_Li256ELb1ELb0ELi1EEENS1_19SingleTileSchedulerILb1ELb0ELb0ELi128EEEEEEEEEvNT_6ParamsE,"",@"SHT_CUDA_INFO"
	.sectionflags	@""
	.align	4


	//----- nvinfo : EIATTR_CUDA_API_VERSION
	.align		4
        /*0000*/ 	.byte	0x04, 0x37
        /*0002*/ 	.short	(.L_435 - .L_434)
.L_434:
        /*0004*/ 	.word	0x00000082


	//----- nvinfo : EIATTR_KPARAM_INFO
	.align		4
.L_435:
        /*0008*/ 	.byte	0x04, 0x17
        /*000a*/ 	.short	(.L_437 - .L_436)
.L_436:
        /*000c*/ 	.word	0x00000000
        /*0010*/ 	.short	0x0000
        /*0012*/ 	.short	0x0070
        /*0014*/ 	.byte	0x00, 0xf0, 0x01, 0x1a


	//----- nvinfo : EIATTR_SPARSE_MMA_MASK
	.align		4
.L_437:
        /*0018*/ 	.byte	0x03, 0x50
        /*001a*/ 	.short	0x0000


	//----- nvinfo : EIATTR_MAXREG_COUNT
	.align		4
        /*001c*/ 	.byte	0x03, 0x1b
        /*001e*/ 	.short	0x00a8


	//----- nvinfo : EIATTR_NUM_BARRIERS
	.align		4
        /*0020*/ 	.byte	0x02, 0x4c
        /*0022*/ 	.byte	0x10
	.zero		1


	//----- nvinfo : EIATTR_EXTERNS
	.align		4
        /*0024*/ 	.byte	0x04, 0x0f
        /*0026*/ 	.short	(.L_439 - .L_438)


	//   ....[0]....
	.align		4
.L_438:
        /*0028*/ 	.word	index@(__assertfail)


	//----- nvinfo : EIATTR_MERCURY_ISA_VERSION
	.align		4
.L_439:
        /*002c*/ 	.byte	0x03, 0x5f
        /*002e*/ 	.short	0x0101


	//----- nvinfo : EIATTR_INT_WARP_WIDE_INSTR_OFFSETS
	.align		4
        /*0030*/ 	.byte	0x04, 0x31
        /*0032*/ 	.short	(.L_441 - .L_440)


	//   ....[0]....
.L_440:
        /*0034*/ 	.word	0x00000180


	//   ....[1]....
        /*0038*/ 	.word	0x000001b0


	//----- nvinfo : EIATTR_COOP_GROUP_MASK_REGIDS
	.align		4
.L_441:
        /*003c*/ 	.byte	0x04, 0x29
        /*003e*/ 	.short	(.L_443 - .L_442)


	//   ....[0]....
.L_442:
        /*0040*/ 	.word	0xffffffff


	//   ....[1]....
        /*0044*/ 	.word	0xffffffff


	//   ....[2]....
        /*0048*/ 	.word	0xffffffff


	//   ....[3]....
        /*004c*/ 	.word	0xffffffff


	//   ....[4]....
        /*0050*/ 	.word	0xffffffff


	//   ....[5]....
        /*0054*/ 	.word	0xffffffff


	//   ....[6]....
        /*0058*/ 	.word	0xffffffff


	//   ....[7]....
        /*005c*/ 	.word	0x0500000f


	//----- nvinfo : EIATTR_COOP_GROUP_INSTR_OFFSETS
	.align		4
.L_443:
        /*0060*/ 	.byte	0x04, 0x28
        /*0062*/ 	.short	(.L_445 - .L_444)


	//   ....[0]....
.L_444:
        /*0064*/ 	.word	0x00000050


	//   ....[1]....
        /*0068*/ 	.word	0x00000190


	//   ....[2]....
        /*006c*/ 	.word	0x000001e0


	//   ....[3]....
        /*0070*/ 	.word	0x000003d0


	//   ....[4]....
        /*0074*/ 	.word	0x00000600


	//   ....[5]....
        /*0078*/ 	.word	0x00001360


	//   ....[6]....
        /*007c*/ 	.word	0x000068a0


	//   ....[7]....
        /*0080*/ 	.word	0x0000a1e0


	//----- nvinfo : EIATTR_REG_RECONFIG
	.align		4
.L_445:
        /*0084*/ 	.byte	0x01, 0x54
	.zero		2


	//----- nvinfo : EIATTR_SYSCALL_OFFSETS
	.align		4
        /*0088*/ 	.byte	0x04, 0x46
        /*008a*/ 	.short	(.L_447 - .L_446)


	//   ....[0]....
.L_446:
        /*008c*/ 	.word	0x00000fc0


	//   ....[1]....
        /*0090*/ 	.word	0x000010b0


	//   ....[2]....
        /*0094*/ 	.word	0x00001210


	//   ....[3]....
        /*0098*/ 	.word	0x00001300


	//   ....[4]....
        /*009c*/ 	.word	0x00001570


	//----- nvinfo : EIATTR_MBARRIER_INSTR_OFFSETS
	.align		4
.L_447:
        /*00a0*/ 	.byte	0x04, 0x39
        /*00a2*/ 	.short	(.L_449 - .L_448)


	//   ....[0]....
.L_448:
        /*00a4*/ 	.word	0x00000280
        /*00a8*/ 	.word	0x000000ff
        /*00ac*/ 	.word	0x00026800
        /*00b0*/ 	.short	0x0100
        /*00b2*/ 	.byte	0x06
	.zero		1


	//   ....[1]....
        /*00b4*/ 	.word	0x00000380
        /*00b8*/ 	.word	0x000000ff
        /*00bc*/ 	.word	0x00026810
        /*00c0*/ 	.short	0x0100
        /*00c2*/ 	.byte	0x08
	.zero		1


	//   ....[2]....
        /*00c4*/ 	.word	0x00000390
        /*00c8*/ 	.word	0x000000ff
        /*00cc*/ 	.word	0x00026820
        /*00d0*/ 	.short	0x0100
        /*00d2*/ 	.byte	0x08
	.zero		1


	//   ....[3]....
        /*00d4*/ 	.word	0x000003a0
        /*00d8*/ 	.word	0x000000ff
        /*00dc*/ 	.word	0x00026818
        /*00e0*/ 	.short	0x0100
        /*00e2*/ 	.byte	0x08
	.zero		1


	//   ....[4]....
        /*00e4*/ 	.word	0x000003b0
        /*00e8*/ 	.word	0x000000ff
        /*00ec*/ 	.word	0x00026828
        /*00f0*/ 	.short	0x0100
        /*00f2*/ 	.byte	0x08
	.zero		1


	//   ....[5]....
        /*00f4*/ 	.word	0x000004e0
        /*00f8*/ 	.word	0x000000ff
        /*00fc*/ 	.word	0x00026830
        /*0100*/ 	.short	0x0100
        /*0102*/ 	.byte	0x08
	.zero		1


	//   ....[6]....
        /*0104*/ 	.word	0x000004f0
        /*0108*/ 	.word	0x000000ff
        /*010c*/ 	.word	0x00026840
        /*0110*/ 	.short	0x0100
        /*0112*/ 	.byte	0x08
	.zero		1


	//   ....[7]....
        /*0114*/ 	.word	0x00000500
        /*0118*/ 	.word	0x000000ff
        /*011c*/ 	.word	0x00026838
        /*0120*/ 	.short	0x0100
        /*0122*/ 	.byte	0x08
	.zero		1


	//   ....[8]....
        /*0124*/ 	.word	0x00000510
        /*0128*/ 	.word	0x000000ff
        /*012c*/ 	.word	0x00026848
        /*0130*/ 	.short	0x0100
        /*0132*/ 	.byte	0x08
	.zero		1


	//   ....[9]....
        /*0134*/ 	.word	0x000013a0
        /*0138*/ 	.word	0x00000012
        /*013c*/ 	.word	0x00026800
        /*0140*/ 	.short	0x010a
        /*0142*/ 	.byte	0x3f
	.zero		1


	//   ....[10]....
        /*0144*/ 	.word	0x00001430
        /*0148*/ 	.word	0x00000012
        /*014c*/ 	.word	0x00026800
        /*0150*/ 	.short	0x010a
        /*0152*/ 	.byte	0x3f
	.zero		1


	//   ....[11]....
        /*0154*/ 	.word	0x00001de0
        /*0158*/ 	.word	0x000000ff
        /*015c*/ 	.word	0x00026810
        /*0160*/ 	.short	0x010a
        /*0162*/ 	.byte	0x0a
	.zero		1


	//   ....[12]....
        /*0164*/ 	.word	0x00001e20
        /*0168*/ 	.word	0x000000ff
        /*016c*/ 	.word	0x00026810
        /*0170*/ 	.short	0x010a
        /*0172*/ 	.byte	0x0a
	.zero		1


	//   ....[13]....
        /*0174*/ 	.word	0x00002270
        /*0178*/ 	.word	0x000000ff
        /*017c*/ 	.word	0x00026830
        /*0180*/ 	.short	0x010a
        /*0182*/ 	.byte	0x0a
	.zero		1


	//   ....[14]....
        /*0184*/ 	.word	0x000022b0
        /*0188*/ 	.word	0x000000ff
        /*018c*/ 	.word	0x00026830
        /*0190*/ 	.short	0x010a
        /*0192*/ 	.byte	0x0a
	.zero		1


	//   ....[15]....
        /*0194*/ 	.word	0x000046a0
        /*0198*/ 	.word	0x000000ff
        /*019c*/ 	.word	0x00000000
        /*01a0*/ 	.short	0x0101
        /*01a2*/ 	.byte	0x0c
	.zero		1


	//   ....[16]....
        /*01a4*/ 	.word	0x00004950
        /*01a8*/ 	.word	0x000000ff
        /*01ac*/ 	.word	0x00000000
        /*01b0*/ 	.short	0x0101
        /*01b2*/ 	.byte	0x0a
	.zero		1


	//   ....[17]....
        /*01b4*/ 	.word	0x00008130
        /*01b8*/ 	.word	0x00000000
        /*01bc*/ 	.word	0x00026820
        /*01c0*/ 	.short	0x010a
        /*01c2*/ 	.byte	0x3f
	.zero		1


	//   ....[18]....
        /*01c4*/ 	.word	0x00008a00
        /*01c8*/ 	.word	0x00000000
        /*01cc*/ 	.word	0x00026840
        /*01d0*/ 	.short	0x010a
        /*01d2*/ 	.byte	0x3f
	.zero		1


	//   ....[19]....
        /*01d4*/ 	.word	0x00008d10
        /*01d8*/ 	.word	0x00000000
        /*01dc*/ 	.word	0x00026828
        /*01e0*/ 	.short	0x010a
        /*01e2*/ 	.byte	0x3f
	.zero		1


	//   ....[20]....
        /*01e4*/ 	.word	0x00008fb0
        /*01e8*/ 	.word	0x00000000
        /*01ec*/ 	.word	0x00026848
        /*01f0*/ 	.short	0x010a
        /*01f2*/ 	.byte	0x3f
	.zero		1


	//   ....[21]....
        /*01f4*/ 	.word	0x000092a0
        /*01f8*/ 	.word	0x00000000
        /*01fc*/ 	.word	0x00026820
        /*0200*/ 	.short	0x010a
        /*0202*/ 	.byte	0x3f
	.zero		1


	//   ....[22]....
        /*0204*/ 	.word	0x000095a0
        /*0208*/ 	.word	0x00000000
        /*020c*/ 	.word	0x00026840
        /*0210*/ 	.short	0x010a
        /*0212*/ 	.byte	0x3f
	.zero		1


	//   ....[23]....
        /*0214*/ 	.word	0x00009890
        /*0218*/ 	.word	0x00000000
        /*021c*/ 	.word	0x00026828
        /*0220*/ 	.short	0x010a
        /*0222*/ 	.byte	0x3f
	.zero		1


	//   ....[24]....
        /*0224*/ 	.word	0x00009b80
        /*0228*/ 	.word	0x00000003
        /*022c*/ 	.word	0x00026840
        /*0230*/ 	.short	0x010a
        /*0232*/ 	.byte	0x3f
	.zero		1


	//   ....[25]....
        /*0234*/ 	.word	0x0000a040
        /*0238*/ 	.word	0x00000006
        /*023c*/ 	.word	0x00000000
        /*0240*/ 	.short	0x010a
        /*0242*/ 	.byte	0x3f
	.zero		1


	//   ....[26]....
        /*0244*/ 	.word	0x0000a0a0
        /*0248*/ 	.word	0x00000003
        /*024c*/ 	.word	0x00000000
        /*0250*/ 	.short	0x010a
        /*0252*/ 	.byte	0x3f
	.zero		1


	//   ....[27]....
        /*0254*/ 	.word	0x0000a100
        /*0258*/ 	.word	0x00000000
        /*025c*/ 	.word	0x00000000
        /*0260*/ 	.short	0x010a
        /*0262*/ 	.byte	0x3f
	.zero		1


	//   ....[28]....
        /*0264*/ 	.word	0x0000a130
        /*0268*/ 	.word	0x00000003
        /*026c*/ 	.word	0x00000000
        /*0270*/ 	.short	0x010a
        /*0272*/ 	.byte	0x3f
	.zero		1


	//   ....[29]....
        /*0274*/ 	.word	0x0000a210
        /*0278*/ 	.word	0x00000012
        /*027c*/ 	.word	0x00026800
        /*0280*/ 	.short	0x010a
        /*0282*/ 	.byte	0x3f
	.zero		1


	//   ....[30]....
        /*0284*/ 	.word	0x0000a270
        /*0288*/ 	.word	0x00000005
        /*028c*/ 	.word	0x00026810
        /*0290*/ 	.short	0x010a
        /*0292*/ 	.byte	0x3f
	.zero		1


	//   ....[31]....
        /*0294*/ 	.word	0x0000a2d0
        /*0298*/ 	.word	0x00000079
        /*029c*/ 	.word	0x00026830
        /*02a0*/ 	.short	0x010a
        /*02a2*/ 	.byte	0x3f
	.zero		1


	//   ....[32]....
        /*02a4*/ 	.word	0x0000a320
        /*02a8*/ 	.word	0x00000000
        /*02ac*/ 	.word	0x00026820
        /*02b0*/ 	.short	0x010a
        /*02b2*/ 	.byte	0x3f
	.zero		1


	//   ....[33]....
        /*02b4*/ 	.word	0x0000a370
        /*02b8*/ 	.word	0x00000000
        /*02bc*/ 	.word	0x00026840
        /*02c0*/ 	.short	0x010a
        /*02c2*/ 	.byte	0x3f
	.zero		1


	//   ....[34]....
        /*02c4*/ 	.word	0x0000a3c0
        /*02c8*/ 	.word	0x00000000
        /*02cc*/ 	.word	0x00026828
        /*02d0*/ 	.short	0x010a
        /*02d2*/ 	.byte	0x3f
	.zero		1


	//   ....[35]....
        /*02d4*/ 	.word	0x0000a410
        /*02d8*/ 	.word	0x00000000
        /*02dc*/ 	.word	0x00026848
        /*02e0*/ 	.short	0x010a
        /*02e2*/ 	.byte	0x3f
	.zero		1


	//   ....[36]....
        /*02e4*/ 	.word	0x0000a470
        /*02e8*/ 	.word	0x00000000
        /*02ec*/ 	.word	0x00026820
        /*02f0*/ 	.short	0x010a
        /*02f2*/ 	.byte	0x3f
	.zero		1


	//   ....[37]....
        /*02f4*/ 	.word	0x0000a4c0
        /*02f8*/ 	.word	0x00000000
        /*02fc*/ 	.word	0x00026840
        /*0300*/ 	.short	0x010a
        /*0302*/ 	.byte	0x3f
	.zero		1


	//   ....[38]....
        /*0304*/ 	.word	0x0000a510
        /*0308*/ 	.word	0x00000000
        /*030c*/ 	.word	0x00026828
        /*0310*/ 	.short	0x010a
        /*0312*/ 	.byte	0x3f
	.zero		1


	//   ....[39]....
        /*0314*/ 	.word	0x0000a560
        /*0318*/ 	.word	0x00000003
        /*031c*/ 	.word	0x00026840
        /*0320*/ 	.short	0x010a
        /*0322*/ 	.byte	0x3f
	.zero		1


	//   ....[40]....
        /*0324*/ 	.word	0x0000a640
        /*0328*/ 	.word	0x00000006
        /*032c*/ 	.word	0x00000000
        /*0330*/ 	.short	0x010a
        /*0332*/ 	.byte	0x3f
	.zero		1


	//   ....[41]....
        /*0334*/ 	.word	0x0000a690
        /*0338*/ 	.word	0x00000003
        /*033c*/ 	.word	0x00000000
        /*0340*/ 	.short	0x010a
        /*0342*/ 	.byte	0x3f
	.zero		1


	//   ....[42]....
        /*0344*/ 	.word	0x0000a6e0
        /*0348*/ 	.word	0x00000000
        /*034c*/ 	.word	0x00000000
        /*0350*/ 	.short	0x010a
        /*0352*/ 	.byte	0x3f
	.zero		1


	//----- nvinfo : EIATTR_NUM_MBARRIERS
	.align		4
.L_449:
        /*0354*/ 	.byte	0x03, 0x38
        /*0356*/ 	.short	0x0009


	//----- nvinfo : EIATTR_EXIT_INSTR_OFFSETS
	.align		4
        /*0358*/ 	.byte	0x04, 0x1c
        /*035a*/ 	.short	(.L_451 - .L_450)


	//   ....[0]....
.L_450:
        /*035c*/ 	.word	0x0000a180


	//----- nvinfo : EIATTR_MAX_THREADS
	.align		4
.L_451:
        /*0360*/ 	.byte	0x04, 0x05
        /*0362*/ 	.short	(.L_453 - .L_452)
.L_452:
        /*0364*/ 	.word	0x00000180
        /*0368*/ 	.word	0x00000001
        /*036c*/ 	.word	0x00000001


	//----- nvinfo : EIATTR_CRS_STACK_SIZE
	.align		4
.L_453:
        /*0370*/ 	.byte	0x04, 0x1e
        /*0372*/ 	.short	(.L_455 - .L_454)
.L_454:
        /*0374*/ 	.word	0x00000000


	//----- nvinfo : EIATTR_CBANK_PARAM_SIZE
	.align		4
.L_455:
        /*0378*/ 	.byte	0x03, 0x19
        /*037a*/ 	.short	0x06f0


	//----- nvinfo : EIATTR_PARAM_CBANK
	.align		4
        /*037c*/ 	.byte	0x04, 0x0a
        /*037e*/ 	.short	(.L_457 - .L_456)
	.align		4
.L_456:
        /*0380*/ 	.word	index@(.nv.constant0._ZN7cutlass13device_kernelIN5flash11enable_sm90INS1_16FlashAttnBwdSm90INS1_25CollectiveMainloopBwdSm90ILi2ELi2ELi2EN4cute5tupleIJNS5_1CILi1EEES8_S8_EEENS6_IJNS7_ILi64EEENS7_ILi128EEENS7_ILi96EEEEEENS_10bfloat16_tEfNS_4arch4Sm90ELb0ELb0ELb1ELb1ELb0ELb1ELb0ELb0ELi2ELi1ELi2ELi1ELb1EEENS1_21CollectiveEpilogueBwdISD_SE_SG_Li256ELb1ELb0ELi1EEENS1_19SingleTileSchedulerILb1ELb0ELb0ELi128EEEEEEEEEvNT_6ParamsE)
        /*0384*/ 	.short	0x0210
        /*0386*/ 	.short	0x06f0


	//----- nvinfo : EIATTR_SW_WAR
	.align		4
.L_457:
        /*0388*/ 	.byte	0x04, 0x36
        /*038a*/ 	.short	(.L_459 - .L_458)
.L_458:
        /*038c*/ 	.word	0x00000008
.L_459:


//--------------------- .nv.info._ZN7cutlass13device_kernelIN5flash11enable_sm90INS1_16FlashAttnBwdSm90INS1_25CollectiveMainloopBwdSm90ILi2ELi2ELi2EN4cute5tupleIJNS5_1CILi1EEES8_S8_EEENS6_IJNS7_ILi64EEENS7_ILi128EEENS7_ILi96EEEEEENS_10bfloat16_tEfNS_4arch4Sm90ELb0ELb0ELb1ELb1ELb1ELb1ELb0ELb0ELi2ELi1ELi2ELi1ELb1EEENS1_21CollectiveEpilogueBwdISD_SE_SG_Li256ELb1ELb0ELi1EEENS1_19SingleTileSchedulerILb1ELb0ELb0ELi128EEEEEEEEEvNT_6ParamsE --------------------------
	.section	.nv.info._ZN7cutlass13device_kernelIN5flash11enable_sm90INS1_16FlashAttnBwdSm90INS1_25CollectiveMainloopBwdSm90ILi2ELi2ELi2EN4cute5tupleIJNS5_1CILi1EEES8_S8_EEENS6_IJNS7_ILi64EEENS7_ILi128EEENS7_ILi96EEEEEENS_10bfloat16_tEfNS_4arch4Sm90ELb0ELb0ELb1ELb1ELb1ELb1ELb0ELb0ELi2ELi1ELi2ELi1ELb1EEENS1_21CollectiveEpilogueBwdISD_SE_SG_Li256ELb1ELb0ELi1EEENS1_19SingleTileSchedulerILb1ELb0ELb0ELi128EEEEEEEEEvNT_6ParamsE,"",@"SHT_CUDA_INFO"
	.sectionflags	@""
	.align	4


	//----- nvinfo : EIATTR_CUDA_API_VERSION
	.align		4
        /*0000*/ 	.byte	0x04, 0x37
        /*0002*/ 	.short	(.L_461 - .L_460)
.L_460:
        /*0004*/ 	.word	0x00000082


	//----- nvinfo : EIATTR_KPARAM_INFO
	.align		4
.L_461:
        /*0008*/ 	.byte	0x04, 0x17
        /*000a*/ 	.short	(.L_463 - .L_462)
.L_462:
        /*000c*/ 	.word	0x00000000
        /*0010*/ 	.short	0x0000
        /*0012*/ 	.short	0x0070
        /*0014*/ 	.byte	0x00, 0xf0, 0x01, 0x1a


	//----- nvinfo : EIATTR_SPARSE_MMA_MASK
	.align		4
.L_463:
        /*0018*/ 	.byte	0x03, 0x50
        /*001a*/ 	.short	0x0000


	//----- nvinfo : EIATTR_MAXREG_COUNT
	.align		4
        /*001c*/ 	.byte	0x03, 0x1b
        /*001e*/ 	.short	0x00a8


	//----- nvinfo : EIATTR_NUM_BARRIERS
	.align		4
        /*0020*/ 	.byte	0x02, 0x4c
        /*0022*/ 	.byte	0x10
	.zero		1


	//----- nvinfo : EIATTR_EXTERNS
	.align		4
        /*0024*/ 	.byte	0x04, 0x0f
        /*0026*/ 	.short	(.L_465 - .L_464)


	//   ....[0]....
	.align		4
.L_464:
        /*0028*/ 	.word	index@(__assertfail)


	//----- nvinfo : EIATTR_MERCURY_ISA_VERSION
	.align		4
.L_465:
        /*002c*/ 	.byte	0x03, 0x5f
        /*002e*/ 	.short	0x0101


	//----- nvinfo : EIATTR_INT_WARP_WIDE_INSTR_OFFSETS
	.align		4
        /*0030*/ 	.byte	0x04, 0x31
        /*0032*/ 	.short	(.L_467 - .L_466)


	//   ....[0]....
.L_466:
        /*0034*/ 	.word	0x00000180


	//   ....[1]....
        /*0038*/ 	.word	0x000001b0


	//   ....[2]....
        /*003c*/ 	.word	0x000075d0


	//   ....[3]....
        /*0040*/ 	.word	0x00007a40


	//   ....[4]....
        /*0044*/ 	.word	0x00008010


	//----- nvinfo : EIATTR_COOP_GROUP_MASK_REGIDS
	.align		4
.L_467:
        /*0048*/ 	.byte	0x04, 0x29
        /*004a*/ 	.short	(.L_469 - .L_468)


	//   ....[0]....
.L_468:
        /*004c*/ 	.word	0xffffffff


	//   ....[1]....
        /*0050*/ 	.word	0xffffffff


	//   ....[2]....
        /*0054*/ 	.word	0xffffffff


	//   ....[3]....
        /*0058*/ 	.word	0xffffffff


	//   ....[4]....
        /*005c*/ 	.word	0xffffffff


	//   ....[5]....
        /*0060*/ 	.word	0xffffffff


	//   ....[6]....
        /*0064*/ 	.word	0xffffffff


	//   ....[7]....
        /*0068*/ 	.word	0xffffffff


	//   ....[8]....
        /*006c*/ 	.word	0xffffffff


	//   ....[9]....
        /*0070*/ 	.word	0xffffffff


	//   ....[10]....
        /*0074*/ 	.word	0xffffffff


	//   ....[11]....
        /*0078*/ 	.word	0xffffffff


	//   ....[12]....
        /*007c*/ 	.word	0xffffffff


	//   ....[13]....
        /*0080*/ 	.word	0x0500000f


	//   ....[14]....
        /*0084*/ 	.word	0x0500000f


	//   ....[15]....
        /*0088*/ 	.word	0x0500000f


	//   ....[16]....
        /*008c*/ 	.word	0x0500000f


	//----- nvinfo : EIATTR_COOP_GROUP_INSTR_OFFSETS
	.align		4
.L_469:
        /*0090*/ 	.byte	0x04, 0x28
        /*0092*/ 	.short	(.L_471 - .L_470)


	//   ....[0]....
.L_470:
        /*0094*/ 	.word	0x00000050


	//   ....[1]....
        /*0098*/ 	.word	0x00000190


	//   ....[2]....
        /*009c*/ 	.word	0x000001e0


	//   ....[3]....
        /*00a0*/ 	.word	0x000003d0


	//   ....[4]....
        /*00a4*/ 	.word	0x00000600


	//   ....[5]....
        /*00a8*/ 	.word	0x00001360


	//   ....[6]....
        /*00ac*/ 	.word	0x000068a0


	//   ....[7]....
        /*00b0*/ 	.word	0x00007270


	//   ....[8]....
        /*00b4*/ 	.word	0x00007500


	//   ....[9]....
        /*00b8*/ 	.word	0x00007740


	//   ....[10]....
        /*00bc*/ 	.word	0x00007970


	//   ....[11]....
        /*00c0*/ 	.word	0x00007c20


	//   ....[12]....
        /*00c4*/ 	.word	0x00007f50


	//   ....[13]....
        /*00c8*/ 	.word	0x0000aa30


	//   ....[14]....
        /*00cc*/ 	.word	0x0000aba0


	//   ....[15]....
        /*00d0*/ 	.word	0x0000ac10


	//   ....[16]....
        /*00d4*/ 	.word	0x0000ac80


	//----- nvinfo : EIATTR_REG_RECONFIG
	.align		4
.L_471:
        /*00d8*/ 	.byte	0x01, 0x54
	.zero		2


	//----- nvinfo : EIATTR_SYSCALL_OFFSETS
	.align		4
        /*00dc*/ 	.byte	0x04, 0x46
        /*00de*/ 	.short	(.L_473 - .L_472)


	//   ....[0]....
.L_472:
        /*00e0*/ 	.word	0x00000fc0


	//   ....[1]....
        /*00e4*/ 	.word	0x000010b0


	//   ....[2]....
        /*00e8*/ 	.word	0x00001210


	//   ....[3]....
        /*00ec*/ 	.word	0x00001300


	//   ....[4]....
        /*00f0*/ 	.word	0x00001570


	//----- nvinfo : EIATTR_MBARRIER_INSTR_OFFSETS
	.align		4
.L_473:
        /*00f4*/ 	.byte	0x04, 0x39
        /*00f6*/ 	.short	(.L_475 - .L_474)


	//   ....[0]....
.L_474:
        /*00f8*/ 	.word	0x00000280
        /*00fc*/ 	.word	0x000000ff
        /*0100*/ 	.word	0x00026800
        /*0104*/ 	.short	0x0100
        /*0106*/ 	.byte	0x06
	.zero		1


	//   ....[1]....
        /*0108*/ 	.word	0x00000380
        /*010c*/ 	.word	0x000000ff
        /*0110*/ 	.word	0x00026810
        /*0114*/ 	.short	0x0100
        /*0116*/ 	.byte	0x08
	.zero		1


	//   ....[2]....
        /*0118*/ 	.word	0x00000390
        /*011c*/ 	.word	0x000000ff
        /*0120*/ 	.word	0x00026820
        /*0124*/ 	.short	0x0100
        /*0126*/ 	.byte	0x08
	.zero		1


	//   ....[3]....
        /*0128*/ 	.word	0x000003a0
        /*012c*/ 	.word	0x000000ff
        /*0130*/ 	.word	0x00026818
        /*0134*/ 	.short	0x0100
        /*0136*/ 	.byte	0x08
	.zero		1


	//   ....[4]....
        /*0138*/ 	.word	0x000003b0
        /*013c*/ 	.word	0x000000ff
        /*0140*/ 	.word	0x00026828
        /*0144*/ 	.short	0x0100
        /*0146*/ 	.byte	0x08
	.zero		1


	//   ....[5]....
        /*0148*/ 	.word	0x000004e0
        /*014c*/ 	.word	0x000000ff
        /*0150*/ 	.word	0x00026830
        /*0154*/ 	.short	0x0100
        /*0156*/ 	.byte	0x08
	.zero		1


	//   ....[6]....
        /*0158*/ 	.word	0x000004f0
        /*015c*/ 	.word	0x000000ff
        /*0160*/ 	.word	0x00026840
        /*0164*/ 	.short	0x0100
        /*0166*/ 	.byte	0x08
	.zero		1


	//   ....[7]....
        /*0168*/ 	.word	0x00000500
        /*016c*/ 	.word	0x000000ff
        /*0170*/ 	.word	0x00026838
        /*0174*/ 	.short	0x0100
        /*0176*/ 	.byte	0x08
	.zero		1


	//   ....[8]....
        /*0178*/ 	.word	0x00000510
        /*017c*/ 	.word	0x000000ff
        /*0180*/ 	.word	0x00026848
        /*0184*/ 	.short	0x0100
        /*0186*/ 	.byte	0x08
	.zero		1


	//   ....[9]....
        /*0188*/ 	.word	0x000013a0
        /*018c*/ 	.word	0x00000012
        /*0190*/ 	.word	0x00026800
        /*0194*/ 	.short	0x010a
        /*0196*/ 	.byte	0x3f
	.zero		1


	//   ....[10]....
        /*0198*/ 	.word	0x00001430
        /*019c*/ 	.word	0x00000012
        /*01a0*/ 	.word	0x00026800
        /*01a4*/ 	.short	0x010a
        /*01a6*/ 	.byte	0x3f
	.zero		1


	//   ....[11]....
        /*01a8*/ 	.word	0x00001de0
        /*01ac*/ 	.word	0x000000ff
        /*01b0*/ 	.word	0x00026810
        /*01b4*/ 	.short	0x010a
        /*01b6*/ 	.byte	0x0a
	.zero		1


	//   ....[12]....
        /*01b8*/ 	.word	0x00001e20
        /*01bc*/ 	.word	0x000000ff
        /*01c0*/ 	.word	0x00026810
        /*01c4*/ 	.short	0x010a
        /*01c6*/ 	.byte	0x0a
	.zero		1


	//   ....[13]....
        /*01c8*/ 	.word	0x00002270
        /*01cc*/ 	.word	0x000000ff
        /*01d0*/ 	.word	0x00026830
        /*01d4*/ 	.short	0x010a
        /*01d6*/ 	.byte	0x0a
	.zero		1


	//   ....[14]....
        /*01d8*/ 	.word	0x000022b0
        /*01dc*/ 	.word	0x000000ff
        /*01e0*/ 	.word	0x00026830
        /*01e4*/ 	.short	0x010a
        /*01e6*/ 	.byte	0x0a
	.zero		1


	//   ....[15]....
        /*01e8*/ 	.word	0x000046a0
        /*01ec*/ 	.word	0x000000ff
        /*01f0*/ 	.word	0x00000000
        /*01f4*/ 	.short	0x0101
        /*01f6*/ 	.byte	0x0c
	.zero		1


	//   ....[16]....
        /*01f8*/ 	.word	0x00004950
        /*01fc*/ 	.word	0x000000ff
        /*0200*/ 	.word	0x00000000
        /*0204*/ 	.short	0x0101
        /*0206*/ 	.byte	0x0a
	.zero		1


	//   ....[17]....
        /*0208*/ 	.word	0x00008980
        /*020c*/ 	.word	0x00000000
        /*0210*/ 	.word	0x00026820
        /*0214*/ 	.short	0x010a
        /*0216*/ 	.byte	0x3f
	.zero		1


	//   ....[18]....
        /*0218*/ 	.word	0x00009250
        /*021c*/ 	.word	0x00000000
        /*0220*/ 	.word	0x00026840
        /*0224*/ 	.short	0x010a
        /*0226*/ 	.byte	0x3f
	.zero		1


	//   ....[19]....
        /*0228*/ 	.word	0x00009560
        /*022c*/ 	.word	0x00000000
        /*0230*/ 	.word	0x00026828
        /*0234*/ 	.short	0x010a
        /*0236*/ 	.byte	0x3f
	.zero		1


	//   ....[20]....
        /*0238*/ 	.word	0x00009800
        /*023c*/ 	.word	0x00000000
        /*0240*/ 	.word	0x00026848
        /*0244*/ 	.short	0x010a
        /*0246*/ 	.byte	0x3f
	.zero		1


	//   ....[21]....
        /*0248*/ 	.word	0x00009af0
        /*024c*/ 	.word	0x00000000
        /*0250*/ 	.word	0x00026820
        /*0254*/ 	.short	0x010a
        /*0256*/ 	.byte	0x3f
	.zero		1


	//   ....[22]....
        /*0258*/ 	.word	0x00009df0
        /*025c*/ 	.word	0x00000000
        /*0260*/ 	.word	0x00026840
        /*0264*/ 	.short	0x010a
        /*0266*/ 	.byte	0x3f
	.zero		1


	//   ....[23]....
        /*0268*/ 	.word	0x0000a0e0
        /*026c*/ 	.word	0x00000000
        /*0270*/ 	.word	0x00026828
        /*0274*/ 	.short	0x010a
        /*0276*/ 	.byte	0x3f
	.zero		1


	//   ....[24]....
        /*0278*/ 	.word	0x0000a3d0
        /*027c*/ 	.word	0x00000003
        /*0280*/ 	.word	0x00026840
        /*0284*/ 	.short	0x010a
        /*0286*/ 	.byte	0x3f
	.zero		1


	//   ....[25]....
        /*0288*/ 	.word	0x0000a890
        /*028c*/ 	.word	0x00000006
        /*0290*/ 	.word	0x00000000
        /*0294*/ 	.short	0x010a
        /*0296*/ 	.byte	0x3f
	.zero		1


	//   ....[26]....
        /*0298*/ 	.word	0x0000a8f0
        /*029c*/ 	.word	0x00000003
        /*02a0*/ 	.word	0x00000000
        /*02a4*/ 	.short	0x010a
        /*02a6*/ 	.byte	0x3f
	.zero		1


	//   ....[27]....
        /*02a8*/ 	.word	0x0000a950
        /*02ac*/ 	.word	0x00000000
        /*02b0*/ 	.word	0x00000000
        /*02b4*/ 	.short	0x010a
        /*02b6*/ 	.byte	0x3f
	.zero		1


	//   ....[28]....
        /*02b8*/ 	.word	0x0000a980
        /*02bc*/ 	.word	0x00000003
        /*02c0*/ 	.word	0x00000000
        /*02c4*/ 	.short	0x010a
        /*02c6*/ 	.byte	0x3f
	.zero		1


	//   ....[29]....
        /*02c8*/ 	.word	0x0000aa60
        /*02cc*/ 	.word	0x00000012
        /*02d0*/ 	.word	0x00026800
        /*02d4*/ 	.short	0x010a
        /*02d6*/ 	.byte	0x3f
	.zero		1


	//   ....[30]....
        /*02d8*/ 	.word	0x0000aac0
        /*02dc*/ 	.word	0x00000005
        /*02e0*/ 	.word	0x00026810
        /*02e4*/ 	.short	0x010a
        /*02e6*/ 	.byte	0x3f
	.zero		1


	//   ....[31]....
        /*02e8*/ 	.word	0x0000ab20
        /*02ec*/ 	.word	0x00000079
        /*02f0*/ 	.word	0x00026830
        /*02f4*/ 	.short	0x010a
        /*02f6*/ 	.byte	0x3f
	.zero		1


	//   ....[32]....
        /*02f8*/ 	.word	0x0000acc0
        /*02fc*/ 	.word	0x00000000
        /*0300*/ 	.word	0x00026820
        /*0304*/ 	.short	0x010a
        /*0306*/ 	.byte	0x3f
	.zero		1


	//   ....[33]....
        /*0308*/ 	.word	0x0000ad10
        /*030c*/ 	.word	0x00000000
        /*0310*/ 	.word	0x00026840
        /*0314*/ 	.short	0x010a
        /*0316*/ 	.byte	0x3f
	.zero		1


	//   ....[34]....
        /*0318*/ 	.word	0x0000ad60
        /*031c*/ 	.word	0x00000000
        /*0320*/ 	.word	0x00026828
        /*0324*/ 	.short	0x010a
        /*0326*/ 	.byte	0x3f
	.zero		1


	//   ....[35]....
        /*0328*/ 	.word	0x0000adb0
        /*032c*/ 	.word	0x00000000
        /*0330*/ 	.word	0x00026848
        /*0334*/ 	.short	0x010a
        /*0336*/ 	.byte	0x3f
	.zero		1


	//   ....[36]....
        /*0338*/ 	.word	0x0000ae10
        /*033c*/ 	.word	0x00000000
        /*0340*/ 	.word	0x00026820
        /*0344*/ 	.short	0x010a
        /*0346*/ 	.byte	0x3f
	.zero		1


	//   ....[37]....
        /*0348*/ 	.word	0x0000ae60
        /*034c*/ 	.word	0x00000000
        /*0350*/ 	.word	0x00026840
        /*0354*/ 	.short	0x010a
        /*0356*/ 	.byte	0x3f
	.zero		1


	//   ....[38]....
        /*0358*/ 	.word	0x0000aeb0
        /*035c*/ 	.word	0x00000000
        /*0360*/ 	.word	0x00026828
        /*0364*/ 	.short	0x010a
        /*0366*/ 	.byte	0x3f
	.zero		1


	//   ....[39]....
        /*0368*/ 	.word	0x0000af00
        /*036c*/ 	.word	0x00000003
        /*0370*/ 	.word	0x00026840
        /*0374*/ 	.short	0x010a
        /*0376*/ 	.byte	0x3f
	.zero		1


	//   ....[40]....
        /*0378*/ 	.word	0x0000afe0
        /*037c*/ 	.word	0x00000006
        /*0380*/ 	.word	0x00000000
        /*0384*/ 	.short	0x010a
        /*0386*/ 	.byte	0x3f
	.zero		1


	//   ....[41]....
        /*0388*/ 	.word	0x0000b030
        /*038c*/ 	.word	0x00000003
        /*0390*/ 	.word	0x00000000
        /*0394*/ 	.short	0x010a
        /*0396*/ 	.byte	0x3f
	.zero		1


	//   ....[42]....
        /*0398*/ 	.word	0x0000b080
        /*039c*/ 	.word	0x00000000
        /*03a0*/ 	.word	0x00000000
        /*03a4*/ 	.short	0x010a
        /*03a6*/ 	.byte	0x3f
	.zero		1


	//----- nvinfo : EIATTR_NUM_MBARRIERS
	.align		4
.L_475:
        /*03a8*/ 	.byte	0x03, 0x38
        /*03aa*/ 	.short	0x0009


	//----- nvinfo : EIATTR_EXIT_INSTR_OFFSETS
	.align		4
        /*03ac*/ 	.byte	0x04, 0x1c
        /*03ae*/ 	.short	(.L_477 - .L_476)


	//   ....[0]....
.L_476:
        /*03b0*/ 	.word	0x0000a9d0


	//----- nvinfo : EIATTR_MAX_THREADS
	.align		4
.L_477:
        /*03b4*/ 	.byte	0x04, 0x05
        /*03b6*/ 	.short	(.L_479 - .L_478)
.L_478:
        /*03b8*/ 	.word	0x00000180
        /*03bc*/ 	.word	0x00000001
        /*03c0*/ 	.word	0x00000001


	//----- nvinfo : EIATTR_CRS_STACK_SIZE
	.align		4
.L_479:
        /*03c4*/ 	.byte	0x04, 0x1e
        /*03c6*/ 	.short	(.L_481 - .L_480)
.L_480:
        /*03c8*/ 	.word	0x00000000


	//----- nvinfo : EIATTR_CBANK_PARAM_SIZE
	.align		4
.L_481:
        /*03cc*/ 	.byte	0x03, 0x19
        /*03ce*/ 	.short	0x06f0


	//----- nvinfo : EIATTR_PARAM_CBANK
	.align		4
        /*03d0*/ 	.byte	0x04, 0x0a
        /*03d2*/ 	.short	(.L_483 - .L_482)
	.align		4
.L_482:
        /*03d4*/ 	.word	index@(.nv.constant0._ZN7cutlass13device_kernelIN5flash11enable_sm90INS1_16FlashAttnBwdSm90INS1_25CollectiveMainloopBwdSm90ILi2ELi2ELi2EN4cute5tupleIJNS5_1CILi1EEES8_S8_EEENS6_IJNS7_ILi64EEENS7_ILi128EEENS7_ILi96EEEEEENS_10bfloat16_tEfNS_4arch4Sm90ELb0ELb0ELb1ELb1ELb1ELb1ELb0ELb0ELi2ELi1ELi2ELi1ELb1EEENS1_21CollectiveEpilogueBwdISD_SE_SG_Li256ELb1ELb0ELi1EEENS1_19SingleTileSchedulerILb1ELb0ELb0ELi128EEEEEEEEEvNT_6ParamsE)
        /*03d8*/ 	.short	0x0210
        /*03da*/ 	.short	0x06f0


	//----- nvinfo : EIATTR_SW_WAR
	.align		4
.L_483:
        /*03dc*/ 	.byte	0x04, 0x36
        /*03de*/ 	.short	(.L_485 - .L_484)
.L_484:
        /*03e0*/ 	.word	0x00000008
.L_485:


//--------------------- .nv.info._ZN7cutlass13device_kernelIN5flash11enable_sm90INS1_16FlashAttnBwdSm90INS1_25CollectiveMainloopBwdSm90ILi2ELi2ELi2EN4cute5tupleIJNS5_1CILi1EEES8_S8_EEENS6_IJNS7_ILi64EEENS7_ILi128EEENS7_ILi96EEEEEENS_10bfloat16_tEfNS_4arch4Sm90ELb0ELb0ELb1ELb1ELb0ELb1ELb0ELb0ELi2ELi1ELi2ELi1ELb1EEENS1_24CollectiveEpilogueBwdGQAISD_fSG_Li256ELb1ELb0EEENS1_19SingleTileSchedulerILb1ELb0ELb0ELi128EEEEEEEEEvNT_6ParamsE --------------------------
	.section	.nv.info._ZN7cutlass13device_kernelIN5flash11enable_sm90INS1_16FlashAttnBwdSm90INS1_25CollectiveMainloopBwdSm90ILi2ELi2ELi2EN4cute5tupleIJNS5_1CILi1EEES8_S8_EEENS6_IJNS7_ILi64EEENS7_ILi128EEENS7_ILi96EEEEEENS_10bfloat16_tEfNS_4arch4Sm90ELb0ELb0ELb1ELb1ELb0ELb1ELb0ELb0ELi2ELi1ELi2ELi1ELb1EEENS1_24CollectiveEpilogueBwdGQAISD_fSG_Li256ELb1ELb0EEENS1_19SingleTileSchedulerILb1ELb0ELb0ELi128EEEEEEEEEvNT_6ParamsE,"",@"SHT_CUDA_INFO"
	.sectionflags	@""
	.align	4


	//----- nvinfo : EIATTR_CUDA_API_VERSION
	.align		4
        /*0000*/ 	.byte	0x04, 0x37
        /*0002*/ 	.short	(.L_487 - .L_486)
.L_486:
        /*0004*/ 	.word	0x00000082


	//----- nvinfo : EIATTR_KPARAM_INFO
	.align		4
.L_487:
        /*0008*/ 	.byte	0x04, 0x17
        /*000a*/ 	.short	(.L_489 - .L_488)
.L_488:
        /*000c*/ 	.word	0x00000000
        /*0010*/ 	.short	0x0000
        /*0012*/ 	.short	0x0070
        /*0014*/ 	.byte	0x00, 0xf0, 0x01, 0x1a


	//----- nvinfo : EIATTR_SPARSE_MMA_MASK
	.align		4
.L_489:
        /*0018*/ 	.byte	0x03, 0x50
        /*001a*/ 	.short	0x0000


	//----- nvinfo : EIATTR_MAXREG_COUNT
	.align		4
        /*001c*/ 	.byte	0x03, 0x1b
        /*001e*/ 	.short	0x00a8


	//----- nvinfo : EIATTR_NUM_BARRIERS
	.align		4
        /*0020*/ 	.byte	0x02, 0x4c
        /*0022*/ 	.byte	0x10
	.zero		1


	//----- nvinfo : EIATTR_EXTERNS
	.align		4
        /*0024*/ 	.byte	0x04, 0x0f
        /*0026*/ 	.short	(.L_491 - .L_490)


	//   ....[0]....
	.align		4
.L_490:
        /*0028*/ 	.word	index@(__assertfail)


	//----- nvinfo : EIATTR_MERCURY_ISA_VERSION
	.align		4
.L_491:
        /*002c*/ 	.byte	0x03, 0x5f
        /*002e*/ 	.short	0x0101


	//----- nvinfo : EIATTR_INT_WARP_WIDE_INSTR_OFFSETS
	.align		4
        /*0030*/ 	.byte	0x04, 0x31
        /*0032*/ 	.short	(.L_493 - .L_492)


	//   ....[0]....
.L_492:
        /*0034*/ 	.word	0x00000180


	//   ....[1]....
        /*0038*/ 	.word	0x000001b0


	//----- nvinfo : EIATTR_COOP_GROUP_MASK_REGIDS
	.align		4
.L_493:
        /*003c*/ 	.byte	0x04, 0x29
        /*003e*/ 	.short	(.L_495 - .L_494)


	//   ....[0]....
.L_494:
        /*0040*/ 	.word	0xffffffff


	//   ....[1]....
        /*0044*/ 	.word	0xffffffff


	//   ....[2]....
        /*0048*/ 	.word	0xffffffff


	//   ....[3]....
        /*004c*/ 	.word	0xffffffff


	//   ....[4]....
        /*0050*/ 	.word	0xffffffff


	//   ....[5]....
        /*0054*/ 	.word	0xffffffff


	//   ....[6]....
        /*0058*/ 	.word	0xffffffff


	//   ....[7]....
        /*005c*/ 	.word	0x0500000f


	//----- nvinfo : EIATTR_COOP_GROUP_INSTR_OFFSETS
	.align		4
.L_495:
        /*0060*/ 	.byte	0x04, 0x28
        /*0062*/ 	.short	(.L_497 - .L_496)


	//   ....[0]....
.L_496:
        /*0064*/ 	.word	0x00000050


	//   ....[1]....
        /*0068*/ 	.word	0x00000190


	//   ....[2]....
        /*006c*/ 	.word	0x000001e0


	//   ....[3]....
        /*0070*/ 	.word	0x000003d0


	//   ....[4]....
        /*0074*/ 	.word	0x00000600


	//   ....[5]....
        /*0078*/ 	.word	0x00001350


	//   ....[6]....
        /*007c*/ 	.word	0x00005630


	//   ....[7]....
        /*0080*/ 	.word	0x00008f70


	//----- nvinfo : EIATTR_REG_RECONFIG
	.align		4
.L_497:
        /*0084*/ 	.byte	0x01, 0x54
	.zero		2


	//----- nvinfo : EIATTR_SYSCALL_OFFSETS
	.align		4
        /*0088*/ 	.byte	0x04, 0x46
        /*008a*/ 	.short	(.L_499 - .L_498)


	//   ....[0]....
.L_498:
        /*008c*/ 	.word	0x00000fb0


	//   ....[1]....
        /*0090*/ 	.word	0x000010a0


	//   ....[2]....
        /*0094*/ 	.word	0x00001200


	//   ....[3]....
        /*0098*/ 	.word	0x000012f0


	//   ....[4]....
        /*009c*/ 	.word	0x00001560


	//----- nvinfo : EIATTR_MBARRIER_INSTR_OFFSETS
	.align		4
.L_499:
        /*00a0*/ 	.byte	0x04, 0x39
        /*00a2*/ 	.short	(.L_501 - .L_500)


	//   ....[0]....
.L_500:
        /*00a4*/ 	.word	0x00000280
        /*00a8*/ 	.word	0x000000ff
        /*00ac*/ 	.word	0x00026800
        /*00b0*/ 	.short	0x0100
        /*00b2*/ 	.byte	0x06
	.zero		1


	//   ....[1]....
        /*00b4*/ 	.word	0x00000380
        /*00b8*/ 	.word	0x000000ff
        /*00bc*/ 	.word	0x00026810
        /*00c0*/ 	.short	0x0100
        /*00c2*/ 	.byte	0x08
	.zero		1


	//   ....[2]....
        /*00c4*/ 	.word	0x00000390
        /*00c8*/ 	.word	0x000000ff
        /*00cc*/ 	.word	0x00026820
        /*00d0*/ 	.short	0x0100
        /*00d2*/ 	.byte	0x08
	.zero		1


	//   ....[3]....
        /*00d4*/ 	.word	0x000003a0
        /*00d8*/ 	.word	0x000000ff
        /*00dc*/ 	.word	0x00026818
        /*00e0*/ 	.short	0x0100
        /*00e2*/ 	.byte	0x08
	.zero		1


	//   ....[4]....
        /*00e4*/ 	.word	0x000003b0
        /*00e8*/ 	.word	0x000000ff
        /*00ec*/ 	.word	0x00026828
        /*00f0*/ 	.short	0x0100
        /*00f2*/ 	.byte	0x08
	.zero		1


	//   ....[5]....
        /*00f4*/ 	.word	0x000004e0
        /*00f8*/ 	.word	0x000000ff
        /*00fc*/ 	.word	0x00026830
        /*0100*/ 	.short	0x0100
        /*0102*/ 	.byte	0x08
	.zero		1


	//   ....[6]....
        /*0104*/ 	.word	0x000004f0
        /*0108*/ 	.word	0x000000ff
        /*010c*/ 	.word	0x00026840
        /*0110*/ 	.short	0x0100
        /*0112*/ 	.byte	0x08
	.zero		1


	//   ....[7]....
        /*0114*/ 	.word	0x00000500
        /*0118*/ 	.word	0x000000ff
        /*011c*/ 	.word	0x00026838
        /*0120*/ 	.short	0x0100
        /*0122*/ 	.byte	0x08
	.zero		1


	//   ....[8]....
        /*0124*/ 	.word	0x00000510
        /*0128*/ 	.word	0x000000ff
        /*012c*/ 	.word	0x00026848
        /*0130*/ 	.short	0x0100
        /*0132*/ 	.byte	0x08
	.zero		1


	//   ....[9]....
        /*0134*/ 	.word	0x00001390
        /*0138*/ 	.word	0x00000012
        /*013c*/ 	.word	0x00026800
        /*0140*/ 	.short	0x010a
        /*0142*/ 	.byte	0x3f
	.zero		1


	//   ....[10]....
        /*0144*/ 	.word	0x00001420
        /*0148*/ 	.word	0x00000012
        /*014c*/ 	.word	0x00026800
        /*0150*/ 	.short	0x010a
        /*0152*/ 	.byte	0x3f
	.zero		1


	//   ....[11]....
        /*0154*/ 	.word	0x00001dd0
        /*0158*/ 	.word	0x000000ff
        /*015c*/ 	.word	0x00026810
        /*0160*/ 	.short	0x010a
        /*0162*/ 	.byte	0x0a
	.zero		1


	//   ....[12]....
        /*0164*/ 	.word	0x00001e10
        /*0168*/ 	.word	0x000000ff
        /*016c*/ 	.word	0x00026810
        /*0170*/ 	.short	0x010a
        /*0172*/ 	.byte	0x0a
	.zero		1


	//   ....[13]....
        /*0174*/ 	.word	0x00002260
        /*0178*/ 	.word	0x000000ff
        /*017c*/ 	.word	0x00026830
        /*0180*/ 	.short	0x010a
        /*0182*/ 	.byte	0x0a
	.zero		1


	//   ....[14]....
        /*0184*/ 	.word	0x000022a0
        /*0188*/ 	.word	0x000000ff
        /*018c*/ 	.word	0x00026830
        /*0190*/ 	.short	0x010a
        /*0192*/ 	.byte	0x0a
	.zero		1


	//   ....[15]....
        /*0194*/ 	.word	0x00004690
        /*0198*/ 	.word	0x000000ff
        /*019c*/ 	.word	0x00000000
        /*01a0*/ 	.short	0x0101
        /*01a2*/ 	.byte	0x0c
	.zero		1


	//   ....[16]....
        /*01a4*/ 	.word	0x00004940
        /*01a8*/ 	.word	0x000000ff
        /*01ac*/ 	.word	0x00000000
        /*01b0*/ 	.short	0x0101
        /*01b2*/ 	.byte	0x0a
	.zero		1


	//   ....[17]....
        /*01b4*/ 	.word	0x00006ec0
        /*01b8*/ 	.word	0x00000000
        /*01bc*/ 	.word	0x00026820
        /*01c0*/ 	.short	0x010a
        /*01c2*/ 	.byte	0x3f
	.zero		1


	//   ....[18]....
        /*01c4*/ 	.word	0x00007790
        /*01c8*/ 	.word	0x00000000
        /*01cc*/ 	.word	0x00026840
        /*01d0*/ 	.short	0x010a
        /*01d2*/ 	.byte	0x3f
	.zero		1


	//   ....[19]....
        /*01d4*/ 	.word	0x00007aa0
        /*01d8*/ 	.word	0x00000000
        /*01dc*/ 	.word	0x00026828
        /*01e0*/ 	.short	0x010a
        /*01e2*/ 	.byte	0x3f
	.zero		1


	//   ....[20]....
        /*01e4*/ 	.word	0x00007d40
        /*01e8*/ 	.word	0x00000000
        /*01ec*/ 	.word	0x00026848
        /*01f0*/ 	.short	0x010a
        /*01f2*/ 	.byte	0x3f
	.zero		1


	//   ....[21]....
        /*01f4*/ 	.word	0x00008030
        /*01f8*/ 	.word	0x00000000
        /*01fc*/ 	.word	0x00026820
        /*0200*/ 	.short	0x010a
        /*0202*/ 	.byte	0x3f
	.zero		1


	//   ....[22]....
        /*0204*/ 	.word	0x00008330
        /*0208*/ 	.word	0x00000000
        /*020c*/ 	.word	0x00026840
        /*0210*/ 	.short	0x010a
        /*0212*/ 	.byte	0x3f
	.zero		1


	//   ....[23]....
        /*0214*/ 	.word	0x00008620
        /*0218*/ 	.word	0x00000000
        /*021c*/ 	.word	0x00026828
        /*0220*/ 	.short	0x010a
        /*0222*/ 	.byte	0x3f
	.zero		1


	//   ....[24]....
        /*0224*/ 	.word	0x00008910
        /*0228*/ 	.word	0x00000003
        /*022c*/ 	.word	0x00026840
        /*0230*/ 	.short	0x010a
        /*0232*/ 	.byte	0x3f
	.zero		1


	//   ....[25]....
        /*0234*/ 	.word	0x00008dd0
        /*0238*/ 	.word	0x00000006
        /*023c*/ 	.word	0x00000000
        /*0240*/ 	.short	0x010a
        /*0242*/ 	.byte	0x3f
	.zero		1


	//   ....[26]....
        /*0244*/ 	.word	0x00008e30
        /*0248*/ 	.word	0x00000003
        /*024c*/ 	.word	0x00000000
        /*0250*/ 	.short	0x010a
        /*0252*/ 	.byte	0x3f
	.zero		1


	//   ....[27]....
        /*0254*/ 	.word	0x00008e90
        /*0258*/ 	.word	0x00000000
        /*025c*/ 	.word	0x00000000
        /*0260*/ 	.short	0x010a
        /*0262*/ 	.byte	0x3f
	.zero		1


	//   ....[28]....
        /*0264*/ 	.word	0x00008ec0
        /*0268*/ 	.word	0x00000003
        /*026c*/ 	.word	0x00000000
        /*0270*/ 	.short	0x010a
        /*0272*/ 	.byte	0x3f
	.zero		1


	//   ....[29]....
        /*0274*/ 	.word	0x00008fa0
        /*0278*/ 	.word	0x00000012
        /*027c*/ 	.word	0x00026800
        /*0280*/ 	.short	0x010a
        /*0282*/ 	.byte	0x3f
	.zero		1


	//   ....[30]....
        /*0284*/ 	.word	0x00009000
        /*0288*/ 	.word	0x00000005
        /*028c*/ 	.word	0x00026810
        /*0290*/ 	.short	0x010a
        /*0292*/ 	.byte	0x3f
	.zero		1


	//   ....[31]....
        /*0294*/ 	.word	0x00009060
        /*0298*/ 	.word	0x00000079
        /*029c*/ 	.word	0x00026830
        /*02a0*/ 	.short	0x010a
        /*02a2*/ 	.byte	0x3f
	.zero		1


	//   ....[32]....
        /*02a4*/ 	.word	0x000090b0
        /*02a8*/ 	.word	0x00000000
        /*02ac*/ 	.word	0x00026820
        /*02b0*/ 	.short	0x010a
        /*02b2*/ 	.byte	0x3f
	.zero		1


	//   ....[33]....
        /*02b4*/ 	.word	0x00009100
        /*02b8*/ 	.word	0x00000000
        /*02bc*/ 	.word	0x00026840
        /*02c0*/ 	.short	0x010a
        /*02c2*/ 	.byte	0x3f
	.zero		1


	//   ....[34]....
        /*02c4*/ 	.word	0x00009150
        /*02c8*/ 	.word	0x00000000
        /*02cc*/ 	.word	0x00026828
        /*02d0*/ 	.short	0x010a
        /*02d2*/ 	.byte	0x3f
	.zero		1


	//   ....[35]....
        /*02d4*/ 	.word	0x000091a0
        /*02d8*/ 	.word	0x00000000
        /*02dc*/ 	.word	0x00026848
        /*02e0*/ 	.short	0x010a
        /*02e2*/ 	.byte	0x3f
	.zero		1


	//   ....[36]....
        /*02e4*/ 	.word	0x00009200
        /*02e8*/ 	.word	0x00000000
        /*02ec*/ 	.word	0x00026820
        /*02f0*/ 	.short	0x010a
        /*02f2*/ 	.byte	0x3f
	.zero		1


	//   ....[37]....
        /*02f4*/ 	.word	0x00009250
        /*02f8*/ 	.word	0x00000000
        /*02fc*/ 	.word	0x00026840
        /*0300*/ 	.short	0x010a
        /*0302*/ 	.byte	0x3f
	.zero		1


	//   ....[38]....
        /*0304*/ 	.word	0x000092a0
        /*0308*/ 	.word	0x00000000
        /*030c*/ 	.word	0x00026828
        /*0310*/ 	.short	0x010a
        /*0312*/ 	.byte	0x3f
	.zero		1


	//   ....[39]....
        /*0314*/ 	.word	0x000092f0
        /*0318*/ 	.word	0x00000003
        /*031c*/ 	.word	0x00026840
        /*0320*/ 	.short	0x010a
        /*0322*/ 	.byte	0x3f
	.zero		1


	//   ....[40]....
        /*0324*/ 	.word	0x000093d0
        /*0328*/ 	.word	0x00000006
        /*032c*/ 	.word	0x00000000
        /*0330*/ 	.short	0x010a
        /*0332*/ 	.byte	0x3f
	.zero		1


	//   ....[41]....
        /*0334*/ 	.word	0x00009420
        /*0338*/ 	.word	0x00000003
        /*033c*/ 	.word	0x00000000
        /*0340*/ 	.short	0x010a
        /*0342*/ 	.byte	0x3f
	.zero		1


	//   ....[42]....
        /*0344*/ 	.word	0x00009470
        /*0348*/ 	.word	0x00000000
        /*034c*/ 	.word	0x00000000
        /*0350*/ 	.short	0x010a
        /*0352*/ 	.byte	0x3f
	.zero		1


	//----- nvinfo : EIATTR_NUM_MBARRIERS
	.align		4
.L_501:
        /*0354*/ 	.byte	0x03, 0x38
        /*0356*/ 	.short	0x0009


	//----- nvinfo : EIATTR_EXIT_INSTR_OFFSETS
	.align		4
        /*0358*/ 	.byte	0x04, 0x1c
        /*035a*/ 	.short	(.L_503 - .L_502)


	//   ....[0]....
.L_502:
        /*035c*/ 	.word	0x00008f10


	//----- nvinfo : EIATTR_MAX_THREADS
	.align		4
.L_503:
        /*0360*/ 	.byte	0x04, 0x05
        /*0362*/ 	.short	(.L_505 - .L_504)
.L_504:
        /*0364*/ 	.word	0x00000180
        /*0368*/ 	.word	0x00000001
        /*036c*/ 	.word	0x00000001


	//----- nvinfo : EIATTR_CRS_STACK_SIZE
	.align		4
.L_505:
        /*0370*/ 	.byte	0x04, 0x1e
        /*0372*/ 	.short	(.L_507 - .L_506)
.L_506:
        /*0374*/ 	.word	0x00000000


	//----- nvinfo : EIATTR_CBANK_PARAM_SIZE
	.align		4
.L_507:
        /*0378*/ 	.byte	0x03, 0x19
        /*037a*/ 	.short	0x06f0


	//----- nvinfo : EIATTR_PARAM_CBANK
	.align		4
        /*037c*/ 	.byte	0x04, 0x0a
        /*037e*/ 	.short	(.L_509 - .L_508)
	.align		4
.L_508:
        /*0380*/ 	.word	index@(.nv.constant0._ZN7cutlass13device_kernelIN5flash11enable_sm90INS1_16FlashAttnBwdSm90INS1_25CollectiveMainloopBwdSm90ILi2ELi2ELi2EN4cute5tupleIJNS5_1CILi1EEES8_S8_EEENS6_IJNS7_ILi64EEENS7_ILi128EEENS7_ILi96EEEEEENS_10bfloat16_tEfNS_4arch4Sm90ELb0ELb0ELb1ELb1ELb0ELb1ELb0ELb0ELi2ELi1ELi2ELi1ELb1EEENS1_24CollectiveEpilogueBwdGQAISD_fSG_Li256ELb1ELb0EEENS1_19SingleTileSchedulerILb1ELb0ELb0ELi128EEEEEEEEEvNT_6ParamsE)
        /*0384*/ 	.short	0x0210
        /*0386*/ 	.short	0x06f0


	//----- nvinfo : EIATTR_SW_WAR
	.align		4
.L_509:
        /*0388*/ 	.byte	0x04, 0x36
        /*038a*/ 	.short	(.L_511 - .L_510)
.L_510:
        /*038c*/ 	.word	0x00000008
.L_511:


//--------------------- .nv.info._ZN7cutlass13device_kernelIN5flash11enable_sm90INS1_16FlashAttnBwdSm90INS1_25CollectiveMainloopBwdSm90ILi2ELi2ELi2EN4cute5tupleIJNS5_1CILi1EEES8_S8_EEENS6_IJNS7_ILi64EEENS7_ILi128EEENS7_ILi96EEEEEENS_10bfloat16_tEfNS_4arch4Sm90ELb0ELb0ELb1ELb1ELb1ELb1ELb0ELb0ELi2ELi1ELi2ELi1ELb1EEENS1_24CollectiveEpilogueBwdGQAISD_fSG_Li256ELb1ELb1EEENS1_19SingleTileSchedulerILb1ELb0ELb0ELi128EEEEEEEEEvNT_6ParamsE --------------------------
	.section	.nv.info._ZN7cutlass13device_kernelIN5flash11enable_sm90INS1_16FlashAttnBwdSm90INS1_25CollectiveMainloopBwdSm90ILi2ELi2ELi2EN4cute5tupleIJNS5_1CILi1EEES8_S8_EEENS6_IJNS7_ILi64EEENS7_ILi128EEENS7_ILi96EEEEEENS_10bfloat16_tEfNS_4arch4Sm90ELb0ELb0ELb1ELb1ELb1ELb1ELb0ELb0ELi2ELi1ELi2ELi1ELb1EEENS1_24CollectiveEpilogueBwdGQAISD_fSG_Li256ELb1ELb1EEENS1_19SingleTileSchedulerILb1ELb0ELb0ELi128EEEEEEEEEvNT_6ParamsE,"",@"SHT_CUDA_INFO"
	.sectionflags	@""
	.align	4


	//----- nvinfo : EIATTR_CUDA_API_VERSION
	.align		4
        /*0000*/ 	.byte	0x04, 0x37
        /*0002*/ 	.short	(.L_513 - .L_512)
.L_512:
        /*0004*/ 	.word	0x00000082


	//----- nvinfo : EIATTR_KPARAM_INFO
	.align		4
.L_513:
        /*0008*/ 	.byte	0x04, 0x17
        /*000a*/ 	.short	(.L_515 - .L_514)
.L_514:
        /*000c*/ 	.word	0x00000000
        /*0010*/ 	.short	0x0000
        /*0012*/ 	.short	0x0070
        /*0014*/ 	.byte	0x00, 0xf0, 0x01, 0x1a


	//----- nvinfo : EIATTR_SPARSE_MMA_MASK
	.align		4
.L_515:
        /*0018*/ 	.byte	0x03, 0x50
        /*001a*/ 	.short	0x0000


	//----- nvinfo : EIATTR_MAXREG_COUNT
	.align		4
        /*001c*/ 	.byte	0x03, 0x1b
        /*001e*/ 	.short	0x00a8


	//----- nvinfo : EIATTR_NUM_BARRIERS
	.align		4
        /*0020*/ 	.byte	0x02, 0x4c
        /*0022*/ 	.byte	0x10
	.zero		1


	//----- nvinfo : EIATTR_EXTERNS
	.align		4
        /*0024*/ 	.byte	0x04, 0x0f
        /*0026*/ 	.short	(.L_517 - .L_516)


	//   ....[0]....
	.align		4
.L_516:
        /*0028*/ 	.word	index@(__assertfail)


	//----- nvinfo : EIATTR_MERCURY_ISA_VERSION
	.align		4
.L_517:
        /*002c*/ 	.byte	0x03, 0x5f
        /*002e*/ 	.short	0x0101


	//----- nvinfo : EIATTR_INT_WARP_WIDE_INSTR_OFFSETS
	.align		4
        /*0030*/ 	.byte	0x04, 0x31
        /*0032*/ 	.short	(.L_519 - .L_518)


	//   ....[0]....
.L_518:
        /*0034*/ 	.word	0x00000180


	//   ....[1]....
        /*0038*/ 	.word	0x000001b0


	//   ....[2]....
        /*003c*/ 	.word	0x00006850


	//   ....[3]....
        /*0040*/ 	.word	0x00006cc0


	//   ....[4]....
        /*0044*/ 	.word	0x00007290


	//----- nvinfo : EIATTR_COOP_GROUP_MASK_REGIDS
	.align		4
.L_519:
        /*0048*/ 	.byte	0x04, 0x29
        /*004a*/ 	.short	(.L_521 - .L_520)


	//   ....[0]....
.L_520:
        /*004c*/ 	.word	0xffffffff


	//   ....[1]....
        /*0050*/ 	.word	0xffffffff


	//   ....[2]....
        /*0054*/ 	.word	0xffffffff


	//   ....[3]....
        /*0058*/ 	.word	0xffffffff


	//   ....[4]....
        /*005c*/ 	.word	0xffffffff


	//   ....[5]....
        /*0060*/ 	.word	0xffffffff


	//   ....[6]....
        /*0064*/ 	.word	0xffffffff


	//   ....[7]....
        /*0068*/ 	.word	0xffffffff


	//   ....[8]....
        /*006c*/ 	.word	0xffffffff


	//   ....[9]....
        /*0070*/ 	.word	0xffffffff


	//   ....[10]....
        /*0074*/ 	.word	0xffffffff


	//   ....[11]....
        /*0078*/ 	.word	0xffffffff


	//   ....[12]....
        /*007c*/ 	.word	0xffffffff


	//   ....[13]....
        /*0080*/ 	.word	0xffffffff


	//   ....[14]....
        /*0084*/ 	.word	0xffffffff


	//   ....[15]....
        /*0088*/ 	.word	0xffffffff


	//   ....[16]....
        /*008c*/ 	.word	0xffffffff


	//   ....[17]....
        /*0090*/ 	.word	0x0500000f


	//   ....[18]....
        /*0094*/ 	.word	0x0500000f


	//   ....[19]....
        /*0098*/ 	.word	0x0500000f


	//   ....[20]....
        /*009c*/ 	.word	0x0500000f


	//   ....[21]....
        /*00a0*/ 	.word	0x0500000f


	//   ....[22]....
        /*00a4*/ 	.word	0x0500000f


	//----- nvinfo : EIATTR_COOP_GROUP_INSTR_OFFSETS
	.align		4
.L_521:
        /*00a8*/ 	.byte	0x04, 0x28
        /*00aa*/ 	.short	(.L_523 - .L_522)


	//   ....[0]....
.L_522:
        /*00ac*/ 	.word	0x00000050


	//   ....[1]....
        /*00b0*/ 	.word	0x00000190


	//   ....[2]....
        /*00b4*/ 	.word	0x000001e0


	//   ....[3]....
        /*00b8*/ 	.word	0x000003d0


	//   ....[4]....
        /*00bc*/ 	.word	0x00000600


	//   ....[5]....
        /*00c0*/ 	.word	0x00001350


	//   ....[6]....
        /*00c4*/ 	.word	0x00005440


	//   ....[7]....
        /*00c8*/ 	.word	0x000055d0


	//   ....[8]....
        /*00cc*/ 	.word	0x00005880


	//   ....[9]....
        /*00d0*/ 	.word	0x00005a10


	//   ....[10]....
        /*00d4*/ 	.word	0x00005b20


	//   ....[11]....
        /*00d8*/ 	.word	0x000064f0


	//   ....[12]....
        /*00dc*/ 	.word	0x00006780


	//   ....[13]....
        /*00e0*/ 	.word	0x000069c0


	//   ....[14]....
        /*00e4*/ 	.word	0x00006bf0


	//   ....[15]....
        /*00e8*/ 	.word	0x00006ea0


	//   ....[16]....
        /*00ec*/ 	.word	0x000071d0


	//   ....[17]....
        /*00f0*/ 	.word	0x00009cb0


	//   ....[18]....
        /*00f4*/ 	.word	0x00009e20


	//   ....[19]....
        /*00f8*/ 	.word	0x00009e90


	//   ....[20]....
        /*00fc*/ 	.word	0x00009f00


	//   ....[21]....
        /*0100*/ 	.word	0x00009f70


	//   ....[22]....
        /*0104*/ 	.word	0x00009fe0


	//----- nvinfo : EIATTR_REG_RECONFIG
	.align		4
.L_523:
        /*0108*/ 	.byte	0x01, 0x54
	.zero		2


	//----- nvinfo : EIATTR_SYSCALL_OFFSETS
	.align		4
        /*010c*/ 	.byte	0x04, 0x46
        /*010e*/ 	.short	(.L_525 - .L_524)


	//   ....[0]....
.L_524:
        /*0110*/ 	.word	0x00000fb0


	//   ....[1]....
        /*0114*/ 	.word	0x000010a0


	//   ....[2]....
        /*0118*/ 	.word	0x00001200


	//   ....[3]....
        /*011c*/ 	.word	0x000012f0


	//   ....[4]....
        /*0120*/ 	.word	0x00001560


	//----- nvinfo : EIATTR_MBARRIER_INSTR_OFFSETS
	.align		4
.L_525:
        /*0124*/ 	.byte	0x04, 0x39
        /*0126*/ 	.short	(.L_527 - .L_526)


	//   ....[0]....
.L_526:
        /*0128*/ 	.word	0x00000280
        /*012c*/ 	.word	0x000000ff
        /*0130*/ 	.word	0x00026800
        /*0134*/ 	.short	0x0100
        /*0136*/ 	.byte	0x06
	.zero		1


	//   ....[1]....
        /*0138*/ 	.word	0x00000380
        /*013c*/ 	.word	0x000000ff
        /*0140*/ 	.word	0x00026810
        /*0144*/ 	.short	0x0100
        /*0146*/ 	.byte	0x08
	.zero		1


	//   ....[2]....
        /*0148*/ 	.word	0x00000390
        /*014c*/ 	.word	0x000000ff
        /*0150*/ 	.word	0x00026820
        /*0154*/ 	.short	0x0100
        /*0156*/ 	.byte	0x08
	.zero		1


	//   ....[3]....
        /*0158*/ 	.word	0x000003a0
        /*015c*/ 	.word	0x000000ff
        /*0160*/ 	.word	0x00026818
        /*0164*/ 	.short	0x0100
        /*0166*/ 	.byte	0x08
	.zero		1


	//   ....[4]....
        /*0168*/ 	.word	0x000003b0
        /*016c*/ 	.word	0x000000ff
        /*0170*/ 	.word	0x00026828
        /*0174*/ 	.short	0x0100
        /*0176*/ 	.byte	0x08
	.zero		1


	//   ....[5]....
        /*0178*/ 	.word	0x000004e0
        /*017c*/ 	.word	0x000000ff
        /*0180*/ 	.word	0x00026830
        /*0184*/ 	.short	0x0100
        /*0186*/ 	.byte	0x08
	.zero		1


	//   ....[6]....
        /*0188*/ 	.word	0x000004f0
        /*018c*/ 	.word	0x000000ff
        /*0190*/ 	.word	0x00026840
        /*0194*/ 	.short	0x0100
        /*0196*/ 	.byte	0x08
	.zero		1


	//   ....[7]....
        /*0198*/ 	.word	0x00000500
        /*019c*/ 	.word	0x000000ff
        /*01a0*/ 	.word	0x00026838
        /*01a4*/ 	.short	0x0100
        /*01a6*/ 	.byte	0x08
	.zero		1


	//   ....[8]....
        /*01a8*/ 	.word	0x00000510
        /*01ac*/ 	.word	0x000000ff
        /*01b0*/ 	.word	0x00026848
        /*01b4*/ 	.short	0x0100
        /*01b6*/ 	.byte	0x08
	.zero		1


	//   ....[9]....
        /*01b8*/ 	.word	0x00001390
        /*01bc*/ 	.word	0x00000012
        /*01c0*/ 	.word	0x00026800
        /*01c4*/ 	.short	0x010a
        /*01c6*/ 	.byte	0x3f
	.zero		1


	//   ....[10]....
        /*01c8*/ 	.word	0x00001420
        /*01cc*/ 	.word	0x00000012
        /*01d0*/ 	.word	0x00026800
        /*01d4*/ 	.short	0x010a
        /*01d6*/ 	.byte	0x3f
	.zero		1


	//   ....[11]....
        /*01d8*/ 	.word	0x00001dd0
        /*01dc*/ 	.word	0x000000ff
        /*01e0*/ 	.word	0x00026810
        /*01e4*/ 	.short	0x010a
        /*01e6*/ 	.byte	0x0a
	.zero		1


	//   ....[12]....
        /*01e8*/ 	.word	0x00001e10
        /*01ec*/ 	.word	0x000000ff
        /*01f0*/ 	.word	0x00026810
        /*01f4*/ 	.short	0x010a
        /*01f6*/ 	.byte	0x0a
	.zero		1


	//   ....[13]....
        /*01f8*/ 	.word	0x00002260
        /*01fc*/ 	.word	0x000000ff
        /*0200*/ 	.word	0x00026830
        /*0204*/ 	.short	0x010a
        /*0206*/ 	.byte	0x0a
	.zero		1


	//   ....[14]....
        /*0208*/ 	.word	0x000022a0
        /*020c*/ 	.word	0x000000ff
        /*0210*/ 	.word	0x00026830
        /*0214*/ 	.short	0x010a
        /*0216*/ 	.byte	0x0a
	.zero		1


	//   ....[15]....
        /*0218*/ 	.word	0x00004690
        /*021c*/ 	.word	0x000000ff
        /*0220*/ 	.word	0x00000000
        /*0224*/ 	.short	0x0101
        /*0226*/ 	.byte	0x0c
	.zero		1


	//   ....[16]....
        /*0228*/ 	.word	0x00004940
        /*022c*/ 	.word	0x000000ff
        /*0230*/ 	.word	0x00000000
        /*0234*/ 	.short	0x0101
        /*0236*/ 	.byte	0x0a
	.zero		1


	//   ....[17]....
        /*0238*/ 	.word	0x00007c00
        /*023c*/ 	.word	0x00000000
        /*0240*/ 	.word	0x00026820
        /*0244*/ 	.short	0x010a
        /*0246*/ 	.byte	0x3f
	.zero		1


	//   ....[18]....
        /*0248*/ 	.word	0x000084d0
        /*024c*/ 	.word	0x00000000
        /*0250*/ 	.word	0x00026840
        /*0254*/ 	.short	0x010a
        /*0256*/ 	.byte	0x3f
	.zero		1


	//   ....[19]....
        /*0258*/ 	.word	0x000087e0
        /*025c*/ 	.word	0x00000000
        /*0260*/ 	.word	0x00026828
        /*0264*/ 	.short	0x010a
        /*0266*/ 	.byte	0x3f
	.zero		1


	//   ....[20]....
        /*0268*/ 	.word	0x00008a80
        /*026c*/ 	.word	0x00000000
        /*0270*/ 	.word	0x00026848
        /*0274*/ 	.short	0x010a
        /*0276*/ 	.byte	0x3f
	.zero		1


	//   ....[21]....
        /*0278*/ 	.word	0x00008d70
        /*027c*/ 	.word	0x00000000
        /*0280*/ 	.word	0x00026820
        /*0284*/ 	.short	0x010a
        /*0286*/ 	.byte	0x3f
	.zero		1


	//   ....[22]....
        /*0288*/ 	.word	0x00009070
        /*028c*/ 	.word	0x00000000
        /*0290*/ 	.word	0x00026840
        /*0294*/ 	.short	0x010a
        /*0296*/ 	.byte	0x3f
	.zero		1


	//   ....[23]....
        /*0298*/ 	.word	0x00009360
        /*029c*/ 	.word	0x00000000
        /*02a0*/ 	.word	0x00026828
        /*02a4*/ 	.short	0x010a
        /*02a6*/ 	.byte	0x3f
	.zero		1


	//   ....[24]....
        /*02a8*/ 	.word	0x00009650
        /*02ac*/ 	.word	0x00000003
        /*02b0*/ 	.word	0x00026840
        /*02b4*/ 	.short	0x010a
        /*02b6*/ 	.byte	0x3f
	.zero		1


	//   ....[25]....
        /*02b8*/ 	.word	0x00009b10
        /*02bc*/ 	.word	0x00000006
        /*02c0*/ 	.word	0x00000000
        /*02c4*/ 	.short	0x010a
        /*02c6*/ 	.byte	0x3f
	.zero		1


	//   ....[26]....
        /*02c8*/ 	.word	0x00009b70
        /*02cc*/ 	.word	0x00000003
        /*02d0*/ 	.word	0x00000000
        /*02d4*/ 	.short	0x010a
        /*02d6*/ 	.byte	0x3f
	.zero		1


	//   ....[27]....
        /*02d8*/ 	.word	0x00009bd0
        /*02dc*/ 	.word	0x00000000
        /*02e0*/ 	.word	0x00000000
        /*02e4*/ 	.short	0x010a
        /*02e6*/ 	.byte	0x3f
	.zero		1


	//   ....[28]....
        /*02e8*/ 	.word	0x00009c00
        /*02ec*/ 	.word	0x00000003
        /*02f0*/ 	.word	0x00000000
        /*02f4*/ 	.short	0x010a
        /*02f6*/ 	.byte	0x3f
	.zero		1


	//   ....[29]....
        /*02f8*/ 	.word	0x00009ce0
        /*02fc*/ 	.word	0x00000012
        /*0300*/ 	.word	0x00026800
        /*0304*/ 	.short	0x010a
        /*0306*/ 	.byte	0x3f
	.zero		1


	//   ....[30]....
        /*0308*/ 	.word	0x00009d40
        /*030c*/ 	.word	0x00000005
        /*0310*/ 	.word	0x00026810
        /*0314*/ 	.short	0x010a
        /*0316*/ 	.byte	0x3f
	.zero		1


	//   ....[31]....
        /*0318*/ 	.word	0x00009da0
        /*031c*/ 	.word	0x00000079
        /*0320*/ 	.word	0x00026830
        /*0324*/ 	.short	0x010a
        /*0326*/ 	.byte	0x3f
	.zero		1


	//   ....[32]....
        /*0328*/ 	.word	0x0000a020
        /*032c*/ 	.word	0x00000000
        /*0330*/ 	.word	0x00026820
        /*0334*/ 	.short	0x010a
        /*0336*/ 	.byte	0x3f
	.zero		1


	//   ....[33]....
        /*0338*/ 	.word	0x0000a070
        /*033c*/ 	.word	0x00000000
        /*0340*/ 	.word	0x00026840
        /*0344*/ 	.short	0x010a
        /*0346*/ 	.byte	0x3f
	.zero		1


	//   ....[34]....
        /*0348*/ 	.word	0x0000a0c0
        /*034c*/ 	.word	0x00000000
        /*0350*/ 	.word	0x00026828
        /*0354*/ 	.short	0x010a
        /*0356*/ 	.byte	0x3f
	.zero		1


	//   ....[35]....
        /*0358*/ 	.word	0x0000a110
        /*035c*/ 	.word	0x00000000
        /*0360*/ 	.word	0x00026848
        /*0364*/ 	.short	0x010a
        /*0366*/ 	.byte	0x3f
	.zero		1


	//   ....[36]....
        /*0368*/ 	.word	0x0000a170
        /*036c*/ 	.word	0x00000000
        /*0370*/ 	.word	0x00026820
        /*0374*/ 	.short	0x010a
        /*0376*/ 	.byte	0x3f
	.zero		1


	//   ....[37]....
        /*0378*/ 	.word	0x0000a1c0
        /*037c*/ 	.word	0x00000000
        /*0380*/ 	.word	0x00026840
        /*0384*/ 	.short	0x010a
        /*0386*/ 	.byte	0x3f
	.zero		1


	//   ....[38]....
        /*0388*/ 	.word	0x0000a210
        /*038c*/ 	.word	0x00000000
        /*0390*/ 	.word	0x00026828
        /*0394*/ 	.short	0x010a
        /*0396*/ 	.byte	0x3f
	.zero		1


	//   ....[39]....
        /*0398*/ 	.word	0x0000a260
        /*039c*/ 	.word	0x00000003
        /*03a0*/ 	.word	0x00026840
        /*03a4*/ 	.short	0x010a
        /*03a6*/ 	.byte	0x3f
	.zero		1


	//   ....[40]....
        /*03a8*/ 	.word	0x0000a340
        /*03ac*/ 	.word	0x00000006
        /*03b0*/ 	.word	0x00000000
        /*03b4*/ 	.short	0x010a
        /*03b6*/ 	.byte	0x3f
	.zero		1


	//   ....[41]....
        /*03b8*/ 	.word	0x0000a390
        /*03bc*/ 	.word	0x00000003
        /*03c0*/ 	.word	0x00000000
        /*03c4*/ 	.short	0x010a
        /*03c6*/ 	.byte	0x3f
	.zero		1


	//   ....[42]....
        /*03c8*/ 	.word	0x0000a3e0
        /*03cc*/ 	.word	0x00000000
        /*03d0*/ 	.word	0x00000000
        /*03d4*/ 	.short	0x010a
        /*03d6*/ 	.byte	0x3f
	.zero		1


	//----- nvinfo : EIATTR_NUM_MBARRIERS
	.align		4
.L_527:
        /*03d8*/ 	.byte	0x03, 0x38
        /*03da*/ 	.short	0x0009


	//----- nvinfo : EIATTR_EXIT_INSTR_OFFSETS
	.align		4
        /*03dc*/ 	.byte	0x04, 0x1c
        /*03de*/ 	.short	(.L_529 - .L_528)


	//   ....[0]....
.L_528:
        /*03e0*/ 	.word	0x00009c50


	//----- nvinfo : EIATTR_MAX_THREADS
	.align		4
.L_529:
        /*03e4*/ 	.byte	0x04, 0x05
        /*03e6*/ 	.short	(.L_531 - .L_530)
.L_530:
        /*03e8*/ 	.word	0x00000180
        /*03ec*/ 	.word	0x00000001
        /*03f0*/ 	.word	0x00000001


	//----- nvinfo : EIATTR_CRS_STACK_SIZE
	.align		4
.L_531:
        /*03f4*/ 	.byte	0x04, 0x1e
        /*03f6*/ 	.short	(.L_533 - .L_532)
.L_532:
        /*03f8*/ 	.word	0x00000000


	//----- nvinfo : EIATTR_CBANK_PARAM_SIZE
	.align		4
.L_533:
        /*03fc*/ 	.byte	0x03, 0x19
        /*03fe*/ 	.short	0x06f0


	//----- nvinfo : EIATTR_PARAM_CBANK
	.align		4
        /*0400*/ 	.byte	0x04, 0x0a
        /*0402*/ 	.short	(.L_535 - .L_534)
	.align		4
.L_534:
        /*0404*/ 	.word	index@(.nv.constant0._ZN7cutlass13device_kernelIN5flash11enable_sm90INS1_16FlashAttnBwdSm90INS1_25CollectiveMainloopBwdSm90ILi2ELi2ELi2EN4cute5tupleIJNS5_1CILi1EEES8_S8_EEENS6_IJNS7_ILi64EEENS7_ILi128EEENS7_ILi96EEEEEENS_10bfloat16_tEfNS_4arch4Sm90ELb0ELb0ELb1ELb1ELb1ELb1ELb0ELb0ELi2ELi1ELi2ELi1ELb1EEENS1_24CollectiveEpilogueBwdGQAISD_fSG_Li256ELb1ELb1EEENS1_19SingleTileSchedulerILb1ELb0ELb0ELi128EEEEEEEEEvNT_6ParamsE)
        /*0408*/ 	.short	0x0210
        /*040a*/ 	.short	0x06f0


	//----- nvinfo : EIATTR_SW_WAR
	.align		4
.L_535:
        /*040c*/ 	.byte	0x04, 0x36
        /*040e*/ 	.short	(.L_537 - .L_536)
.L_536:
        /*0410*/ 	.word	0x00000008
.L_537:


//--------------------- .nv.info._ZN7cutlass13device_kernelIN5flash11enable_sm90INS1_16FlashAttnBwdSm90INS1_25CollectiveMainloopBwdSm90ILi2ELi2ELi2EN4cute5tupleIJNS5_1CILi1EEES8_S8_EEENS6_IJNS7_ILi64EEENS7_ILi128EEENS7_ILi96EEEEEENS_10bfloat16_tEfNS_4arch4Sm90ELb0ELb1ELb1ELb0ELb0ELb1ELb0ELb0ELi2ELi1ELi2ELi1ELb1EEENS1_21CollectiveEpilogueBwdISD_SE_SG_Li256ELb0ELb0ELi1EEENS1_19SingleTileSchedulerILb0ELb0ELb0ELi128EEEEEEEEEvNT_6ParamsE --------------------------
	.section	.nv.info._ZN7cutlass13device_kernelIN5flash11enable_sm90INS1_16FlashAttnBwdSm90INS1_25CollectiveMainloopBwdSm90ILi2ELi2ELi2EN4cute5tupleIJNS5_1CILi1EEES8_S8_EEENS6_IJNS7_ILi64EEENS7_ILi128EEENS7_ILi96EEEEEENS_10bfloat16_tEfNS_4arch4Sm90ELb0ELb1ELb1ELb0ELb0ELb1ELb0ELb0ELi2ELi1ELi2ELi1ELb1EEENS1_21CollectiveEpilogueBwdISD_SE_SG_Li256ELb0ELb0ELi1EEENS1_19SingleTileSchedulerILb0ELb0ELb0ELi128EEEEEEEEEvNT_6ParamsE,"",@"SHT_CUDA_INFO"
	.sectionflags	@""
	.align	4


	//----- nvinfo : EIATTR_CUDA_API_VERSION
	.align		4
        /*0000*/ 	.byte	0x04, 0x37
        /*0002*/ 	.short	(.L_539 - .L_538)
.L_538:
        /*0004*/ 	.word	0x00000082


	//----- nvinfo : EIATTR_KPARAM_INFO
	.align		4
.L_539:
        /*0008*/ 	.byte	0x04, 0x17
        /*000a*/ 	.short	(.L_541 - .L_540)
.L_540:
        /*000c*/ 	.word	0x00000000
        /*0010*/ 	.short	0x0000
        /*0012*/ 	.short	0x0070
        /*0014*/ 	.byte	0x00, 0xf0, 0x01, 0x24


	//----- nvinfo : EIATTR_SPARSE_MMA_MASK
	.align		4
.L_541:
        /*0018*/ 	.byte	0x03, 0x50
        /*001a*/ 	.short	0x0000


	//----- nvinfo : EIATTR_MAXREG_COUNT
	.align		4
        /*001c*/ 	.byte	0x03, 0x1b
        /*001e*/ 	.short	0x00a8


	//----- nvinfo : EIATTR_NUM_BARRIERS
	.align		4
        /*0020*/ 	.byte	0x02, 0x4c
        /*0022*/ 	.byte	0x10
	.zero		1


	//----- nvinfo : EIATTR_EXTERNS
	.align		4
        /*0024*/ 	.byte	0x04, 0x0f
        /*0026*/ 	.short	(.L_543 - .L_542)


	//   ....[0]....
	.align		4
.L_542:
        /*0028*/ 	.word	index@(__assertfail)


	//----- nvinfo : EIATTR_ANNOTATIONS
	.align		4
.L_543:
        /*002c*/ 	.byte	0x04, 0x55
        /*002e*/ 	.short	(.L_545 - .L_544)


	//   ....[0]....
.L_544:
        /*0030*/ 	.word	0x00000001
        /*0034*/ 	.byte	0xd0, 0x16, 0x00, 0x00, 0x01, 0x00, 0x00, 0x00, 0x20, 0x29, 0x00, 0x00, 0x01, 0x00, 0x00, 0x00
        /*0044*/ 	.byte	0xd0, 0x7c, 0x00, 0x00, 0x01, 0x00, 0x00, 0x00, 0x20, 0x80, 0x00, 0x00, 0x01, 0x00, 0x00, 0x00
        /*0054*/ 	.byte	0xd0, 0x8c, 0x00, 0x00, 0x01, 0x00, 0x00, 0x00, 0xf0, 0x8c, 0x00, 0x00, 0x01, 0x00, 0x00, 0x00
        /*0064*/ 	.byte	0x30, 0x92, 0x00, 0x00


	//----- nvinfo : EIATTR_MERCURY_ISA_VERSION
	.align		4
.L_545:
        /*0068*/ 	.byte	0x03, 0x5f
        /*006a*/ 	.short	0x0101


	//----- nvinfo : EIATTR_INT_WARP_WIDE_INSTR_OFFSETS
	.align		4
        /*006c*/ 	.byte	0x04, 0x31
        /*006e*/ 	.short	(.L_547 - .L_546)


	//   ....[0]....
.L_546:
        /*0070*/ 	.word	0x000001f0


	//   ....[1]....
        /*0074*/ 	.word	0x00000220


	//----- nvinfo : EIATTR_COOP_GROUP_MASK_REGIDS
	.align		4
.L_547:
        /*0078*/ 	.byte	0x04, 0x29
        /*007a*/ 	.short	(.L_549 - .L_548)


	//   ....[0]....
.L_548:
        /*007c*/ 	.word	0xffffffff


	//   ....[1]....
        /*0080*/ 	.word	0xffffffff


	//   ....[2]....
        /*0084*/ 	.word	0xffffffff


	//   ....[3]....
        /*0088*/ 	.word	0xffffffff


	//   ....[4]....
        /*008c*/ 	.word	0xffffffff


	//   ....[5]....
        /*0090*/ 	.word	0xffffffff


	//   ....[6]....
        /*0094*/ 	.word	0xffffffff


	//   ....[7]....
        /*0098*/ 	.word	0xffffffff


	//   ....[8]....
        /*009c*/ 	.word	0x0500000f


	//----- nvinfo : EIATTR_COOP_GROUP_INSTR_OFFSETS
	.align		4
.L_549:
        /*00a0*/ 	.byte	0x04, 0x28
        /*00a2*/ 	.short	(.L_551 - .L_550)


	//   ....[0]....
.L_550:
        /*00a4*/ 	.word	0x00000070


	//   ....[1]....
        /*00a8*/ 	.word	0x00000200


	//   ....[2]....
        /*00ac*/ 	.word	0x00000250


	//   ....[3]....
        /*00b0*/ 	.word	0x00000440


	//   ....[4]....
        /*00b4*/ 	.word	0x00000650


	//   ....[5]....
        /*00b8*/ 	.word	0x000010a0


	//   ....[6]....
        /*00bc*/ 	.word	0x000058c0


	//   ....[7]....
        /*00c0*/ 	.word	0x00006640


	//   ....[8]....
        /*00c4*/ 	.word	0x000099b0


	//----- nvinfo : EIATTR_REG_RECONFIG
	.align		4
.L_551:
        /*00c8*/ 	.byte	0x01, 0x54
	.zero		2


	//----- nvinfo : EIATTR_SYSCALL_OFFSETS
	.align		4
        /*00cc*/ 	.byte	0x04, 0x46
        /*00ce*/ 	.short	(.L_553 - .L_552)


	//   ....[0]....
.L_552:
        /*00d0*/ 	.word	0x00000d00


	//   ....[1]....
        /*00d4*/ 	.word	0x00000df0


	//   ....[2]....
        /*00d8*/ 	.word	0x00000f50


	//   ....[3]....
        /*00dc*/ 	.word	0x00001040


	//   ....[4]....
        /*00e0*/ 	.word	0x000012c0


	//   ....[5]....
        /*00e4*/ 	.word	0x000050f0


	//   ....[6]....
        /*00e8*/ 	.word	0x00005230


	//   ....[7]....
        /*00ec*/ 	.word	0x00005350


	//   ....[8]....
        /*00f0*/ 	.word	0x00005470


	//----- nvinfo : EIATTR_MBARRIER_INSTR_OFFSETS
	.align		4
.L_553:
        /*00f4*/ 	.byte	0x04, 0x39
        /*00f6*/ 	.short	(.L_555 - .L_554)


	//   ....[0]....
.L_554:
        /*00f8*/ 	.word	0x000002f0
        /*00fc*/ 	.word	0x000000ff
        /*0100*/ 	.word	0x00026800
        /*0104*/ 	.short	0x0100
        /*0106*/ 	.byte	0x06
	.zero		1


	//   ....[1]....
        /*0108*/ 	.word	0x000003f0
        /*010c*/ 	.word	0x000000ff
        /*0110*/ 	.word	0x00026810
        /*0114*/ 	.short	0x0100
        /*0116*/ 	.byte	0x08
	.zero		1


	//   ....[2]....
        /*0118*/ 	.word	0x00000400
        /*011c*/ 	.word	0x000000ff
        /*0120*/ 	.word	0x00026820
        /*0124*/ 	.short	0x0100
        /*0126*/ 	.byte	0x08
	.zero		1


	//   ....[3]....
        /*0128*/ 	.word	0x00000410
        /*012c*/ 	.word	0x000000ff
        /*0130*/ 	.word	0x00026818
        /*0134*/ 	.short	0x0100
        /*0136*/ 	.byte	0x08
	.zero		1


	//   ....[4]....
        /*0138*/ 	.word	0x00000420
        /*013c*/ 	.word	0x000000ff
        /*0140*/ 	.word	0x00026828
        /*0144*/ 	.short	0x0100
        /*0146*/ 	.byte	0x08
	.zero		1


	//   ....[5]....
        /*0148*/ 	.word	0x00000550
        /*014c*/ 	.word	0x000000ff
        /*0150*/ 	.word	0x00026830
        /*0154*/ 	.short	0x0100
        /*0156*/ 	.byte	0x08
	.zero		1


	//   ....[6]....
        /*0158*/ 	.word	0x00000560
        /*015c*/ 	.word	0x000000ff
        /*0160*/ 	.word	0x00026840
        /*0164*/ 	.short	0x0100
        /*0166*/ 	.byte	0x08
	.zero		1


	//   ....[7]....
        /*0168*/ 	.word	0x00000570
        /*016c*/ 	.word	0x000000ff
        /*0170*/ 	.word	0x00026838
        /*0174*/ 	.short	0x0100
        /*0176*/ 	.byte	0x08
	.zero		1


	//   ....[8]....
        /*0178*/ 	.word	0x00000580
        /*017c*/ 	.word	0x000000ff
        /*0180*/ 	.word	0x00026848
        /*0184*/ 	.short	0x0100
        /*0186*/ 	.byte	0x08
	.zero		1


	//   ....[9]....
        /*0188*/ 	.word	0x000010e0
        /*018c*/ 	.word	0x000000ed
        /*0190*/ 	.word	0x00026800
        /*0194*/ 	.short	0x010a
        /*0196*/ 	.byte	0x3f
	.zero		1


	//   ....[10]....
        /*0198*/ 	.word	0x00001180
        /*019c*/ 	.word	0x000000ed
        /*01a0*/ 	.word	0x00026800
        /*01a4*/ 	.short	0x010a
        /*01a6*/ 	.byte	0x3f
	.zero		1


	//   ....[11]....
        /*01a8*/ 	.word	0x00001b40
        /*01ac*/ 	.word	0x000000ff
        /*01b0*/ 	.word	0x00026810
        /*01b4*/ 	.short	0x010a
        /*01b6*/ 	.byte	0x06
	.zero		1


	//   ....[12]....
        /*01b8*/ 	.word	0x00001b80
        /*01bc*/ 	.word	0x000000ff
        /*01c0*/ 	.word	0x00026810
        /*01c4*/ 	.short	0x010a
        /*01c6*/ 	.byte	0x06
	.zero		1


	//   ....[13]....
        /*01c8*/ 	.word	0x00001fc0
        /*01cc*/ 	.word	0x000000ff
        /*01d0*/ 	.word	0x00026830
        /*01d4*/ 	.short	0x010a
        /*01d6*/ 	.byte	0x06
	.zero		1


	//   ....[14]....
        /*01d8*/ 	.word	0x000022f0
        /*01dc*/ 	.word	0x000000ff
        /*01e0*/ 	.word	0x00026830
        /*01e4*/ 	.short	0x010a
        /*01e6*/ 	.byte	0x06
	.zero		1


	//   ....[15]....
        /*01e8*/ 	.word	0x00004940
        /*01ec*/ 	.word	0x000000ff
        /*01f0*/ 	.word	0x00000000
        /*01f4*/ 	.short	0x0101
        /*01f6*/ 	.byte	0x08
	.zero		1


	//   ....[16]....
        /*01f8*/ 	.word	0x00004c20
        /*01fc*/ 	.word	0x000000ff
        /*0200*/ 	.word	0x00000000
        /*0204*/ 	.short	0x0101
        /*0206*/ 	.byte	0x06
	.zero		1


	//   ....[17]....
        /*0208*/ 	.word	0x00007790
        /*020c*/ 	.word	0x00000010
        /*0210*/ 	.word	0x00026820
        /*0214*/ 	.short	0x010a
        /*0216*/ 	.byte	0x3f
	.zero		1


	//   ....[18]....
        /*0218*/ 	.word	0x000080b0
        /*021c*/ 	.word	0x00000010
        /*0220*/ 	.word	0x00026840
        /*0224*/ 	.short	0x010a
        /*0226*/ 	.byte	0x3f
	.zero		1


	//   ....[19]....
        /*0228*/ 	.word	0x000083c0
        /*022c*/ 	.word	0x00000010
        /*0230*/ 	.word	0x00026828
        /*0234*/ 	.short	0x010a
        /*0236*/ 	.byte	0x3f
	.zero		1


	//   ....[20]....
        /*0238*/ 	.word	0x000086d0
        /*023c*/ 	.word	0x00000010
        /*0240*/ 	.word	0x00026848
        /*0244*/ 	.short	0x010a
        /*0246*/ 	.byte	0x3f
	.zero		1


	//   ....[21]....
        /*0248*/ 	.word	0x00008990
        /*024c*/ 	.word	0x00000010
        /*0250*/ 	.word	0x00026820
        /*0254*/ 	.short	0x010a
        /*0256*/ 	.byte	0x3f
	.zero		1


	//   ....[22]....
        /*0258*/ 	.word	0x00008d20
        /*025c*/ 	.word	0x00000010
        /*0260*/ 	.word	0x00026840
        /*0264*/ 	.short	0x010a
        /*0266*/ 	.byte	0x3f
	.zero		1


	//   ....[23]....
        /*0268*/ 	.word	0x00009000
        /*026c*/ 	.word	0x00000010
        /*0270*/ 	.word	0x00026828
        /*0274*/ 	.short	0x010a
        /*0276*/ 	.byte	0x3f
	.zero		1


	//   ....[24]....
        /*0278*/ 	.word	0x00009360
        /*027c*/ 	.word	0x00000003
        /*0280*/ 	.word	0x00026840
        /*0284*/ 	.short	0x010a
        /*0286*/ 	.byte	0x3f
	.zero		1


	//   ....[25]....
        /*0288*/ 	.word	0x00009810
        /*028c*/ 	.word	0x00000006
        /*0290*/ 	.word	0x00000000
        /*0294*/ 	.short	0x010a
        /*0296*/ 	.byte	0x3f
	.zero		1


	//   ....[26]....
        /*0298*/ 	.word	0x00009870
        /*029c*/ 	.word	0x00000003
        /*02a0*/ 	.word	0x00000000
        /*02a4*/ 	.short	0x010a
        /*02a6*/ 	.byte	0x3f
	.zero		1


	//   ....[27]....
        /*02a8*/ 	.word	0x000098d0
        /*02ac*/ 	.word	0x00000000
        /*02b0*/ 	.word	0x00000000
        /*02b4*/ 	.short	0x010a
        /*02b6*/ 	.byte	0x3f
	.zero		1


	//   ....[28]....
        /*02b8*/ 	.word	0x00009900
        /*02bc*/ 	.word	0x00000003
        /*02c0*/ 	.word	0x00000000
        /*02c4*/ 	.short	0x010a
        /*02c6*/ 	.byte	0x3f
	.zero		1


	//   ....[29]....
        /*02c8*/ 	.word	0x000099e0
        /*02cc*/ 	.word	0x000000ed
        /*02d0*/ 	.word	0x00026800
        /*02d4*/ 	.short	0x010a
        /*02d6*/ 	.byte	0x3f
	.zero		1


	//   ....[30]....
        /*02d8*/ 	.word	0x00009a40
        /*02dc*/ 	.word	0x00000005
        /*02e0*/ 	.word	0x00026810
        /*02e4*/ 	.short	0x010a
        /*02e6*/ 	.byte	0x3f
	.zero		1


	//   ....[31]....
        /*02e8*/ 	.word	0x00009aa0
        /*02ec*/ 	.word	0x00000079
        /*02f0*/ 	.word	0x00026830
        /*02f4*/ 	.short	0x010a
        /*02f6*/ 	.byte	0x3f
	.zero		1


	//   ....[32]....
        /*02f8*/ 	.word	0x00009af0
        /*02fc*/ 	.word	0x00000010
        /*0300*/ 	.word	0x00026820
        /*0304*/ 	.short	0x010a
        /*0306*/ 	.byte	0x3f
	.zero		1


	//   ....[33]....
        /*0308*/ 	.word	0x00009b40
        /*030c*/ 	.word	0x00000010
        /*0310*/ 	.word	0x00026840
        /*0314*/ 	.short	0x010a
        /*0316*/ 	.byte	0x3f
	.zero		1


	//   ....[34]....
        /*0318*/ 	.word	0x00009b90
        /*031c*/ 	.word	0x00000010
        /*0320*/ 	.word	0x00026828
        /*0324*/ 	.short	0x010a
        /*0326*/ 	.byte	0x3f
	.zero		1


	//   ....[35]....
        /*0328*/ 	.word	0x00009be0
        /*032c*/ 	.word	0x00000010
        /*0330*/ 	.word	0x00026848
        /*0334*/ 	.short	0x010a
        /*0336*/ 	.byte	0x3f
	.zero		1


	//   ....[36]....
        /*0338*/ 	.word	0x00009c40
        /*033c*/ 	.word	0x00000010
        /*0340*/ 	.word	0x00026820
        /*0344*/ 	.short	0x010a
        /*0346*/ 	.byte	0x3f
	.zero		1


	//   ....[37]....
        /*0348*/ 	.word	0x00009c90
        /*034c*/ 	.word	0x00000010
        /*0350*/ 	.word	0x00026840
        /*0354*/ 	.short	0x010a
        /*0356*/ 	.byte	0x3f
	.zero		1


	//   ....[38]....
        /*0358*/ 	.word	0x00009ce0
        /*035c*/ 	.word	0x00000010
        /*0360*/ 	.word	0x00026828
        /*0364*/ 	.short	0x010a
        /*0366*/ 	.byte	0x3f
	.zero		1


	//   ....[39]....
        /*0368*/ 	.word	0x00009d30
        /*036c*/ 	.word	0x00000003
        /*0370*/ 	.word	0x00026840
        /*0374*/ 	.short	0x010a
        /*0376*/ 	.byte	0x3f
	.zero		1


	//   ....[40]....
        /*0378*/ 	.word	0x00009e00
        /*037c*/ 	.word	0x00000006
        /*0380*/ 	.word	0x00000000
        /*0384*/ 	.short	0x010a
        /*0386*/ 	.byte	0x3f
	.zero		1


	//   ....[41]....
        /*0388*/ 	.word	0x00009e50
        /*038c*/ 	.word	0x00000003
        /*0390*/ 	.word	0x00000000
        /*0394*/ 	.short	0x010a
        /*0396*/ 	.byte	0x3f
	.zero		1


	//   ....[42]....
        /*0398*/ 	.word	0x00009ea0
        /*039c*/ 	.word	0x00000000
        /*03a0*/ 	.word	0x00000000
        /*03a4*/ 	.short	0x010a
        /*03a6*/ 	.byte	0x3f
	.zero		1


	//----- nvinfo : EIATTR_NUM_MBARRIERS
	.align		4
.L_555:
        /*03a8*/ 	.byte	0x03, 0x38
        /*03aa*/ 	.short	0x0009


	//----- nvinfo : EIATTR_EXIT_INSTR_OFFSETS
	.align		4
        /*03ac*/ 	.byte	0x04, 0x1c
        /*03ae*/ 	.short	(.L_557 - .L_556)


	//   ....[0]....
.L_556:
        /*03b0*/ 	.word	0x000006b0


	//   ....[1]....
        /*03b4*/ 	.word	0x00005df0


	//   ....[2]....
        /*03b8*/ 	.word	0x000065e0


	//   ....[3]....
        /*03bc*/ 	.word	0x00009950


	//----- nvinfo : EIATTR_MAX_THREADS
	.align		4
.L_557:
        /*03c0*/ 	.byte	0x04, 0x05
        /*03c2*/ 	.short	(.L_559 - .L_558)
.L_558:
        /*03c4*/ 	.word	0x00000180
        /*03c8*/ 	.word	0x00000001
        /*03cc*/ 	.word	0x00000001


	//----- nvinfo : EIATTR_CRS_STACK_SIZE
	.align		4
.L_559:
        /*03d0*/ 	.byte	0x04, 0x1e
        /*03d2*/ 	.short	(.L_561 - .L_560)
.L_560:
        /*03d4*/ 	.word	0x00000000


	//----- nvinfo : EIATTR_CBANK_PARAM_SIZE
	.align		4
.L_561:
        /*03d8*/ 	.byte	0x03, 0x19
        /*03da*/ 	.short	0x0970


	//----- nvinfo : EIATTR_PARAM_CBANK
	.align		4
        /*03dc*/ 	.byte	0x04, 0x0a
        /*03de*/ 	.short	(.L_563 - .L_562)
	.align		4
.L_562:
        /*03e0*/ 	.word	index@(.nv.constant0._ZN7cutlass13device_kernelIN5flash11enable_sm90INS1_16FlashAttnBwdSm90INS1_25CollectiveMainloopBwdSm90ILi2ELi2ELi2EN4cute5tupleIJNS5_1CILi1EEES8_S8_EEENS6_IJNS7_ILi64EEENS7_ILi128EEENS7_ILi96EEEEEENS_10bfloat16_tEfNS_4arch4Sm90ELb0ELb1ELb1ELb0ELb0ELb1ELb0ELb0ELi2ELi1ELi2ELi1ELb1EEENS1_21CollectiveEpilogueBwdISD_SE_SG_Li256ELb0ELb0ELi1EEENS1_19SingleTileSchedulerILb0ELb0ELb0ELi128EEEEEEEEEvNT_6ParamsE)
        /*03e4*/ 	.short	0x0210
        /*03e6*/ 	.short	0x0970


	//----- nvinfo : EIATTR_SW_WAR
	.align		4
.L_563:
        /*03e8*/ 	.byte	0x04, 0x36
        /*03ea*/ 	.short	(.L_565 - .L_564)
.L_564:
        /*03ec*/ 	.word	0x00000008
.L_565:


//--------------------- .nv.info._ZN7cutlass13device_kernelIN5flash11enable_sm90INS1_16FlashAttnBwdSm90INS1_25CollectiveMainloopBwdSm90ILi2ELi2ELi2EN4cute5tupleIJNS5_1CILi1EEES8_S8_EEENS6_IJNS7_ILi64EEENS7_ILi128EEENS7_ILi96EEEEEENS_10bfloat16_tEfNS_4arch4Sm90ELb0ELb1ELb1ELb0ELb1ELb1ELb0ELb0ELi2ELi1ELi2ELi1ELb1EEENS1_21CollectiveEpilogueBwdISD_SE_SG_Li256ELb0ELb0ELi1EEENS1_19SingleTileSchedulerILb0ELb0ELb0ELi128EEEEEEEEEvNT_6ParamsE --------------------------
	.section	.nv.info._ZN7cutlass13device_kernelIN5flash11enable_sm90INS1_16FlashAttnBwdSm90INS1_25CollectiveMainloopBwdSm90ILi2ELi2ELi2EN4cute5tupleIJNS5_1CILi1EEES8_S8_EEENS6_IJNS7_ILi64EEENS7_ILi128EEENS7_ILi96EEEEEENS_10bfloat16_tEfNS_4arch4Sm90ELb0ELb1ELb1ELb0ELb1ELb1ELb0ELb0ELi2ELi1ELi2ELi1ELb1EEENS1_21CollectiveEpilogueBwdISD_SE_SG_Li256ELb0ELb0ELi1EEENS1_19SingleTileSchedulerILb0ELb0ELb0ELi128EEEEEEEEEvNT_6ParamsE,"",@"SHT_CUDA_INFO"
	.sectionflags	@""
	.align	4


	//----- nvinfo : EIATTR_CUDA_API_VERSION
	.align		4
        /*0000*/ 	.byte	0x04, 0x37
        /*0002*/ 	.short	(.L_567 - .L_566)
.L_566:
        /*0004*/ 	.word	0x00000082


	//----- nvinfo : EIATTR_KPARAM_INFO
	.align		4
.L_567:
        /*0008*/ 	.byte	0x04, 0x17
        /*000a*/ 	.short	(.L_569 - .L_568)
.L_568:
        /*000c*/ 	.word	0x00000000
        /*0010*/ 	.short	0x0000
        /*0012*/ 	.short	0x0070
        /*0014*/ 	.byte	0x00, 0xf0, 0x01, 0x24


	//----- nvinfo : EIATTR_SPARSE_MMA_MASK
	.align		4
.L_569:
        /*0018*/ 	.byte	0x03, 0x50
        /*001a*/ 	.short	0x0000


	//----- nvinfo : EIATTR_MAXREG_COUNT
	.align		4
        /*001c*/ 	.byte	0x03, 0x1b
        /*001e*/ 	.short	0x00a8


	//----- nvinfo : EIATTR_NUM_BARRIERS
	.align		4
        /*0020*/ 	.byte	0x02, 0x4c
        /*0022*/ 	.byte	0x10
	.zero		1


	//----- nvinfo : EIATTR_EXTERNS
	.align		4
        /*0024*/ 	.byte	0x04, 0x0f
        /*0026*/ 	.short	(.L_571 - .L_570)


	//   ....[0]....
	.align		4
.L_570:
        /*0028*/ 	.word	index@(__assertfail)


	//----- nvinfo : EIATTR_ANNOTATIONS
	.align		4
.L_571:
        /*002c*/ 	.byte	0x04, 0x55
        /*002e*/ 	.short	(.L_573 - .L_572)


	//   ....[0]....
.L_572:
        /*0030*/ 	.word	0x00000001
        /*0034*/ 	.byte	0xe0, 0x16, 0x00, 0x00, 0x01, 0x00, 0x00, 0x00, 0xf0, 0x28, 0x00, 0x00, 0x01, 0x00, 0x00, 0x00
        /*0044*/ 	.byte	0xb0, 0x8b, 0x00, 0x00, 0x01, 0x00, 0x00, 0x00, 0x00, 0x8f, 0x00, 0x00, 0x01, 0x00, 0x00, 0x00
        /*0054*/ 	.byte	0xb0, 0x9b, 0x00, 0x00, 0x01, 0x00, 0x00, 0x00, 0xd0, 0x9b, 0x00, 0x00, 0x01, 0x00, 0x00, 0x00
        /*0064*/ 	.byte	0x10, 0xa1, 0x00, 0x00


	//----- nvinfo : EIATTR_MERCURY_ISA_VERSION
	.align		4
.L_573:
        /*0068*/ 	.byte	0x03, 0x5f
        /*006a*/ 	.short	0x0101


	//----- nvinfo : EIATTR_INT_WARP_WIDE_INSTR_OFFSETS
	.align		4
        /*006c*/ 	.byte	0x04, 0x31
        /*006e*/ 	.short	(.L_575 - .L_574)


	//   ....[0]....
.L_574:
        /*0070*/ 	.word	0x000001f0


	//   ....[1]....
        /*0074*/ 	.word	0x00000220


	//   ....[2]....
        /*0078*/ 	.word	0x00006f80


	//   ....[3]....
        /*007c*/ 	.word	0x00007580


	//   ....[4]....
        /*0080*/ 	.word	0x00007a30


	//   ....[5]....
        /*0084*/ 	.word	0x00007d00


	//   ....[6]....
        /*0088*/ 	.word	0x00007f60


	//   ....[7]....
        /*008c*/ 	.word	0x000080f0


	//----- nvinfo : EIATTR_COOP_GROUP_MASK_REGIDS
	.align		4
.L_575:
        /*0090*/ 	.byte	0x04, 0x29
        /*0092*/ 	.short	(.L_577 - .L_576)


	//   ....[0]....
.L_576:
        /*0094*/ 	.word	0xffffffff


	//   ....[1]....
        /*0098*/ 	.word	0xffffffff


	//   ....[2]....
        /*009c*/ 	.word	0xffffffff


	//   ....[3]....
        /*00a0*/ 	.word	0xffffffff


	//   ....[4]....
        /*00a4*/ 	.word	0xffffffff


	//   ....[5]....
        /*00a8*/ 	.word	0xffffffff


	//   ....[6]....
        /*00ac*/ 	.word	0xffffffff


	//   ....[7]....
        /*00b0*/ 	.word	0xffffffff


	//   ....[8]....
        /*00b4*/ 	.word	0xffffffff


	//   ....[9]....
        /*00b8*/ 	.word	0xffffffff


	//   ....[10]....
        /*00bc*/ 	.word	0xffffffff


	//   ....[11]....
        /*00c0*/ 	.word	0xffffffff


	//   ....[12]....
        /*00c4*/ 	.word	0xffffffff


	//   ....[13]....
        /*00c8*/ 	.word	0xffffffff


	//   ....[14]....
        /*00cc*/ 	.word	0xffffffff


	//   ....[15]....
        /*00d0*/ 	.word	0xffffffff


	//   ....[16]....
        /*00d4*/ 	.word	0xffffffff


	//   ....[17]....
        /*00d8*/ 	.word	0x0500000f


	//   ....[18]....
        /*00dc*/ 	.word	0x0500000f


	//   ....[19]....
        /*00e0*/ 	.word	0x0500000f


	//   ....[20]....
        /*00e4*/ 	.word	0x0500000f


	//----- nvinfo : EIATTR_COOP_GROUP_INSTR_OFFSETS
	.align		4
.L_577:
        /*00e8*/ 	.byte	0x04, 0x28
        /*00ea*/ 	.short	(.L_579 - .L_578)


	//   ....[0]....
.L_578:
        /*00ec*/ 	.word	0x00000070


	//   ....[1]....
        /*00f0*/ 	.word	0x00000200


	//   ....[2]....
        /*00f4*/ 	.word	0x00000250


	//   ....[3]....
        /*00f8*/ 	.word	0x00000440


	//   ....[4]....
        /*00fc*/ 	.word	0x00000660


	//   ....[5]....
        /*0100*/ 	.word	0x000010b0


	//   ....[6]....
        /*0104*/ 	.word	0x000058b0


	//   ....[7]....
        /*0108*/ 	.word	0x00006620


	//   ....[8]....
        /*010c*/ 	.word	0x00006b80


	//   ....[9]....
        /*0110*/ 	.word	0x00006eb0


	//   ....[10]....
        /*0114*/ 	.word	0x00007200


	//   ....[11]....
        /*0118*/ 	.word	0x000074b0


	//   ....[12]....
        /*011c*/ 	.word	0x000076f0


	//   ....[13]....
        /*0120*/ 	.word	0x00007960


	//   ....[14]....
        /*0124*/ 	.word	0x00007c40


	//   ....[15]....
        /*0128*/ 	.word	0x00007e60


	//   ....[16]....
        /*012c*/ 	.word	0x00007ff0


	//   ....[17]....
        /*0130*/ 	.word	0x0000a890


	//   ....[18]....
        /*0134*/ 	.word	0x0000aa00


	//   ....[19]....
        /*0138*/ 	.word	0x0000aa70


	//   ....[20]....
        /*013c*/ 	.word	0x0000aae0


	//----- nvinfo : EIATTR_REG_RECONFIG
	.align		4
.L_579:
        /*0140*/ 	.byte	0x01, 0x54
	.zero		2


	//----- nvinfo : EIATTR_SYSCALL_OFFSETS
	.align		4
        /*0144*/ 	.byte	0x04, 0x46
        /*0146*/ 	.short	(.L_581 - .L_580)


	//   ....[0]....
.L_580:
        /*0148*/ 	.word	0x00000d10


	//   ....[1]....
        /*014c*/ 	.word	0x00000e00


	//   ....[2]....
        /*0150*/ 	.word	0x00000f60


	//   ....[3]....
        /*0154*/ 	.word	0x00001050


	//   ....[4]....
        /*0158*/ 	.word	0x000012d0


	//   ....[5]....
        /*015c*/ 	.word	0x000050e0


	//   ....[6]....
        /*0160*/ 	.word	0x00005220


	//   ....[7]....
        /*0164*/ 	.word	0x00005340


	//   ....[8]....
        /*0168*/ 	.word	0x00005460


	//----- nvinfo : EIATTR_MBARRIER_INSTR_OFFSETS
	.align		4
.L_581:
        /*016c*/ 	.byte	0x04, 0x39
        /*016e*/ 	.short	(.L_583 - .L_582)


	//   ....[0]....
.L_582:
        /*0170*/ 	.word	0x000002f0
        /*0174*/ 	.word	0x000000ff
        /*0178*/ 	.word	0x00026800
        /*017c*/ 	.short	0x0100
        /*017e*/ 	.byte	0x06
	.zero		1


	//   ....[1]....
        /*0180*/ 	.word	0x000003f0
        /*0184*/ 	.word	0x000000ff
        /*0188*/ 	.word	0x00026810
        /*018c*/ 	.short	0x0100
        /*018e*/ 	.byte	0x08
	.zero		1


	//   ....[2]....
        /*0190*/ 	.word	0x00000400
        /*0194*/ 	.word	0x000000ff
        /*0198*/ 	.word	0x00026820
        /*019c*/ 	.short	0x0100
        /*019e*/ 	.byte	0x08
	.zero		1


	//   ....[3]....
        /*01a0*/ 	.word	0x00000410
        /*01a4*/ 	.word	0x000000ff
        /*01a8*/ 	.word	0x00026818
        /*01ac*/ 	.short	0x0100
        /*01ae*/ 	.byte	0x08
	.zero		1


	//   ....[4]....
        /*01b0*/ 	.word	0x00000420
        /*01b4*/ 	.word	0x000000ff
        /*01b8*/ 	.word	0x00026828
        /*01bc*/ 	.short	0x0100
        /*01be*/ 	.byte	0x08
	.zero		1


	//   ....[5]....
        /*01c0*/ 	.word	0x00000550
        /*01c4*/ 	.word	0x000000ff
        /*01c8*/ 	.word	0x00026830
        /*01cc*/ 	.short	0x0100
        /*01ce*/ 	.byte	0x08
	.zero		1


	//   ....[6]....
        /*01d0*/ 	.word	0x00000560
        /*01d4*/ 	.word	0x000000ff
        /*01d8*/ 	.word	0x00026840
        /*01dc*/ 	.short	0x0100
        /*01de*/ 	.byte	0x08
	.zero		1


	//   ....[7]....
        /*01e0*/ 	.word	0x00000570
        /*01e4*/ 	.word	0x000000ff
        /*01e8*/ 	.word	0x00026838
        /*01ec*/ 	.short	0x0100
        /*01ee*/ 	.byte	0x08
	.zero		1


	//   ....[8]....
        /*01f0*/ 	.word	0x00000580
        /*01f4*/ 	.word	0x000000ff
        /*01f8*/ 	.word	0x00026848
        /*01fc*/ 	.short	0x0100
        /*01fe*/ 	.byte	0x08
	.zero		1


	//   ....[9]....
        /*0200*/ 	.word	0x000010f0
        /*0204*/ 	.word	0x000000ed
        /*0208*/ 	.word	0x00026800
        /*020c*/ 	.short	0x010a
        /*020e*/ 	.byte	0x3f
	.zero		1


	//   ....[10]....
        /*0210*/ 	.word	0x00001190
        /*0214*/ 	.word	0x000000ed
        /*0218*/ 	.word	0x00026800
        /*021c*/ 	.short	0x010a
        /*021e*/ 	.byte	0x3f
	.zero		1


	//   ....[11]....
        /*0220*/ 	.word	0x00001b50
        /*0224*/ 	.word	0x000000ff
        /*0228*/ 	.word	0x00026810
        /*022c*/ 	.short	0x010a
        /*022e*/ 	.byte	0x09
	.zero		1


	//   ....[12]....
        /*0230*/ 	.word	0x00001b90
        /*0234*/ 	.word	0x000000ff
        /*0238*/ 	.word	0x00026810
        /*023c*/ 	.short	0x010a
        /*023e*/ 	.byte	0x09
	.zero		1


	//   ....[13]....
        /*0240*/ 	.word	0x00001fd0
        /*0244*/ 	.word	0x000000ff
        /*0248*/ 	.word	0x00026830
        /*024c*/ 	.short	0x010a
        /*024e*/ 	.byte	0x09
	.zero		1


	//   ....[14]....
        /*0250*/ 	.word	0x00002300
        /*0254*/ 	.word	0x000000ff
        /*0258*/ 	.word	0x00026830
        /*025c*/ 	.short	0x010a
        /*025e*/ 	.byte	0x09
	.zero		1


	//   ....[15]....
        /*0260*/ 	.word	0x00004900
        /*0264*/ 	.word	0x000000ff
        /*0268*/ 	.word	0x00000000
        /*026c*/ 	.short	0x0101
        /*026e*/ 	.byte	0x0c
	.zero		1


	//   ....[16]....
        /*0270*/ 	.word	0x00004c10
        /*0274*/ 	.word	0x000000ff
        /*0278*/ 	.word	0x00000000
        /*027c*/ 	.short	0x0101
        /*027e*/ 	.byte	0x09
	.zero		1


	//   ....[17]....
        /*0280*/ 	.word	0x00008670
        /*0284*/ 	.word	0x00000010
        /*0288*/ 	.word	0x00026820
        /*028c*/ 	.short	0x010a
        /*028e*/ 	.byte	0x3f
	.zero		1


	//   ....[18]....
        /*0290*/ 	.word	0x00008f90
        /*0294*/ 	.word	0x00000010
        /*0298*/ 	.word	0x00026840
        /*029c*/ 	.short	0x010a
        /*029e*/ 	.byte	0x3f
	.zero		1


	//   ....[19]....
        /*02a0*/ 	.word	0x000092a0
        /*02a4*/ 	.word	0x00000010
        /*02a8*/ 	.word	0x00026828
        /*02ac*/ 	.short	0x010a
        /*02ae*/ 	.byte	0x3f
	.zero		1


	//   ....[20]....
        /*02b0*/ 	.word	0x000095b0
        /*02b4*/ 	.word	0x00000010
        /*02b8*/ 	.word	0x00026848
        /*02bc*/ 	.short	0x010a
        /*02be*/ 	.byte	0x3f
	.zero		1


	//   ....[21]....
        /*02c0*/ 	.word	0x00009870
        /*02c4*/ 	.word	0x00000010
        /*02c8*/ 	.word	0x00026820
        /*02cc*/ 	.short	0x010a
        /*02ce*/ 	.byte	0x3f
	.zero		1


	//   ....[22]....
        /*02d0*/ 	.word	0x00009c00
        /*02d4*/ 	.word	0x00000010
        /*02d8*/ 	.word	0x00026840
        /*02dc*/ 	.short	0x010a
        /*02de*/ 	.byte	0x3f
	.zero		1


	//   ....[23]....
        /*02e0*/ 	.word	0x00009ee0
        /*02e4*/ 	.word	0x00000010
        /*02e8*/ 	.word	0x00026828
        /*02ec*/ 	.short	0x010a
        /*02ee*/ 	.byte	0x3f
	.zero		1


	//   ....[24]....
        /*02f0*/ 	.word	0x0000a240
        /*02f4*/ 	.word	0x00000003
        /*02f8*/ 	.word	0x00026840
        /*02fc*/ 	.short	0x010a
        /*02fe*/ 	.byte	0x3f
	.zero		1


	//   ....[25]....
        /*0300*/ 	.word	0x0000a6f0
        /*0304*/ 	.word	0x00000006
        /*0308*/ 	.word	0x00000000
        /*030c*/ 	.short	0x010a
        /*030e*/ 	.byte	0x3f
	.zero		1


	//   ....[26]....
        /*0310*/ 	.word	0x0000a750
        /*0314*/ 	.word	0x00000003
        /*0318*/ 	.word	0x00000000
        /*031c*/ 	.short	0x010a
        /*031e*/ 	.byte	0x3f
	.zero		1


	//   ....[27]....
        /*0320*/ 	.word	0x0000a7b0
        /*0324*/ 	.word	0x00000000
        /*0328*/ 	.word	0x00000000
        /*032c*/ 	.short	0x010a
        /*032e*/ 	.byte	0x3f
	.zero		1


	//   ....[28]....
        /*0330*/ 	.word	0x0000a7e0
        /*0334*/ 	.word	0x00000003
        /*0338*/ 	.word	0x00000000
        /*033c*/ 	.short	0x010a
        /*033e*/ 	.byte	0x3f
	.zero		1


	//   ....[29]....
        /*0340*/ 	.word	0x0000a8c0
        /*0344*/ 	.word	0x000000ed
        /*0348*/ 	.word	0x00026800
        /*034c*/ 	.short	0x010a
        /*034e*/ 	.byte	0x3f
	.zero		1


	//   ....[30]....
        /*0350*/ 	.word	0x0000a920
        /*0354*/ 	.word	0x00000005
        /*0358*/ 	.word	0x00026810
        /*035c*/ 	.short	0x010a
        /*035e*/ 	.byte	0x3f
	.zero		1


	//   ....[31]....
        /*0360*/ 	.word	0x0000a980
        /*0364*/ 	.word	0x00000079
        /*0368*/ 	.word	0x00026830
        /*036c*/ 	.short	0x010a
        /*036e*/ 	.byte	0x3f
	.zero		1


	//   ....[32]....
        /*0370*/ 	.word	0x0000ab20
        /*0374*/ 	.word	0x00000010
        /*0378*/ 	.word	0x00026820
        /*037c*/ 	.short	0x010a
        /*037e*/ 	.byte	0x3f
	.zero		1


	//   ....[33]....
        /*0380*/ 	.word	0x0000ab70
        /*0384*/ 	.word	0x00000010
        /*0388*/ 	.word	0x00026840
        /*038c*/ 	.short	0x010a
        /*038e*/ 	.byte	0x3f
	.zero		1


	//   ....[34]....
        /*0390*/ 	.word	0x0000abc0
        /*0394*/ 	.word	0x00000010
        /*0398*/ 	.word	0x00026828
        /*039c*/ 	.short	0x010a
        /*039e*/ 	.byte	0x3f
	.zero		1


	//   ....[35]....
        /*03a0*/ 	.word	0x0000ac10
        /*03a4*/ 	.word	0x00000010
        /*03a8*/ 	.word	0x00026848
        /*03ac*/ 	.short	0x010a
        /*03ae*/ 	.byte	0x3f
	.zero		1


	//   ....[36]....
        /*03b0*/ 	.word	0x0000ac70
        /*03b4*/ 	.word	0x00000010
        /*03b8*/ 	.word	0x00026820
        /*03bc*/ 	.short	0x010a
        /*03be*/ 	.byte	0x3f
	.zero		1


	//   ....[37]....
        /*03c0*/ 	.word	0x0000acc0
        /*03c4*/ 	.word	0x00000010
        /*03c8*/ 	.word	0x00026840
        /*03cc*/ 	.short	0x010a
        /*03ce*/ 	.byte	0x3f
	.zero		1


	//   ....[38]....
        /*03d0*/ 	.word	0x0000ad10
        /*03d4*/ 	.word	0x00000010
        /*03d8*/ 	.word	0x00026828
        /*03dc*/ 	.short	0x010a
        /*03de*/ 	.byte	0x3f
	.zero		1


	//   ....[39]....
        /*03e0*/ 	.word	0x0000ad60
        /*03e4*/ 	.word	0x00000003
        /*03e8*/ 	.word	0x00026840
        /*03ec*/ 	.short	0x010a
        /*03ee*/ 	.byte	0x3f
	.zero		1


	//   ....[40]....
        /*03f0*/ 	.word	0x0000ae30
        /*03f4*/ 	.word	0x00000006
        /*03f8*/ 	.word	0x00000000
        /*03fc*/ 	.short	0x010a
        /*03fe*/ 	.byte	0x3f
	.zero		1


	//   ....[41]....
        /*0400*/ 	.word	0x0000ae80
        /*0404*/ 	.word	0x00000003
        /*0408*/ 	.word	0x00000000
        /*040c*/ 	.short	0x010a
        /*040e*/ 	.byte	0x3f
	.zero		1


	//   ....[42]....
        /*0410*/ 	.word	0x0000aed0
        /*0414*/ 	.word	0x00000000
        /*0418*/ 	.word	0x00000000
        /*041c*/ 	.short	0x010a
        /*041e*/ 	.byte	0x3f
	.zero		1


	//----- nvinfo : EIATTR_NUM_MBARRIERS
	.align		4
.L_583:
        /*0420*/ 	.byte	0x03, 0x38
        /*0422*/ 	.short	0x0009


	//----- nvinfo : EIATTR_EXIT_INSTR_OFFSETS
	.align		4
        /*0424*/ 	.byte	0x04, 0x1c
        /*0426*/ 	.short	(.L_585 - .L_584)


	//   ....[0]....
.L_584:
        /*0428*/ 	.word	0x000006c0


	//   ....[1]....
        /*042c*/ 	.word	0x00005de0


	//   ....[2]....
        /*0430*/ 	.word	0x000065c0


	//   ....[3]....
        /*0434*/ 	.word	0x0000a830


	//----- nvinfo : EIATTR_MAX_THREADS
	.align		4
.L_585:
        /*0438*/ 	.byte	0x04, 0x05
        /*043a*/ 	.short	(.L_587 - .L_586)
.L_586:
        /*043c*/ 	.word	0x00000180
        /*0440*/ 	.word	0x00000001
        /*0444*/ 	.word	0x00000001


	//----- nvinfo : EIATTR_CRS_STACK_SIZE
	.align		4
.L_587:
        /*0448*/ 	.byte	0x04, 0x1e
        /*044a*/ 	.short	(.L_589 - .L_588)
.L_588:
        /*044c*/ 	.word	0x00000000


	//----- nvinfo : EIATTR_CBANK_PARAM_SIZE
	.align		4
.L_589:
        /*0450*/ 	.byte	0x03, 0x19
        /*0452*/ 	.short	0x0970


	//----- nvinfo : EIATTR_PARAM_CBANK
	.align		4
        /*0454*/ 	.byte	0x04, 0x0a
        /*0456*/ 	.short	(.L_591 - .L_590)
	.align		4
.L_590:
        /*0458*/ 	.word	index@(.nv.constant0._ZN7cutlass13device_kernelIN5flash11enable_sm90INS1_16FlashAttnBwdSm90INS1_25CollectiveMainloopBwdSm90ILi2ELi2ELi2EN4cute5tupleIJNS5_1CILi1EEES8_S8_EEENS6_IJNS7_ILi64EEENS7_ILi128EEENS7_ILi96EEEEEENS_10bfloat16_tEfNS_4arch4Sm90ELb0ELb1ELb1ELb0ELb1ELb1ELb0ELb0ELi2ELi1ELi2ELi1ELb1EEENS1_21CollectiveEpilogueBwdISD_SE_SG_Li256ELb0ELb0ELi1EEENS1_19SingleTileSchedulerILb0ELb0ELb0ELi128EEEEEEEEEvNT_6ParamsE)
        /*045c*/ 	.short	0x0210
        /*045e*/ 	.short	0x0970


	//----- nvinfo : EIATTR_SW_WAR
	.align		4
.L_591:
        /*0460*/ 	.byte	0x04, 0x36
        /*0462*/ 	.short	(.L_593 - .L_592)
.L_592:
        /*0464*/ 	.word	0x00000008
.L_593:


//--------------------- .nv.info._ZN7cutlass13device_kernelIN5flash11enable_sm90INS1_16FlashAttnBwdSm90INS1_25CollectiveMainloopBwdSm90ILi2ELi2ELi2EN4cute5tupleIJNS5_1CILi1EEES8_S8_EEENS6_IJNS7_ILi64EEENS7_ILi128EEENS7_ILi96EEEEEENS_10bfloat16_tEfNS_4arch4Sm90ELb0ELb1ELb1ELb0ELb0ELb1ELb0ELb0ELi2ELi1ELi2ELi1ELb1EEENS1_24CollectiveEpilogueBwdGQAISD_fSG_Li256ELb0ELb0EEENS1_19SingleTileSchedulerILb0ELb0ELb0ELi128EEEEEEEEEvNT_6ParamsE --------------------------
	.section	.nv.info._ZN7cutlass13device_kernelIN5flash11enable_sm90INS1_16FlashAttnBwdSm90INS1_25CollectiveMainloopBwdSm90ILi2ELi2ELi2EN4cute5tupleIJNS5_1CILi1EEES8_S8_EEENS6_IJNS7_ILi64EEENS7_ILi128EEENS7_ILi96EEEEEENS_10bfloat16_tEfNS_4arch4Sm90ELb0ELb1ELb1ELb0ELb0ELb1ELb0ELb0ELi2ELi1ELi2ELi1ELb1EEENS1_24CollectiveEpilogueBwdGQAISD_fSG_Li256ELb0ELb0EEENS1_19SingleTileSchedulerILb0ELb0ELb0ELi128EEEEEEEEEvNT_6ParamsE,"",@"SHT_CUDA_INFO"
	.sectionflags	@""
	.align	4


	//----- nvinfo : EIATTR_CUDA_API_VERSION
	.align		4
        /*0000*/ 	.byte	0x04, 0x37
        /*0002*/ 	.short	(.L_595 - .L_594)
.L_594:
        /*0004*/ 	.word	0x00000082


	//----- nvinfo : EIATTR_KPARAM_INFO
	.align		4
.L_595:
        /*0008*/ 	.byte	0x04, 0x17
        /*000a*/ 	.short	(.L_597 - .L_596)
.L_596:
        /*000c*/ 	.word	0x00000000
        /*0010*/ 	.short	0x0000
        /*0012*/ 	.short	0x0070
        /*0014*/ 	.byte	0x00, 0xf0, 0x01, 0x1a


	//----- nvinfo : EIATTR_SPARSE_MMA_MASK
	.align		4
.L_597:
        /*0018*/ 	.byte	0x03, 0x50
        /*001a*/ 	.short	0x0000


	//----- nvinfo : EIATTR_MAXREG_COUNT
	.align		4
        /*001c*/ 	.byte	0x03, 0x1b
        /*001e*/ 	.short	0x00a8


	//----- nvinfo : EIATTR_NUM_BARRIERS
	.align		4
        /*0020*/ 	.byte	0x02, 0x4c
        /*0022*/ 	.byte	0x10
	.zero		1


	//----- nvinfo : EIATTR_EXTERNS
	.align		4
        /*0024*/ 	.byte	0x04, 0x0f
        /*0026*/ 	.short	(.L_599 - .L_598)


	//   ....[0]....
	.align		4
.L_598:
        /*0028*/ 	.word	index@(__assertfail)


	//----- nvinfo : EIATTR_ANNOTATIONS
	.align		4
.L_599:
        /*002c*/ 	.byte	0x04, 0x55
        /*002e*/ 	.short	(.L_601 - .L_600)


	//   ....[0]....
.L_600:
        /*0030*/ 	.word	0x00000001
        /*0034*/ 	.byte	0x80, 0x16, 0x00, 0x00, 0x01, 0x00, 0x00, 0x00, 0xd0, 0x28, 0x00, 0x00, 0x01, 0x00, 0x00, 0x00
        /*0044*/ 	.byte	0xd0, 0x6d, 0x00, 0x00, 0x01, 0x00, 0x00, 0x00, 0x20, 0x71, 0x00, 0x00, 0x01, 0x00, 0x00, 0x00
        /*0054*/ 	.byte	0xd0, 0x7d, 0x00, 0x00, 0x01, 0x00, 0x00, 0x00, 0xf0, 0x7d, 0x00, 0x00, 0x01, 0x00, 0x00, 0x00
        /*0064*/ 	.byte	0x30, 0x83, 0x00, 0x00


	//----- nvinfo : EIATTR_MERCURY_ISA_VERSION
	.align		4
.L_601:
        /*0068*/ 	.byte	0x03, 0x5f
        /*006a*/ 	.short	0x0101


	//----- nvinfo : EIATTR_INT_WARP_WIDE_INSTR_OFFSETS
	.align		4
        /*006c*/ 	.byte	0x04, 0x31
        /*006e*/ 	.short	(.L_603 - .L_602)


	//   ....[0]....
.L_602:
        /*0070*/ 	.word	0x00000190


	//   ....[1]....
        /*0074*/ 	.word	0x000001c0


	//----- nvinfo : EIATTR_COOP_GROUP_MASK_REGIDS
	.align		4
.L_603:
        /*0078*/ 	.byte	0x04, 0x29
        /*007a*/ 	.short	(.L_605 - .L_604)


	//   ....[0]....
.L_604:
        /*007c*/ 	.word	0xffffffff


	//   ....[1]....
        /*0080*/ 	.word	0xffffffff


	//   ....[2]....
        /*0084*/ 	.word	0xffffffff


	//   ....[3]....
        /*0088*/ 	.word	0xffffffff


	//   ....[4]....
        /*008c*/ 	.word	0xffffffff


	//   ....[5]....
        /*0090*/ 	.word	0xffffffff


	//   ....[6]....
        /*0094*/ 	.word	0xffffffff


	//   ....[7]....
        /*0098*/ 	.word	0x0500000f


	//----- nvinfo : EIATTR_COOP_GROUP_INSTR_OFFSETS
	.align		4
.L_605:
        /*009c*/ 	.byte	0x04, 0x28
        /*009e*/ 	.short	(.L_607 - .L_606)


	//   ....[0]....
.L_606:
        /*00a0*/ 	.word	0x00000070


	//   ....[1]....
        /*00a4*/ 	.word	0x000001a0


	//   ....[2]....
        /*00a8*/ 	.word	0x000001f0


	//   ....[3]....
        /*00ac*/ 	.word	0x000003e0


	//   ....[4]....
        /*00b0*/ 	.word	0x00000600


	//   ....[5]....
        /*00b4*/ 	.word	0x00001050


	//   ....[6]....
        /*00b8*/ 	.word	0x00005750


	//   ....[7]....
        /*00bc*/ 	.word	0x00008ab0


	//----- nvinfo : EIATTR_REG_RECONFIG
	.align		4
.L_607:
        /*00c0*/ 	.byte	0x01, 0x54
	.zero		2


	//----- nvinfo : EIATTR_SYSCALL_OFFSETS
	.align		4
        /*00c4*/ 	.byte	0x04, 0x46
        /*00c6*/ 	.short	(.L_609 - .L_608)


	//   ....[0]....
.L_608:
        /*00c8*/ 	.word	0x00000cb0


	//   ....[1]....
        /*00cc*/ 	.word	0x00000da0


	//   ....[2]....
        /*00d0*/ 	.word	0x00000f00


	//   ....[3]....
        /*00d4*/ 	.word	0x00000ff0


	//   ....[4]....
        /*00d8*/ 	.word	0x00001270


	//----- nvinfo : EIATTR_MBARRIER_INSTR_OFFSETS
	.align		4
.L_609:
        /*00dc*/ 	.byte	0x04, 0x39
        /*00de*/ 	.short	(.L_611 - .L_610)


	//   ....[0]....
.L_610:
        /*00e0*/ 	.word	0x00000290
        /*00e4*/ 	.word	0x000000ff
        /*00e8*/ 	.word	0x00026800
        /*00ec*/ 	.short	0x0100
        /*00ee*/ 	.byte	0x06
	.zero		1


	//   ....[1]....
        /*00f0*/ 	.word	0x00000390
        /*00f4*/ 	.word	0x000000ff
        /*00f8*/ 	.word	0x00026810
        /*00fc*/ 	.short	0x0100
        /*00fe*/ 	.byte	0x08
	.zero		1


	//   ....[2]....
        /*0100*/ 	.word	0x000003a0
        /*0104*/ 	.word	0x000000ff
        /*0108*/ 	.word	0x00026820
        /*010c*/ 	.short	0x0100
        /*010e*/ 	.byte	0x08
	.zero		1


	//   ....[3]....
        /*0110*/ 	.word	0x000003b0
        /*0114*/ 	.word	0x000000ff
        /*0118*/ 	.word	0x00026818
        /*011c*/ 	.short	0x0100
        /*011e*/ 	.byte	0x08
	.zero		1


	//   ....[4]....
        /*0120*/ 	.word	0x000003c0
        /*0124*/ 	.word	0x000000ff
        /*0128*/ 	.word	0x00026828
        /*012c*/ 	.short	0x0100
        /*012e*/ 	.byte	0x08
	.zero		1


	//   ....[5]....
        /*0130*/ 	.word	0x000004f0
        /*0134*/ 	.word	0x000000ff
        /*0138*/ 	.word	0x00026830
        /*013c*/ 	.short	0x0100
        /*013e*/ 	.byte	0x08
	.zero		1


	//   ....[6]....
        /*0140*/ 	.word	0x00000500
        /*0144*/ 	.word	0x000000ff
        /*0148*/ 	.word	0x00026840
        /*014c*/ 	.short	0x0100
        /*014e*/ 	.byte	0x08
	.zero		1


	//   ....[7]....
        /*0150*/ 	.word	0x00000510
        /*0154*/ 	.word	0x000000ff
        /*0158*/ 	.word	0x00026838
        /*015c*/ 	.short	0x0100
        /*015e*/ 	.byte	0x08
	.zero		1


	//   ....[8]....
        /*0160*/ 	.word	0x00000520
        /*0164*/ 	.word	0x000000ff
        /*0168*/ 	.word	0x00026848
        /*016c*/ 	.short	0x0100
        /*016e*/ 	.byte	0x08
	.zero		1


	//   ....[9]....
        /*0170*/ 	.word	0x00001090
        /*0174*/ 	.word	0x000000ed
        /*0178*/ 	.word	0x00026800
        /*017c*/ 	.short	0x010a
        /*017e*/ 	.byte	0x3f
	.zero		1


	//   ....[10]....
        /*0180*/ 	.word	0x00001130
        /*0184*/ 	.word	0x000000ed
        /*0188*/ 	.word	0x00026800
        /*018c*/ 	.short	0x010a
        /*018e*/ 	.byte	0x3f
	.zero		1


	//   ....[11]....
        /*0190*/ 	.word	0x00001af0
        /*0194*/ 	.word	0x000000ff
        /*0198*/ 	.word	0x00026810
        /*019c*/ 	.short	0x010a
        /*019e*/ 	.byte	0x06
	.zero		1


	//   ....[12]....
        /*01a0*/ 	.word	0x00001b30
        /*01a4*/ 	.word	0x000000ff
        /*01a8*/ 	.word	0x00026810
        /*01ac*/ 	.short	0x010a
        /*01ae*/ 	.byte	0x06
	.zero		1


	//   ....[13]....
        /*01b0*/ 	.word	0x00001f70
        /*01b4*/ 	.word	0x000000ff
        /*01b8*/ 	.word	0x00026830
        /*01bc*/ 	.short	0x010a
        /*01be*/ 	.byte	0x06
	.zero		1


	//   ....[14]....
        /*01c0*/ 	.word	0x000022a0
        /*01c4*/ 	.word	0x000000ff
        /*01c8*/ 	.word	0x00026830
        /*01cc*/ 	.short	0x010a
        /*01ce*/ 	.byte	0x06
	.zero		1


	//   ....[15]....
        /*01d0*/ 	.word	0x000048f0
        /*01d4*/ 	.word	0x000000ff
        /*01d8*/ 	.word	0x00000000
        /*01dc*/ 	.short	0x0101
        /*01de*/ 	.byte	0x08
	.zero		1


	//   ....[16]....
        /*01e0*/ 	.word	0x00004bd0
        /*01e4*/ 	.word	0x000000ff
        /*01e8*/ 	.word	0x00000000
        /*01ec*/ 	.short	0x0101
        /*01ee*/ 	.byte	0x06
	.zero		1


	//   ....[17]....
        /*01f0*/ 	.word	0x000068a0
        /*01f4*/ 	.word	0x00000010
        /*01f8*/ 	.word	0x00026820
        /*01fc*/ 	.short	0x010a
        /*01fe*/ 	.byte	0x3f
	.zero		1


	//   ....[18]....
        /*0200*/ 	.word	0x000071b0
        /*0204*/ 	.word	0x00000010
        /*0208*/ 	.word	0x00026840
        /*020c*/ 	.short	0x010a
        /*020e*/ 	.byte	0x3f
	.zero		1


	//   ....[19]....
        /*0210*/ 	.word	0x000074c0
        /*0214*/ 	.word	0x00000010
        /*0218*/ 	.word	0x00026828
        /*021c*/ 	.short	0x010a
        /*021e*/ 	.byte	0x3f
	.zero		1


	//   ....[20]....
        /*0220*/ 	.word	0x000077d0
        /*0224*/ 	.word	0x00000010
        /*0228*/ 	.word	0x00026848
        /*022c*/ 	.short	0x010a
        /*022e*/ 	.byte	0x3f
	.zero		1


	//   ....[21]....
        /*0230*/ 	.word	0x00007a90
        /*0234*/ 	.word	0x00000010
        /*0238*/ 	.word	0x00026820
        /*023c*/ 	.short	0x010a
        /*023e*/ 	.byte	0x3f
	.zero		1


	//   ....[22]....
        /*0240*/ 	.word	0x00007e20
        /*0244*/ 	.word	0x00000010
        /*0248*/ 	.word	0x00026840
        /*024c*/ 	.short	0x010a
        /*024e*/ 	.byte	0x3f
	.zero		1


	//   ....[23]....
        /*0250*/ 	.word	0x00008100
        /*0254*/ 	.word	0x00000010
        /*0258*/ 	.word	0x00026828
        /*025c*/ 	.short	0x010a
        /*025e*/ 	.byte	0x3f
	.zero		1


	//   ....[24]....
        /*0260*/ 	.word	0x00008460
        /*0264*/ 	.word	0x00000003
        /*0268*/ 	.word	0x00026840
        /*026c*/ 	.short	0x010a
        /*026e*/ 	.byte	0x3f
	.zero		1


	//   ....[25]....
        /*0270*/ 	.word	0x00008910
        /*0274*/ 	.word	0x00000006
        /*0278*/ 	.word	0x00000000
        /*027c*/ 	.short	0x010a
        /*027e*/ 	.byte	0x3f
	.zero		1


	//   ....[26]....
        /*0280*/ 	.word	0x00008970
        /*0284*/ 	.word	0x00000003
        /*0288*/ 	.word	0x00000000
        /*028c*/ 	.short	0x010a
        /*028e*/ 	.byte	0x3f
	.zero		1


	//   ....[27]....
        /*0290*/ 	.word	0x000089d0
        /*0294*/ 	.word	0x00000000
        /*0298*/ 	.word	0x00000000
        /*029c*/ 	.short	0x010a
        /*029e*/ 	.byte	0x3f
	.zero		1


	//   ....[28]....
        /*02a0*/ 	.word	0x00008a00
        /*02a4*/ 	.word	0x00000003
        /*02a8*/ 	.word	0x00000000
        /*02ac*/ 	.short	0x010a
        /*02ae*/ 	.byte	0x3f
	.zero		1


	//   ....[29]....
        /*02b0*/ 	.word	0x00008ae0
        /*02b4*/ 	.word	0x000000ed
        /*02b8*/ 	.word	0x00026800
        /*02bc*/ 	.short	0x010a
        /*02be*/ 	.byte	0x3f
	.zero		1


	//   ....[30]....
        /*02c0*/ 	.word	0x00008b40
        /*02c4*/ 	.word	0x00000005
        /*02c8*/ 	.word	0x00026810
        /*02cc*/ 	.short	0x010a
        /*02ce*/ 	.byte	0x3f
	.zero		1


	//   ....[31]....
        /*02d0*/ 	.word	0x00008ba0
        /*02d4*/ 	.word	0x00000079
        /*02d8*/ 	.word	0x00026830
        /*02dc*/ 	.short	0x010a
        /*02de*/ 	.byte	0x3f
	.zero		1


	//   ....[32]....
        /*02e0*/ 	.word	0x00008bf0
        /*02e4*/ 	.word	0x00000010
        /*02e8*/ 	.word	0x00026820
        /*02ec*/ 	.short	0x010a
        /*02ee*/ 	.byte	0x3f
	.zero		1


	//   ....[33]....
        /*02f0*/ 	.word	0x00008c40
        /*02f4*/ 	.word	0x00000010
        /*02f8*/ 	.word	0x00026840
        /*02fc*/ 	.short	0x010a
        /*02fe*/ 	.byte	0x3f
	.zero		1


	//   ....[34]....
        /*0300*/ 	.word	0x00008c90
        /*0304*/ 	.word	0x00000010
        /*0308*/ 	.word	0x00026828
        /*030c*/ 	.short	0x010a
        /*030e*/ 	.byte	0x3f
	.zero		1


	//   ....[35]....
        /*0310*/ 	.word	0x00008ce0
        /*0314*/ 	.word	0x00000010
        /*0318*/ 	.word	0x00026848
        /*031c*/ 	.short	0x010a
        /*031e*/ 	.byte	0x3f
	.zero		1


	//   ....[36]....
        /*0320*/ 	.word	0x00008d40
        /*0324*/ 	.word	0x00000010
        /*0328*/ 	.word	0x00026820
        /*032c*/ 	.short	0x010a
        /*032e*/ 	.byte	0x3f
	.zero		1


	//   ....[37]....
        /*0330*/ 	.word	0x00008d90
        /*0334*/ 	.word	0x00000010
        /*0338*/ 	.word	0x00026840
        /*033c*/ 	.short	0x010a
        /*033e*/ 	.byte	0x3f
	.zero		1


	//   ....[38]....
        /*0340*/ 	.word	0x00008de0
        /*0344*/ 	.word	0x00000010
        /*0348*/ 	.word	0x00026828
        /*034c*/ 	.short	0x010a
        /*034e*/ 	.byte	0x3f
	.zero		1


	//   ....[39]....
        /*0350*/ 	.word	0x00008e30
        /*0354*/ 	.word	0x00000003
        /*0358*/ 	.word	0x00026840
        /*035c*/ 	.short	0x010a
        /*035e*/ 	.byte	0x3f
	.zero		1


	//   ....[40]....
        /*0360*/ 	.word	0x00008f00
        /*0364*/ 	.word	0x00000006
        /*0368*/ 	.word	0x00000000
        /*036c*/ 	.short	0x010a
        /*036e*/ 	.byte	0x3f
	.zero		1


	//   ....[41]....
        /*0370*/ 	.word	0x00008f50
        /*0374*/ 	.word	0x00000003
        /*0378*/ 	.word	0x00000000
        /*037c*/ 	.short	0x010a
        /*037e*/ 	.byte	0x3f
	.zero		1


	//   ....[42]....
        /*0380*/ 	.word	0x00008fa0
        /*0384*/ 	.word	0x00000000
        /*0388*/ 	.word	0x00000000
        /*038c*/ 	.short	0x010a
        /*038e*/ 	.byte	0x3f
	.zero		1


	//----- nvinfo : EIATTR_NUM_MBARRIERS
	.align		4
.L_611:
        /*0390*/ 	.byte	0x03, 0x38
        /*0392*/ 	.short	0x0009


	//----- nvinfo : EIATTR_EXIT_INSTR_OFFSETS
	.align		4
        /*0394*/ 	.byte	0x04, 0x1c
        /*0396*/ 	.short	(.L_613 - .L_612)


	//   ....[0]....
.L_612:
        /*0398*/ 	.word	0x00008a50


	//----- nvinfo : EIATTR_MAX_THREADS
	.align		4
.L_613:
        /*039c*/ 	.byte	0x04, 0x05
        /*039e*/ 	.short	(.L_615 - .L_614)
.L_614:
        /*03a0*/ 	.word	0x00000180
        /*03a4*/ 	.word	0x00000001
        /*03a8*/ 	.word	0x00000001


	//----- nvinfo : EIATTR_CRS_STACK_SIZE
	.align		4
.L_615:
        /*03ac*/ 	.byte	0x04, 0x1e
        /*03ae*/ 	.short	(.L_617 - .L_616)
.L_616:
        /*03b0*/ 	.word	0x00000000


	//----- nvinfo : EIATTR_CBANK_PARAM_SIZE
	.align		4
.L_617:
        /*03b4*/ 	.byte	0x03, 0x19
        /*03b6*/ 	.short	0x06f0


	//----- nvinfo : EIATTR_PARAM_CBANK
	.align		4
        /*03b8*/ 	.byte	0x04, 0x0a
        /*03ba*/ 	.short	(.L_619 - .L_618)
	.align		4
.L_618:
        /*03bc*/ 	.word	index@(.nv.constant0._ZN7cutlass13device_kernelIN5flash11enable_sm90INS1_16FlashAttnBwdSm90INS1_25CollectiveMainloopBwdSm90ILi2ELi2ELi2EN4cute5tupleIJNS5_1CILi1EEES8_S8_EEENS6_IJNS7_ILi64EEENS7_ILi128EEENS7_ILi96EEEEEENS_10bfloat16_tEfNS_4arch4Sm90ELb0ELb1ELb1ELb0ELb0ELb1ELb0ELb0ELi2ELi1ELi2ELi1ELb1EEENS1_24CollectiveEpilogueBwdGQAISD_fSG_Li256ELb0ELb0EEENS1_19SingleTileSchedulerILb0ELb0ELb0ELi128EEEEEEEEEvNT_6ParamsE)
        /*03c0*/ 	.short	0x0210
        /*03c2*/ 	.short	0x06f0


	//----- nvinfo : EIATTR_SW_WAR
	.align		4
.L_619:
        /*03c4*/ 	.byte	0x04, 0x36
        /*03c6*/ 	.short	(.L_621 - .L_620)
.L_620:
        /*03c8*/ 	.word	0x00000008
.L_621:


//--------------------- .nv.info._ZN7cutlass13device_kernelIN5flash11enable_sm90INS1_16FlashAttnBwdSm90INS1_25CollectiveMainloopBwdSm90ILi2ELi2ELi2EN4cute5tupleIJNS5_1CILi1EEES8_S8_EEENS6_IJNS7_ILi64EEENS7_ILi128EEENS7_ILi96EEEEEENS_10bfloat16_tEfNS_4arch4Sm90ELb0ELb1ELb1ELb0ELb1ELb1ELb0ELb0ELi2ELi1ELi2ELi1ELb1EEENS1_24CollectiveEpilogueBwdGQAISD_fSG_Li256ELb0ELb1EEENS1_19SingleTileSchedulerILb0ELb0ELb0ELi128EEEEEEEEEvNT_6ParamsE --------------------------
	.section	.nv.info._ZN7cutlass13device_kernelIN5flash11enable_sm90INS1_16FlashAttnBwdSm90INS1_25CollectiveMainloopBwdSm90ILi2ELi2ELi2EN4cute5tupleIJNS5_1CILi1EEES8_S8_EEENS6_IJNS7_ILi64EEENS7_ILi128EEENS7_ILi96EEEEEENS_10bfloat16_tEfNS_4arch4Sm90ELb0ELb1ELb1ELb0ELb1ELb1ELb0ELb0ELi2ELi1ELi2ELi1ELb1EEENS1_24CollectiveEpilogueBwdGQAISD_fSG_Li256ELb0ELb1EEENS1_19SingleTileSchedulerILb0ELb0ELb0ELi128EEEEEEEEEvNT_6ParamsE,"",@"SHT_CUDA_INFO"
	.sectionflags	@""
	.align	4


	//----- nvinfo : EIATTR_CUDA_API_VERSION
	.align		4
        /*0000*/ 	.byte	0x04, 0x37
        /*0002*/ 	.short	(.L_623 - .L_622)
.L_622:
        /*0004*/ 	.word	0x00000082


	//----- nvinfo : EIATTR_KPARAM_INFO
	.align		4
.L_623:
        /*0008*/ 	.byte	0x04, 0x17
        /*000a*/ 	.short	(.L_625 - .L_624)
.L_624:
        /*000c*/ 	.word	0x00000000
        /*0010*/ 	.short	0x0000
        /*0012*/ 	.short	0x0070
        /*0014*/ 	.byte	0x00, 0xf0, 0x01, 0x1a


	//----- nvinfo : EIATTR_SPARSE_MMA_MASK
	.align		4
.L_625:
        /*0018*/ 	.byte	0x03, 0x50
        /*001a*/ 	.short	0x0000


	//----- nvinfo : EIATTR_MAXREG_COUNT
	.align		4
        /*001c*/ 	.byte	0x03, 0x1b
        /*001e*/ 	.short	0x00a8


	//----- nvinfo : EIATTR_NUM_BARRIERS
	.align		4
        /*0020*/ 	.byte	0x02, 0x4c
        /*0022*/ 	.byte	0x10
	.zero		1


	//----- nvinfo : EIATTR_EXTERNS
	.align		4
        /*0024*/ 	.byte	0x04, 0x0f
        /*0026*/ 	.short	(.L_627 - .L_626)


	//   ....[0]....
	.align		4
.L_626:
        /*0028*/ 	.word	index@(__assertfail)


	//----- nvinfo : EIATTR_ANNOTATIONS
	.align		4
.L_627:
        /*002c*/ 	.byte	0x04, 0x55
        /*002e*/ 	.short	(.L_629 - .L_628)


	//   ....[0]....
.L_628:
        /*0030*/ 	.word	0x00000001
        /*0034*/ 	.byte	0x90, 0x16, 0x00, 0x00, 0x01, 0x00, 0x00, 0x00, 0xa0, 0x28, 0x00, 0x00, 0x01, 0x00, 0x00, 0x00
        /*0044*/ 	.byte	0xa0, 0x81, 0x00, 0x00, 0x01, 0x00, 0x00, 0x00, 0xf0, 0x84, 0x00, 0x00, 0x01, 0x00, 0x00, 0x00
        /*0054*/ 	.byte	0xa0, 0x91, 0x00, 0x00, 0x01, 0x00, 0x00, 0x00, 0xc0, 0x91, 0x00, 0x00, 0x01, 0x00, 0x00, 0x00
        /*0064*/ 	.byte	0x00, 0x97, 0x00, 0x00


	//----- nvinfo : EIATTR_MERCURY_ISA_VERSION
	.align		4
.L_629:
        /*0068*/ 	.byte	0x03, 0x5f
        /*006a*/ 	.short	0x0101


	//----- nvinfo : EIATTR_INT_WARP_WIDE_INSTR_OFFSETS
	.align		4
        /*006c*/ 	.byte	0x04, 0x31
        /*006e*/ 	.short	(.L_631 - .L_630)


	//   ....[0]....
.L_630:
        /*0070*/ 	.word	0x00000190


	//   ....[1]....
        /*0074*/ 	.word	0x000001c0


	//   ....[2]....
        /*0078*/ 	.word	0x00006580


	//   ....[3]....
        /*007c*/ 	.word	0x00006b80


	//   ....[4]....
        /*0080*/ 	.word	0x00007030


	//   ....[5]....
        /*0084*/ 	.word	0x00007300


	//   ....[6]....
        /*0088*/ 	.word	0x00007560


	//   ....[7]....
        /*008c*/ 	.word	0x000076f0


	//----- nvinfo : EIATTR_COOP_GROUP_MASK_REGIDS
	.align		4
.L_631:
        /*0090*/ 	.byte	0x04, 0x29
        /*0092*/ 	.short	(.L_633 - .L_632)


	//   ....[0]....
.L_632:
        /*0094*/ 	.word	0xffffffff


	//   ....[1]....
        /*0098*/ 	.word	0xffffffff


	//   ....[2]....
        /*009c*/ 	.word	0xffffffff


	//   ....[3]....
        /*00a0*/ 	.word	0xffffffff


	//   ....[4]....
        /*00a4*/ 	.word	0xffffffff


	//   ....[5]....
        /*00a8*/ 	.word	0xffffffff


	//   ....[6]....
        /*00ac*/ 	.word	0xffffffff


	//   ....[7]....
        /*00b0*/ 	.word	0xffffffff


	//   ....[8]....
        /*00b4*/ 	.word	0xffffffff


	//   ....[9]....
        /*00b8*/ 	.word	0xffffffff


	//   ....[10]....
        /*00bc*/ 	.word	0xffffffff


	//   ....[11]....
        /*00c0*/ 	.word	0xffffffff


	//   ....[12]....
        /*00c4*/ 	.word	0xffffffff


	//   ....[13]....
        /*00c8*/ 	.word	0xffffffff


	//   ....[14]....
        /*00cc*/ 	.word	0xffffffff


	//   ....[15]....
        /*00d0*/ 	.word	0xffffffff


	//   ....[16]....
        /*00d4*/ 	.word	0xffffffff


	//   ....[17]....
        /*00d8*/ 	.word	0xffffffff


	//   ....[18]....
        /*00dc*/ 	.word	0xffffffff


	//   ....[19]....
        /*00e0*/ 	.word	0xffffffff


	//   ....[20]....
        /*00e4*/ 	.word	0x0500000f


	//   ....[21]....
        /*00e8*/ 	.word	0x0500000f


	//   ....[22]....
        /*00ec*/ 	.word	0x0500000f


	//   ....[23]....
        /*00f0*/ 	.word	0x0500000f


	//   ....[24]....
        /*00f4*/ 	.word	0x0500000f


	//   ....[25]....
        /*00f8*/ 	.word	0x0500000f


	//----- nvinfo : EIATTR_COOP_GROUP_INSTR_OFFSETS
	.align		4
.L_633:
        /*00fc*/ 	.byte	0x04, 0x28
        /*00fe*/ 	.short	(.L_635 - .L_634)


	//   ....[0]....
.L_634:
        /*0100*/ 	.word	0x00000070


	//   ....[1]....
        /*0104*/ 	.word	0x000001a0


	//   ....[2]....
        /*0108*/ 	.word	0x000001f0


	//   ....[3]....
        /*010c*/ 	.word	0x000003e0


	//   ....[4]....
        /*0110*/ 	.word	0x00000610


	//   ....[5]....
        /*0114*/ 	.word	0x00001060


	//   ....[6]....
        /*0118*/ 	.word	0x00005540


	//   ....[7]....
        /*011c*/ 	.word	0x000056c0


	//   ....[8]....
        /*0120*/ 	.word	0x00005970


	//   ....[9]....
        /*0124*/ 	.word	0x00005b00


	//   ....[10]....
        /*0128*/ 	.word	0x00005c20


	//   ....[11]....
        /*012c*/ 	.word	0x00006180


	//   ....[12]....
        /*0130*/ 	.word	0x000064b0


	//   ....[13]....
        /*0134*/ 	.word	0x00006800


	//   ....[14]....
        /*0138*/ 	.word	0x00006ab0


	//   ....[15]....
        /*013c*/ 	.word	0x00006cf0


	//   ....[16]....
        /*0140*/ 	.word	0x00006f60


	//   ....[17]....
        /*0144*/ 	.word	0x00007240


	//   ....[18]....
        /*0148*/ 	.word	0x00007460


	//   ....[19]....
        /*014c*/ 	.word	0x000075f0


	//   ....[20]....
        /*0150*/ 	.word	0x00009e80


	//   ....[21]....
        /*0154*/ 	.word	0x00009ff0


	//   ....[22]....
        /*0158*/ 	.word	0x0000a060


	//   ....[23]....
        /*015c*/ 	.word	0x0000a0d0


	//   ....[24]....
        /*0160*/ 	.word	0x0000a140


	//   ....[25]....
        /*0164*/ 	.word	0x0000a1b0


	//----- nvinfo : EIATTR_REG_RECONFIG
	.align		4
.L_635:
        /*0168*/ 	.byte	0x01, 0x54
	.zero		2


	//----- nvinfo : EIATTR_SYSCALL_OFFSETS
	.align		4
        /*016c*/ 	.byte	0x04, 0x46
        /*016e*/ 	.short	(.L_637 - .L_636)


	//   ....[0]....
.L_636:
        /*0170*/ 	.word	0x00000cc0


	//   ....[1]....
        /*0174*/ 	.word	0x00000db0


	//   ....[2]....
        /*0178*/ 	.word	0x00000f10


	//   ....[3]....
        /*017c*/ 	.word	0x00001000


	//   ....[4]....
        /*0180*/ 	.word	0x00001280


	//----- nvinfo : EIATTR_MBARRIER_INSTR_OFFSETS
	.align		4
.L_637:
        /*0184*/ 	.byte	0x04, 0x39
        /*0186*/ 	.short	(.L_639 - .L_638)


	//   ....[0]....
.L_638:
        /*0188*/ 	.word	0x00000290
        /*018c*/ 	.word	0x000000ff
        /*0190*/ 	.word	0x00026800
        /*0194*/ 	.short	0x0100
        /*0196*/ 	.byte	0x06
	.zero		1


	//   ....[1]....
        /*0198*/ 	.word	0x00000390
        /*019c*/ 	.word	0x000000ff
        /*01a0*/ 	.word	0x00026810
        /*01a4*/ 	.short	0x0100
        /*01a6*/ 	.byte	0x08
	.zero		1


	//   ....[2]....
        /*01a8*/ 	.word	0x000003a0
        /*01ac*/ 	.word	0x000000ff
        /*01b0*/ 	.word	0x00026820
        /*01b4*/ 	.short	0x0100
        /*01b6*/ 	.byte	0x08
	.zero		1


	//   ....[3]....
        /*01b8*/ 	.word	0x000003b0
        /*01bc*/ 	.word	0x000000ff
        /*01c0*/ 	.word	0x00026818
        /*01c4*/ 	.short	0x0100
        /*01c6*/ 	.byte	0x08
	.zero		1


	//   ....[4]....
        /*01c8*/ 	.word	0x000003c0
        /*01cc*/ 	.word	0x000000ff
        /*01d0*/ 	.word	0x00026828
        /*01d4*/ 	.short	0x0100
        /*01d6*/ 	.byte	0x08
	.zero		1


	//   ....[5]....
        /*01d8*/ 	.word	0x000004f0
        /*01dc*/ 	.word	0x000000ff
        /*01e0*/ 	.word	0x00026830
        /*01e4*/ 	.short	0x0100
        /*01e6*/ 	.byte	0x08
	.zero		1


	//   ....[6]....
        /*01e8*/ 	.word	0x00000500
        /*01ec*/ 	.word	0x000000ff
        /*01f0*/ 	.word	0x00026840
        /*01f4*/ 	.short	0x0100
        /*01f6*/ 	.byte	0x08
	.zero		1


	//   ....[7]....
        /*01f8*/ 	.word	0x00000510
        /*01fc*/ 	.word	0x000000ff
        /*0200*/ 	.word	0x00026838
        /*0204*/ 	.short	0x0100
        /*0206*/ 	.byte	0x08
	.zero		1


	//   ....[8]....
        /*0208*/ 	.word	0x00000520
        /*020c*/ 	.word	0x000000ff
        /*0210*/ 	.word	0x00026848
        /*0214*/ 	.short	0x0100
        /*0216*/ 	.byte	0x08
	.zero		1


	//   ....[9]....
        /*0218*/ 	.word	0x000010a0
        /*021c*/ 	.word	0x000000ed
        /*0220*/ 	.word	0x00026800
        /*0224*/ 	.short	0x010a
        /*0226*/ 	.byte	0x3f
	.zero		1


	//   ....[10]....
        /*0228*/ 	.word	0x00001140
        /*022c*/ 	.word	0x000000ed
        /*0230*/ 	.word	0x00026800
        /*0234*/ 	.short	0x010a
        /*0236*/ 	.byte	0x3f
	.zero		1


	//   ....[11]....
        /*0238*/ 	.word	0x00001b00
        /*023c*/ 	.word	0x000000ff
        /*0240*/ 	.word	0x00026810
        /*0244*/ 	.short	0x010a
        /*0246*/ 	.byte	0x09
	.zero		1


	//   ....[12]....
        /*0248*/ 	.word	0x00001b40
        /*024c*/ 	.word	0x000000ff
        /*0250*/ 	.word	0x00026810
        /*0254*/ 	.short	0x010a
        /*0256*/ 	.byte	0x09
	.zero		1


	//   ....[13]....
        /*0258*/ 	.word	0x00001f80
        /*025c*/ 	.word	0x000000ff
        /*0260*/ 	.word	0x00026830
        /*0264*/ 	.short	0x010a
        /*0266*/ 	.byte	0x09
	.zero		1


	//   ....[14]....
        /*0268*/ 	.word	0x000022b0
        /*026c*/ 	.word	0x000000ff
        /*0270*/ 	.word	0x00026830
        /*0274*/ 	.short	0x010a
        /*0276*/ 	.byte	0x09
	.zero		1


	//   ....[15]....
        /*0278*/ 	.word	0x000048b0
        /*027c*/ 	.word	0x000000ff
        /*0280*/ 	.word	0x00000000
        /*0284*/ 	.short	0x0101
        /*0286*/ 	.byte	0x0c
	.zero		1


	//   ....[16]....
        /*0288*/ 	.word	0x00004bc0
        /*028c*/ 	.word	0x000000ff
        /*0290*/ 	.word	0x00000000
        /*0294*/ 	.short	0x0101
        /*0296*/ 	.byte	0x09
	.zero		1


	//   ....[17]....
        /*0298*/ 	.word	0x00007c70
        /*029c*/ 	.word	0x00000010
        /*02a0*/ 	.word	0x00026820
        /*02a4*/ 	.short	0x010a
        /*02a6*/ 	.byte	0x3f
	.zero		1


	//   ....[18]....
        /*02a8*/ 	.word	0x00008580
        /*02ac*/ 	.word	0x00000010
        /*02b0*/ 	.word	0x00026840
        /*02b4*/ 	.short	0x010a
        /*02b6*/ 	.byte	0x3f
	.zero		1


	//   ....[19]....
        /*02b8*/ 	.word	0x00008890
        /*02bc*/ 	.word	0x00000010
        /*02c0*/ 	.word	0x00026828
        /*02c4*/ 	.short	0x010a
        /*02c6*/ 	.byte	0x3f
	.zero		1


	//   ....[20]....
        /*02c8*/ 	.word	0x00008ba0
        /*02cc*/ 	.word	0x00000010
        /*02d0*/ 	.word	0x00026848
        /*02d4*/ 	.short	0x010a
        /*02d6*/ 	.byte	0x3f
	.zero		1


	//   ....[21]....
        /*02d8*/ 	.word	0x00008e60
        /*02dc*/ 	.word	0x00000010
        /*02e0*/ 	.word	0x00026820
        /*02e4*/ 	.short	0x010a
        /*02e6*/ 	.byte	0x3f
	.zero		1


	//   ....[22]....
        /*02e8*/ 	.word	0x000091f0
        /*02ec*/ 	.word	0x00000010
        /*02f0*/ 	.word	0x00026840
        /*02f4*/ 	.short	0x010a
        /*02f6*/ 	.byte	0x3f
	.zero		1


	//   ....[23]....
        /*02f8*/ 	.word	0x000094d0
        /*02fc*/ 	.word	0x00000010
        /*0300*/ 	.word	0x00026828
        /*0304*/ 	.short	0x010a
        /*0306*/ 	.byte	0x3f
	.zero		1


	//   ....[24]....
        /*0308*/ 	.word	0x00009830
        /*030c*/ 	.word	0x00000003
        /*0310*/ 	.word	0x00026840
        /*0314*/ 	.short	0x010a
        /*0316*/ 	.byte	0x3f
	.zero		1


	//   ....[25]....
        /*0318*/ 	.word	0x00009ce0
        /*031c*/ 	.word	0x00000006
        /*0320*/ 	.word	0x00000000
        /*0324*/ 	.short	0x010a
        /*0326*/ 	.byte	0x3f
	.zero		1


	//   ....[26]....
        /*0328*/ 	.word	0x00009d40
        /*032c*/ 	.word	0x00000003
        /*0330*/ 	.word	0x00000000
        /*0334*/ 	.short	0x010a
        /*0336*/ 	.byte	0x3f
	.zero		1


	//   ....[27]....
        /*0338*/ 	.word	0x00009da0
        /*033c*/ 	.word	0x00000000
        /*0340*/ 	.word	0x00000000
        /*0344*/ 	.short	0x010a
        /*0346*/ 	.byte	0x3f
	.zero		1


	//   ....[28]....
        /*0348*/ 	.word	0x00009dd0
        /*034c*/ 	.word	0x00000003
        /*0350*/ 	.word	0x00000000
        /*0354*/ 	.short	0x010a
        /*0356*/ 	.byte	0x3f
	.zero		1


	//   ....[29]....
        /*0358*/ 	.word	0x00009eb0
        /*035c*/ 	.word	0x000000ed
        /*0360*/ 	.word	0x00026800
        /*0364*/ 	.short	0x010a
        /*0366*/ 	.byte	0x3f
	.zero		1


	//   ....[30]....
        /*0368*/ 	.word	0x00009f10
        /*036c*/ 	.word	0x00000005
        /*0370*/ 	.word	0x00026810
        /*0374*/ 	.short	0x010a
        /*0376*/ 	.byte	0x3f
	.zero		1


	//   ....[31]....
        /*0378*/ 	.word	0x00009f70
        /*037c*/ 	.word	0x00000079
        /*0380*/ 	.word	0x00026830
        /*0384*/ 	.short	0x010a
        /*0386*/ 	.byte	0x3f
	.zero		1


	//   ....[32]....
        /*0388*/ 	.word	0x0000a1f0
        /*038c*/ 	.word	0x00000010
        /*0390*/ 	.word	0x00026820
        /*0394*/ 	.short	0x010a
        /*0396*/ 	.byte	0x3f
	.zero		1


	//   ....[33]....
        /*0398*/ 	.word	0x0000a240
        /*039c*/ 	.word	0x00000010
        /*03a0*/ 	.word	0x00026840
        /*03a4*/ 	.short	0x010a
        /*03a6*/ 	.byte	0x3f
	.zero		1


	//   ....[34]....
        /*03a8*/ 	.word	0x0000a290
        /*03ac*/ 	.word	0x00000010
        /*03b0*/ 	.word	0x00026828
        /*03b4*/ 	.short	0x010a
        /*03b6*/ 	.byte	0x3f
	.zero		1


	//   ....[35]....
        /*03b8*/ 	.word	0x0000a2e0
        /*03bc*/ 	.word	0x00000010
        /*03c0*/ 	.word	0x00026848
        /*03c4*/ 	.short	0x010a
        /*03c6*/ 	.byte	0x3f
	.zero		1


	//   ....[36]....
        /*03c8*/ 	.word	0x0000a340
        /*03cc*/ 	.word	0x00000010
        /*03d0*/ 	.word	0x00026820
        /*03d4*/ 	.short	0x010a
        /*03d6*/ 	.byte	0x3f
	.zero		1


	//   ....[37]....
        /*03d8*/ 	.word	0x0000a390
        /*03dc*/ 	.word	0x00000010
        /*03e0*/ 	.word	0x00026840
        /*03e4*/ 	.short	0x010a
        /*03e6*/ 	.byte	0x3f
	.zero		1


	//   ....[38]....
        /*03e8*/ 	.word	0x0000a3e0
        /*03ec*/ 	.word	0x00000010
        /*03f0*/ 	.word	0x00026828
        /*03f4*/ 	.short	0x010a
        /*03f6*/ 	.byte	0x3f
	.zero		1


	//   ....[39]....
        /*03f8*/ 	.word	0x0000a430
        /*03fc*/ 	.word	0x00000003
        /*0400*/ 	.word	0x00026840
        /*0404*/ 	.short	0x010a
        /*0406*/ 	.byte	0x3f
	.zero		1


	//   ....[40]....
        /*0408*/ 	.word	0x0000a500
        /*040c*/ 	.word	0x00000006
        /*0410*/ 	.word	0x00000000
        /*0414*/ 	.short	0x010a
        /*0416*/ 	.byte	0x3f
	.zero		1


	//   ....[41]....
        /*0418*/ 	.word	0x0000a550
        /*041c*/ 	.word	0x00000003
        /*0420*/ 	.word	0x00000000
        /*0424*/ 	.short	0x010a
        /*0426*/ 	.byte	0x3f
	.zero		1


	//   ....[42]....
        /*0428*/ 	.word	0x0000a5a0
        /*042c*/ 	.word	0x00000000
        /*0430*/ 	.word	0x00000000
        /*0434*/ 	.short	0x010a
        /*0436*/ 	.byte	0x3f
	.zero		1


	//----- nvinfo : EIATTR_NUM_MBARRIERS
	.align		4
.L_639:
        /*0438*/ 	.byte	0x03, 0x38
        /*043a*/ 	.short	0x0009


	//----- nvinfo : EIATTR_EXIT_INSTR_OFFSETS
	.align		4
        /*043c*/ 	.byte	0x04, 0x1c
        /*043e*/ 	.short	(.L_641 - .L_640)


	//   ....[0]....
.L_640:
        /*0440*/ 	.word	0x00009e20


	//----- nvinfo : EIATTR_MAX_THREADS
	.align		4
.L_641:
        /*0444*/ 	.byte	0x04, 0x05
        /*0446*/ 	.short	(.L_643 - .L_642)
.L_642:
        /*0448*/ 	.word	0x00000180
        /*044c*/ 	.word	0x00000001
        /*0450*/ 	.word	0x00000001


	//----- nvinfo : EIATTR_CRS_STACK_SIZE
	.align		4
.L_643:
        /*0454*/ 	.byte	0x04, 0x1e
        /*0456*/ 	.short	(.L_645 - .L_644)
.L_644:
        /*0458*/ 	.word	0x00000000


	//----- nvinfo : EIATTR_CBANK_PARAM_SIZE
	.align		4
.L_645:
        /*045c*/ 	.byte	0x03, 0x19
        /*045e*/ 	.short	0x06f0


	//----- nvinfo : EIATTR_PARAM_CBANK
	.align		4
        /*0460*/ 	.byte	0x04, 0x0a
        /*0462*/ 	.short	(.L_647 - .L_646)
	.align		4
.L_646:
        /*0464*/ 	.word	index@(.nv.constant0._ZN7cutlass13device_kernelIN5flash11enable_sm90INS1_16FlashAttnBwdSm90INS1_25CollectiveMainloopBwdSm90ILi2ELi2ELi2EN4cute5tupleIJNS5_1CILi1EEES8_S8_EEENS6_IJNS7_ILi64EEENS7_ILi128EEENS7_ILi96EEEEEENS_10bfloat16_tEfNS_4arch4Sm90ELb0ELb1ELb1ELb0ELb1ELb1ELb0ELb0ELi2ELi1ELi2ELi1ELb1EEENS1_24CollectiveEpilogueBwdGQAISD_fSG_Li256ELb0ELb1EEENS1_19SingleTileSchedulerILb0ELb0ELb0ELi128EEEEEEEEEvNT_6ParamsE)
        /*0468*/ 	.short	0x0210
        /*046a*/ 	.short	0x06f0


	//----- nvinfo : EIATTR_SW_WAR
	.align		4
.L_647:
        /*046c*/ 	.byte	0x04, 0x36
        /*046e*/ 	.short	(.L_649 - .L_648)
.L_648:
        /*0470*/ 	.word	0x00000008
.L_649:


//--------------------- .nv.info._ZN7cutlass13device_kernelIN5flash11enable_sm90INS1_16FlashAttnBwdSm90INS1_25CollectiveMainloopBwdSm90ILi2ELi2ELi2EN4cute5tupleIJNS5_1CILi1EEES8_S8_EEENS6_IJNS7_ILi64EEENS7_ILi128EEENS7_ILi96EEEEEENS_10bfloat16_tEfNS_4arch4Sm90ELb0ELb1ELb1ELb1ELb0ELb1ELb0ELb0ELi2ELi1ELi2ELi1ELb1EEENS1_21CollectiveEpilogueBwdISD_SE_SG_Li256ELb1ELb0ELi1EEENS1_19SingleTileSchedulerILb1ELb0ELb0ELi128EEEEEEEEEvNT_6ParamsE --------------------------
	.section	.nv.info._ZN7cutlass13device_kernelIN5flash11enable_sm90INS1_16FlashAttnBwdSm90INS1_25CollectiveMainloopBwdSm90ILi2ELi2ELi2EN4cute5tupleIJNS5_1CILi1EEES8_S8_EEENS6_IJNS7_ILi64EEENS7_ILi128EEENS7_ILi96EEEEEENS_10bfloat16_tEfNS_4arch4Sm90ELb0ELb1ELb1ELb1ELb0ELb1ELb0ELb0ELi2ELi1ELi2ELi1ELb1EEENS1_21CollectiveEpilogueBwdISD_SE_SG_Li256ELb1ELb0ELi1EEENS1_19SingleTileSchedulerILb1ELb0ELb0ELi128EEEEEEEEEvNT_6ParamsE,"",@"SHT_CUDA_INFO"
	.sectionflags	@""
	.align	4


	//----- nvinfo : EIATTR_CUDA_API_VERSION
	.align		4
        /*0000*/ 	.byte	0x04, 0x37
        /*0002*/ 	.short	(.L_651 - .L_650)
.L_650:
        /*0004*/ 	.word	0x00000082


	//----- nvinfo : EIATTR_KPARAM_INFO
	.align		4
.L_651:
        /*0008*/ 	.byte	0x04, 0x17
        /*000a*/ 	.short	(.L_653 - .L_652)
.L_652:
        /*000c*/ 	.word	0x00000000
        /*0010*/ 	.short	0x0000
        /*0012*/ 	.short	0x0070
        /*0014*/ 	.byte	0x00, 0xf0, 0x01, 0x1a


	//----- nvinfo : EIATTR_SPARSE_MMA_MASK
	.align		4
.L_653:
        /*0018*/ 	.byte	0x03, 0x50
        /*001a*/ 	.short	0x0000


	//----- nvinfo : EIATTR_MAXREG_COUNT
	.align		4
        /*001c*/ 	.byte	0x03, 0x1b
        /*001e*/ 	.short	0x00a8


	//----- nvinfo : EIATTR_NUM_BARRIERS
	.align		4
        /*0020*/ 	.byte	0x02, 0x4c
        /*0022*/ 	.byte	0x10
	.zero		1


	//----- nvinfo : EIATTR_EXTERNS
	.align		4
        /*0024*/ 	.byte	0x04, 0x0f
        /*0026*/ 	.short	(.L_655 - .L_654)


	//   ....[0]....
	.align		4
.L_654:
        /*0028*/ 	.word	index@(__assertfail)


	//----- nvinfo : EIATTR_ANNOTATIONS
	.align		4
.L_655:
        /*002c*/ 	.byte	0x04, 0x55
        /*002e*/ 	.short	(.L_657 - .L_656)


	//   ....[0]....
.L_656:
        /*0030*/ 	.word	0x00000001
        /*0034*/ 	.byte	0x30, 0x1b, 0x00, 0x00, 0x01, 0x00, 0x00, 0x00, 0x20, 0x2d, 0x00, 0x00, 0x01, 0x00, 0x00, 0x00
        /*0044*/ 	.byte	0xf0, 0x92, 0x00, 0x00, 0x01, 0x00, 0x00, 0x00, 0x80, 0x95, 0x00, 0x00, 0x01, 0x00, 0x00, 0x00
        /*0054*/ 	.byte	0xc0, 0xa2, 0x00, 0x00, 0x01, 0x00, 0x00, 0x00, 0xe0, 0xa2, 0x00, 0x00, 0x01, 0x00, 0x00, 0x00
        /*0064*/ 	.byte	0xc0, 0xa6, 0x00, 0x00


	//----- nvinfo : EIATTR_MERCURY_ISA_VERSION
	.align		4
.L_657:
        /*0068*/ 	.byte	0x03, 0x5f
        /*006a*/ 	.short	0x0101


	//----- nvinfo : EIATTR_INT_WARP_WIDE_INSTR_OFFSETS
	.align		4
        /*006c*/ 	.byte	0x04, 0x31
        /*006e*/ 	.short	(.L_659 - .L_658)


	//   ....[0]....
.L_658:
        /*0070*/ 	.word	0x00000190


	//   ....[1]....
        /*0074*/ 	.word	0x000001c0


	//----- nvinfo : EIATTR_COOP_GROUP_MASK_REGIDS
	.align		4
.L_659:
        /*0078*/ 	.byte	0x04, 0x29
        /*007a*/ 	.short	(.L_661 - .L_660)


	//   ....[0]....
.L_660:
        /*007c*/ 	.word	0xffffffff


	//   ....[1]....
        /*0080*/ 	.word	0xffffffff


	//   ....[2]....
        /*0084*/ 	.word	0xffffffff


	//   ....[3]....
        /*0088*/ 	.word	0xffffffff


	//   ....[4]....
        /*008c*/ 	.word	0xffffffff


	//   ....[5]....
        /*0090*/ 	.word	0xffffffff


	//   ....[6]....
        /*0094*/ 	.word	0xffffffff


	//   ....[7]....
        /*0098*/ 	.word	0x0500000f


	//----- nvinfo : EIATTR_COOP_GROUP_INSTR_OFFSETS
	.align		4
.L_661:
        /*009c*/ 	.byte	0x04, 0x28
        /*009e*/ 	.short	(.L_663 - .L_662)


	//   ....[0]....
.L_662:
        /*00a0*/ 	.word	0x00000070


	//   ....[1]....
        /*00a4*/ 	.word	0x000001a0


	//   ....[2]....
        /*00a8*/ 	.word	0x000001f0


	//   ....[3]....
        /*00ac*/ 	.word	0x000003e0


	//   ....[4]....
        /*00b0*/ 	.word	0x00000620


	//   ....[5]....
        /*00b4*/ 	.word	0x00001510


	//   ....[6]....
        /*00b8*/ 	.word	0x00006f70


	//   ....[7]....
        /*00bc*/ 	.word	0x0000b000


	//----- nvinfo : EIATTR_REG_RECONFIG
	.align		4
.L_663:
        /*00c0*/ 	.byte	0x01, 0x54
	.zero		2


	//----- nvinfo : EIATTR_SYSCALL_OFFSETS
	.align		4
        /*00c4*/ 	.byte	0x04, 0x46
        /*00c6*/ 	.short	(.L_665 - .L_664)


	//   ....[0]....
.L_664:
        /*00c8*/ 	.word	0x00001170


	//   ....[1]....
        /*00cc*/ 	.word	0x00001260


	//   ....[2]....
        /*00d0*/ 	.word	0x000013c0


	//   ....[3]....
        /*00d4*/ 	.word	0x000014b0


	//   ....[4]....
        /*00d8*/ 	.word	0x00001730


	//----- nvinfo : EIATTR_MBARRIER_INSTR_OFFSETS
	.align		4
.L_665:
        /*00dc*/ 	.byte	0x04, 0x39
        /*00de*/ 	.short	(.L_667 - .L_666)


	//   ....[0]....
.L_666:
        /*00e0*/ 	.word	0x00000290
        /*00e4*/ 	.word	0x000000ff
        /*00e8*/ 	.word	0x00026800
        /*00ec*/ 	.short	0x0100
        /*00ee*/ 	.byte	0x06
	.zero		1


	//   ....[1]....
        /*00f0*/ 	.word	0x00000390
        /*00f4*/ 	.word	0x000000ff
        /*00f8*/ 	.word	0x00026810
        /*00fc*/ 	.short	0x0100
        /*00fe*/ 	.byte	0x08
	.zero		1


	//   ....[2]....
        /*0100*/ 	.word	0x000003a0
        /*0104*/ 	.word	0x000000ff
        /*0108*/ 	.word	0x00026820
        /*010c*/ 	.short	0x0100
        /*010e*/ 	.byte	0x08
	.zero		1


	//   ....[3]....
        /*0110*/ 	.word	0x000003b0
        /*0114*/ 	.word	0x000000ff
        /*0118*/ 	.word	0x00026818
        /*011c*/ 	.short	0x0100
        /*011e*/ 	.byte	0x08
	.zero		1


	//   ....[4]....
        /*0120*/ 	.word	0x000003c0
        /*0124*/ 	.word	0x000000ff
        /*0128*/ 	.word	0x00026828
        /*012c*/ 	.short	0x0100
        /*012e*/ 	.byte	0x08
	.zero		1


	//   ....[5]....
        /*0130*/ 	.word	0x000004f0
        /*0134*/ 	.word	0x000000ff
        /*0138*/ 	.word	0x00026830
        /*013c*/ 	.short	0x0100
        /*013e*/ 	.byte	0x08
	.zero		1


	//   ....[6]....
        /*0140*/ 	.word	0x00000500
        /*0144*/ 	.word	0x000000ff
        /*0148*/ 	.word	0x00026840
        /*014c*/ 	.short	0x0100
        /*014e*/ 	.byte	0x08
	.zero		1


	//   ....[7]....
        /*0150*/ 	.word	0x00000510
        /*0154*/ 	.word	0x000000ff
        /*0158*/ 	.word	0x00026838
        /*015c*/ 	.short	0x0100
        /*015e*/ 	.byte	0x08
	.zero		1


	//   ....[8]....
        /*0160*/ 	.word	0x00000520
        /*0164*/ 	.word	0x000000ff
        /*0168*/ 	.word	0x00026848
        /*016c*/ 	.short	0x0100
        /*016e*/ 	.byte	0x08
	.zero		1


	//   ....[9]....
        /*0170*/ 	.word	0x00001550
        /*0174*/ 	.word	0x000000ed
        /*0178*/ 	.word	0x00026800
        /*017c*/ 	.short	0x010a
        /*017e*/ 	.byte	0x3f
	.zero		1


	//   ....[10]....
        /*0180*/ 	.word	0x000015f0
        /*0184*/ 	.word	0x000000ed
        /*0188*/ 	.word	0x00026800
        /*018c*/ 	.short	0x010a
        /*018e*/ 	.byte	0x3f
	.zero		1


	//   ....[11]....
        /*0190*/ 	.word	0x00001f80
        /*0194*/ 	.word	0x000000ff
        /*0198*/ 	.word	0x00026810
        /*019c*/ 	.short	0x010a
        /*019e*/ 	.byte	0x07
	.zero		1


	//   ....[12]....
        /*01a0*/ 	.word	0x00001fc0
        /*01a4*/ 	.word	0x000000ff
        /*01a8*/ 	.word	0x00026810
        /*01ac*/ 	.short	0x010a
        /*01ae*/ 	.byte	0x07
	.zero		1


	//   ....[13]....
        /*01b0*/ 	.word	0x00002400
        /*01b4*/ 	.word	0x000000ff
        /*01b8*/ 	.word	0x00026830
        /*01bc*/ 	.short	0x010a
        /*01be*/ 	.byte	0x07
	.zero		1


	//   ....[14]....
        /*01c0*/ 	.word	0x00002730
        /*01c4*/ 	.word	0x000000ff
        /*01c8*/ 	.word	0x00026830
        /*01cc*/ 	.short	0x010a
        /*01ce*/ 	.byte	0x07
	.zero		1


	//   ....[15]....
        /*01d0*/ 	.word	0x00004d10
        /*01d4*/ 	.word	0x000000ff
        /*01d8*/ 	.word	0x00000000
        /*01dc*/ 	.short	0x0101
        /*01de*/ 	.byte	0x0a
	.zero		1


	//   ....[16]....
        /*01e0*/ 	.word	0x00005020
        /*01e4*/ 	.word	0x000000ff
        /*01e8*/ 	.word	0x00000000
        /*01ec*/ 	.short	0x0101
        /*01ee*/ 	.byte	0x07
	.zero		1


	//   ....[17]....
        /*01f0*/ 	.word	0x00008cf0
        /*01f4*/ 	.word	0x0000000f
        /*01f8*/ 	.word	0x00026820
        /*01fc*/ 	.short	0x010a
        /*01fe*/ 	.byte	0x3f
	.zero		1


	//   ....[18]....
        /*0200*/ 	.word	0x00009600
        /*0204*/ 	.word	0x0000000f
        /*0208*/ 	.word	0x00026840
        /*020c*/ 	.short	0x010a
        /*020e*/ 	.byte	0x3f
	.zero		1


	//   ....[19]....
        /*0210*/ 	.word	0x00009940
        /*0214*/ 	.word	0x0000000f
        /*0218*/ 	.word	0x00026828
        /*021c*/ 	.short	0x010a
        /*021e*/ 	.byte	0x3f
	.zero		1


	//   ....[20]....
        /*0220*/ 	.word	0x00009c80
        /*0224*/ 	.word	0x0000000f
        /*0228*/ 	.word	0x00026848
        /*022c*/ 	.short	0x010a
        /*022e*/ 	.byte	0x3f
	.zero		1


	//   ....[21]....
        /*0230*/ 	.word	0x00009f60
        /*0234*/ 	.word	0x0000000f
        /*0238*/ 	.word	0x00026820
        /*023c*/ 	.short	0x010a
        /*023e*/ 	.byte	0x3f
	.zero		1


	//   ....[22]....
        /*0240*/ 	.word	0x0000a310
        /*0244*/ 	.word	0x0000000f
        /*0248*/ 	.word	0x00026840
        /*024c*/ 	.short	0x010a
        /*024e*/ 	.byte	0x3f
	.zero		1


	//   ....[23]....
        /*0250*/ 	.word	0x0000a620
        /*0254*/ 	.word	0x0000000f
        /*0258*/ 	.word	0x00026828
        /*025c*/ 	.short	0x010a
        /*025e*/ 	.byte	0x3f
	.zero		1


	//   ....[24]....
        /*0260*/ 	.word	0x0000a9a0
        /*0264*/ 	.word	0x00000003
        /*0268*/ 	.word	0x00026840
        /*026c*/ 	.short	0x010a
        /*026e*/ 	.byte	0x3f
	.zero		1


	//   ....[25]....
        /*0270*/ 	.word	0x0000ae70
        /*0274*/ 	.word	0x00000007
        /*0278*/ 	.word	0x00000000
        /*027c*/ 	.short	0x010a
        /*027e*/ 	.byte	0x3f
	.zero		1


	//   ....[26]....
        /*0280*/ 	.word	0x0000aec0
        /*0284*/ 	.word	0x00000003
        /*0288*/ 	.word	0x00000000
        /*028c*/ 	.short	0x010a
        /*028e*/ 	.byte	0x3f
	.zero		1


	//   ....[27]....
        /*0290*/ 	.word	0x0000af20
        /*0294*/ 	.word	0x00000005
        /*0298*/ 	.word	0x00000000
        /*029c*/ 	.short	0x010a
        /*029e*/ 	.byte	0x3f
	.zero		1


	//   ....[28]....
        /*02a0*/ 	.word	0x0000af50
        /*02a4*/ 	.word	0x00000003
        /*02a8*/ 	.word	0x00000000
        /*02ac*/ 	.short	0x010a
        /*02ae*/ 	.byte	0x3f
	.zero		1


	//   ....[29]....
        /*02b0*/ 	.word	0x0000b030
        /*02b4*/ 	.word	0x000000ed
        /*02b8*/ 	.word	0x00026800
        /*02bc*/ 	.short	0x010a
        /*02be*/ 	.byte	0x3f
	.zero		1


	//   ....[30]....
        /*02c0*/ 	.word	0x0000b090
        /*02c4*/ 	.word	0x00000005
        /*02c8*/ 	.word	0x00026810
        /*02cc*/ 	.short	0x010a
        /*02ce*/ 	.byte	0x3f
	.zero		1


	//   ....[31]....
        /*02d0*/ 	.word	0x0000b0f0
        /*02d4*/ 	.word	0x00000079
        /*02d8*/ 	.word	0x00026830
        /*02dc*/ 	.short	0x010a
        /*02de*/ 	.byte	0x3f
	.zero		1


	//   ....[32]....
        /*02e0*/ 	.word	0x0000b140
        /*02e4*/ 	.word	0x0000000f
        /*02e8*/ 	.word	0x00026820
        /*02ec*/ 	.short	0x010a
        /*02ee*/ 	.byte	0x3f
	.zero		1


	//   ....[33]....
        /*02f0*/ 	.word	0x0000b190
        /*02f4*/ 	.word	0x0000000f
        /*02f8*/ 	.word	0x00026840
        /*02fc*/ 	.short	0x010a
        /*02fe*/ 	.byte	0x3f
	.zero		1


	//   ....[34]....
        /*0300*/ 	.word	0x0000b1e0
        /*0304*/ 	.word	0x0000000f
        /*0308*/ 	.word	0x00026828
        /*030c*/ 	.short	0x010a
        /*030e*/ 	.byte	0x3f
	.zero		1


	//   ....[35]....
        /*0310*/ 	.word	0x0000b230
        /*0314*/ 	.word	0x0000000f
        /*0318*/ 	.word	0x00026848
        /*031c*/ 	.short	0x010a
        /*031e*/ 	.byte	0x3f
	.zero		1


	//   ....[36]....
        /*0320*/ 	.word	0x0000b290
        /*0324*/ 	.word	0x0000000f
        /*0328*/ 	.word	0x00026820
        /*032c*/ 	.short	0x010a
        /*032e*/ 	.byte	0x3f
	.zero		1


	//   ....[37]....
        /*0330*/ 	.word	0x0000b2e0
        /*0334*/ 	.word	0x0000000f
        /*0338*/ 	.word	0x00026840
        /*033c*/ 	.short	0x010a
        /*033e*/ 	.byte	0x3f
	.zero		1


	//   ....[38]....
        /*0340*/ 	.word	0x0000b330
        /*0344*/ 	.word	0x0000000f
        /*0348*/ 	.word	0x00026828
        /*034c*/ 	.short	0x010a
        /*034e*/ 	.byte	0x3f
	.zero		1


	//   ....[39]....
        /*0350*/ 	.word	0x0000b380
        /*0354*/ 	.word	0x00000003
        /*0358*/ 	.word	0x00026840
        /*035c*/ 	.short	0x010a
        /*035e*/ 	.byte	0x3f
	.zero		1


	//   ....[40]....
        /*0360*/ 	.word	0x0000b450
        /*0364*/ 	.word	0x00000007
        /*0368*/ 	.word	0x00000000
        /*036c*/ 	.short	0x010a
        /*036e*/ 	.byte	0x3f
	.zero		1


	//   ....[41]....
        /*0370*/ 	.word	0x0000b4a0
        /*0374*/ 	.word	0x00000003
        /*0378*/ 	.word	0x00000000
        /*037c*/ 	.short	0x010a
        /*037e*/ 	.byte	0x3f
	.zero		1


	//   ....[42]....
        /*0380*/ 	.word	0x0000b4f0
        /*0384*/ 	.word	0x00000005
        /*0388*/ 	.word	0x00000000
        /*038c*/ 	.short	0x010a
        /*038e*/ 	.byte	0x3f
	.zero		1


	//----- nvinfo : EIATTR_NUM_MBARRIERS
	.align		4
.L_667:
        /*0390*/ 	.byte	0x03, 0x38
        /*0392*/ 	.short	0x0009


	//----- nvinfo : EIATTR_EXIT_INSTR_OFFSETS
	.align		4
        /*0394*/ 	.byte	0x04, 0x1c
        /*0396*/ 	.short	(.L_669 - .L_668)


	//   ....[0]....
.L_668:
        /*0398*/ 	.word	0x0000afa0


	//----- nvinfo : EIATTR_MAX_THREADS
	.align		4
.L_669:
        /*039c*/ 	.byte	0x04, 0x05
        /*039e*/ 	.short	(.L_671 - .L_670)
.L_670:
        /*03a0*/ 	.word	0x00000180
        /*03a4*/ 	.word	0x00000001
        /*03a8*/ 	.word	0x00000001


	//----- nvinfo : EIATTR_CRS_STACK_SIZE
	.align		4
.L_671:
        /*03ac*/ 	.byte	0x04, 0x1e
        /*03ae*/ 	.short	(.L_673 - .L_672)
.L_672:
        /*03b0*/ 	.word	0x00000000


	//----- nvinfo : EIATTR_CBANK_PARAM_SIZE
	.align		4
.L_673:
        /*03b4*/ 	.byte	0x03, 0x19
        /*03b6*/ 	.short	0x06f0


	//----- nvinfo : EIATTR_PARAM_CBANK
	.align		4
        /*03b8*/ 	.byte	0x04, 0x0a
        /*03ba*/ 	.short	(.L_675 - .L_674)
	.align		4
.L_674:
        /*03bc*/ 	.word	index@(.nv.constant0._ZN7cutlass13device_kernelIN5flash11enable_sm90INS1_16FlashAttnBwdSm90INS1_25CollectiveMainloopBwdSm90ILi2ELi2ELi2EN4cute5tupleIJNS5_1CILi1EEES8_S8_EEENS6_IJNS7_ILi64EEENS7_ILi128EEENS7_ILi96EEEEEENS_10bfloat16_tEfNS_4arch4Sm90ELb0ELb1ELb1ELb1ELb0ELb1ELb0ELb0ELi2ELi1ELi2ELi1ELb1EEENS1_21CollectiveEpilogueBwdISD_SE_SG_Li256ELb1ELb0ELi1EEENS1_19SingleTileSchedulerILb1ELb0ELb0ELi128EEEEEEEEEvNT_6ParamsE)
        /*03c0*/ 	.short	0x0210
        /*03c2*/ 	.short	0x06f0


	//----- nvinfo : EIATTR_SW_WAR
	.align		4
.L_675:
        /*03c4*/ 	.byte	0x04, 0x36
        /*03c6*/ 	.short	(.L_677 - .L_676)
.L_676:
        /*03c8*/ 	.word	0x00000008
.L_677:


//--------------------- .nv.info._ZN7cutlass13device_kernelIN5flash11enable_sm90INS1_16FlashAttnBwdSm90INS1_25CollectiveMainloopBwdSm90ILi2ELi2ELi2EN4cute5tupleIJNS5_1CILi1EEES8_S8_EEENS6_IJNS7_ILi64EEENS7_ILi128EEENS7_ILi96EEEEEENS_10bfloat16_tEfNS_4arch4Sm90ELb0ELb1ELb1ELb1ELb1ELb1ELb0ELb0ELi2ELi1ELi2ELi1ELb1EEENS1_21CollectiveEpilogueBwdISD_SE_SG_Li256ELb1ELb0ELi1EEENS1_19SingleTileSchedulerILb1ELb0ELb0ELi128EEEEEEEEEvNT_6ParamsE --------------------------
	.section	.nv.info._ZN7cutlass13device_kernelIN5flash11enable_sm90INS1_16FlashAttnBwdSm90INS1_25CollectiveMainloopBwdSm90ILi2ELi2ELi2EN4cute5tupleIJNS5_1CILi1EEES8_S8_EEENS6_IJNS7_ILi64EEENS7_ILi128EEENS7_ILi96EEEEEENS_10bfloat16_tEfNS_4arch4Sm90ELb0ELb1ELb1ELb1ELb1ELb1ELb0ELb0ELi2ELi1ELi2ELi1ELb1EEENS1_21CollectiveEpilogueBwdISD_SE_SG_Li256ELb1ELb0ELi1EEENS1_19SingleTileSchedulerILb1ELb0ELb0ELi128EEEEEEEEEvNT_6ParamsE,"",@"SHT_CUDA_INFO"
	.sectionflags	@""
	.align	4


	//----- nvinfo : EIATTR_CUDA_API_VERSION
	.align		4
        /*0000*/ 	.byte	0x04, 0x37
        /*0002*/ 	.short	(.L_679 - .L_678)
.L_678:
        /*0004*/ 	.word	0x00000082


	//----- nvinfo : EIATTR_KPARAM_INFO
	.align		4
.L_679:
        /*0008*/ 	.byte	0x04, 0x17
        /*000a*/ 	.short	(.L_681 - .L_680)
.L_680:
        /*000c*/ 	.word	0x00000000
        /*0010*/ 	.short	0x0000
        /*0012*/ 	.short	0x0070
        /*0014*/ 	.byte	0x00, 0xf0, 0x01, 0x1a


	//----- nvinfo : EIATTR_SPARSE_MMA_MASK
	.align		4
.L_681:
        /*0018*/ 	.byte	0x03, 0x50
        /*001a*/ 	.short	0x0000


	//----- nvinfo : EIATTR_MAXREG_COUNT
	.align		4
        /*001c*/ 	.byte	0x03, 0x1b
        /*001e*/ 	.short	0x00a8


	//----- nvinfo : EIATTR_NUM_BARRIERS
	.align		4
        /*0020*/ 	.byte	0x02, 0x4c
        /*0022*/ 	.byte	0x10
	.zero		1


	//----- nvinfo : EIATTR_EXTERNS
	.align		4
        /*0024*/ 	.byte	0x04, 0x0f
        /*0026*/ 	.short	(.L_683 - .L_682)


	//   ....[0]....
	.align		4
.L_682:
        /*0028*/ 	.word	index@(__assertfail)


	//----- nvinfo : EIATTR_ANNOTATIONS
	.align		4
.L_683:
        /*002c*/ 	.byte	0x04, 0x55
        /*002e*/ 	.short	(.L_685 - .L_684)


	//   ....[0]....
.L_684:
        /*0030*/ 	.word	0x00000001
        /*0034*/ 	.byte	0x30, 0x1b, 0x00, 0x00, 0x01, 0x00, 0x00, 0x00, 0x20, 0x2d, 0x00, 0x00, 0x01, 0x00, 0x00, 0x00
        /*0044*/ 	.byte	0x30, 0xa2, 0x00, 0x00, 0x01, 0x00, 0x00, 0x00, 0xc0, 0xa4, 0x00, 0x00, 0x01, 0x00, 0x00, 0x00
        /*0054*/ 	.byte	0x00, 0xb2, 0x00, 0x00, 0x01, 0x00, 0x00, 0x00, 0x20, 0xb2, 0x00, 0x00, 0x01, 0x00, 0x00, 0x00
        /*0064*/ 	.byte	0x00, 0xb6, 0x00, 0x00


	//----- nvinfo : EIATTR_MERCURY_ISA_VERSION
	.align		4
.L_685:
        /*0068*/ 	.byte	0x03, 0x5f
        /*006a*/ 	.short	0x0101


	//----- nvinfo : EIATTR_INT_WARP_WIDE_INSTR_OFFSETS
	.align		4
        /*006c*/ 	.byte	0x04, 0x31
        /*006e*/ 	.short	(.L_687 - .L_686)


	//   ....[0]....
.L_686:
        /*0070*/ 	.word	0x00000190


	//   ....[1]....
        /*0074*/ 	.word	0x000001c0


	//   ....[2]....
        /*0078*/ 	.word	0x00007e60


	//   ....[3]....
        /*007c*/ 	.word	0x000084c0


	//   ....[4]....
        /*0080*/ 	.word	0x00008970


	//   ....[5]....
        /*0084*/ 	.word	0x00008c40


	//   ....[6]....
        /*0088*/ 	.word	0x00008ea0


	//   ....[7]....
        /*008c*/ 	.word	0x00009030


	//----- nvinfo : EIATTR_COOP_GROUP_MASK_REGIDS
	.align		4
.L_687:
        /*0090*/ 	.byte	0x04, 0x29
        /*0092*/ 	.short	(.L_689 - .L_688)


	//   ....[0]....
.L_688:
        /*0094*/ 	.word	0xffffffff


	//   ....[1]....
        /*0098*/ 	.word	0xffffffff


	//   ....[2]....
        /*009c*/ 	.word	0xffffffff


	//   ....[3]....
        /*00a0*/ 	.word	0xffffffff


	//   ....[4]....
        /*00a4*/ 	.word	0xffffffff


	//   ....[5]....
        /*00a8*/ 	.word	0xffffffff


	//   ....[6]....
        /*00ac*/ 	.word	0xffffffff


	//   ....[7]....
        /*00b0*/ 	.word	0xffffffff


	//   ....[8]....
        /*00b4*/ 	.word	0xffffffff


	//   ....[9]....
        /*00b8*/ 	.word	0xffffffff


	//   ....[10]....
        /*00bc*/ 	.word	0xffffffff


	//   ....[11]....
        /*00c0*/ 	.word	0xffffffff


	//   ....[12]....
        /*00c4*/ 	.word	0xffffffff


	//   ....[13]....
        /*00c8*/ 	.word	0xffffffff


	//   ....[14]....
        /*00cc*/ 	.word	0xffffffff


	//   ....[15]....
        /*00d0*/ 	.word	0xffffffff


	//   ....[16]....
        /*00d4*/ 	.word	0x0500000f


	//   ....[17]....
        /*00d8*/ 	.word	0x0500000f


	//   ....[18]....
        /*00dc*/ 	.word	0x0500000f


	//   ....[19]....
        /*00e0*/ 	.word	0x0500000f


	//----- nvinfo : EIATTR_COOP_GROUP_INSTR_OFFSETS
	.align		4
.L_689:
        /*00e4*/ 	.byte	0x04, 0x28
        /*00e6*/ 	.short	(.L_691 - .L_690)


	//   ....[0]....
.L_690:
        /*00e8*/ 	.word	0x00000070


	//   ....[1]....
        /*00ec*/ 	.word	0x000001a0


	//   ....[2]....
        /*00f0*/ 	.word	0x000001f0


	//   ....[3]....
        /*00f4*/ 	.word	0x000003e0


	//   ....[4]....
        /*00f8*/ 	.word	0x00000620


	//   ....[5]....
        /*00fc*/ 	.word	0x00001510


	//   ....[6]....
        /*0100*/ 	.word	0x00006f70


	//   ....[7]....
        /*0104*/ 	.word	0x00007a60


	//   ....[8]....
        /*0108*/ 	.word	0x00007d90


	//   ....[9]....
        /*010c*/ 	.word	0x00008120


	//   ....[10]....
        /*0110*/ 	.word	0x000083f0


	//   ....[11]....
        /*0114*/ 	.word	0x00008630


	//   ....[12]....
        /*0118*/ 	.word	0x000088a0


	//   ....[13]....
        /*011c*/ 	.word	0x00008b80


	//   ....[14]....
        /*0120*/ 	.word	0x00008da0


	//   ....[15]....
        /*0124*/ 	.word	0x00008f30


	//   ....[16]....
        /*0128*/ 	.word	0x0000bf40


	//   ....[17]....
        /*012c*/ 	.word	0x0000c0b0


	//   ....[18]....
        /*0130*/ 	.word	0x0000c120


	//   ....[19]....
        /*0134*/ 	.word	0x0000c190


	//----- nvinfo : EIATTR_REG_RECONFIG
	.align		4
.L_691:
        /*0138*/ 	.byte	0x01, 0x54
	.zero		2


	//----- nvinfo : EIATTR_SYSCALL_OFFSETS
	.align		4
        /*013c*/ 	.byte	0x04, 0x46
        /*013e*/ 	.short	(.L_693 - .L_692)


	//   ....[0]....
.L_692:
        /*0140*/ 	.word	0x00001170


	//   ....[1]....
        /*0144*/ 	.word	0x00001260


	//   ....[2]....
        /*0148*/ 	.word	0x000013c0


	//   ....[3]....
        /*014c*/ 	.word	0x000014b0


	//   ....[4]....
        /*0150*/ 	.word	0x00001730


	//----- nvinfo : EIATTR_MBARRIER_INSTR_OFFSETS
	.align		4
.L_693:
        /*0154*/ 	.byte	0x04, 0x39
        /*0156*/ 	.short	(.L_695 - .L_694)


	//   ....[0]....
.L_694:
        /*0158*/ 	.word	0x00000290
        /*015c*/ 	.word	0x000000ff
        /*0160*/ 	.word	0x00026800
        /*0164*/ 	.short	0x0100
        /*0166*/ 	.byte	0x06
	.zero		1


	//   ....[1]....
        /*0168*/ 	.word	0x00000390
        /*016c*/ 	.word	0x000000ff
        /*0170*/ 	.word	0x00026810
        /*0174*/ 	.short	0x0100
        /*0176*/ 	.byte	0x08
	.zero		1


	//   ....[2]....
        /*0178*/ 	.word	0x000003a0
        /*017c*/ 	.word	0x000000ff
        /*0180*/ 	.word	0x00026820
        /*0184*/ 	.short	0x0100
        /*0186*/ 	.byte	0x08
	.zero		1


	//   ....[3]....
        /*0188*/ 	.word	0x000003b0
        /*018c*/ 	.word	0x000000ff
        /*0190*/ 	.word	0x00026818
        /*0194*/ 	.short	0x0100
        /*0196*/ 	.byte	0x08
	.zero		1


	//   ....[4]....
        /*0198*/ 	.word	0x000003c0
        /*019c*/ 	.word	0x000000ff
        /*01a0*/ 	.word	0x00026828
        /*01a4*/ 	.short	0x0100
        /*01a6*/ 	.byte	0x08
	.zero		1


	//   ....[5]....
        /*01a8*/ 	.word	0x000004f0
        /*01ac*/ 	.word	0x000000ff
        /*01b0*/ 	.word	0x00026830
        /*01b4*/ 	.short	0x0100
        /*01b6*/ 	.byte	0x08
	.zero		1


	//   ....[6]....
        /*01b8*/ 	.word	0x00000500
        /*01bc*/ 	.word	0x000000ff
        /*01c0*/ 	.word	0x00026840
        /*01c4*/ 	.short	0x0100
        /*01c6*/ 	.byte	0x08
	.zero		1


	//   ....[7]....
        /*01c8*/ 	.word	0x00000510
        /*01cc*/ 	.word	0x000000ff
        /*01d0*/ 	.word	0x00026838
        /*01d4*/ 	.short	0x0100
        /*01d6*/ 	.byte	0x08
	.zero		1


	//   ....[8]....
        /*01d8*/ 	.word	0x00000520
        /*01dc*/ 	.word	0x000000ff
        /*01e0*/ 	.word	0x00026848
        /*01e4*/ 	.short	0x0100
        /*01e6*/ 	.byte	0x08
	.zero		1


	//   ....[9]....
        /*01e8*/ 	.word	0x00001550
        /*01ec*/ 	.word	0x000000ed
        /*01f0*/ 	.word	0x00026800
        /*01f4*/ 	.short	0x010a
        /*01f6*/ 	.byte	0x3f
	.zero		1


	//   ....[10]....
        /*01f8*/ 	.word	0x000015f0
        /*01fc*/ 	.word	0x000000ed
        /*0200*/ 	.word	0x00026800
        /*0204*/ 	.short	0x010a
        /*0206*/ 	.byte	0x3f
	.zero		1


	//   ....[11]....
        /*0208*/ 	.word	0x00001f80
        /*020c*/ 	.word	0x000000ff
        /*0210*/ 	.word	0x00026810
        /*0214*/ 	.short	0x010a
        /*0216*/ 	.byte	0x07
	.zero		1


	//   ....[12]....
        /*0218*/ 	.word	0x00001fc0
        /*021c*/ 	.word	0x000000ff
        /*0220*/ 	.word	0x00026810
        /*0224*/ 	.short	0x010a
        /*0226*/ 	.byte	0x07
	.zero		1


	//   ....[13]....
        /*0228*/ 	.word	0x00002400
        /*022c*/ 	.word	0x000000ff
        /*0230*/ 	.word	0x00026830
        /*0234*/ 	.short	0x010a
        /*0236*/ 	.byte	0x07
	.zero		1


	//   ....[14]....
        /*0238*/ 	.word	0x00002730
        /*023c*/ 	.word	0x000000ff
        /*0240*/ 	.word	0x00026830
        /*0244*/ 	.short	0x010a
        /*0246*/ 	.byte	0x07
	.zero		1


	//   ....[15]....
        /*0248*/ 	.word	0x00004d10
        /*024c*/ 	.word	0x000000ff
        /*0250*/ 	.word	0x00000000
        /*0254*/ 	.short	0x0101
        /*0256*/ 	.byte	0x0a
	.zero		1


	//   ....[16]....
        /*0258*/ 	.word	0x00005020
        /*025c*/ 	.word	0x000000ff
        /*0260*/ 	.word	0x00000000
        /*0264*/ 	.short	0x0101
        /*0266*/ 	.byte	0x07
	.zero		1


	//   ....[17]....
        /*0268*/ 	.word	0x00009c30
        /*026c*/ 	.word	0x0000000f
        /*0270*/ 	.word	0x00026820
        /*0274*/ 	.short	0x010a
        /*0276*/ 	.byte	0x3f
	.zero		1


	//   ....[18]....
        /*0278*/ 	.word	0x0000a540
        /*027c*/ 	.word	0x0000000f
        /*0280*/ 	.word	0x00026840
        /*0284*/ 	.short	0x010a
        /*0286*/ 	.byte	0x3f
	.zero		1


	//   ....[19]....
        /*0288*/ 	.word	0x0000a880
        /*028c*/ 	.word	0x0000000f
        /*0290*/ 	.word	0x00026828
        /*0294*/ 	.short	0x010a
        /*0296*/ 	.byte	0x3f
	.zero		1


	//   ....[20]....
        /*0298*/ 	.word	0x0000abc0
        /*029c*/ 	.word	0x0000000f
        /*02a0*/ 	.word	0x00026848
        /*02a4*/ 	.short	0x010a
        /*02a6*/ 	.byte	0x3f
	.zero		1


	//   ....[21]....
        /*02a8*/ 	.word	0x0000aea0
        /*02ac*/ 	.word	0x0000000f
        /*02b0*/ 	.word	0x00026820
        /*02b4*/ 	.short	0x010a
        /*02b6*/ 	.byte	0x3f
	.zero		1


	//   ....[22]....
        /*02b8*/ 	.word	0x0000b250
        /*02bc*/ 	.word	0x0000000f
        /*02c0*/ 	.word	0x00026840
        /*02c4*/ 	.short	0x010a
        /*02c6*/ 	.byte	0x3f
	.zero		1


	//   ....[23]....
        /*02c8*/ 	.word	0x0000b560
        /*02cc*/ 	.word	0x0000000f
        /*02d0*/ 	.word	0x00026828
        /*02d4*/ 	.short	0x010a
        /*02d6*/ 	.byte	0x3f
	.zero		1


	//   ....[24]....
        /*02d8*/ 	.word	0x0000b8e0
        /*02dc*/ 	.word	0x00000003
        /*02e0*/ 	.word	0x00026840
        /*02e4*/ 	.short	0x010a
        /*02e6*/ 	.byte	0x3f
	.zero		1


	//   ....[25]....
        /*02e8*/ 	.word	0x0000bdb0
        /*02ec*/ 	.word	0x00000007
        /*02f0*/ 	.word	0x00000000
        /*02f4*/ 	.short	0x010a
        /*02f6*/ 	.byte	0x3f
	.zero		1


	//   ....[26]....
        /*02f8*/ 	.word	0x0000be00
        /*02fc*/ 	.word	0x00000003
        /*0300*/ 	.word	0x00000000
        /*0304*/ 	.short	0x010a
        /*0306*/ 	.byte	0x3f
	.zero		1


	//   ....[27]....
        /*0308*/ 	.word	0x0000be60
        /*030c*/ 	.word	0x00000005
        /*0310*/ 	.word	0x00000000
        /*0314*/ 	.short	0x010a
        /*0316*/ 	.byte	0x3f
	.zero		1


	//   ....[28]....
        /*0318*/ 	.word	0x0000be90
        /*031c*/ 	.word	0x00000003
        /*0320*/ 	.word	0x00000000
        /*0324*/ 	.short	0x010a
        /*0326*/ 	.byte	0x3f
	.zero		1


	//   ....[29]....
        /*0328*/ 	.word	0x0000bf70
        /*032c*/ 	.word	0x000000ed
        /*0330*/ 	.word	0x00026800
        /*0334*/ 	.short	0x010a
        /*0336*/ 	.byte	0x3f
	.zero		1


	//   ....[30]....
        /*0338*/ 	.word	0x0000bfd0
        /*033c*/ 	.word	0x00000005
        /*0340*/ 	.word	0x00026810
        /*0344*/ 	.short	0x010a
        /*0346*/ 	.byte	0x3f
	.zero		1


	//   ....[31]....
        /*0348*/ 	.word	0x0000c030
        /*034c*/ 	.word	0x00000079
        /*0350*/ 	.word	0x00026830
        /*0354*/ 	.short	0x010a
        /*0356*/ 	.byte	0x3f
	.zero		1


	//   ....[32]....
        /*0358*/ 	.word	0x0000c1d0
        /*035c*/ 	.word	0x0000000f
        /*0360*/ 	.word	0x00026820
        /*0364*/ 	.short	0x010a
        /*0366*/ 	.byte	0x3f
	.zero		1


	//   ....[33]....
        /*0368*/ 	.word	0x0000c220
        /*036c*/ 	.word	0x0000000f
        /*0370*/ 	.word	0x00026840
        /*0374*/ 	.short	0x010a
        /*0376*/ 	.byte	0x3f
	.zero		1


	//   ....[34]....
        /*0378*/ 	.word	0x0000c270
        /*037c*/ 	.word	0x0000000f
        /*0380*/ 	.word	0x00026828
        /*0384*/ 	.short	0x010a
        /*0386*/ 	.byte	0x3f
	.zero		1


	//   ....[35]....
        /*0388*/ 	.word	0x0000c2c0
        /*038c*/ 	.word	0x0000000f
        /*0390*/ 	.word	0x00026848
        /*0394*/ 	.short	0x010a
        /*0396*/ 	.byte	0x3f
	.zero		1


	//   ....[36]....
        /*0398*/ 	.word	0x0000c320
        /*039c*/ 	.word	0x0000000f
        /*03a0*/ 	.word	0x00026820
        /*03a4*/ 	.short	0x010a
        /*03a6*/ 	.byte	0x3f
	.zero		1


	//   ....[37]....
        /*03a8*/ 	.word	0x0000c370
        /*03ac*/ 	.word	0x0000000f
        /*03b0*/ 	.word	0x00026840
        /*03b4*/ 	.short	0x010a
        /*03b6*/ 	.byte	0x3f
	.zero		1


	//   ....[38]....
        /*03b8*/ 	.word	0x0000c3c0
        /*03bc*/ 	.word	0x0000000f
        /*03c0*/ 	.word	0x00026828
        /*03c4*/ 	.short	0x010a
        /*03c6*/ 	.byte	0x3f
	.zero		1


	//   ....[39]....
        /*03c8*/ 	.word	0x0000c410
        /*03cc*/ 	.word	0x00000003
        /*03d0*/ 	.word	0x00026840
        /*03d4*/ 	.short	0x010a
        /*03d6*/ 	.byte	0x3f
	.zero		1


	//   ....[40]....
        /*03d8*/ 	.word	0x0000c4e0
        /*03dc*/ 	.word	0x00000007
        /*03e0*/ 	.word	0x00000000
        /*03e4*/ 	.short	0x010a
        /*03e6*/ 	.byte	0x3f
	.zero		1


	//   ....[41]....
        /*03e8*/ 	.word	0x0000c530
        /*03ec*/ 	.word	0x00000003
        /*03f0*/ 	.word	0x00000000
        /*03f4*/ 	.short	0x010a
        /*03f6*/ 	.byte	0x3f
	.zero		1


	//   ....[42]....
        /*03f8*/ 	.word	0x0000c580
        /*03fc*/ 	.word	0x00000005
        /*0400*/ 	.word	0x00000000
        /*0404*/ 	.short	0x010a
        /*0406*/ 	.byte	0x3f
	.zero		1


	//----- nvinfo : EIATTR_NUM_MBARRIERS
	.align		4
.L_695:
        /*0408*/ 	.byte	0x03, 0x38
        /*040a*/ 	.short	0x0009


	//----- nvinfo : EIATTR_EXIT_INSTR_OFFSETS
	.align		4
        /*040c*/ 	.byte	0x04, 0x1c
        /*040e*/ 	.short	(.L_697 - .L_696)


	//   ....[0]....
.L_696:
        /*0410*/ 	.word	0x0000bee0


	//----- nvinfo : EIATTR_MAX_THREADS
	.align		4
.L_697:
        /*0414*/ 	.byte	0x04, 0x05
        /*0416*/ 	.short	(.L_699 - .L_698)
.L_698:
        /*0418*/ 	.word	0x00000180
        /*041c*/ 	.word	0x00000001
        /*0420*/ 	.word	0x00000001


	//----- nvinfo : EIATTR_CRS_STACK_SIZE
	.align		4
.L_699:
        /*0424*/ 	.byte	0x04, 0x1e
        /*0426*/ 	.short	(.L_701 - .L_700)
.L_700:
        /*0428*/ 	.word	0x00000000


	//----- nvinfo : EIATTR_CBANK_PARAM_SIZE
	.align		4
.L_701:
        /*042c*/ 	.byte	0x03, 0x19
        /*042e*/ 	.short	0x06f0


	//----- nvinfo : EIATTR_PARAM_CBANK
	.align		4
        /*0430*/ 	.byte	0x04, 0x0a
        /*0432*/ 	.short	(.L_703 - .L_702)
	.align		4
.L_702:
        /*0434*/ 	.word	index@(.nv.constant0._ZN7cutlass13device_kernelIN5flash11enable_sm90INS1_16FlashAttnBwdSm90INS1_25CollectiveMainloopBwdSm90ILi2ELi2ELi2EN4cute5tupleIJNS5_1CILi1EEES8_S8_EEENS6_IJNS7_ILi64EEENS7_ILi128EEENS7_ILi96EEEEEENS_10bfloat16_tEfNS_4arch4Sm90ELb0ELb1ELb1ELb1ELb1ELb1ELb0ELb0ELi2ELi1ELi2ELi1ELb1EEENS1_21CollectiveEpilogueBwdISD_SE_SG_Li256ELb1ELb0ELi1EEENS1_19SingleTileSchedulerILb1ELb0ELb0ELi128EEEEEEEEEvNT_6ParamsE)
        /*0438*/ 	.short	0x0210
        /*043a*/ 	.short	0x06f0


	//----- nvinfo : EIATTR_SW_WAR
	.align		4
.L_703:
        /*043c*/ 	.byte	0x04, 0x36
        /*043e*/ 	.short	(.L_705 - .L_704)
.L_704:
        /*0440*/ 	.word	0x00000008
.L_705:


//--------------------- .nv.info._ZN7cutlass13device_kernelIN5flash11enable_sm90INS1_16FlashAttnBwdSm90INS1_25CollectiveMainloopBwdSm90ILi2ELi2ELi2EN4cute5tupleIJNS5_1CILi1EEES8_S8_EEENS6_IJNS7_ILi64EEENS7_ILi128EEENS7_ILi96EEEEEENS_10bfloat16_tEfNS_4arch4Sm90ELb0ELb1ELb1ELb1ELb0ELb1ELb0ELb0ELi2ELi1ELi2ELi1ELb1EEENS1_24CollectiveEpilogueBwdGQAISD_fSG_Li256ELb1ELb0EEENS1_19SingleTileSchedulerILb1ELb0ELb0ELi128EEEEEEEEEvNT_6ParamsE --------------------------
	.section	.nv.info._ZN7cutlass13device_kernelIN5flash11enable_sm90INS1_16FlashAttnBwdSm90INS1_25CollectiveMainloopBwdSm90ILi2ELi2ELi2EN4cute5tupleIJNS5_1CILi1EEES8_S8_EEENS6_IJNS7_ILi64EEENS7_ILi128EEENS7_ILi96EEEEEENS_10bfloat16_tEfNS_4arch4Sm90ELb0ELb1ELb1ELb1ELb0ELb1ELb0ELb0ELi2ELi1ELi2ELi1ELb1EEENS1_24CollectiveEpilogueBwdGQAISD_fSG_Li256ELb1ELb0EEENS1_19SingleTileSchedulerILb1ELb0ELb0ELi128EEEEEEEEEvNT_6ParamsE,"",@"SHT_CUDA_INFO"
	.sectionflags	@""
	.align	4


	//----- nvinfo : EIATTR_CUDA_API_VERSION
	.align		4
        /*0000*/ 	.byte	0x04, 0x37
        /*0002*/ 	.short	(.L_707 - .L_706)
.L_706:
        /*0004*/ 	.word	0x00000082


	//----- nvinfo : EIATTR_KPARAM_INFO
	.align		4
.L_707:
        /*0008*/ 	.byte	0x04, 0x17
        /*000a*/ 	.short	(.L_709 - .L_708)
.L_708:
        /*000c*/ 	.word	0x00000000
        /*0010*/ 	.short	0x0000
        /*0012*/ 	.short	0x0070
        /*0014*/ 	.byte	0x00, 0xf0, 0x01, 0x1a


	//----- nvinfo : EIATTR_SPARSE_MMA_MASK
	.align		4
.L_709:
        /*0018*/ 	.byte	0x03, 0x50
        /*001a*/ 	.short	0x0000


	//----- nvinfo : EIATTR_MAXREG_COUNT
	.align		4
        /*001c*/ 	.byte	0x03, 0x1b
        /*001e*/ 	.short	0x00a8


	//----- nvinfo : EIATTR_NUM_BARRIERS
	.align		4
        /*0020*/ 	.byte	0x02, 0x4c
        /*0022*/ 	.byte	0x10
	.zero		1


	//----- nvinfo : EIATTR_EXTERNS
	.align		4
        /*0024*/ 	.byte	0x04, 0x0f
        /*0026*/ 	.short	(.L_711 - .L_710)


	//   ....[0]....
	.align		4
.L_710:
        /*0028*/ 	.word	index@(__assertfail)


	//----- nvinfo : EIATTR_ANNOTATIONS
	.align		4
.L_711:
        /*002c*/ 	.byte	0x04, 0x55
        /*002e*/ 	.short	(.L_713 - .L_712)


	//   ....[0]....
.L_712:
        /*0030*/ 	.word	0x00000001
        /*0034*/ 	.byte	0x30, 0x1b, 0x00, 0x00, 0x01, 0x00, 0x00, 0x00, 0x20, 0x2d, 0x00, 0x00, 0x01, 0x00, 0x00, 0x00
        /*0044*/ 	.byte	0x90, 0x80, 0x00, 0x00, 0x01, 0x00, 0x00, 0x00, 0x20, 0x83, 0x00, 0x00, 0x01, 0x00, 0x00, 0x00
        /*0054*/ 	.byte	0x60, 0x90, 0x00, 0x00, 0x01, 0x00, 0x00, 0x00, 0x80, 0x90, 0x00, 0x00, 0x01, 0x00, 0x00, 0x00
        /*0064*/ 	.byte	0x60, 0x94, 0x00, 0x00


	//----- nvinfo : EIATTR_MERCURY_ISA_VERSION
	.align		4
.L_713:
        /*0068*/ 	.byte	0x03, 0x5f
        /*006a*/ 	.short	0x0101


	//----- nvinfo : EIATTR_INT_WARP_WIDE_INSTR_OFFSETS
	.align		4
        /*006c*/ 	.byte	0x04, 0x31
        /*006e*/ 	.short	(.L_715 - .L_714)


	//   ....[0]....
.L_714:
        /*0070*/ 	.word	0x00000190


	//   ....[1]....
        /*0074*/ 	.word	0x000001c0


	//----- nvinfo : EIATTR_COOP_GROUP_MASK_REGIDS
	.align		4
.L_715:
        /*0078*/ 	.byte	0x04, 0x29
        /*007a*/ 	.short	(.L_717 - .L_716)


	//   ....[0]....
.L_716:
        /*007c*/ 	.word	0xffffffff


	//   ....[1]....
        /*0080*/ 	.word	0xffffffff


	//   ....[2]....
        /*0084*/ 	.word	0xffffffff


	//   ....[3]....
        /*0088*/ 	.word	0xffffffff


	//   ....[4]....
        /*008c*/ 	.word	0xffffffff


	//   ....[5]....
        /*0090*/ 	.word	0xffffffff


	//   ....[6]....
        /*0094*/ 	.word	0xffffffff


	//   ....[7]....
        /*0098*/ 	.word	0x0500000f


	//----- nvinfo : EIATTR_COOP_GROUP_INSTR_OFFSETS
	.align		4
.L_717:
        /*009c*/ 	.byte	0x04, 0x28
        /*009e*/ 	.short	(.L_719 - .L_718)


	//   ....[0]....
.L_718:
        /*00a0*/ 	.word	0x00000070


	//   ....[1]....
        /*00a4*/ 	.word	0x000001a0


	//   ....[2]....
        /*00a8*/ 	.word	0x000001f0


	//   ....[3]....
        /*00ac*/ 	.word	0x000003e0


	//   ....[4]....
        /*00b0*/ 	.word	0x00000620


	//   ....[5]....
        /*00b4*/ 	.word	0x00001510


	//   ....[6]....
        /*00b8*/ 	.word	0x00005cd0


	//   ....[7]....
        /*00bc*/ 	.word	0x00009da0


	//----- nvinfo : EIATTR_REG_RECONFIG
	.align		4
.L_719:
        /*00c0*/ 	.byte	0x01, 0x54
	.zero		2


	//----- nvinfo : EIATTR_SYSCALL_OFFSETS
	.align		4
        /*00c4*/ 	.byte	0x04, 0x46
        /*00c6*/ 	.short	(.L_721 - .L_720)


	//   ....[0]....
.L_720:
        /*00c8*/ 	.word	0x00001170


	//   ....[1]....
        /*00cc*/ 	.word	0x00001260


	//   ....[2]....
        /*00d0*/ 	.word	0x000013c0


	//   ....[3]....
        /*00d4*/ 	.word	0x000014b0


	//   ....[4]....
        /*00d8*/ 	.word	0x00001730


	//----- nvinfo : EIATTR_MBARRIER_INSTR_OFFSETS
	.align		4
.L_721:
        /*00dc*/ 	.byte	0x04, 0x39
        /*00de*/ 	.short	(.L_723 - .L_722)


	//   ....[0]....
.L_722:
        /*00e0*/ 	.word	0x00000290
        /*00e4*/ 	.word	0x000000ff
        /*00e8*/ 	.word	0x00026800
        /*00ec*/ 	.short	0x0100
        /*00ee*/ 	.byte	0x06
	.zero		1


	//   ....[1]....
        /*00f0*/ 	.word	0x00000390
        /*00f4*/ 	.word	0x000000ff
        /*00f8*/ 	.word	0x00026810
        /*00fc*/ 	.short	0x0100
        /*00fe*/ 	.byte	0x08
	.zero		1


	//   ....[2]....
        /*0100*/ 	.word	0x000003a0
        /*0104*/ 	.word	0x000000ff
        /*0108*/ 	.word	0x00026820
        /*010c*/ 	.short	0x0100
        /*010e*/ 	.byte	0x08
	.zero		1


	//   ....[3]....
        /*0110*/ 	.word	0x000003b0
        /*0114*/ 	.word	0x000000ff
        /*0118*/ 	.word	0x00026818
        /*011c*/ 	.short	0x0100
        /*011e*/ 	.byte	0x08
	.zero		1


	//   ....[4]....
        /*0120*/ 	.word	0x000003c0
        /*0124*/ 	.word	0x000000ff
        /*0128*/ 	.word	0x00026828
        /*012c*/ 	.short	0x0100
        /*012e*/ 	.byte	0x08
	.zero		1


	//   ....[5]....
        /*0130*/ 	.word	0x000004f0
        /*0134*/ 	.word	0x000000ff
        /*0138*/ 	.word	0x00026830
        /*013c*/ 	.short	0x0100
        /*013e*/ 	.byte	0x08
	.zero		1


	//   ....[6]....
        /*0140*/ 	.word	0x00000500
        /*0144*/ 	.word	0x000000ff
        /*0148*/ 	.word	0x00026840
        /*014c*/ 	.short	0x0100
        /*014e*/ 	.byte	0x08
	.zero		1


	//   ....[7]....
        /*0150*/ 	.word	0x00000510
        /*0154*/ 	.word	0x000000ff
        /*0158*/ 	.word	0x00026838
        /*015c*/ 	.short	0x0100
        /*015e*/ 	.byte	0x08
	.zero		1


	//   ....[8]....
        /*0160*/ 	.word	0x00000520
        /*0164*/ 	.word	0x000000ff
        /*0168*/ 	.word	0x00026848
        /*016c*/ 	.short	0x0100
        /*016e*/ 	.byte	0x08
	.zero		1


	//   ....[9]....
        /*0170*/ 	.word	0x00001550
        /*0174*/ 	.word	0x000000ed
        /*0178*/ 	.word	0x00026800
        /*017c*/ 	.short	0x010a
        /*017e*/ 	.byte	0x3f
	.zero		1


	//   ....[10]....
        /*0180*/ 	.word	0x000015f0
        /*0184*/ 	.word	0x000000ed
        /*0188*/ 	.word	0x00026800
        /*018c*/ 	.short	0x010a
        /*018e*/ 	.byte	0x3f
	.zero		1


	//   ....[11]....
        /*0190*/ 	.word	0x00001f80
        /*0194*/ 	.word	0x000000ff
        /*0198*/ 	.word	0x00026810
        /*019c*/ 	.short	0x010a
        /*019e*/ 	.byte	0x07
	.zero		1


	//   ....[12]....
        /*01a0*/ 	.word	0x00001fc0
        /*01a4*/ 	.word	0x000000ff
        /*01a8*/ 	.word	0x00026810
        /*01ac*/ 	.short	0x010a
        /*01ae*/ 	.byte	0x07
	.zero		1


	//   ....[13]....
        /*01b0*/ 	.word	0x00002400
        /*01b4*/ 	.word	0x000000ff
        /*01b8*/ 	.word	0x00026830
        /*01bc*/ 	.short	0x010a
        /*01be*/ 	.byte	0x07
	.zero		1


	//   ....[14]....
        /*01c0*/ 	.word	0x00002730
        /*01c4*/ 	.word	0x000000ff
        /*01c8*/ 	.word	0x00026830
        /*01cc*/ 	.short	0x010a
        /*01ce*/ 	.byte	0x07
	.zero		1


	//   ....[15]....
        /*01d0*/ 	.word	0x00004d10
        /*01d4*/ 	.word	0x000000ff
        /*01d8*/ 	.word	0x00000000
        /*01dc*/ 	.short	0x0101
        /*01de*/ 	.byte	0x0a
	.zero		1


	//   ....[16]....
        /*01e0*/ 	.word	0x00005020
        /*01e4*/ 	.word	0x000000ff
        /*01e8*/ 	.word	0x00000000
        /*01ec*/ 	.short	0x0101
        /*01ee*/ 	.byte	0x07
	.zero		1


	//   ....[17]....
        /*01f0*/ 	.word	0x00007a90
        /*01f4*/ 	.word	0x0000000f
        /*01f8*/ 	.word	0x00026820
        /*01fc*/ 	.short	0x010a
        /*01fe*/ 	.byte	0x3f
	.zero		1


	//   ....[18]....
        /*0200*/ 	.word	0x000083a0
        /*0204*/ 	.word	0x0000000f
        /*0208*/ 	.word	0x00026840
        /*020c*/ 	.short	0x010a
        /*020e*/ 	.byte	0x3f
	.zero		1


	//   ....[19]....
        /*0210*/ 	.word	0x000086e0
        /*0214*/ 	.word	0x0000000f
        /*0218*/ 	.word	0x00026828
        /*021c*/ 	.short	0x010a
        /*021e*/ 	.byte	0x3f
	.zero		1


	//   ....[20]....
        /*0220*/ 	.word	0x00008a20
        /*0224*/ 	.word	0x0000000f
        /*0228*/ 	.word	0x00026848
        /*022c*/ 	.short	0x010a
        /*022e*/ 	.byte	0x3f
	.zero		1


	//   ....[21]....
        /*0230*/ 	.word	0x00008d00
        /*0234*/ 	.word	0x0000000f
        /*0238*/ 	.word	0x00026820
        /*023c*/ 	.short	0x010a
        /*023e*/ 	.byte	0x3f
	.zero		1


	//   ....[22]....
        /*0240*/ 	.word	0x000090b0
        /*0244*/ 	.word	0x0000000f
        /*0248*/ 	.word	0x00026840
        /*024c*/ 	.short	0x010a
        /*024e*/ 	.byte	0x3f
	.zero		1


	//   ....[23]....
        /*0250*/ 	.word	0x000093c0
        /*0254*/ 	.word	0x0000000f
        /*0258*/ 	.word	0x00026828
        /*025c*/ 	.short	0x010a
        /*025e*/ 	.byte	0x3f
	.zero		1


	//   ....[24]....
        /*0260*/ 	.word	0x00009740
        /*0264*/ 	.word	0x00000003
        /*0268*/ 	.word	0x00026840
        /*026c*/ 	.short	0x010a
        /*026e*/ 	.byte	0x3f
	.zero		1


	//   ....[25]....
        /*0270*/ 	.word	0x00009c10
        /*0274*/ 	.word	0x00000007
        /*0278*/ 	.word	0x00000000
        /*027c*/ 	.short	0x010a
        /*027e*/ 	.byte	0x3f
	.zero		1


	//   ....[26]....
        /*0280*/ 	.word	0x00009c60
        /*0284*/ 	.word	0x00000003
        /*0288*/ 	.word	0x00000000
        /*028c*/ 	.short	0x010a
        /*028e*/ 	.byte	0x3f
	.zero		1


	//   ....[27]....
        /*0290*/ 	.word	0x00009cc0
        /*0294*/ 	.word	0x00000005
        /*0298*/ 	.word	0x00000000
        /*029c*/ 	.short	0x010a
        /*029e*/ 	.byte	0x3f
	.zero		1


	//   ....[28]....
        /*02a0*/ 	.word	0x00009cf0
        /*02a4*/ 	.word	0x00000003
        /*02a8*/ 	.word	0x00000000
        /*02ac*/ 	.short	0x010a
        /*02ae*/ 	.byte	0x3f
	.zero		1


	//   ....[29]....
        /*02b0*/ 	.word	0x00009dd0
        /*02b4*/ 	.word	0x000000ed
        /*02b8*/ 	.word	0x00026800
        /*02bc*/ 	.short	0x010a
        /*02be*/ 	.byte	0x3f
	.zero		1


	//   ....[30]....
        /*02c0*/ 	.word	0x00009e30
        /*02c4*/ 	.word	0x00000005
        /*02c8*/ 	.word	0x00026810
        /*02cc*/ 	.short	0x010a
        /*02ce*/ 	.byte	0x3f
	.zero		1


	//   ....[31]....
        /*02d0*/ 	.word	0x00009e90
        /*02d4*/ 	.word	0x00000079
        /*02d8*/ 	.word	0x00026830
        /*02dc*/ 	.short	0x010a
        /*02de*/ 	.byte	0x3f
	.zero		1


	//   ....[32]....
        /*02e0*/ 	.word	0x00009ee0
        /*02e4*/ 	.word	0x0000000f
        /*02e8*/ 	.word	0x00026820
        /*02ec*/ 	.short	0x010a
        /*02ee*/ 	.byte	0x3f
	.zero		1


	//   ....[33]....
        /*02f0*/ 	.word	0x00009f30
        /*02f4*/ 	.word	0x0000000f
        /*02f8*/ 	.word	0x00026840
        /*02fc*/ 	.short	0x010a
        /*02fe*/ 	.byte	0x3f
	.zero		1


	//   ....[34]....
        /*0300*/ 	.word	0x00009f80
        /*0304*/ 	.word	0x0000000f
        /*0308*/ 	.word	0x00026828
        /*030c*/ 	.short	0x010a
        /*030e*/ 	.byte	0x3f
	.zero		1


	//   ....[35]....
        /*0310*/ 	.word	0x00009fd0
        /*0314*/ 	.word	0x0000000f
        /*0318*/ 	.word	0x00026848
        /*031c*/ 	.short	0x010a
        /*031e*/ 	.byte	0x3f
	.zero		1


	//   ....[36]....
        /*0320*/ 	.word	0x0000a030
        /*0324*/ 	.word	0x0000000f
        /*0328*/ 	.word	0x00026820
        /*032c*/ 	.short	0x010a
        /*032e*/ 	.byte	0x3f
	.zero		1


	//   ....[37]....
        /*0330*/ 	.word	0x0000a080
        /*0334*/ 	.word	0x0000000f
        /*0338*/ 	.word	0x00026840
        /*033c*/ 	.short	0x010a
        /*033e*/ 	.byte	0x3f
	.zero		1


	//   ....[38]....
        /*0340*/ 	.word	0x0000a0d0
        /*0344*/ 	.word	0x0000000f
        /*0348*/ 	.word	0x00026828
        /*034c*/ 	.short	0x010a
        /*034e*/ 	.byte	0x3f
	.zero		1


	//   ....[39]....
        /*0350*/ 	.word	0x0000a120
        /*0354*/ 	.word	0x00000003
        /*0358*/ 	.word	0x00026840
        /*035c*/ 	.short	0x010a
        /*035e*/ 	.byte	0x3f
	.zero		1


	//   ....[40]....
        /*0360*/ 	.word	0x0000a1f0
        /*0364*/ 	.word	0x00000007
        /*0368*/ 	.word	0x00000000
        /*036c*/ 	.short	0x010a
        /*036e*/ 	.byte	0x3f
	.zero		1


	//   ....[41]....
        /*0370*/ 	.word	0x0000a240
        /*0374*/ 	.word	0x00000003
        /*0378*/ 	.word	0x00000000
        /*037c*/ 	.short	0x010a
        /*037e*/ 	.byte	0x3f
	.zero		1


	//   ....[42]....
        /*0380*/ 	.word	0x0000a290
        /*0384*/ 	.word	0x00000005
        /*0388*/ 	.word	0x00000000
        /*038c*/ 	.short	0x010a
        /*038e*/ 	.byte	0x3f
	.zero		1


	//----- nvinfo : EIATTR_NUM_MBARRIERS
	.align		4
.L_723:
        /*0390*/ 	.byte	0x03, 0x38
        /*0392*/ 	.short	0x0009


	//----- nvinfo : EIATTR_EXIT_INSTR_OFFSETS
	.align		4
        /*0394*/ 	.byte	0x04, 0x1c
        /*0396*/ 	.short	(.L_725 - .L_724)


	//   ....[0]....
.L_724:
        /*0398*/ 	.word	0x00009d40


	//----- nvinfo : EIATTR_MAX_THREADS
	.align		4
.L_725:
        /*039c*/ 	.byte	0x04, 0x05
        /*039e*/ 	.short	(.L_727 - .L_726)
.L_726:
        /*03a0*/ 	.word	0x00000180
        /*03a4*/ 	.word	0x00000001
        /*03a8*/ 	.word	0x00000001


	//----- nvinfo : EIATTR_CRS_STACK_SIZE
	.align		4
.L_727:
        /*03ac*/ 	.byte	0x04, 0x1e
        /*03ae*/ 	.short	(.L_729 - .L_728)
.L_728:
        /*03b0*/ 	.word	0x00000000


	//----- nvinfo : EIATTR_CBANK_PARAM_SIZE
	.align		4
.L_729:
        /*03b4*/ 	.byte	0x03, 0x19
        /*03b6*/ 	.short	0x06f0


	//----- nvinfo : EIATTR_PARAM_CBANK
	.align		4
        /*03b8*/ 	.byte	0x04, 0x0a
        /*03ba*/ 	.short	(.L_731 - .L_730)
	.align		4
.L_730:
        /*03bc*/ 	.word	index@(.nv.constant0._ZN7cutlass13device_kernelIN5flash11enable_sm90INS1_16FlashAttnBwdSm90INS1_25CollectiveMainloopBwdSm90ILi2ELi2ELi2EN4cute5tupleIJNS5_1CILi1EEES8_S8_EEENS6_IJNS7_ILi64EEENS7_ILi128EEENS7_ILi96EEEEEENS_10bfloat16_tEfNS_4arch4Sm90ELb0ELb1ELb1ELb1ELb0ELb1ELb0ELb0ELi2ELi1ELi2ELi1ELb1EEENS1_24CollectiveEpilogueBwdGQAISD_fSG_Li256ELb1ELb0EEENS1_19SingleTileSchedulerILb1ELb0ELb0ELi128EEEEEEEEEvNT_6ParamsE)
        /*03c0*/ 	.short	0x0210
        /*03c2*/ 	.short	0x06f0


	//----- nvinfo : EIATTR_SW_WAR
	.align		4
.L_731:
        /*03c4*/ 	.byte	0x04, 0x36
        /*03c6*/ 	.short	(.L_733 - .L_732)
.L_732:
        /*03c8*/ 	.word	0x00000008
.L_733:


//--------------------- .nv.info._ZN7cutlass13device_kernelIN5flash11enable_sm90INS1_16FlashAttnBwdSm90INS1_25CollectiveMainloopBwdSm90ILi2ELi2ELi2EN4cute5tupleIJNS5_1CILi1EEES8_S8_EEENS6_IJNS7_ILi64EEENS7_ILi128EEENS7_ILi96EEEEEENS_10bfloat16_tEfNS_4arch4Sm90ELb0ELb1ELb1ELb1ELb1ELb1ELb0ELb0ELi2ELi1ELi2ELi1ELb1EEENS1_24CollectiveEpilogueBwdGQAISD_fSG_Li256ELb1ELb1EEENS1_19SingleTileSchedulerILb1ELb0ELb0ELi128EEEEEEEEEvNT_6ParamsE --------------------------
	.section	.nv.info._ZN7cutlass13device_kernelIN5flash11enable_sm90INS1_16FlashAttnBwdSm90INS1_25CollectiveMainloopBwdSm90ILi2ELi2ELi2EN4cute5tupleIJNS5_1CILi1EEES8_S8_EEENS6_IJNS7_ILi64EEENS7_ILi128EEENS7_ILi96EEEEEENS_10bfloat16_tEfNS_4arch4Sm90ELb0ELb1ELb1ELb1ELb1ELb1ELb0ELb0ELi2ELi1ELi2ELi1ELb1EEENS1_24CollectiveEpilogueBwdGQAISD_fSG_Li256ELb1ELb1EEENS1_19SingleTileSchedulerILb1ELb0ELb0ELi128EEEEEEEEEvNT_6ParamsE,"",@"SHT_CUDA_INFO"
	.sectionflags	@""
	.align	4


	//----- nvinfo : EIATTR_CUDA_API_VERSION
	.align		4
        /*0000*/ 	.byte	0x04, 0x37
        /*0002*/ 	.short	(.L_735 - .L_734)
.L_734:
        /*0004*/ 	.word	0x00000082


	//----- nvinfo : EIATTR_KPARAM_INFO
	.align		4
.L_735:
        /*0008*/ 	.byte	0x04, 0x17
        /*000a*/ 	.short	(.L_737 - .L_736)
.L_736:
        /*000c*/ 	.word	0x00000000
        /*0010*/ 	.short	0x0000
        /*0012*/ 	.short	0x0070
        /*0014*/ 	.byte	0x00, 0xf0, 0x01, 0x1a


	//----- nvinfo : EIATTR_SPARSE_MMA_MASK
	.align		4
.L_737:
        /*0018*/ 	.byte	0x03, 0x50
        /*001a*/ 	.short	0x0000


	//----- nvinfo : EIATTR_MAXREG_COUNT
	.align		4
        /*001c*/ 	.byte	0x03, 0x1b
        /*001e*/ 	.short	0x00a8


	//----- nvinfo : EIATTR_NUM_BARRIERS
	.align		4
        /*0020*/ 	.byte	0x02, 0x4c
        /*0022*/ 	.byte	0x10
	.zero		1


	//----- nvinfo : EIATTR_EXTERNS
	.align		4
        /*0024*/ 	.byte	0x04, 0x0f
        /*0026*/ 	.short	(.L_739 - .L_738)


	//   ....[0]....
	.align		4
.L_738:
        /*0028*/ 	.word	index@(__assertfail)


	//----- nvinfo : EIATTR_ANNOTATIONS
	.align		4
.L_739:
        /*002c*/ 	.byte	0x04, 0x55
        /*002e*/ 	.short	(.L_741 - .L_740)


	//   ....[0]....
.L_740:
        /*0030*/ 	.word	0x00000001
        /*0034*/ 	.byte	0x30, 0x1b, 0x00, 0x00, 0x01, 0x00, 0x00, 0x00, 0x20, 0x2d, 0x00, 0x00, 0x01, 0x00, 0x00, 0x00
        /*0044*/ 	.byte	0x80, 0x94, 0x00, 0x00, 0x01, 0x00, 0x00, 0x00, 0x10, 0x97, 0x00, 0x00, 0x01, 0x00, 0x00, 0x00
        /*0054*/ 	.byte	0x50, 0xa4, 0x00, 0x00, 0x01, 0x00, 0x00, 0x00, 0x70, 0xa4, 0x00, 0x00, 0x01, 0x00, 0x00, 0x00
        /*0064*/ 	.byte	0x50, 0xa8, 0x00, 0x00


	//----- nvinfo : EIATTR_MERCURY_ISA_VERSION
	.align		4
.L_741:
        /*0068*/ 	.byte	0x03, 0x5f
        /*006a*/ 	.short	0x0101


	//----- nvinfo : EIATTR_INT_WARP_WIDE_INSTR_OFFSETS
	.align		4
        /*006c*/ 	.byte	0x04, 0x31
        /*006e*/ 	.short	(.L_743 - .L_742)


	//   ....[0]....
.L_742:
        /*0070*/ 	.word	0x00000190


	//   ....[1]....
        /*0074*/ 	.word	0x000001c0


	//   ....[2]....
        /*0078*/ 	.word	0x000070b0


	//   ....[3]....
        /*007c*/ 	.word	0x00007710


	//   ....[4]....
        /*0080*/ 	.word	0x00007bc0


	//   ....[5]....
        /*0084*/ 	.word	0x00007e90


	//   ....[6]....
        /*0088*/ 	.word	0x000080f0


	//   ....[7]....
        /*008c*/ 	.word	0x00008280


	//----- nvinfo : EIATTR_COOP_GROUP_MASK_REGIDS
	.align		4
.L_743:
        /*0090*/ 	.byte	0x04, 0x29
        /*0092*/ 	.short	(.L_745 - .L_744)


	//   ....[0]....
.L_744:
        /*0094*/ 	.word	0xffffffff


	//   ....[1]....
        /*0098*/ 	.word	0xffffffff


	//   ....[2]....
        /*009c*/ 	.word	0xffffffff


	//   ....[3]....
        /*00a0*/ 	.word	0xffffffff


	//   ....[4]....
        /*00a4*/ 	.word	0xffffffff


	//   ....[5]....
        /*00a8*/ 	.word	0xffffffff


	//   ....[6]....
        /*00ac*/ 	.word	0xffffffff


	//   ....[7]....
        /*00b0*/ 	.word	0xffffffff


	//   ....[8]....
        /*00b4*/ 	.word	0xffffffff


	//   ....[9]....
        /*00b8*/ 	.word	0xffffffff


	//   ....[10]....
        /*00bc*/ 	.word	0xffffffff


	//   ....[11]....
        /*00c0*/ 	.word	0xffffffff


	//   ....[12]....
        /*00c4*/ 	.word	0xffffffff


	//   ....[13]....
        /*00c8*/ 	.word	0xffffffff


	//   ....[14]....
        /*00cc*/ 	.word	0xffffffff


	//   ....[15]....
        /*00d0*/ 	.word	0xffffffff


	//   ....[16]....
        /*00d4*/ 	.word	0xffffffff


	//   ....[17]....
        /*00d8*/ 	.word	0xffffffff


	//   ....[18]....
        /*00dc*/ 	.word	0xffffffff


	//   ....[19]....
        /*00e0*/ 	.word	0xffffffff


	//   ....[20]....
        /*00e4*/ 	.word	0x0500000f


	//   ....[21]....
        /*00e8*/ 	.word	0x0500000f


	//   ....[22]....
        /*00ec*/ 	.word	0x0500000f


	//   ....[23]....
        /*00f0*/ 	.word	0x0500000f


	//   ....[24]....
        /*00f4*/ 	.word	0x0500000f


	//   ....[25]....
        /*00f8*/ 	.word	0x0500000f


	//----- nvinfo : EIATTR_COOP_GROUP_INSTR_OFFSETS
	.align		4
.L_745:
        /*00fc*/ 	.byte	0x04, 0x28
        /*00fe*/ 	.short	(.L_747 - .L_746)


	//   ....[0]....
.L_746:
        /*0100*/ 	.word	0x00000070


	//   ....[1]....
        /*0104*/ 	.word	0x000001a0


	//   ....[2]....
        /*0108*/ 	.word	0x000001f0


	//   ....[3]....
        /*010c*/ 	.word	0x000003e0


	//   ....[4]....
        /*0110*/ 	.word	0x00000620


	//   ....[5]....
        /*0114*/ 	.word	0x00001510


	//   ....[6]....
        /*0118*/ 	.word	0x00005ae0


	//   ....[7]....
        /*011c*/ 	.word	0x00005c70


	//   ....[8]....
        /*0120*/ 	.word	0x00005f20


	//   ....[9]....
        /*0124*/ 	.word	0x000060b0


	//   ....[10]....
        /*0128*/ 	.word	0x000061c0


	//   ....[11]....
        /*012c*/ 	.word	0x00006cb0


	//   ....[12]....
        /*0130*/ 	.word	0x00006fe0


	//   ....[13]....
        /*0134*/ 	.word	0x00007370


	//   ....[14]....
        /*0138*/ 	.word	0x00007640


	//   ....[15]....
        /*013c*/ 	.word	0x00007880


	//   ....[16]....
        /*0140*/ 	.word	0x00007af0


	//   ....[17]....
        /*0144*/ 	.word	0x00007dd0


	//   ....[18]....
        /*0148*/ 	.word	0x00007ff0


	//   ....[19]....
        /*014c*/ 	.word	0x00008180


	//   ....[20]....
        /*0150*/ 	.word	0x0000b190


	//   ....[21]....
        /*0154*/ 	.word	0x0000b300


	//   ....[22]....
        /*0158*/ 	.word	0x0000b370


	//   ....[23]....
        /*015c*/ 	.word	0x0000b3e0


	//   ....[24]....
        /*0160*/ 	.word	0x0000b450


	//   ....[25]....
        /*0164*/ 	.word	0x0000b4c0


	//----- nvinfo : EIATTR_REG_RECONFIG
	.align		4
.L_747:
        /*0168*/ 	.byte	0x01, 0x54
	.zero		2


	//----- nvinfo : EIATTR_SYSCALL_OFFSETS
	.align		4
        /*016c*/ 	.byte	0x04, 0x46
        /*016e*/ 	.short	(.L_749 - .L_748)


	//   ....[0]....
.L_748:
        /*0170*/ 	.word	0x00001170


	//   ....[1]....
        /*0174*/ 	.word	0x00001260


	//   ....[2]....
        /*0178*/ 	.word	0x000013c0


	//   ....[3]....
        /*017c*/ 	.word	0x000014b0


	//   ....[4]....
        /*0180*/ 	.word	0x00001730


	//----- nvinfo : EIATTR_MBARRIER_INSTR_OFFSETS
	.align		4
.L_749:
        /*0184*/ 	.byte	0x04, 0x39
        /*0186*/ 	.short	(.L_751 - .L_750)


	//   ....[0]....
.L_750:
        /*0188*/ 	.word	0x00000290
        /*018c*/ 	.word	0x000000ff
        /*0190*/ 	.word	0x00026800
        /*0194*/ 	.short	0x0100
        /*0196*/ 	.byte	0x06
	.zero		1


	//   ....[1]....
        /*0198*/ 	.word	0x00000390
        /*019c*/ 	.word	0x000000ff
        /*01a0*/ 	.word	0x00026810
        /*01a4*/ 	.short	0x0100
        /*01a6*/ 	.byte	0x08
	.zero		1


	//   ....[2]....
        /*01a8*/ 	.word	0x000003a0
        /*01ac*/ 	.word	0x000000ff
        /*01b0*/ 	.word	0x00026820
        /*01b4*/ 	.short	0x0100
        /*01b6*/ 	.byte	0x08
	.zero		1


	//   ....[3]....
        /*01b8*/ 	.word	0x000003b0
        /*01bc*/ 	.word	0x000000ff
        /*01c0*/ 	.word	0x00026818
        /*01c4*/ 	.short	0x0100
        /*01c6*/ 	.byte	0x08
	.zero		1


	//   ....[4]....
        /*01c8*/ 	.word	0x000003c0
        /*01cc*/ 	.word	0x000000ff
        /*01d0*/ 	.word	0x00026828
        /*01d4*/ 	.short	0x0100
        /*01d6*/ 	.byte	0x08
	.zero		1


	//   ....[5]....
        /*01d8*/ 	.word	0x000004f0
        /*01dc*/ 	.word	0x000000ff
        /*01e0*/ 	.word	0x00026830
        /*01e4*/ 	.short	0x0100
        /*01e6*/ 	.byte	0x08
	.zero		1


	//   ....[6]....
        /*01e8*/ 	.word	0x00000500
        /*01ec*/ 	.word	0x000000ff
        /*01f0*/ 	.word	0x00026840
        /*01f4*/ 	.short	0x0100
        /*01f6*/ 	.byte	0x08
	.zero		1


	//   ....[7]....
        /*01f8*/ 	.word	0x00000510
        /*01fc*/ 	.word	0x000000ff
        /*0200*/ 	.word	0x00026838
        /*0204*/ 	.short	0x0100
        /*0206*/ 	.byte	0x08
	.zero		1


	//   ....[8]....
        /*0208*/ 	.word	0x00000520
        /*020c*/ 	.word	0x000000ff
        /*0210*/ 	.word	0x00026848
        /*0214*/ 	.short	0x0100
        /*0216*/ 	.byte	0x08
	.zero		1


	//   ....[9]....
        /*0218*/ 	.word	0x00001550
        /*021c*/ 	.word	0x000000ed
        /*0220*/ 	.word	0x00026800
        /*0224*/ 	.short	0x010a
        /*0226*/ 	.byte	0x3f
	.zero		1


	//   ....[10]....
        /*0228*/ 	.word	0x000015f0
        /*022c*/ 	.word	0x000000ed
        /*0230*/ 	.word	0x00026800
        /*0234*/ 	.short	0x010a
        /*0236*/ 	.byte	0x3f
	.zero		1


	//   ....[11]....
        /*0238*/ 	.word	0x00001f80
        /*023c*/ 	.word	0x000000ff
        /*0240*/ 	.word	0x00026810
        /*0244*/ 	.short	0x010a
        /*0246*/ 	.byte	0x07
	.zero		1


	//   ....[12]....
        /*0248*/ 	.word	0x00001fc0
        /*024c*/ 	.word	0x000000ff
        /*0250*/ 	.word	0x00026810
        /*0254*/ 	.short	0x010a
        /*0256*/ 	.byte	0x07
	.zero		1


	//   ....[13]....
        /*0258*/ 	.word	0x00002400
        /*025c*/ 	.word	0x000000ff
        /*0260*/ 	.word	0x00026830
        /*0264*/ 	.short	0x010a
        /*0266*/ 	.byte	0x07
	.zero		1


	//   ....[14]....
        /*0268*/ 	.word	0x00002730
        /*026c*/ 	.word	0x000000ff
        /*0270*/ 	.word	0x00026830
        /*0274*/ 	.short	0x010a
        /*0276*/ 	.byte	0x07
	.zero		1


	//   ....[15]....
        /*0278*/ 	.word	0x00004d10
        /*027c*/ 	.word	0x000000ff
        /*0280*/ 	.word	0x00000000
        /*0284*/ 	.short	0x0101
        /*0286*/ 	.byte	0x0a
	.zero		1


	//   ....[16]....
        /*0288*/ 	.word	0x00005020
        /*028c*/ 	.word	0x000000ff
        /*0290*/ 	.word	0x00000000
        /*0294*/ 	.short	0x0101
        /*0296*/ 	.byte	0x07
	.zero		1


	//   ....[17]....
        /*0298*/ 	.word	0x00008e80
        /*029c*/ 	.word	0x0000000f
        /*02a0*/ 	.word	0x00026820
        /*02a4*/ 	.short	0x010a
        /*02a6*/ 	.byte	0x3f
	.zero		1


	//   ....[18]....
        /*02a8*/ 	.word	0x00009790
        /*02ac*/ 	.word	0x0000000f
        /*02b0*/ 	.word	0x00026840
        /*02b4*/ 	.short	0x010a
        /*02b6*/ 	.byte	0x3f
	.zero		1


	//   ....[19]....
        /*02b8*/ 	.word	0x00009ad0
        /*02bc*/ 	.word	0x0000000f
        /*02c0*/ 	.word	0x00026828
        /*02c4*/ 	.short	0x010a
        /*02c6*/ 	.byte	0x3f
	.zero		1


	//   ....[20]....
        /*02c8*/ 	.word	0x00009e10
        /*02cc*/ 	.word	0x0000000f
        /*02d0*/ 	.word	0x00026848
        /*02d4*/ 	.short	0x010a
        /*02d6*/ 	.byte	0x3f
	.zero		1


	//   ....[21]....
        /*02d8*/ 	.word	0x0000a0f0
        /*02dc*/ 	.word	0x0000000f
        /*02e0*/ 	.word	0x00026820
        /*02e4*/ 	.short	0x010a
        /*02e6*/ 	.byte	0x3f
	.zero		1


	//   ....[22]....
        /*02e8*/ 	.word	0x0000a4a0
        /*02ec*/ 	.word	0x0000000f
        /*02f0*/ 	.word	0x00026840
        /*02f4*/ 	.short	0x010a
        /*02f6*/ 	.byte	0x3f
	.zero		1


	//   ....[23]....
        /*02f8*/ 	.word	0x0000a7b0
        /*02fc*/ 	.word	0x0000000f
        /*0300*/ 	.word	0x00026828
        /*0304*/ 	.short	0x010a
        /*0306*/ 	.byte	0x3f
	.zero		1


	//   ....[24]....
        /*0308*/ 	.word	0x0000ab30
        /*030c*/ 	.word	0x00000003
        /*0310*/ 	.word	0x00026840
        /*0314*/ 	.short	0x010a
        /*0316*/ 	.byte	0x3f
	.zero		1


	//   ....[25]....
        /*0318*/ 	.word	0x0000b000
        /*031c*/ 	.word	0x00000007
        /*0320*/ 	.word	0x00000000
        /*0324*/ 	.short	0x010a
        /*0326*/ 	.byte	0x3f
	.zero		1


	//   ....[26]....
        /*0328*/ 	.word	0x0000b050
        /*032c*/ 	.word	0x00000003
        /*0330*/ 	.word	0x00000000
        /*0334*/ 	.short	0x010a
        /*0336*/ 	.byte	0x3f
	.zero		1


	//   ....[27]....
        /*0338*/ 	.word	0x0000b0b0
        /*033c*/ 	.word	0x00000005
        /*0340*/ 	.word	0x00000000
        /*0344*/ 	.short	0x010a
        /*0346*/ 	.byte	0x3f
	.zero		1


	//   ....[28]....
        /*0348*/ 	.word	0x0000b0e0
        /*034c*/ 	.word	0x00000003
        /*0350*/ 	.word	0x00000000
        /*0354*/ 	.short	0x010a
        /*0356*/ 	.byte	0x3f
	.zero		1


	//   ....[29]....
        /*0358*/ 	.word	0x0000b1c0
        /*035c*/ 	.word	0x000000ed
        /*0360*/ 	.word	0x00026800
        /*0364*/ 	.short	0x010a
        /*0366*/ 	.byte	0x3f
	.zero		1


	//   ....[30]....
        /*0368*/ 	.word	0x0000b220
        /*036c*/ 	.word	0x00000005
        /*0370*/ 	.word	0x00026810
        /*0374*/ 	.short	0x010a
        /*0376*/ 	.byte	0x3f
	.zero		1


	//   ....[31]....
        /*0378*/ 	.word	0x0000b280
        /*037c*/ 	.word	0x00000079
        /*0380*/ 	.word	0x00026830
        /*0384*/ 	.short	0x010a
        /*0386*/ 	.byte	0x3f
	.zero		1


	//   ....[32]....
        /*0388*/ 	.word	0x0000b500
        /*038c*/ 	.word	0x0000000f
        /*0390*/ 	.word	0x00026820
        /*0394*/ 	.short	0x010a
        /*0396*/ 	.byte	0x3f
	.zero		1


	//   ....[33]....
        /*0398*/ 	.word	0x0000b550
        /*039c*/ 	.word	0x0000000f
        /*03a0*/ 	.word	0x00026840
        /*03a4*/ 	.short	0x010a
        /*03a6*/ 	.byte	0x3f
	.zero		1


	//   ....[34]....
        /*03a8*/ 	.word	0x0000b5a0
        /*03ac*/ 	.word	0x0000000f
        /*03b0*/ 	.word	0x00026828
        /*03b4*/ 	.short	0x010a
        /*03b6*/ 	.byte	0x3f
	.zero		1


	//   ....[35]....
        /*03b8*/ 	.word	0x0000b5f0
        /*03bc*/ 	.word	0x0000000f
        /*03c0*/ 	.word	0x00026848
        /*03c4*/ 	.short	0x010a
        /*03c6*/ 	.byte	0x3f
	.zero		1


	//   ....[36]....
        /*03c8*/ 	.word	0x0000b650
        /*03cc*/ 	.word	0x0000000f
        /*03d0*/ 	.word	0x00026820
        /*03d4*/ 	.short	0x010a
        /*03d6*/ 	.byte	0x3f
	.zero		1


	//   ....[37]....
        /*03d8*/ 	.word	0x0000b6a0
        /*03dc*/ 	.word	0x0000000f
        /*03e0*/ 	.word	0x00026840
        /*03e4*/ 	.short	0x010a
        /*03e6*/ 	.byte	0x3f
	.zero		1


	//   ....[38]....
        /*03e8*/ 	.word	0x0000b6f0
        /*03ec*/ 	.word	0x0000000f
        /*03f0*/ 	.word	0x00026828
        /*03f4*/ 	.short	0x010a
        /*03f6*/ 	.byte	0x3f
	.zero		1


	//   ....[39]....
        /*03f8*/ 	.word	0x0000b740
        /*03fc*/ 	.word	0x00000003
        /*0400*/ 	.word	0x00026840
        /*0404*/ 	.short	0x010a
        /*0406*/ 	.byte	0x3f
	.zero		1


	//   ....[40]....
        /*0408*/ 	.word	0x0000b810
        /*040c*/ 	.word	0x00000007
        /*0410*/ 	.word	0x00000000
        /*0414*/ 	.short	0x010a
        /*0416*/ 	.byte	0x3f
	.zero		1


	//   ....[41]....
        /*0418*/ 	.word	0x0000b860
        /*041c*/ 	.word	0x00000003
        /*0420*/ 	.word	0x00000000
        /*0424*/ 	.short	0x010a
        /*0426*/ 	.byte	0x3f
	.zero		1


	//   ....[42]....
        /*0428*/ 	.word	0x0000b8b0
        /*042c*/ 	.word	0x00000005
        /*0430*/ 	.word	0x00000000
        /*0434*/ 	.short	0x010a
        /*0436*/ 	.byte	0x3f
	.zero		1


	//----- nvinfo : EIATTR_NUM_MBARRIERS
	.align		4
.L_751:
        /*0438*/ 	.byte	0x03, 0x38
        /*043a*/ 	.short	0x0009


	//----- nvinfo : EIATTR_EXIT_INSTR_OFFSETS
	.align		4
        /*043c*/ 	.byte	0x04, 0x1c
        /*043e*/ 	.short	(.L_753 - .L_752)


	//   ....[0]....
.L_752:
        /*0440*/ 	.word	0x0000b130


	//----- nvinfo : EIATTR_MAX_THREADS
	.align		4
.L_753:
        /*0444*/ 	.byte	0x04, 0x05
        /*0446*/ 	.short	(.L_755 - .L_754)
.L_754:
        /*0448*/ 	.word	0x00000180
        /*044c*/ 	.word	0x00000001
        /*0450*/ 	.word	0x00000001


	//----- nvinfo : EIATTR_CRS_STACK_SIZE
	.align		4
.L_755:
        /*0454*/ 	.byte	0x04, 0x1e
        /*0456*/ 	.short	(.L_757 - .L_756)
.L_756:
        /*0458*/ 	.word	0x00000000


	//----- nvinfo : EIATTR_CBANK_PARAM_SIZE
	.align		4
.L_757:
        /*045c*/ 	.byte	0x03, 0x19
        /*045e*/ 	.short	0x06f0


	//----- nvinfo : EIATTR_PARAM_CBANK
	.align		4
        /*0460*/ 	.byte	0x04, 0x0a
        /*0462*/ 	.short	(.L_759 - .L_758)
	.align		4
.L_758:
        /*0464*/ 	.word	index@(.nv.constant0._ZN7cutlass13device_kernelIN5flash11enable_sm90INS1_16FlashAttnBwdSm90INS1_25CollectiveMainloopBwdSm90ILi2ELi2ELi2EN4cute5tupleIJNS5_1CILi1EEES8_S8_EEENS6_IJNS7_ILi64EEENS7_ILi128EEENS7_ILi96EEEEEENS_10bfloat16_tEfNS_4arch4Sm90ELb0ELb1ELb1ELb1ELb1ELb1ELb0ELb0ELi2ELi1ELi2ELi1ELb1EEENS1_24CollectiveEpilogueBwdGQAISD_fSG_Li256ELb1ELb1EEENS1_19SingleTileSchedulerILb1ELb0ELb0ELi128EEEEEEEEEvNT_6ParamsE)
        /*0468*/ 	.short	0x0210
        /*046a*/ 	.short	0x06f0


	//----- nvinfo : EIATTR_SW_WAR
	.align		4
.L_759:
        /*046c*/ 	.byte	0x04, 0x36
        /*046e*/ 	.short	(.L_761 - .L_760)
.L_760:
        /*0470*/ 	.word	0x00000008
.L_761:


//--------------------- .nv.info._ZN7cutlass13device_kernelIN5flash11enable_sm90INS1_16FlashAttnBwdSm90INS1_25CollectiveMainloopBwdSm90ILi2ELi2ELi2EN4cute5tupleIJNS5_1CILi1EEES8_S8_EEENS6_IJNS7_ILi64EEENS7_ILi128EEENS7_ILi96EEEEEENS_10bfloat16_tEfNS_4arch4Sm90ELb1ELb0ELb1ELb0ELb0ELb1ELb0ELb0ELi2ELi1ELi2ELi1ELb1EEENS1_21CollectiveEpilogueBwdISD_SE_SG_Li256ELb0ELb0ELi1EEENS1_25SingleTileBwdLPTSchedulerILb0ELi128ELb0EEEEEEEEEvNT_6ParamsE --------------------------
	.section	.nv.info._ZN7cutlass13device_kernelIN5flash11enable_sm90INS1_16FlashAttnBwdSm90INS1_25CollectiveMainloopBwdSm90ILi2ELi2ELi2EN4cute5tupleIJNS5_1CILi1EEES8_S8_EEENS6_IJNS7_ILi64EEENS7_ILi128EEENS7_ILi96EEEEEENS_10bfloat16_tEfNS_4arch4Sm90ELb1ELb0ELb1ELb0ELb0ELb1ELb0ELb0ELi2ELi1ELi2ELi1ELb1EEENS1_21CollectiveEpilogueBwdISD_SE_SG_Li256ELb0ELb0ELi1EEENS1_25SingleTileBwdLPTSchedulerILb0ELi128ELb0EEEEEEEEEvNT_6ParamsE,"",@"SHT_CUDA_INFO"
	.sectionflags	@""
	.align	4


	//----- nvinfo : EIATTR_CUDA_API_VERSION
	.align		4
        /*0000*/ 	.byte	0x04, 0x37
        /*0002*/ 	.short	(.L_763 - .L_762)
.L_762:
        /*0004*/ 	.word	0x00000082


	//----- nvinfo : EIATTR_KPARAM_INFO
	.align		4
.L_763:
        /*0008*/ 	.byte	0x04, 0x17
        /*000a*/ 	.short	(.L_765 - .L_764)
.L_764:
        /*000c*/ 	.word	0x00000000
        /*0010*/ 	.short	0x0000
        /*0012*/ 	.short	0x0070
        /*0014*/ 	.byte	0x00, 0xf0, 0x01, 0x24


	//----- nvinfo : EIATTR_SPARSE_MMA_MASK
	.align		4
.L_765:
        /*0018*/ 	.byte	0x03, 0x50
        /*001a*/ 	.short	0x0000


	//----- nvinfo : EIATTR_MAXREG_COUNT
	.align		4
        /*001c*/ 	.byte	0x03, 0x1b
        /*001e*/ 	.short	0x00a8


	//----- nvinfo : EIATTR_NUM_BARRIERS
	.align		4
        /*0020*/ 	.byte	0x02, 0x4c
        /*0022*/ 	.byte	0x10
	.zero		1


	//----- nvinfo : EIATTR_EXTERNS
	.align		4
        /*0024*/ 	.byte	0x04, 0x0f
        /*0026*/ 	.short	(.L_767 - .L_766)


	//   ....[0]....
	.align		4
.L_766:
        /*0028*/ 	.word	index@(__assertfail)


	//----- nvinfo : EIATTR_ANNOTATIONS
	.align		4
.L_767:
        /*002c*/ 	.byte	0x04, 0x55
        /*002e*/ 	.short	(.L_769 - .L_768)


	//   ....[0]....
.L_768:
        /*0030*/ 	.word	0x00000001
        /*0034*/ 	.byte	0x30, 0x81, 0x00, 0x00, 0x01, 0x00, 0x00, 0x00, 0xe0, 0x8d, 0x00, 0x00


	//----- nvinfo : EIATTR_MERCURY_ISA_VERSION
	.align		4
.L_769:
        /*0040*/ 	.byte	0x03, 0x5f
        /*0042*/ 	.short	0x0101


	//----- nvinfo : EIATTR_INT_WARP_WIDE_INSTR_OFFSETS
	.align		4
        /*0044*/ 	.byte	0x04, 0x31
        /*0046*/ 	.short	(.L_771 - .L_770)


	//   ....[0]....
.L_770:
        /*0048*/ 	.word	0x000001f0


	//   ....[1]....
        /*004c*/ 	.word	0x00000220


	//----- nvinfo : EIATTR_COOP_GROUP_MASK_REGIDS
	.align		4
.L_771:
        /*0050*/ 	.byte	0x04, 0x29
        /*0052*/ 	.short	(.L_773 - .L_772)


	//   ....[0]....
.L_772:
        /*0054*/ 	.word	0xffffffff


	//   ....[1]....
        /*0058*/ 	.word	0xffffffff


	//   ....[2]....
        /*005c*/ 	.word	0xffffffff


	//   ....[3]....
        /*0060*/ 	.word	0xffffffff


	//   ....[4]....
        /*0064*/ 	.word	0xffffffff


	//   ....[5]....
        /*0068*/ 	.word	0xffffffff


	//   ....[6]....
        /*006c*/ 	.word	0xffffffff


	//   ....[7]....
        /*0070*/ 	.word	0xffffffff


	//   ....[8]....
        /*0074*/ 	.word	0x0500000f


	//----- nvinfo : EIATTR_COOP_GROUP_INSTR_OFFSETS
	.align		4
.L_773:
        /*0078*/ 	.byte	0x04, 0x28
        /*007a*/ 	.short	(.L_775 - .L_774)


	//   ....[0]....
.L_774:
        /*007c*/ 	.word	0x00000070


	//   ....[1]....
        /*0080*/ 	.word	0x00000200


	//   ....[2]....
        /*0084*/ 	.word	0x00000250


	//   ....[3]....
        /*0088*/ 	.word	0x00000440


	//   ....[4]....
        /*008c*/ 	.word	0x00000670


	//   ....[5]....
        /*0090*/ 	.word	0x00001230


	//   ....[6]....
        /*0094*/ 	.word	0x00005730


	//   ....[7]....
        /*0098*/ 	.word	0x00006460


	//   ....[8]....
        /*009c*/ 	.word	0x00009b00


	//----- nvinfo : EIATTR_REG_RECONFIG
	.align		4
.L_775:
        /*00a0*/ 	.byte	0x01, 0x54
	.zero		2


	//----- nvinfo : EIATTR_SYSCALL_OFFSETS
	.align		4
        /*00a4*/ 	.byte	0x04, 0x46
        /*00a6*/ 	.short	(.L_777 - .L_776)


	//   ....[0]....
.L_776:
        /*00a8*/ 	.word	0x00000e90


	//   ....[1]....
        /*00ac*/ 	.word	0x00000f80


	//   ....[2]....
        /*00b0*/ 	.word	0x000010e0


	//   ....[3]....
        /*00b4*/ 	.word	0x000011d0


	//   ....[4]....
        /*00b8*/ 	.word	0x00001450


	//   ....[5]....
        /*00bc*/ 	.word	0x00004f60


	//   ....[6]....
        /*00c0*/ 	.word	0x000050a0


	//   ....[7]....
        /*00c4*/ 	.word	0x000051c0


	//   ....[8]....
        /*00c8*/ 	.word	0x000052e0


	//----- nvinfo : EIATTR_MBARRIER_INSTR_OFFSETS
	.align		4
.L_777:
        /*00cc*/ 	.byte	0x04, 0x39
        /*00ce*/ 	.short	(.L_779 - .L_778)


	//   ....[0]....
.L_778:
        /*00d0*/ 	.word	0x000002f0
        /*00d4*/ 	.word	0x000000ff
        /*00d8*/ 	.word	0x00026800
        /*00dc*/ 	.short	0x0100
        /*00de*/ 	.byte	0x06
	.zero		1


	//   ....[1]....
        /*00e0*/ 	.word	0x000003f0
        /*00e4*/ 	.word	0x000000ff
        /*00e8*/ 	.word	0x00026810
        /*00ec*/ 	.short	0x0100
        /*00ee*/ 	.byte	0x08
	.zero		1


	//   ....[2]....
        /*00f0*/ 	.word	0x00000400
        /*00f4*/ 	.word	0x000000ff
        /*00f8*/ 	.word	0x00026820
        /*00fc*/ 	.short	0x0100
        /*00fe*/ 	.byte	0x08
	.zero		1


	//   ....[3]....
        /*0100*/ 	.word	0x00000410
        /*0104*/ 	.word	0x000000ff
        /*0108*/ 	.word	0x00026818
        /*010c*/ 	.short	0x0100
        /*010e*/ 	.byte	0x08
	.zero		1


	//   ....[4]....
        /*0110*/ 	.word	0x00000420
        /*0114*/ 	.word	0x000000ff
        /*0118*/ 	.word	0x00026828
        /*011c*/ 	.short	0x0100
        /*011e*/ 	.byte	0x08
	.zero		1


	//   ....[5]....
        /*0120*/ 	.word	0x00000550
        /*0124*/ 	.word	0x000000ff
        /*0128*/ 	.word	0x00026830
        /*012c*/ 	.short	0x0100
        /*012e*/ 	.byte	0x08
	.zero		1


	//   ....[6]....
        /*0130*/ 	.word	0x00000560
        /*0134*/ 	.word	0x000000ff
        /*0138*/ 	.word	0x00026840
        /*013c*/ 	.short	0x0100
        /*013e*/ 	.byte	0x08
	.zero		1


	//   ....[7]....
        /*0140*/ 	.word	0x00000570
        /*0144*/ 	.word	0x000000ff
        /*0148*/ 	.word	0x00026838
        /*014c*/ 	.short	0x0100
        /*014e*/ 	.byte	0x08
	.zero		1


	//   ....[8]....
        /*0150*/ 	.word	0x00000580
        /*0154*/ 	.word	0x000000ff
        /*0158*/ 	.word	0x00026848
        /*015c*/ 	.short	0x0100
        /*015e*/ 	.byte	0x08
	.zero		1


	//   ....[9]....
        /*0160*/ 	.word	0x00001270
        /*0164*/ 	.word	0x000000eb
        /*0168*/ 	.word	0x00026800
        /*016c*/ 	.short	0x010a
        /*016e*/ 	.byte	0x3f
	.zero		1


	//   ....[10]....
        /*0170*/ 	.word	0x00001310
        /*0174*/ 	.word	0x000000eb
        /*0178*/ 	.word	0x00026800
        /*017c*/ 	.short	0x010a
        /*017e*/ 	.byte	0x3f
	.zero		1


	//   ....[11]....
        /*0180*/ 	.word	0x00001ca0
        /*0184*/ 	.word	0x000000ff
        /*0188*/ 	.word	0x00026810
        /*018c*/ 	.short	0x010a
        /*018e*/ 	.byte	0x09
	.zero		1


	//   ....[12]....
        /*0190*/ 	.word	0x00001ce0
        /*0194*/ 	.word	0x000000ff
        /*0198*/ 	.word	0x00026810
        /*019c*/ 	.short	0x010a
        /*019e*/ 	.byte	0x09
	.zero		1


	//   ....[13]....
        /*01a0*/ 	.word	0x00002120
        /*01a4*/ 	.word	0x000000ff
        /*01a8*/ 	.word	0x00026830
        /*01ac*/ 	.short	0x010a
        /*01ae*/ 	.byte	0x09
	.zero		1


	//   ....[14]....
        /*01b0*/ 	.word	0x00002450
        /*01b4*/ 	.word	0x000000ff
        /*01b8*/ 	.word	0x00026830
        /*01bc*/ 	.short	0x010a
        /*01be*/ 	.byte	0x09
	.zero		1


	//   ....[15]....
        /*01c0*/ 	.word	0x00004780
        /*01c4*/ 	.word	0x000000ff
        /*01c8*/ 	.word	0x00000000
        /*01cc*/ 	.short	0x0101
        /*01ce*/ 	.byte	0x0c
	.zero		1


	//   ....[16]....
        /*01d0*/ 	.word	0x00004a90
        /*01d4*/ 	.word	0x000000ff
        /*01d8*/ 	.word	0x00000000
        /*01dc*/ 	.short	0x0101
        /*01de*/ 	.byte	0x09
	.zero		1


	//   ....[17]....
        /*01e0*/ 	.word	0x000078b0
        /*01e4*/ 	.word	0x00000010
        /*01e8*/ 	.word	0x00026820
        /*01ec*/ 	.short	0x010a
        /*01ee*/ 	.byte	0x3f
	.zero		1


	//   ....[18]....
        /*01f0*/ 	.word	0x000081c0
        /*01f4*/ 	.word	0x00000010
        /*01f8*/ 	.word	0x00026840
        /*01fc*/ 	.short	0x010a
        /*01fe*/ 	.byte	0x3f
	.zero		1


	//   ....[19]....
        /*0200*/ 	.word	0x000084d0
        /*0204*/ 	.word	0x00000010
        /*0208*/ 	.word	0x00026828
        /*020c*/ 	.short	0x010a
        /*020e*/ 	.byte	0x3f
	.zero		1


	//   ....[20]....
        /*0210*/ 	.word	0x000087e0
        /*0214*/ 	.word	0x00000010
        /*0218*/ 	.word	0x00026848
        /*021c*/ 	.short	0x010a
        /*021e*/ 	.byte	0x3f
	.zero		1


	//   ....[21]....
        /*0220*/ 	.word	0x00008aa0
        /*0224*/ 	.word	0x00000010
        /*0228*/ 	.word	0x00026820
        /*022c*/ 	.short	0x010a
        /*022e*/ 	.byte	0x3f
	.zero		1


	//   ....[22]....
        /*0230*/ 	.word	0x00008e40
        /*0234*/ 	.word	0x00000010
        /*0238*/ 	.word	0x00026840
        /*023c*/ 	.short	0x010a
        /*023e*/ 	.byte	0x3f
	.zero		1


	//   ....[23]....
        /*0240*/ 	.word	0x00009120
        /*0244*/ 	.word	0x00000010
        /*0248*/ 	.word	0x00026828
        /*024c*/ 	.short	0x010a
        /*024e*/ 	.byte	0x3f
	.zero		1


	//   ....[24]....
        /*0250*/ 	.word	0x000094b0
        /*0254*/ 	.word	0x00000003
        /*0258*/ 	.word	0x00026840
        /*025c*/ 	.short	0x010a
        /*025e*/ 	.byte	0x3f
	.zero		1


	//   ....[25]....
        /*0260*/ 	.word	0x00009960
        /*0264*/ 	.word	0x00000006
        /*0268*/ 	.word	0x00000000
        /*026c*/ 	.short	0x010a
        /*026e*/ 	.byte	0x3f
	.zero		1


	//   ....[26]....
        /*0270*/ 	.word	0x000099c0
        /*0274*/ 	.word	0x00000003
        /*0278*/ 	.word	0x00000000
        /*027c*/ 	.short	0x010a
        /*027e*/ 	.byte	0x3f
	.zero		1


	//   ....[27]....
        /*0280*/ 	.word	0x00009a20
        /*0284*/ 	.word	0x00000000
        /*0288*/ 	.word	0x00000000
        /*028c*/ 	.short	0x010a
        /*028e*/ 	.byte	0x3f
	.zero		1


	//   ....[28]....
        /*0290*/ 	.word	0x00009a50
        /*0294*/ 	.word	0x00000003
        /*0298*/ 	.word	0x00000000
        /*029c*/ 	.short	0x010a
        /*029e*/ 	.byte	0x3f
	.zero		1


	//   ....[29]....
        /*02a0*/ 	.word	0x00009b30
        /*02a4*/ 	.word	0x000000eb
        /*02a8*/ 	.word	0x00026800
        /*02ac*/ 	.short	0x010a
        /*02ae*/ 	.byte	0x3f
	.zero		1


	//   ....[30]....
        /*02b0*/ 	.word	0x00009b90
        /*02b4*/ 	.word	0x00000005
        /*02b8*/ 	.word	0x00026810
        /*02bc*/ 	.short	0x010a
        /*02be*/ 	.byte	0x3f
	.zero		1


	//   ....[31]....
        /*02c0*/ 	.word	0x00009bf0
        /*02c4*/ 	.word	0x00000079
        /*02c8*/ 	.word	0x00026830
        /*02cc*/ 	.short	0x010a
        /*02ce*/ 	.byte	0x3f
	.zero		1


	//   ....[32]....
        /*02d0*/ 	.word	0x00009c40
        /*02d4*/ 	.word	0x00000010
        /*02d8*/ 	.word	0x00026820
        /*02dc*/ 	.short	0x010a
        /*02de*/ 	.byte	0x3f
	.zero		1


	//   ....[33]....
        /*02e0*/ 	.word	0x00009c90
        /*02e4*/ 	.word	0x00000010
        /*02e8*/ 	.word	0x00026840
        /*02ec*/ 	.short	0x010a
        /*02ee*/ 	.byte	0x3f
	.zero		1


	//   ....[34]....
        /*02f0*/ 	.word	0x00009ce0
        /*02f4*/ 	.word	0x00000010
        /*02f8*/ 	.word	0x00026828
        /*02fc*/ 	.short	0x010a
        /*02fe*/ 	.byte	0x3f
	.zero		1


	//   ....[35]....
        /*0300*/ 	.word	0x00009d30
        /*0304*/ 	.word	0x00000010
        /*0308*/ 	.word	0x00026848
        /*030c*/ 	.short	0x010a
        /*030e*/ 	.byte	0x3f
	.zero		1


	//   ....[36]....
        /*0310*/ 	.word	0x00009d90
        /*0314*/ 	.word	0x00000010
        /*0318*/ 	.word	0x00026820
        /*031c*/ 	.short	0x010a
        /*031e*/ 	.byte	0x3f
	.zero		1


	//   ....[37]....
        /*0320*/ 	.word	0x00009de0
        /*0324*/ 	.word	0x00000010
        /*0328*/ 	.word	0x00026840
        /*032c*/ 	.short	0x010a
        /*032e*/ 	.byte	0x3f
	.zero		1


	//   ....[38]....
        /*0330*/ 	.word	0x00009e30
        /*0334*/ 	.word	0x00000010
        /*0338*/ 	.word	0x00026828
        /*033c*/ 	.short	0x010a
        /*033e*/ 	.byte	0x3f
	.zero		1


	//   ....[39]....
        /*0340*/ 	.word	0x00009e80
        /*0344*/ 	.word	0x00000003
        /*0348*/ 	.word	0x00026840
        /*034c*/ 	.short	0x010a
        /*034e*/ 	.byte	0x3f
	.zero		1


	//   ....[40]....
        /*0350*/ 	.word	0x00009f50
        /*0354*/ 	.word	0x00000006
        /*0358*/ 	.word	0x00000000
        /*035c*/ 	.short	0x010a
        /*035e*/ 	.byte	0x3f
	.zero		1


	//   ....[41]....
        /*0360*/ 	.word	0x00009fa0
        /*0364*/ 	.word	0x00000003
        /*0368*/ 	.word	0x00000000
        /*036c*/ 	.short	0x010a
        /*036e*/ 	.byte	0x3f
	.zero		1


	//   ....[42]....
        /*0370*/ 	.word	0x00009ff0
        /*0374*/ 	.word	0x00000000
        /*0378*/ 	.word	0x00000000
        /*037c*/ 	.short	0x010a
        /*037e*/ 	.byte	0x3f
	.zero		1


	//----- nvinfo : EIATTR_NUM_MBARRIERS
	.align		4
.L_779:
        /*0380*/ 	.byte	0x03, 0x38
        /*0382*/ 	.short	0x0009


	//----- nvinfo : EIATTR_EXIT_INSTR_OFFSETS
	.align		4
        /*0384*/ 	.byte	0x04, 0x1c
        /*0386*/ 	.short	(.L_781 - .L_780)


	//   ....[0]....
.L_780:
        /*0388*/ 	.word	0x00000920


	//   ....[1]....
        /*038c*/ 	.word	0x00005c30


	//   ....[2]....
        /*0390*/ 	.word	0x00006410


	//   ....[3]....
        /*0394*/ 	.word	0x00009aa0


	//----- nvinfo : EIATTR_MAX_THREADS
	.align		4
.L_781:
        /*0398*/ 	.byte	0x04, 0x05
        /*039a*/ 	.short	(.L_783 - .L_782)
.L_782:
        /*039c*/ 	.word	0x00000180
        /*03a0*/ 	.word	0x00000001
        /*03a4*/ 	.word	0x00000001


	//----- nvinfo : EIATTR_CRS_STACK_SIZE
	.align		4
.L_783:
        /*03a8*/ 	.byte	0x04, 0x1e
        /*03aa*/ 	.short	(.L_785 - .L_784)
.L_784:
        /*03ac*/ 	.word	0x00000000


	//----- nvinfo : EIATTR_CBANK_PARAM_SIZE
	.align		4
.L_785:
        /*03b0*/ 	.byte	0x03, 0x19
        /*03b2*/ 	.short	0x0970


	//----- nvinfo : EIATTR_PARAM_CBANK
	.align		4
        /*03b4*/ 	.byte	0x04, 0x0a
        /*03b6*/ 	.short	(.L_787 - .L_786)
	.align		4
.L_786:
        /*03b8*/ 	.word	index@(.nv.constant0._ZN7cutlass13device_kernelIN5flash11enable_sm90INS1_16FlashAttnBwdSm90INS1_25CollectiveMainloopBwdSm90ILi2ELi2ELi2EN4cute5tupleIJNS5_1CILi1EEES8_S8_EEENS6_IJNS7_ILi64EEENS7_ILi128EEENS7_ILi96EEEEEENS_10bfloat16_tEfNS_4arch4Sm90ELb1ELb0ELb1ELb0ELb0ELb1ELb0ELb0ELi2ELi1ELi2ELi1ELb1EEENS1_21CollectiveEpilogueBwdISD_SE_SG_Li256ELb0ELb0ELi1EEENS1_25SingleTileBwdLPTSchedulerILb0ELi128ELb0EEEEEEEEEvNT_6ParamsE)
        /*03bc*/ 	.short	0x0210
        /*03be*/ 	.short	0x0970


	//----- nvinfo : EIATTR_SW_WAR
	.align		4
.L_787:
        /*03c0*/ 	.byte	0x04, 0x36
        /*03c2*/ 	.short	(.L_789 - .L_788)
.L_788:
        /*03c4*/ 	.word	0x00000008
.L_789:


//--------------------- .nv.info._ZN7cutlass13device_kernelIN5flash11enable_sm90INS1_16FlashAttnBwdSm90INS1_25CollectiveMainloopBwdSm90ILi2ELi2ELi2EN4cute5tupleIJNS5_1CILi1EEES8_S8_EEENS6_IJNS7_ILi64EEENS7_ILi128EEENS7_ILi96EEEEEENS_10bfloat16_tEfNS_4arch4Sm90ELb1ELb0ELb1ELb0ELb1ELb1ELb0ELb0ELi2ELi1ELi2ELi1ELb1EEENS1_21CollectiveEpilogueBwdISD_SE_SG_Li256ELb0ELb0ELi1EEENS1_25SingleTileBwdLPTSchedulerILb0ELi128ELb1EEEEEEEEEvNT_6ParamsE --------------------------
	.section	.nv.info._ZN7cutlass13device_kernelIN5flash11enable_sm90INS1_16FlashAttnBwdSm90INS1_25CollectiveMainloopBwdSm90ILi2ELi2ELi2EN4cute5tupleIJNS5_1CILi1EEES8_S8_EEENS6_IJNS7_ILi64EEENS7_ILi128EEENS7_ILi96EEEEEENS_10bfloat16_tEfNS_4arch4Sm90ELb1ELb0ELb1ELb0ELb1ELb1ELb0ELb0ELi2ELi1ELi2ELi1ELb1EEENS1_21CollectiveEpilogueBwdISD_SE_SG_Li256ELb0ELb0ELi1EEENS1_25SingleTileBwdLPTSchedulerILb0ELi128ELb1EEEEEEEEEvNT_6ParamsE,"",@"SHT_CUDA_INFO"
	.sectionflags	@""
	.align	4


	//----- nvinfo : EIATTR_CUDA_API_VERSION
	.align		4
        /*0000*/ 	.byte	0x04, 0x37
        /*0002*/ 	.short	(.L_791 - .L_790)
.L_790:
        /*0004*/ 	.word	0x00000082


	//----- nvinfo : EIATTR_KPARAM_INFO
	.align		4
.L_791:
        /*0008*/ 	.byte	0x04, 0x17
        /*000a*/ 	.short	(.L_793 - .L_792)
.L_792:
        /*000c*/ 	.word	0x00000000
        /*0010*/ 	.short	0x0000
        /*0012*/ 	.short	0x0070
        /*0014*/ 	.byte	0x00, 0xf0, 0x01, 0x24


	//----- nvinfo : EIATTR_SPARSE_MMA_MASK
	.align		4
.L_793:
        /*0018*/ 	.byte	0x03, 0x50
        /*001a*/ 	.short	0x0000


	//----- nvinfo : EIATTR_MAXREG_COUNT
	.align		4
        /*001c*/ 	.byte	0x03, 0x1b
        /*001e*/ 	.short	0x00a8


	//----- nvinfo : EIATTR_NUM_BARRIERS
	.align		4
        /*0020*/ 	.byte	0x02, 0x4c
        /*0022*/ 	.byte	0x10
	.zero		1


	//----- nvinfo : EIATTR_EXTERNS
	.align		4
        /*0024*/ 	.byte	0x04, 0x0f
        /*0026*/ 	.short	(.L_795 - .L_794)


	//   ....[0]....
	.align		4
.L_794:
        /*0028*/ 	.word	index@(__assertfail)


	//----- nvinfo : EIATTR_ANNOTATIONS
	.align		4
.L_795:
        /*002c*/ 	.byte	0x04, 0x55
        /*002e*/ 	.short	(.L_797 - .L_796)


	//   ....[0]....
.L_796:
        /*0030*/ 	.word	0x00000001
        /*0034*/ 	.byte	0x90, 0x8b, 0x00, 0x00, 0x01, 0x00, 0x00, 0x00, 0x40, 0x98, 0x00, 0x00


	//----- nvinfo : EIATTR_MERCURY_ISA_VERSION
	.align		4
.L_797:
        /*0040*/ 	.byte	0x03, 0x5f
        /*0042*/ 	.short	0x0101


	//----- nvinfo : EIATTR_INT_WARP_WIDE_INSTR_OFFSETS
	.align		4
        /*0044*/ 	.byte	0x04, 0x31
        /*0046*/ 	.short	(.L_799 - .L_798)


	//   ....[0]....
.L_798:
        /*0048*/ 	.word	0x000001f0


	//   ....[1]....
        /*004c*/ 	.word	0x00000220


	//   ....[2]....
        /*0050*/ 	.word	0x00007090


	//   ....[3]....
        /*0054*/ 	.word	0x00007700


	//   ....[4]....
        /*0058*/ 	.word	0x00007c20


	//----- nvinfo : EIATTR_COOP_GROUP_MASK_REGIDS
	.align		4
.L_799:
        /*005c*/ 	.byte	0x04, 0x29
        /*005e*/ 	.short	(.L_801 - .L_800)


	//   ....[0]....
.L_800:
        /*0060*/ 	.word	0xffffffff


	//   ....[1]....
        /*0064*/ 	.word	0xffffffff


	//   ....[2]....
        /*0068*/ 	.word	0xffffffff


	//   ....[3]....
        /*006c*/ 	.word	0xffffffff


	//   ....[4]....
        /*0070*/ 	.word	0xffffffff


	//   ....[5]....
        /*0074*/ 	.word	0xffffffff


	//   ....[6]....
        /*0078*/ 	.word	0xffffffff


	//   ....[7]....
        /*007c*/ 	.word	0xffffffff


	//   ....[8]....
        /*0080*/ 	.word	0xffffffff


	//   ....[9]....
        /*0084*/ 	.word	0xffffffff


	//   ....[10]....
        /*0088*/ 	.word	0xffffffff


	//   ....[11]....
        /*008c*/ 	.word	0xffffffff


	//   ....[12]....
        /*0090*/ 	.word	0xffffffff


	//   ....[13]....
        /*0094*/ 	.word	0xffffffff


	//   ....[14]....
        /*0098*/ 	.word	0x0500000f


	//   ....[15]....
        /*009c*/ 	.word	0x0500000f


	//   ....[16]....
        /*00a0*/ 	.word	0x0500000f


	//   ....[17]....
        /*00a4*/ 	.word	0x0500000f


	//----- nvinfo : EIATTR_COOP_GROUP_INSTR_OFFSETS
	.align		4
.L_801:
        /*00a8*/ 	.byte	0x04, 0x28
        /*00aa*/ 	.short	(.L_803 - .L_802)


	//   ....[0]....
.L_802:
        /*00ac*/ 	.word	0x00000070


	//   ....[1]....
        /*00b0*/ 	.word	0x00000200


	//   ....[2]....
        /*00b4*/ 	.word	0x00000250


	//   ....[3]....
        /*00b8*/ 	.word	0x00000440


	//   ....[4]....
        /*00bc*/ 	.word	0x00000680


	//   ....[5]....
        /*00c0*/ 	.word	0x00001270


	//   ....[6]....
        /*00c4*/ 	.word	0x00005750


	//   ....[7]....
        /*00c8*/ 	.word	0x000064c0


	//   ....[8]....
        /*00cc*/ 	.word	0x00006c90


	//   ....[9]....
        /*00d0*/ 	.word	0x00006fc0


	//   ....[10]....
        /*00d4*/ 	.word	0x00007380


	//   ....[11]....
        /*00d8*/ 	.word	0x00007630


	//   ....[12]....
        /*00dc*/ 	.word	0x000078e0


	//   ....[13]....
        /*00e0*/ 	.word	0x00007b50


	//   ....[14]....
        /*00e4*/ 	.word	0x0000a560


	//   ....[15]....
        /*00e8*/ 	.word	0x0000a6d0


	//   ....[16]....
        /*00ec*/ 	.word	0x0000a740


	//   ....[17]....
        /*00f0*/ 	.word	0x0000a7b0


	//----- nvinfo : EIATTR_REG_RECONFIG
	.align		4
.L_803:
        /*00f4*/ 	.byte	0x01, 0x54
	.zero		2


	//----- nvinfo : EIATTR_SYSCALL_OFFSETS
	.align		4
        /*00f8*/ 	.byte	0x04, 0x46
        /*00fa*/ 	.short	(.L_805 - .L_804)


	//   ....[0]....
.L_804:
        /*00fc*/ 	.word	0x00000ed0


	//   ....[1]....
        /*0100*/ 	.word	0x00000fc0


	//   ....[2]....
        /*0104*/ 	.word	0x00001120


	//   ....[3]....
        /*0108*/ 	.word	0x00001210


	//   ....[4]....
        /*010c*/ 	.word	0x00001490


	//   ....[5]....
        /*0110*/ 	.word	0x00004f80


	//   ....[6]....
        /*0114*/ 	.word	0x000050c0


	//   ....[7]....
        /*0118*/ 	.word	0x000051e0


	//   ....[8]....
        /*011c*/ 	.word	0x00005300


	//----- nvinfo : EIATTR_MBARRIER_INSTR_OFFSETS
	.align		4
.L_805:
        /*0120*/ 	.byte	0x04, 0x39
        /*0122*/ 	.short	(.L_807 - .L_806)


	//   ....[0]....
.L_806:
        /*0124*/ 	.word	0x000002f0
        /*0128*/ 	.word	0x000000ff
        /*012c*/ 	.word	0x00026800
        /*0130*/ 	.short	0x0100
        /*0132*/ 	.byte	0x06
	.zero		1


	//   ....[1]....
        /*0134*/ 	.word	0x000003f0
        /*0138*/ 	.word	0x000000ff
        /*013c*/ 	.word	0x00026810
        /*0140*/ 	.short	0x0100
        /*0142*/ 	.byte	0x08
	.zero		1


	//   ....[2]....
        /*0144*/ 	.word	0x00000400
        /*0148*/ 	.word	0x000000ff
        /*014c*/ 	.word	0x00026820
        /*0150*/ 	.short	0x0100
        /*0152*/ 	.byte	0x08
	.zero		1


	//   ....[3]....
        /*0154*/ 	.word	0x00000410
        /*0158*/ 	.word	0x000000ff
        /*015c*/ 	.word	0x00026818
        /*0160*/ 	.short	0x0100
        /*0162*/ 	.byte	0x08
	.zero		1


	//   ....[4]....
        /*0164*/ 	.word	0x00000420
        /*0168*/ 	.word	0x000000ff
        /*016c*/ 	.word	0x00026828
        /*0170*/ 	.short	0x0100
        /*0172*/ 	.byte	0x08
	.zero		1


	//   ....[5]....
        /*0174*/ 	.word	0x00000550
        /*0178*/ 	.word	0x000000ff
        /*017c*/ 	.word	0x00026830
        /*0180*/ 	.short	0x0100
        /*0182*/ 	.byte	0x08
	.zero		1


	//   ....[6]....
        /*0184*/ 	.word	0x00000560
        /*0188*/ 	.word	0x000000ff
        /*018c*/ 	.word	0x00026840
        /*0190*/ 	.short	0x0100
        /*0192*/ 	.byte	0x08
	.zero		1


	//   ....[7]....
        /*0194*/ 	.word	0x00000570
        /*0198*/ 	.word	0x000000ff
        /*019c*/ 	.word	0x00026838
        /*01a0*/ 	.short	0x0100
        /*01a2*/ 	.byte	0x08
	.zero		1


	//   ....[8]....
        /*01a4*/ 	.word	0x00000580
        /*01a8*/ 	.word	0x000000ff
        /*01ac*/ 	.word	0x00026848
        /*01b0*/ 	.short	0x0100
        /*01b2*/ 	.byte	0x08
	.zero		1


	//   ....[9]....
        /*01b4*/ 	.word	0x000012b0
        /*01b8*/ 	.word	0x000000eb
        /*01bc*/ 	.word	0x00026800
        /*01c0*/ 	.short	0x010a
        /*01c2*/ 	.byte	0x3f
	.zero		1


	//   ....[10]....
        /*01c4*/ 	.word	0x00001350
        /*01c8*/ 	.word	0x000000eb
        /*01cc*/ 	.word	0x00026800
        /*01d0*/ 	.short	0x010a
        /*01d2*/ 	.byte	0x3f
	.zero		1


	//   ....[11]....
        /*01d4*/ 	.word	0x00001ce0
        /*01d8*/ 	.word	0x000000ff
        /*01dc*/ 	.word	0x00026810
        /*01e0*/ 	.short	0x010a
        /*01e2*/ 	.byte	0x08
	.zero		1


	//   ....[12]....
        /*01e4*/ 	.word	0x00001d20
        /*01e8*/ 	.word	0x000000ff
        /*01ec*/ 	.word	0x00026810
        /*01f0*/ 	.short	0x010a
        /*01f2*/ 	.byte	0x08
	.zero		1


	//   ....[13]....
        /*01f4*/ 	.word	0x00002160
        /*01f8*/ 	.word	0x000000ff
        /*01fc*/ 	.word	0x00026830
        /*0200*/ 	.short	0x010a
        /*0202*/ 	.byte	0x08
	.zero		1


	//   ....[14]....
        /*0204*/ 	.word	0x00002490
        /*0208*/ 	.word	0x000000ff
        /*020c*/ 	.word	0x00026830
        /*0210*/ 	.short	0x010a
        /*0212*/ 	.byte	0x08
	.zero		1


	//   ....[15]....
        /*0214*/ 	.word	0x000047c0
        /*0218*/ 	.word	0x000000ff
        /*021c*/ 	.word	0x00000000
        /*0220*/ 	.short	0x0101
        /*0222*/ 	.byte	0x0c
	.zero		1


	//   ....[16]....
        /*0224*/ 	.word	0x00004ab0
        /*0228*/ 	.word	0x000000ff
        /*022c*/ 	.word	0x00000000
        /*0230*/ 	.short	0x0101
        /*0232*/ 	.byte	0x08
	.zero		1


	//   ....[17]....
        /*0234*/ 	.word	0x00008310
        /*0238*/ 	.word	0x00000010
        /*023c*/ 	.word	0x00026820
        /*0240*/ 	.short	0x010a
        /*0242*/ 	.byte	0x3f
	.zero		1


	//   ....[18]....
        /*0244*/ 	.word	0x00008c20
        /*0248*/ 	.word	0x00000010
        /*024c*/ 	.word	0x00026840
        /*0250*/ 	.short	0x010a
        /*0252*/ 	.byte	0x3f
	.zero		1


	//   ....[19]....
        /*0254*/ 	.word	0x00008f30
        /*0258*/ 	.word	0x00000010
        /*025c*/ 	.word	0x00026828
        /*0260*/ 	.short	0x010a
        /*0262*/ 	.byte	0x3f
	.zero		1


	//   ....[20]....
        /*0264*/ 	.word	0x00009240
        /*0268*/ 	.word	0x00000010
        /*026c*/ 	.word	0x00026848
        /*0270*/ 	.short	0x010a
        /*0272*/ 	.byte	0x3f
	.zero		1


	//   ....[21]....
        /*0274*/ 	.word	0x00009500
        /*0278*/ 	.word	0x00000010
        /*027c*/ 	.word	0x00026820
        /*0280*/ 	.short	0x010a
        /*0282*/ 	.byte	0x3f
	.zero		1


	//   ....[22]....
        /*0284*/ 	.word	0x000098a0
        /*0288*/ 	.word	0x00000010
        /*028c*/ 	.word	0x00026840
        /*0290*/ 	.short	0x010a
        /*0292*/ 	.byte	0x3f
	.zero		1


	//   ....[23]....
        /*0294*/ 	.word	0x00009b80
        /*0298*/ 	.word	0x00000010
        /*029c*/ 	.word	0x00026828
        /*02a0*/ 	.short	0x010a
        /*02a2*/ 	.byte	0x3f
	.zero		1


	//   ....[24]....
        /*02a4*/ 	.word	0x00009f10
        /*02a8*/ 	.word	0x00000003
        /*02ac*/ 	.word	0x00026840
        /*02b0*/ 	.short	0x010a
        /*02b2*/ 	.byte	0x3f
	.zero		1


	//   ....[25]....
        /*02b4*/ 	.word	0x0000a3c0
        /*02b8*/ 	.word	0x00000006
        /*02bc*/ 	.word	0x00000000
        /*02c0*/ 	.short	0x010a
        /*02c2*/ 	.byte	0x3f
	.zero		1


	//   ....[26]....
        /*02c4*/ 	.word	0x0000a420
        /*02c8*/ 	.word	0x00000003
        /*02cc*/ 	.word	0x00000000
        /*02d0*/ 	.short	0x010a
        /*02d2*/ 	.byte	0x3f
	.zero		1


	//   ....[27]....
        /*02d4*/ 	.word	0x0000a480
        /*02d8*/ 	.word	0x00000000
        /*02dc*/ 	.word	0x00000000
        /*02e0*/ 	.short	0x010a
        /*02e2*/ 	.byte	0x3f
	.zero		1


	//   ....[28]....
        /*02e4*/ 	.word	0x0000a4b0
        /*02e8*/ 	.word	0x00000003
        /*02ec*/ 	.word	0x00000000
        /*02f0*/ 	.short	0x010a
        /*02f2*/ 	.byte	0x3f
	.zero		1


	//   ....[29]....
        /*02f4*/ 	.word	0x0000a590
        /*02f8*/ 	.word	0x000000eb
        /*02fc*/ 	.word	0x00026800
        /*0300*/ 	.short	0x010a
        /*0302*/ 	.byte	0x3f
	.zero		1


	//   ....[30]....
        /*0304*/ 	.word	0x0000a5f0
        /*0308*/ 	.word	0x00000005
        /*030c*/ 	.word	0x00026810
        /*0310*/ 	.short	0x010a
        /*0312*/ 	.byte	0x3f
	.zero		1


	//   ....[31]....
        /*0314*/ 	.word	0x0000a650
        /*0318*/ 	.word	0x00000079
        /*031c*/ 	.word	0x00026830
        /*0320*/ 	.short	0x010a
        /*0322*/ 	.byte	0x3f
	.zero		1


	//   ....[32]....
        /*0324*/ 	.word	0x0000a7f0
        /*0328*/ 	.word	0x00000010
        /*032c*/ 	.word	0x00026820
        /*0330*/ 	.short	0x010a
        /*0332*/ 	.byte	0x3f
	.zero		1


	//   ....[33]....
        /*0334*/ 	.word	0x0000a840
        /*0338*/ 	.word	0x00000010
        /*033c*/ 	.word	0x00026840
        /*0340*/ 	.short	0x010a
        /*0342*/ 	.byte	0x3f
	.zero		1


	//   ....[34]....
        /*0344*/ 	.word	0x0000a890
        /*0348*/ 	.word	0x00000010
        /*034c*/ 	.word	0x00026828
        /*0350*/ 	.short	0x010a
        /*0352*/ 	.byte	0x3f
	.zero		1


	//   ....[35]....
        /*0354*/ 	.word	0x0000a8e0
        /*0358*/ 	.word	0x00000010
        /*035c*/ 	.word	0x00026848
        /*0360*/ 	.short	0x010a
        /*0362*/ 	.byte	0x3f
	.zero		1


	//   ....[36]....
        /*0364*/ 	.word	0x0000a940
        /*0368*/ 	.word	0x00000010
        /*036c*/ 	.word	0x00026820
        /*0370*/ 	.short	0x010a
        /*0372*/ 	.byte	0x3f
	.zero		1


	//   ....[37]....
        /*0374*/ 	.word	0x0000a990
        /*0378*/ 	.word	0x00000010
        /*037c*/ 	.word	0x00026840
        /*0380*/ 	.short	0x010a
        /*0382*/ 	.byte	0x3f
	.zero		1


	//   ....[38]....
        /*0384*/ 	.word	0x0000a9e0
        /*0388*/ 	.word	0x00000010
        /*038c*/ 	.word	0x00026828
        /*0390*/ 	.short	0x010a
        /*0392*/ 	.byte	0x3f
	.zero		1


	//   ....[39]....
        /*0394*/ 	.word	0x0000aa30
        /*0398*/ 	.word	0x00000003
        /*039c*/ 	.word	0x00026840
        /*03a0*/ 	.short	0x010a
        /*03a2*/ 	.byte	0x3f
	.zero		1


	//   ....[40]....
        /*03a4*/ 	.word	0x0000ab00
        /*03a8*/ 	.word	0x00000006
        /*03ac*/ 	.word	0x00000000
        /*03b0*/ 	.short	0x010a
        /*03b2*/ 	.byte	0x3f
	.zero		1


	//   ....[41]....
        /*03b4*/ 	.word	0x0000ab50
        /*03b8*/ 	.word	0x00000003
        /*03bc*/ 	.word	0x00000000
        /*03c0*/ 	.short	0x010a
        /*03c2*/ 	.byte	0x3f
	.zero		1


	//   ....[42]....
        /*03c4*/ 	.word	0x0000aba0
        /*03c8*/ 	.word	0x00000000
        /*03cc*/ 	.word	0x00000000
        /*03d0*/ 	.short	0x010a
        /*03d2*/ 	.byte	0x3f
	.zero		1


	//----- nvinfo : EIATTR_NUM_MBARRIERS
	.align		4
.L_807:
        /*03d4*/ 	.byte	0x03, 0x38
        /*03d6*/ 	.short	0x0009


	//----- nvinfo : EIATTR_EXIT_INSTR_OFFSETS
	.align		4
        /*03d8*/ 	.byte	0x04, 0x1c
        /*03da*/ 	.short	(.L_809 - .L_808)


	//   ....[0]....
.L_808:
        /*03dc*/ 	.word	0x00000960


	//   ....[1]....
        /*03e0*/ 	.word	0x00005c80


	//   ....[2]....
        /*03e4*/ 	.word	0x00006470


	//   ....[3]....
        /*03e8*/ 	.word	0x0000a500


	//----- nvinfo : EIATTR_MAX_THREADS
	.align		4
.L_809:
        /*03ec*/ 	.byte	0x04, 0x05
        /*03ee*/ 	.short	(.L_811 - .L_810)
.L_810:
        /*03f0*/ 	.word	0x00000180
        /*03f4*/ 	.word	0x00000001
        /*03f8*/ 	.word	0x00000001


	//----- nvinfo : EIATTR_CRS_STACK_SIZE
	.align		4
.L_811:
        /*03fc*/ 	.byte	0x04, 0x1e
        /*03fe*/ 	.short	(.L_813 - .L_812)
.L_812:
        /*0400*/ 	.word	0x00000000


	//----- nvinfo : EIATTR_CBANK_PARAM_SIZE
	.align		4
.L_813:
        /*0404*/ 	.byte	0x03, 0x19
        /*0406*/ 	.short	0x0970


	//----- nvinfo : EIATTR_PARAM_CBANK
	.align		4
        /*0408*/ 	.byte	0x04, 0x0a
        /*040a*/ 	.short	(.L_815 - .L_814)
	.align		4
.L_814:
        /*040c*/ 	.word	index@(.nv.constant0._ZN7cutlass13device_kernelIN5flash11enable_sm90INS1_16FlashAttnBwdSm90INS1_25CollectiveMainloopBwdSm90ILi2ELi2ELi2EN4cute5tupleIJNS5_1CILi1EEES8_S8_EEENS6_IJNS7_ILi64EEENS7_ILi128EEENS7_ILi96EEEEEENS_10bfloat16_tEfNS_4arch4Sm90ELb1ELb0ELb1ELb0ELb1ELb1ELb0ELb0ELi2ELi1ELi2ELi1ELb1EEENS1_21CollectiveEpilogueBwdISD_SE_SG_Li256ELb0ELb0ELi1EEENS1_25SingleTileBwdLPTSchedulerILb0ELi128ELb1EEEEEEEEEvNT_6ParamsE)
        /*0410*/ 	.short	0x0210
        /*0412*/ 	.short	0x0970


	//----- nvinfo : EIATTR_SW_WAR
	.align		4
.L_815:
        /*0414*/ 	.byte	0x04, 0x36
        /*0416*/ 	.short	(.L_817 - .L_816)
.L_816:
        /*0418*/ 	.word	0x00000008
.L_817:


//--------------------- .nv.info._ZN7cutlass13device_kernelIN5flash11enable_sm90INS1_16FlashAttnBwdSm90INS1_25CollectiveMainloopBwdSm90ILi2ELi2ELi2EN4cute5tupleIJNS5_1CILi1EEES8_S8_EEENS6_IJNS7_ILi64EEENS7_ILi128EEENS7_ILi96EEEEEENS_10bfloat16_tEfNS_4arch4Sm90ELb1ELb0ELb1ELb0ELb0ELb1ELb0ELb0ELi2ELi1ELi2ELi1ELb1EEENS1_24CollectiveEpilogueBwdGQAISD_fSG_Li256ELb0ELb0EEENS1_25SingleTileBwdLPTSchedulerILb0ELi128ELb0EEEEEEEEEvNT_6ParamsE --------------------------
	.section	.nv.info._ZN7cutlass13device_kernelIN5flash11enable_sm90INS1_16FlashAttnBwdSm90INS1_25CollectiveMainloopBwdSm90ILi2ELi2ELi2EN4cute5tupleIJNS5_1CILi1EEES8_S8_EEENS6_IJNS7_ILi64EEENS7_ILi128EEENS7_ILi96EEEEEENS_10bfloat16_tEfNS_4arch4Sm90ELb1ELb0ELb1ELb0ELb0ELb1ELb0ELb0ELi2ELi1ELi2ELi1ELb1EEENS1_24CollectiveEpilogueBwdGQAISD_fSG_Li256ELb0ELb0EEENS1_25SingleTileBwdLPTSchedulerILb0ELi128ELb0EEEEEEEEEvNT_6ParamsE,"",@"SHT_CUDA_INFO"
	.sectionflags	@""
	.align	4


	//----- nvinfo : EIATTR_CUDA_API_VERSION
	.align		4
        /*0000*/ 	.byte	0x04, 0x37
        /*0002*/ 	.short	(.L_819 - .L_818)
.L_818:
        /*0004*/ 	.word	0x00000082


	//----- nvinfo : EIATTR_KPARAM_INFO
	.align		4
.L_819:
        /*0008*/ 	.byte	0x04, 0x17
        /*000a*/ 	.short	(.L_821 - .L_820)
.L_820:
        /*000c*/ 	.word	0x00000000
        /*0010*/ 	.short	0x0000
        /*0012*/ 	.short	0x0070
        /*0014*/ 	.byte	0x00, 0xf0, 0x01, 0x1c


	//----- nvinfo : EIATTR_SPARSE_MMA_MASK
	.align		4
.L_821:
        /*0018*/ 	.byte	0x03, 0x50
        /*001a*/ 	.short	0x0000


	//----- nvinfo : EIATTR_MAXREG_COUNT
	.align		4
        /*001c*/ 	.byte	0x03, 0x1b
        /*001e*/ 	.short	0x00a8


	//----- nvinfo : EIATTR_NUM_BARRIERS
	.align		4
        /*0020*/ 	.byte	0x02, 0x4c
        /*0022*/ 	.byte	0x10
	.zero		1


	//----- nvinfo : EIATTR_EXTERNS
	.align		4
        /*0024*/ 	.byte	0x04, 0x0f
        /*0026*/ 	.short	(.L_823 - .L_822)


	//   ....[0]....
	.align		4
.L_822:
        /*0028*/ 	.word	index@(__assertfail)


	//----- nvinfo : EIATTR_ANNOTATIONS
	.align		4
.L_823:
        /*002c*/ 	.byte	0x04, 0x55
        /*002e*/ 	.short	(.L_825 - .L_824)


	//   ....[0]....
.L_824:
        /*0030*/ 	.word	0x00000001
        /*0034*/ 	.byte	0x20, 0x72, 0x00, 0x00, 0x01, 0x00, 0x00, 0x00, 0xd0, 0x7e, 0x00, 0x00


	//----- nvinfo : EIATTR_MERCURY_ISA_VERSION
	.align		4
.L_825:
        /*0040*/ 	.byte	0x03, 0x5f
        /*0042*/ 	.short	0x0101


	//----- nvinfo : EIATTR_INT_WARP_WIDE_INSTR_OFFSETS
	.align		4
        /*0044*/ 	.byte	0x04, 0x31
        /*0046*/ 	.short	(.L_827 - .L_826)


	//   ....[0]....
.L_826:
        /*0048*/ 	.word	0x00000190


	//   ....[1]....
        /*004c*/ 	.word	0x000001c0


	//----- nvinfo : EIATTR_COOP_GROUP_MASK_REGIDS
	.align		4
.L_827:
        /*0050*/ 	.byte	0x04, 0x29
        /*0052*/ 	.short	(.L_829 - .L_828)


	//   ....[0]....
.L_828:
        /*0054*/ 	.word	0xffffffff


	//   ....[1]....
        /*0058*/ 	.word	0xffffffff


	//   ....[2]....
        /*005c*/ 	.word	0xffffffff


	//   ....[3]....
        /*0060*/ 	.word	0xffffffff


	//   ....[4]....
        /*0064*/ 	.word	0xffffffff


	//   ....[5]....
        /*0068*/ 	.word	0xffffffff


	//   ....[6]....
        /*006c*/ 	.word	0xffffffff


	//   ....[7]....
        /*0070*/ 	.word	0x0500000f


	//----- nvinfo : EIATTR_COOP_GROUP_INSTR_OFFSETS
	.align		4
.L_829:
        /*0074*/ 	.byte	0x04, 0x28
        /*0076*/ 	.short	(.L_831 - .L_830)


	//   ....[0]....
.L_830:
        /*0078*/ 	.word	0x00000070


	//   ....[1]....
        /*007c*/ 	.word	0x000001a0


	//   ....[2]....
        /*0080*/ 	.word	0x000001f0


	//   ....[3]....
        /*0084*/ 	.word	0x000003e0


	//   ....[4]....
        /*0088*/ 	.word	0x00000620


	//   ....[5]....
        /*008c*/ 	.word	0x000011e0


	//   ....[6]....
        /*0090*/ 	.word	0x00005560


	//   ....[7]....
        /*0094*/ 	.word	0x00008bf0


	//----- nvinfo : EIATTR_REG_RECONFIG
	.align		4
.L_831:
        /*0098*/ 	.byte	0x01, 0x54
	.zero		2


	//----- nvinfo : EIATTR_SYSCALL_OFFSETS
	.align		4
        /*009c*/ 	.byte	0x04, 0x46
        /*009e*/ 	.short	(.L_833 - .L_832)


	//   ....[0]....
.L_832:
        /*00a0*/ 	.word	0x00000e40


	//   ....[1]....
        /*00a4*/ 	.word	0x00000f30


	//   ....[2]....
        /*00a8*/ 	.word	0x00001090


	//   ....[3]....
        /*00ac*/ 	.word	0x00001180


	//   ....[4]....
        /*00b0*/ 	.word	0x00001400


	//----- nvinfo : EIATTR_MBARRIER_INSTR_OFFSETS
	.align		4
.L_833:
        /*00b4*/ 	.byte	0x04, 0x39
        /*00b6*/ 	.short	(.L_835 - .L_834)


	//   ....[0]....
.L_834:
        /*00b8*/ 	.word	0x00000290
        /*00bc*/ 	.word	0x000000ff
        /*00c0*/ 	.word	0x00026800
        /*00c4*/ 	.short	0x0100
        /*00c6*/ 	.byte	0x06
	.zero		1


	//   ....[1]....
        /*00c8*/ 	.word	0x00000390
        /*00cc*/ 	.word	0x000000ff
        /*00d0*/ 	.word	0x00026810
        /*00d4*/ 	.short	0x0100
        /*00d6*/ 	.byte	0x08
	.zero		1


	//   ....[2]....
        /*00d8*/ 	.word	0x000003a0
        /*00dc*/ 	.word	0x000000ff
        /*00e0*/ 	.word	0x00026820
        /*00e4*/ 	.short	0x0100
        /*00e6*/ 	.byte	0x08
	.zero		1


	//   ....[3]....
        /*00e8*/ 	.word	0x000003b0
        /*00ec*/ 	.word	0x000000ff
        /*00f0*/ 	.word	0x00026818
        /*00f4*/ 	.short	0x0100
        /*00f6*/ 	.byte	0x08
	.zero		1


	//   ....[4]....
        /*00f8*/ 	.word	0x000003c0
        /*00fc*/ 	.word	0x000000ff
        /*0100*/ 	.word	0x00026828
        /*0104*/ 	.short	0x0100
        /*0106*/ 	.byte	0x08
	.zero		1


	//   ....[5]....
        /*0108*/ 	.word	0x000004f0
        /*010c*/ 	.word	0x000000ff
        /*0110*/ 	.word	0x00026830
        /*0114*/ 	.short	0x0100
        /*0116*/ 	.byte	0x08
	.zero		1


	//   ....[6]....
        /*0118*/ 	.word	0x00000500
        /*011c*/ 	.word	0x000000ff
        /*0120*/ 	.word	0x00026840
        /*0124*/ 	.short	0x0100
        /*0126*/ 	.byte	0x08
	.zero		1


	//   ....[7]....
        /*0128*/ 	.word	0x00000510
        /*012c*/ 	.word	0x000000ff
        /*0130*/ 	.word	0x00026838
        /*0134*/ 	.short	0x0100
        /*0136*/ 	.byte	0x08
	.zero		1


	//   ....[8]....
        /*0138*/ 	.word	0x00000520
        /*013c*/ 	.word	0x000000ff
        /*0140*/ 	.word	0x00026848
        /*0144*/ 	.short	0x0100
        /*0146*/ 	.byte	0x08
	.zero		1


	//   ....[9]....
        /*0148*/ 	.word	0x00001220
        /*014c*/ 	.word	0x000000eb
        /*0150*/ 	.word	0x00026800
        /*0154*/ 	.short	0x010a
        /*0156*/ 	.byte	0x3f
	.zero		1


	//   ....[10]....
        /*0158*/ 	.word	0x000012c0
        /*015c*/ 	.word	0x000000eb
        /*0160*/ 	.word	0x00026800
        /*0164*/ 	.short	0x010a
        /*0166*/ 	.byte	0x3f
	.zero		1


	//   ....[11]....
        /*0168*/ 	.word	0x00001c50
        /*016c*/ 	.word	0x000000ff
        /*0170*/ 	.word	0x00026810
        /*0174*/ 	.short	0x010a
        /*0176*/ 	.byte	0x09
	.zero		1


	//   ....[12]....
        /*0178*/ 	.word	0x00001c90
        /*017c*/ 	.word	0x000000ff
        /*0180*/ 	.word	0x00026810
        /*0184*/ 	.short	0x010a
        /*0186*/ 	.byte	0x09
	.zero		1


	//   ....[13]....
        /*0188*/ 	.word	0x000020d0
        /*018c*/ 	.word	0x000000ff
        /*0190*/ 	.word	0x00026830
        /*0194*/ 	.short	0x010a
        /*0196*/ 	.byte	0x09
	.zero		1


	//   ....[14]....
        /*0198*/ 	.word	0x00002400
        /*019c*/ 	.word	0x000000ff
        /*01a0*/ 	.word	0x00026830
        /*01a4*/ 	.short	0x010a
        /*01a6*/ 	.byte	0x09
	.zero		1


	//   ....[15]....
        /*01a8*/ 	.word	0x00004730
        /*01ac*/ 	.word	0x000000ff
        /*01b0*/ 	.word	0x00000000
        /*01b4*/ 	.short	0x0101
        /*01b6*/ 	.byte	0x0c
	.zero		1


	//   ....[16]....
        /*01b8*/ 	.word	0x00004a20
        /*01bc*/ 	.word	0x000000ff
        /*01c0*/ 	.word	0x00000000
        /*01c4*/ 	.short	0x0101
        /*01c6*/ 	.byte	0x09
	.zero		1


	//   ....[17]....
        /*01c8*/ 	.word	0x000069b0
        /*01cc*/ 	.word	0x00000010
        /*01d0*/ 	.word	0x00026820
        /*01d4*/ 	.short	0x010a
        /*01d6*/ 	.byte	0x3f
	.zero		1


	//   ....[18]....
        /*01d8*/ 	.word	0x000072b0
        /*01dc*/ 	.word	0x00000010
        /*01e0*/ 	.word	0x00026840
        /*01e4*/ 	.short	0x010a
        /*01e6*/ 	.byte	0x3f
	.zero		1


	//   ....[19]....
        /*01e8*/ 	.word	0x000075c0
        /*01ec*/ 	.word	0x00000010
        /*01f0*/ 	.word	0x00026828
        /*01f4*/ 	.short	0x010a
        /*01f6*/ 	.byte	0x3f
	.zero		1


	//   ....[20]....
        /*01f8*/ 	.word	0x000078d0
        /*01fc*/ 	.word	0x00000010
        /*0200*/ 	.word	0x00026848
        /*0204*/ 	.short	0x010a
        /*0206*/ 	.byte	0x3f
	.zero		1


	//   ....[21]....
        /*0208*/ 	.word	0x00007b90
        /*020c*/ 	.word	0x00000010
        /*0210*/ 	.word	0x00026820
        /*0214*/ 	.short	0x010a
        /*0216*/ 	.byte	0x3f
	.zero		1


	//   ....[22]....
        /*0218*/ 	.word	0x00007f30
        /*021c*/ 	.word	0x00000010
        /*0220*/ 	.word	0x00026840
        /*0224*/ 	.short	0x010a
        /*0226*/ 	.byte	0x3f
	.zero		1


	//   ....[23]....
        /*0228*/ 	.word	0x00008210
        /*022c*/ 	.word	0x00000010
        /*0230*/ 	.word	0x00026828
        /*0234*/ 	.short	0x010a
        /*0236*/ 	.byte	0x3f
	.zero		1


	//   ....[24]....
        /*0238*/ 	.word	0x000085a0
        /*023c*/ 	.word	0x00000003
        /*0240*/ 	.word	0x00026840
        /*0244*/ 	.short	0x010a
        /*0246*/ 	.byte	0x3f
	.zero		1


	//   ....[25]....
        /*0248*/ 	.word	0x00008a50
        /*024c*/ 	.word	0x00000006
        /*0250*/ 	.word	0x00000000
        /*0254*/ 	.short	0x010a
        /*0256*/ 	.byte	0x3f
	.zero		1


	//   ....[26]....
        /*0258*/ 	.word	0x00008ab0
        /*025c*/ 	.word	0x00000003
        /*0260*/ 	.word	0x00000000
        /*0264*/ 	.short	0x010a
        /*0266*/ 	.byte	0x3f
	.zero		1


	//   ....[27]....
        /*0268*/ 	.word	0x00008b10
        /*026c*/ 	.word	0x00000000
        /*0270*/ 	.word	0x00000000
        /*0274*/ 	.short	0x010a
        /*0276*/ 	.byte	0x3f
	.zero		1


	//   ....[28]....
        /*0278*/ 	.word	0x00008b40
        /*027c*/ 	.word	0x00000003
        /*0280*/ 	.word	0x00000000
        /*0284*/ 	.short	0x010a
        /*0286*/ 	.byte	0x3f
	.zero		1


	//   ....[29]....
        /*0288*/ 	.word	0x00008c20
        /*028c*/ 	.word	0x000000eb
        /*0290*/ 	.word	0x00026800
        /*0294*/ 	.short	0x010a
        /*0296*/ 	.byte	0x3f
	.zero		1


	//   ....[30]....
        /*0298*/ 	.word	0x00008c80
        /*029c*/ 	.word	0x00000005
        /*02a0*/ 	.word	0x00026810
        /*02a4*/ 	.short	0x010a
        /*02a6*/ 	.byte	0x3f
	.zero		1


	//   ....[31]....
        /*02a8*/ 	.word	0x00008ce0
        /*02ac*/ 	.word	0x00000079
        /*02b0*/ 	.word	0x00026830
        /*02b4*/ 	.short	0x010a
        /*02b6*/ 	.byte	0x3f
	.zero		1


	//   ....[32]....
        /*02b8*/ 	.word	0x00008d30
        /*02bc*/ 	.word	0x00000010
        /*02c0*/ 	.word	0x00026820
        /*02c4*/ 	.short	0x010a
        /*02c6*/ 	.byte	0x3f
	.zero		1


	//   ....[33]....
        /*02c8*/ 	.word	0x00008d80
        /*02cc*/ 	.word	0x00000010
        /*02d0*/ 	.word	0x00026840
        /*02d4*/ 	.short	0x010a
        /*02d6*/ 	.byte	0x3f
	.zero		1


	//   ....[34]....
        /*02d8*/ 	.word	0x00008dd0
        /*02dc*/ 	.word	0x00000010
        /*02e0*/ 	.word	0x00026828
        /*02e4*/ 	.short	0x010a
        /*02e6*/ 	.byte	0x3f
	.zero		1


	//   ....[35]....
        /*02e8*/ 	.word	0x00008e20
        /*02ec*/ 	.word	0x00000010
        /*02f0*/ 	.word	0x00026848
        /*02f4*/ 	.short	0x010a
        /*02f6*/ 	.byte	0x3f
	.zero		1


	//   ....[36]....
        /*02f8*/ 	.word	0x00008e80
        /*02fc*/ 	.word	0x00000010
        /*0300*/ 	.word	0x00026820
        /*0304*/ 	.short	0x010a
        /*0306*/ 	.byte	0x3f
	.zero		1


	//   ....[37]....
        /*0308*/ 	.word	0x00008ed0
        /*030c*/ 	.word	0x00000010
        /*0310*/ 	.word	0x00026840
        /*0314*/ 	.short	0x010a
        /*0316*/ 	.byte	0x3f
	.zero		1


	//   ....[38]....
        /*0318*/ 	.word	0x00008f20
        /*031c*/ 	.word	0x00000010
        /*0320*/ 	.word	0x00026828
        /*0324*/ 	.short	0x010a
        /*0326*/ 	.byte	0x3f
	.zero		1


	//   ....[39]....
        /*0328*/ 	.word	0x00008f70
        /*032c*/ 	.word	0x00000003
        /*0330*/ 	.word	0x00026840
        /*0334*/ 	.short	0x010a
        /*0336*/ 	.byte	0x3f
	.zero		1


	//   ....[40]....
        /*0338*/ 	.word	0x00009040
        /*033c*/ 	.word	0x00000006
        /*0340*/ 	.word	0x00000000
        /*0344*/ 	.short	0x010a
        /*0346*/ 	.byte	0x3f
	.zero		1


	//   ....[41]....
        /*0348*/ 	.word	0x00009090
        /*034c*/ 	.word	0x00000003
        /*0350*/ 	.word	0x00000000
        /*0354*/ 	.short	0x010a
        /*0356*/ 	.byte	0x3f
	.zero		1


	//   ....[42]....
        /*0358*/ 	.word	0x000090e0
        /*035c*/ 	.word	0x00000000
        /*0360*/ 	.word	0x00000000
        /*0364*/ 	.short	0x010a
        /*0366*/ 	.byte	0x3f
	.zero		1


	//----- nvinfo : EIATTR_NUM_MBARRIERS
	.align		4
.L_835:
        /*0368*/ 	.byte	0x03, 0x38
        /*036a*/ 	.short	0x0009


	//----- nvinfo : EIATTR_EXIT_INSTR_OFFSETS
	.align		4
        /*036c*/ 	.byte	0x04, 0x1c
        /*036e*/ 	.short	(.L_837 - .L_836)


	//   ....[0]....
.L_836:
        /*0370*/ 	.word	0x00008b90


	//----- nvinfo : EIATTR_MAX_THREADS
	.align		4
.L_837:
        /*0374*/ 	.byte	0x04, 0x05
        /*0376*/ 	.short	(.L_839 - .L_838)
.L_838:
        /*0378*/ 	.word	0x00000180
        /*037c*/ 	.word	0x00000001
        /*0380*/ 	.word	0x00000001


	//----- nvinfo : EIATTR_CRS_STACK_SIZE
	.align		4
.L_839:
        /*0384*/ 	.byte	0x04, 0x1e
        /*0386*/ 	.short	(.L_841 - .L_840)
.L_840:
        /*0388*/ 	.word	0x00000000


	//----- nvinfo : EIATTR_CBANK_PARAM_SIZE
	.align		4
.L_841:
        /*038c*/ 	.byte	0x03, 0x19
        /*038e*/ 	.short	0x0770


	//----- nvinfo : EIATTR_PARAM_CBANK
	.align		4
        /*0390*/ 	.byte	0x04, 0x0a
        /*0392*/ 	.short	(.L_843 - .L_842)
	.align		4
.L_842:
        /*0394*/ 	.word	index@(.nv.constant0._ZN7cutlass13device_kernelIN5flash11enable_sm90INS1_16FlashAttnBwdSm90INS1_25CollectiveMainloopBwdSm90ILi2ELi2ELi2EN4cute5tupleIJNS5_1CILi1EEES8_S8_EEENS6_IJNS7_ILi64EEENS7_ILi128EEENS7_ILi96EEEEEENS_10bfloat16_tEfNS_4arch4Sm90ELb1ELb0ELb1ELb0ELb0ELb1ELb0ELb0ELi2ELi1ELi2ELi1ELb1EEENS1_24CollectiveEpilogueBwdGQAISD_fSG_Li256ELb0ELb0EEENS1_25SingleTileBwdLPTSchedulerILb0ELi128ELb0EEEEEEEEEvNT_6ParamsE)
        /*0398*/ 	.short	0x0210
        /*039a*/ 	.short	0x0770


	//----- nvinfo : EIATTR_SW_WAR
	.align		4
.L_843:
        /*039c*/ 	.byte	0x04, 0x36
        /*039e*/ 	.short	(.L_845 - .L_844)
.L_844:
        /*03a0*/ 	.word	0x00000008
.L_845:


//--------------------- .nv.info._ZN7cutlass13device_kernelIN5flash11enable_sm90INS1_16FlashAttnBwdSm90INS1_25CollectiveMainloopBwdSm90ILi2ELi2ELi2EN4cute5tupleIJNS5_1CILi1EEES8_S8_EEENS6_IJNS7_ILi64EEENS7_ILi128EEENS7_ILi96EEEEEENS_10bfloat16_tEfNS_4arch4Sm90ELb1ELb0ELb1ELb0ELb1ELb1ELb0ELb0ELi2ELi1ELi2ELi1ELb1EEENS1_24CollectiveEpilogueBwdGQAISD_fSG_Li256ELb0ELb1EEENS1_25SingleTileBwdLPTSchedulerILb0ELi128ELb1EEEEEEEEEvNT_6ParamsE --------------------------
	.section	.nv.info._ZN7cutlass13device_kernelIN5flash11enable_sm90INS1_16FlashAttnBwdSm90INS1_25CollectiveMainloopBwdSm90ILi2ELi2ELi2EN4cute5tupleIJNS5_1CILi1EEES8_S8_EEENS6_IJNS7_ILi64EEENS7_ILi128EEENS7_ILi96EEEEEENS_10bfloat16_tEfNS_4arch4Sm90ELb1ELb0ELb1ELb0ELb1ELb1ELb0ELb0ELi2ELi1ELi2ELi1ELb1EEENS1_24CollectiveEpilogueBwdGQAISD_fSG_Li256ELb0ELb1EEENS1_25SingleTileBwdLPTSchedulerILb0ELi128ELb1EEEEEEEEEvNT_6ParamsE,"",@"SHT_CUDA_INFO"
	.sectionflags	@""
	.align	4


	//----- nvinfo : EIATTR_CUDA_API_VERSION
	.align		4
        /*0000*/ 	.byte	0x04, 0x37
        /*0002*/ 	.short	(.L_847 - .L_846)
.L_846:
        /*0004*/ 	.word	0x00000082


	//----- nvinfo : EIATTR_KPARAM_INFO
	.align		4
.L_847:
        /*0008*/ 	.byte	0x04, 0x17
        /*000a*/ 	.short	(.L_849 - .L_848)
.L_848:
        /*000c*/ 	.word	0x00000000
        /*0010*/ 	.short	0x0000
        /*0012*/ 	.short	0x0070
        /*0014*/ 	.byte	0x00, 0xf0, 0x01, 0x1c


	//----- nvinfo : EIATTR_SPARSE_MMA_MASK
	.align		4
.L_849:
        /*0018*/ 	.byte	0x03, 0x50
        /*001a*/ 	.short	0x0000


	//----- nvinfo : EIATTR_MAXREG_COUNT
	.align		4
        /*001c*/ 	.byte	0x03, 0x1b
        /*001e*/ 	.short	0x00a8


	//----- nvinfo : EIATTR_NUM_BARRIERS
	.align		4
        /*0020*/ 	.byte	0x02, 0x4c
        /*0022*/ 	.byte	0x10
	.zero		1


	//----- nvinfo : EIATTR_EXTERNS
	.align		4
        /*0024*/ 	.byte	0x04, 0x0f
        /*0026*/ 	.short	(.L_851 - .L_850)


	//   ....[0]....
	.align		4
.L_850:
        /*0028*/ 	.word	index@(__assertfail)


	//----- nvinfo : EIATTR_ANNOTATIONS
	.align		4
.L_851:
        /*002c*/ 	.byte	0x04, 0x55
        /*002e*/ 	.short	(.L_853 - .L_852)


	//   ....[0]....
.L_852:
        /*0030*/ 	.word	0x00000001
        /*0034*/ 	.byte	0x60, 0x81, 0x00, 0x00, 0x01, 0x00, 0x00, 0x00, 0x10, 0x8e, 0x00, 0x00


	//----- nvinfo : EIATTR_MERCURY_ISA_VERSION
	.align		4
.L_853:
        /*0040*/ 	.byte	0x03, 0x5f
        /*0042*/ 	.short	0x0101


	//----- nvinfo : EIATTR_INT_WARP_WIDE_INSTR_OFFSETS
	.align		4
        /*0044*/ 	.byte	0x04, 0x31
        /*0046*/ 	.short	(.L_855 - .L_854)


	//   ....[0]....
.L_854:
        /*0048*/ 	.word	0x00000190


	//   ....[1]....
        /*004c*/ 	.word	0x000001c0


	//   ....[2]....
        /*0050*/ 	.word	0x00006670


	//   ....[3]....
        /*0054*/ 	.word	0x00006ce0


	//   ....[4]....
        /*0058*/ 	.word	0x00007200


	//----- nvinfo : EIATTR_COOP_GROUP_MASK_REGIDS
	.align		4
.L_855:
        /*005c*/ 	.byte	0x04, 0x29
        /*005e*/ 	.short	(.L_857 - .L_856)


	//   ....[0]....
.L_856:
        /*0060*/ 	.word	0xffffffff


	//   ....[1]....
        /*0064*/ 	.word	0xffffffff


	//   ....[2]....
        /*0068*/ 	.word	0xffffffff


	//   ....[3]....
        /*006c*/ 	.word	0xffffffff


	//   ....[4]....
        /*0070*/ 	.word	0xffffffff


	//   ....[5]....
        /*0074*/ 	.word	0xffffffff


	//   ....[6]....
        /*0078*/ 	.word	0xffffffff


	//   ....[7]....
        /*007c*/ 	.word	0xffffffff


	//   ....[8]....
        /*0080*/ 	.word	0xffffffff


	//   ....[9]....
        /*0084*/ 	.word	0xffffffff


	//   ....[10]....
        /*0088*/ 	.word	0xffffffff


	//   ....[11]....
        /*008c*/ 	.word	0xffffffff


	//   ....[12]....
        /*0090*/ 	.word	0xffffffff


	//   ....[13]....
        /*0094*/ 	.word	0xffffffff


	//   ....[14]....
        /*0098*/ 	.word	0xffffffff


	//   ....[15]....
        /*009c*/ 	.word	0xffffffff


	//   ....[16]....
        /*00a0*/ 	.word	0xffffffff


	//   ....[17]....
        /*00a4*/ 	.word	0x0500000f


	//   ....[18]....
        /*00a8*/ 	.word	0x0500000f


	//   ....[19]....
        /*00ac*/ 	.word	0x0500000f


	//   ....[20]....
        /*00b0*/ 	.word	0x0500000f


	//   ....[21]....
        /*00b4*/ 	.word	0x0500000f


	//   ....[22]....
        /*00b8*/ 	.word	0x0500000f


	//----- nvinfo : EIATTR_COOP_GROUP_INSTR_OFFSETS
	.align		4
.L_857:
        /*00bc*/ 	.byte	0x04, 0x28
        /*00be*/ 	.short	(.L_859 - .L_858)


	//   ....[0]....
.L_858:
        /*00c0*/ 	.word	0x00000070


	//   ....[1]....
        /*00c4*/ 	.word	0x000001a0


	//   ....[2]....
        /*00c8*/ 	.word	0x000001f0


	//   ....[3]....
        /*00cc*/ 	.word	0x000003e0


	//   ....[4]....
        /*00d0*/ 	.word	0x00000630


	//   ....[5]....
        /*00d4*/ 	.word	0x00001220


	//   ....[6]....
        /*00d8*/ 	.word	0x000053d0


	//   ....[7]....
        /*00dc*/ 	.word	0x00005550


	//   ....[8]....
        /*00e0*/ 	.word	0x00005800


	//   ....[9]....
        /*00e4*/ 	.word	0x00005990


	//   ....[10]....
        /*00e8*/ 	.word	0x00005aa0


	//   ....[11]....
        /*00ec*/ 	.word	0x00006270


	//   ....[12]....
        /*00f0*/ 	.word	0x000065a0


	//   ....[13]....
        /*00f4*/ 	.word	0x00006960


	//   ....[14]....
        /*00f8*/ 	.word	0x00006c10


	//   ....[15]....
        /*00fc*/ 	.word	0x00006ec0


	//   ....[16]....
        /*0100*/ 	.word	0x00007130


	//   ....[17]....
        /*0104*/ 	.word	0x00009b30


	//   ....[18]....
        /*0108*/ 	.word	0x00009ca0


	//   ....[19]....
        /*010c*/ 	.word	0x00009d10


	//   ....[20]....
        /*0110*/ 	.word	0x00009d80


	//   ....[21]....
        /*0114*/ 	.word	0x00009df0


	//   ....[22]....
        /*0118*/ 	.word	0x00009e60


	//----- nvinfo : EIATTR_REG_RECONFIG
	.align		4
.L_859:
        /*011c*/ 	.byte	0x01, 0x54
	.zero		2


	//----- nvinfo : EIATTR_SYSCALL_OFFSETS
	.align		4
        /*0120*/ 	.byte	0x04, 0x46
        /*0122*/ 	.short	(.L_861 - .L_860)


	//   ....[0]....
.L_860:
        /*0124*/ 	.word	0x00000e80


	//   ....[1]....
        /*0128*/ 	.word	0x00000f70


	//   ....[2]....
        /*012c*/ 	.word	0x000010d0


	//   ....[3]....
        /*0130*/ 	.word	0x000011c0


	//   ....[4]....
        /*0134*/ 	.word	0x00001440


	//----- nvinfo : EIATTR_MBARRIER_INSTR_OFFSETS
	.align		4
.L_861:
        /*0138*/ 	.byte	0x04, 0x39
        /*013a*/ 	.short	(.L_863 - .L_862)


	//   ....[0]....
.L_862:
        /*013c*/ 	.word	0x00000290
        /*0140*/ 	.word	0x000000ff
        /*0144*/ 	.word	0x00026800
        /*0148*/ 	.short	0x0100
        /*014a*/ 	.byte	0x06
	.zero		1


	//   ....[1]....
        /*014c*/ 	.word	0x00000390
        /*0150*/ 	.word	0x000000ff
        /*0154*/ 	.word	0x00026810
        /*0158*/ 	.short	0x0100
        /*015a*/ 	.byte	0x08
	.zero		1


	//   ....[2]....
        /*015c*/ 	.word	0x000003a0
        /*0160*/ 	.word	0x000000ff
        /*0164*/ 	.word	0x00026820
        /*0168*/ 	.short	0x0100
        /*016a*/ 	.byte	0x08
	.zero		1


	//   ....[3]....
        /*016c*/ 	.word	0x000003b0
        /*0170*/ 	.word	0x000000ff
        /*0174*/ 	.word	0x00026818
        /*0178*/ 	.short	0x0100
        /*017a*/ 	.byte	0x08
	.zero		1


	//   ....[4]....
        /*017c*/ 	.word	0x000003c0
        /*0180*/ 	.word	0x000000ff
        /*0184*/ 	.word	0x00026828
        /*0188*/ 	.short	0x0100
        /*018a*/ 	.byte	0x08
	.zero		1


	//   ....[5]....
        /*018c*/ 	.word	0x000004f0
        /*0190*/ 	.word	0x000000ff
        /*0194*/ 	.word	0x00026830
        /*0198*/ 	.short	0x0100
        /*019a*/ 	.byte	0x08
	.zero		1


	//   ....[6]....
        /*019c*/ 	.word	0x00000500
        /*01a0*/ 	.word	0x000000ff
        /*01a4*/ 	.word	0x00026840
        /*01a8*/ 	.short	0x0100
        /*01aa*/ 	.byte	0x08
	.zero		1


	//   ....[7]....
        /*01ac*/ 	.word	0x00000510
        /*01b0*/ 	.word	0x000000ff
        /*01b4*/ 	.word	0x00026838
        /*01b8*/ 	.short	0x0100
        /*01ba*/ 	.byte	0x08
	.zero		1


	//   ....[8]....
        /*01bc*/ 	.word	0x00000520
        /*01c0*/ 	.word	0x000000ff
        /*01c4*/ 	.word	0x00026848
        /*01c8*/ 	.short	0x0100
        /*01ca*/ 	.byte	0x08
	.zero		1


	//   ....[9]....
        /*01cc*/ 	.word	0x00001260
        /*01d0*/ 	.word	0x000000eb
        /*01d4*/ 	.word	0x00026800
        /*01d8*/ 	.short	0x010a
        /*01da*/ 	.byte	0x3f
	.zero		1


	//   ....[10]....
        /*01dc*/ 	.word	0x00001300
        /*01e0*/ 	.word	0x000000eb
        /*01e4*/ 	.word	0x00026800
        /*01e8*/ 	.short	0x010a
        /*01ea*/ 	.byte	0x3f
	.zero		1


	//   ....[11]....
        /*01ec*/ 	.word	0x00001c90
        /*01f0*/ 	.word	0x000000ff
        /*01f4*/ 	.word	0x00026810
        /*01f8*/ 	.short	0x010a
        /*01fa*/ 	.byte	0x09
	.zero		1


	//   ....[12]....
        /*01fc*/ 	.word	0x00001cd0
        /*0200*/ 	.word	0x000000ff
        /*0204*/ 	.word	0x00026810
        /*0208*/ 	.short	0x010a
        /*020a*/ 	.byte	0x09
	.zero		1


	//   ....[13]....
        /*020c*/ 	.word	0x00002110
        /*0210*/ 	.word	0x000000ff
        /*0214*/ 	.word	0x00026830
        /*0218*/ 	.short	0x010a
        /*021a*/ 	.byte	0x09
	.zero		1


	//   ....[14]....
        /*021c*/ 	.word	0x00002440
        /*0220*/ 	.word	0x000000ff
        /*0224*/ 	.word	0x00026830
        /*0228*/ 	.short	0x010a
        /*022a*/ 	.byte	0x09
	.zero		1


	//   ....[15]....
        /*022c*/ 	.word	0x00004770
        /*0230*/ 	.word	0x000000ff
        /*0234*/ 	.word	0x00000000
        /*0238*/ 	.short	0x0101
        /*023a*/ 	.byte	0x0a
	.zero		1


	//   ....[16]....
        /*023c*/ 	.word	0x00004a50
        /*0240*/ 	.word	0x000000ff
        /*0244*/ 	.word	0x00000000
        /*0248*/ 	.short	0x0101
        /*024a*/ 	.byte	0x09
	.zero		1


	//   ....[17]....
        /*024c*/ 	.word	0x000078f0
        /*0250*/ 	.word	0x00000010
        /*0254*/ 	.word	0x00026820
        /*0258*/ 	.short	0x010a
        /*025a*/ 	.byte	0x3f
	.zero		1


	//   ....[18]....
        /*025c*/ 	.word	0x000081f0
        /*0260*/ 	.word	0x00000010
        /*0264*/ 	.word	0x00026840
        /*0268*/ 	.short	0x010a
        /*026a*/ 	.byte	0x3f
	.zero		1


	//   ....[19]....
        /*026c*/ 	.word	0x00008500
        /*0270*/ 	.word	0x00000010
        /*0274*/ 	.word	0x00026828
        /*0278*/ 	.short	0x010a
        /*027a*/ 	.byte	0x3f
	.zero		1


	//   ....[20]....
        /*027c*/ 	.word	0x00008810
        /*0280*/ 	.word	0x00000010
        /*0284*/ 	.word	0x00026848
        /*0288*/ 	.short	0x010a
        /*028a*/ 	.byte	0x3f
	.zero		1


	//   ....[21]....
        /*028c*/ 	.word	0x00008ad0
        /*0290*/ 	.word	0x00000010
        /*0294*/ 	.word	0x00026820
        /*0298*/ 	.short	0x010a
        /*029a*/ 	.byte	0x3f
	.zero		1


	//   ....[22]....
        /*029c*/ 	.word	0x00008e70
        /*02a0*/ 	.word	0x00000010
        /*02a4*/ 	.word	0x00026840
        /*02a8*/ 	.short	0x010a
        /*02aa*/ 	.byte	0x3f
	.zero		1


	//   ....[23]....
        /*02ac*/ 	.word	0x00009150
        /*02b0*/ 	.word	0x00000010
        /*02b4*/ 	.word	0x00026828
        /*02b8*/ 	.short	0x010a
        /*02ba*/ 	.byte	0x3f
	.zero		1


	//   ....[24]....
        /*02bc*/ 	.word	0x000094e0
        /*02c0*/ 	.word	0x00000003
        /*02c4*/ 	.word	0x00026840
        /*02c8*/ 	.short	0x010a
        /*02ca*/ 	.byte	0x3f
	.zero		1


	//   ....[25]....
        /*02cc*/ 	.word	0x00009990
        /*02d0*/ 	.word	0x00000006
        /*02d4*/ 	.word	0x00000000
        /*02d8*/ 	.short	0x010a
        /*02da*/ 	.byte	0x3f
	.zero		1


	//   ....[26]....
        /*02dc*/ 	.word	0x000099f0
        /*02e0*/ 	.word	0x00000003
        /*02e4*/ 	.word	0x00000000
        /*02e8*/ 	.short	0x010a
        /*02ea*/ 	.byte	0x3f
	.zero		1


	//   ....[27]....
        /*02ec*/ 	.word	0x00009a50
        /*02f0*/ 	.word	0x00000000
        /*02f4*/ 	.word	0x00000000
        /*02f8*/ 	.short	0x010a
        /*02fa*/ 	.byte	0x3f
	.zero		1


	//   ....[28]....
        /*02fc*/ 	.word	0x00009a80
        /*0300*/ 	.word	0x00000003
        /*0304*/ 	.word	0x00000000
        /*0308*/ 	.short	0x010a
        /*030a*/ 	.byte	0x3f
	.zero		1


	//   ....[29]....
        /*030c*/ 	.word	0x00009b60
        /*0310*/ 	.word	0x000000eb
        /*0314*/ 	.word	0x00026800
        /*0318*/ 	.short	0x010a
        /*031a*/ 	.byte	0x3f
	.zero		1


	//   ....[30]....
        /*031c*/ 	.word	0x00009bc0
        /*0320*/ 	.word	0x00000005
        /*0324*/ 	.word	0x00026810
        /*0328*/ 	.short	0x010a
        /*032a*/ 	.byte	0x3f
	.zero		1


	//   ....[31]....
        /*032c*/ 	.word	0x00009c20
        /*0330*/ 	.word	0x00000079
        /*0334*/ 	.word	0x00026830
        /*0338*/ 	.short	0x010a
        /*033a*/ 	.byte	0x3f
	.zero		1


	//   ....[32]....
        /*033c*/ 	.word	0x00009ea0
        /*0340*/ 	.word	0x00000010
        /*0344*/ 	.word	0x00026820
        /*0348*/ 	.short	0x010a
        /*034a*/ 	.byte	0x3f
	.zero		1


	//   ....[33]....
        /*034c*/ 	.word	0x00009ef0
        /*0350*/ 	.word	0x00000010
        /*0354*/ 	.word	0x00026840
        /*0358*/ 	.short	0x010a
        /*035a*/ 	.byte	0x3f
	.zero		1


	//   ....[34]....
        /*035c*/ 	.word	0x00009f40
        /*0360*/ 	.word	0x00000010
        /*0364*/ 	.word	0x00026828
        /*0368*/ 	.short	0x010a
        /*036a*/ 	.byte	0x3f
	.zero		1


	//   ....[35]....
        /*036c*/ 	.word	0x00009f90
        /*0370*/ 	.word	0x00000010
        /*0374*/ 	.word	0x00026848
        /*0378*/ 	.short	0x010a
        /*037a*/ 	.byte	0x3f
	.zero		1


	//   ....[36]....
        /*037c*/ 	.word	0x00009ff0
        /*0380*/ 	.word	0x00000010
        /*0384*/ 	.word	0x00026820
        /*0388*/ 	.short	0x010a
        /*038a*/ 	.byte	0x3f
	.zero		1


	//   ....[37]....
        /*038c*/ 	.word	0x0000a040
        /*0390*/ 	.word	0x00000010
        /*0394*/ 	.word	0x00026840
        /*0398*/ 	.short	0x010a
        /*039a*/ 	.byte	0x3f
	.zero		1


	//   ....[38]....
        /*039c*/ 	.word	0x0000a090
        /*03a0*/ 	.word	0x00000010
        /*03a4*/ 	.word	0x00026828
        /*03a8*/ 	.short	0x010a
        /*03aa*/ 	.byte	0x3f
	.zero		1


	//   ....[39]....
        /*03ac*/ 	.word	0x0000a0e0
        /*03b0*/ 	.word	0x00000003
        /*03b4*/ 	.word	0x00026840
        /*03b8*/ 	.short	0x010a
        /*03ba*/ 	.byte	0x3f
	.zero		1


	//   ....[40]....
        /*03bc*/ 	.word	0x0000a1b0
        /*03c0*/ 	.word	0x00000006
        /*03c4*/ 	.word	0x00000000
        /*03c8*/ 	.short	0x010a
        /*03ca*/ 	.byte	0x3f
	.zero		1


	//   ....[41]....
        /*03cc*/ 	.word	0x0000a200
        /*03d0*/ 	.word	0x00000003
        /*03d4*/ 	.word	0x00000000
        /*03d8*/ 	.short	0x010a
        /*03da*/ 	.byte	0x3f
	.zero		1


	//   ....[42]....
        /*03dc*/ 	.word	0x0000a250
        /*03e0*/ 	.word	0x00000000
        /*03e4*/ 	.word	0x00000000
        /*03e8*/ 	.short	0x010a
        /*03ea*/ 	.byte	0x3f
	.zero		1


	//----- nvinfo : EIATTR_NUM_MBARRIERS
	.align		4
.L_863:
        /*03ec*/ 	.byte	0x03, 0x38
        /*03ee*/ 	.short	0x0009


	//----- nvinfo : EIATTR_EXIT_INSTR_OFFSETS
	.align		4
        /*03f0*/ 	.byte	0x04, 0x1c
        /*03f2*/ 	.short	(.L_865 - .L_864)


	//   ....[0]....
.L_864:
        /*03f4*/ 	.word	0x00009ad0


	//----- nvinfo : EIATTR_MAX_THREADS
	.align		4
.L_865:
        /*03f8*/ 	.byte	0x04, 0x05
        /*03fa*/ 	.short	(.L_867 - .L_866)
.L_866:
        /*03fc*/ 	.word	0x00000180
        /*0400*/ 	.word	0x00000001
        /*0404*/ 	.word	0x00000001


	//----- nvinfo : EIATTR_CRS_STACK_SIZE
	.align		4
.L_867:
        /*0408*/ 	.byte	0x04, 0x1e
        /*040a*/ 	.short	(.L_869 - .L_868)
.L_868:
        /*040c*/ 	.word	0x00000000


	//----- nvinfo : EIATTR_CBANK_PARAM_SIZE
	.align		4
.L_869:
        /*0410*/ 	.byte	0x03, 0x19
        /*0412*/ 	.short	0x0770


	//----- nvinfo : EIATTR_PARAM_CBANK
	.align		4
        /*0414*/ 	.byte	0x04, 0x0a
        /*0416*/ 	.short	(.L_871 - .L_870)
	.align		4
.L_870:
        /*0418*/ 	.word	index@(.nv.constant0._ZN7cutlass13device_kernelIN5flash11enable_sm90INS1_16FlashAttnBwdSm90INS1_25CollectiveMainloopBwdSm90ILi2ELi2ELi2EN4cute5tupleIJNS5_1CILi1EEES8_S8_EEENS6_IJNS7_ILi64EEENS7_ILi128EEENS7_ILi96EEEEEENS_10bfloat16_tEfNS_4arch4Sm90ELb1ELb0ELb1ELb0ELb1ELb1ELb0ELb0ELi2ELi1ELi2ELi1ELb1EEENS1_24CollectiveEpilogueBwdGQAISD_fSG_Li256ELb0ELb1EEENS1_25SingleTileBwdLPTSchedulerILb0ELi128ELb1EEEEEEEEEvNT_6ParamsE)
        /*041c*/ 	.short	0x0210
        /*041e*/ 	.short	0x0770


	//----- nvinfo : EIATTR_SW_WAR
	.align		4
.L_871:
        /*0420*/ 	.byte	0x04, 0x36
        /*0422*/ 	.short	(.L_873 - .L_872)
.L_872:
        /*0424*/ 	.word	0x00000008
.L_873:


//--------------------- .nv.info._ZN7cutlass13device_kernelIN5flash11enable_sm90INS1_16FlashAttnBwdSm90INS1_25CollectiveMainloopBwdSm90ILi2ELi2ELi2EN4cute5tupleIJNS5_1CILi1EEES8_S8_EEENS6_IJNS7_ILi64EEENS7_ILi128EEENS7_ILi96EEEEEENS_10bfloat16_tEfNS_4arch4Sm90ELb1ELb0ELb1ELb1ELb0ELb1ELb0ELb0ELi2ELi1ELi2ELi1ELb1EEENS1_21CollectiveEpilogueBwdISD_SE_SG_Li256ELb1ELb0ELi1EEENS1_25SingleTileBwdLPTSchedulerILb1ELi128ELb0EEEEEEEEEvNT_6ParamsE --------------------------
	.section	.nv.info._ZN7cutlass13device_kernelIN5flash11enable_sm90INS1_16FlashAttnBwdSm90INS1_25CollectiveMainloopBwdSm90ILi2ELi2ELi2EN4cute5tupleIJNS5_1CILi1EEES8_S8_EEENS6_IJNS7_ILi64EEENS7_ILi128EEENS7_ILi96EEEEEENS_10bfloat16_tEfNS_4arch4Sm90ELb1ELb0ELb1ELb1ELb0ELb1ELb0ELb0ELi2ELi1ELi2ELi1ELb1EEENS1_21CollectiveEpilogueBwdISD_SE_SG_Li256ELb1ELb0ELi1EEENS1_25SingleTileBwdLPTSchedulerILb1ELi128ELb0EEEEEEEEEvNT_6ParamsE,"",@"SHT_CUDA_INFO"
	.sectionflags	@""
	.align	4


	//----- nvinfo : EIATTR_CUDA_API_VERSION
	.align		4
        /*0000*/ 	.byte	0x04, 0x37
        /*0002*/ 	.short	(.L_875 - .L_874)
.L_874:
        /*0004*/ 	.word	0x00000082


	//----- nvinfo : EIATTR_KPARAM_INFO
	.align		4
.L_875:
        /*0008*/ 	.byte	0x04, 0x17
        /*000a*/ 	.short	(.L_877 - .L_876)
.L_876:
        /*000c*/ 	.word	0x00000000
        /*0010*/ 	.short	0x0000
        /*0012*/ 	.short	0x0070
        /*0014*/ 	.byte	0x00, 0xf0, 0x01, 0x1a


	//----- nvinfo : EIATTR_SPARSE_MMA_MASK
	.align		4
.L_877:
        /*0018*/ 	.byte	0x03, 0x50
        /*001a*/ 	.short	0x0000


	//----- nvinfo : EIATTR_MAXREG_COUNT
	.align		4
        /*001c*/ 	.byte	0x03, 0x1b
        /*001e*/ 	.short	0x00a8


	//----- nvinfo : EIATTR_NUM_BARRIERS
	.align		4
        /*0020*/ 	.byte	0x02, 0x4c
        /*0022*/ 	.byte	0x10
	.zero		1


	//----- nvinfo : EIATTR_EXTERNS
	.align		4
        /*0024*/ 	.byte	0x04, 0x0f
        /*0026*/ 	.short	(.L_879 - .L_878)


	//   ....[0]....
	.align		4
.L_878:
        /*0028*/ 	.word	index@(__assertfail)


	//----- nvinfo : EIATTR_ANNOTATIONS
	.align		4
.L_879:
        /*002c*/ 	.byte	0x04, 0x55
        /*002e*/ 	.short	(.L_881 - .L_880)


	//   ....[0]....
.L_880:
        /*0030*/ 	.word	0x00000001
        /*0034*/ 	.byte	0x50, 0x94, 0x00, 0x00, 0x01, 0x00, 0x00, 0x00, 0x80, 0x98, 0x00, 0x00, 0x01, 0x00, 0x00, 0x00
        /*0044*/ 	.byte	0xa0, 0xa5, 0x00, 0x00, 0x01, 0x00, 0x00, 0x00, 0xc0, 0xa5, 0x00, 0x00, 0x01, 0x00, 0x00, 0x00
        /*0054*/ 	.byte	0xa0, 0xa9, 0x00, 0x00


	//----- nvinfo : EIATTR_MERCURY_ISA_VERSION
	.align		4
.L_881:
        /*0058*/ 	.byte	0x03, 0x5f
        /*005a*/ 	.short	0x0101


	//----- nvinfo : EIATTR_INT_WARP_WIDE_INSTR_OFFSETS
	.align		4
        /*005c*/ 	.byte	0x04, 0x31
        /*005e*/ 	.short	(.L_883 - .L_882)


	//   ....[0]....
.L_882:
        /*0060*/ 	.word	0x00000190


	//   ....[1]....
        /*0064*/ 	.word	0x000001c0


	//----- nvinfo : EIATTR_COOP_GROUP_MASK_REGIDS
	.align		4
.L_883:
        /*0068*/ 	.byte	0x04, 0x29
        /*006a*/ 	.short	(.L_885 - .L_884)


	//   ....[0]....
.L_884:
        /*006c*/ 	.word	0xffffffff


	//   ....[1]....
        /*0070*/ 	.word	0xffffffff


	//   ....[2]....
        /*0074*/ 	.word	0xffffffff


	//   ....[3]....
        /*0078*/ 	.word	0xffffffff


	//   ....[4]....
        /*007c*/ 	.word	0xffffffff


	//   ....[5]....
        /*0080*/ 	.word	0xffffffff


	//   ....[6]....
        /*0084*/ 	.word	0xffffffff


	//   ....[7]....
        /*0088*/ 	.word	0x0500000f


	//----- nvinfo : EIATTR_COOP_GROUP_INSTR_OFFSETS
	.align		4
.L_885:
        /*008c*/ 	.byte	0x04, 0x28
        /*008e*/ 	.short	(.L_887 - .L_886)


	//   ....[0]....
.L_886:
        /*0090*/ 	.word	0x00000070


	//   ....[1]....
        /*0094*/ 	.word	0x000001a0


	//   ....[2]....
        /*0098*/ 	.word	0x000001f0


	//   ....[3]....
        /*009c*/ 	.word	0x000003e0


	//   ....[4]....
        /*00a0*/ 	.word	0x00000630


	//   ....[5]....
        /*00a4*/ 	.word	0x00001710


	//   ....[6]....
        /*00a8*/ 	.word	0x00006ed0


	//   ....[7]....
        /*00ac*/ 	.word	0x0000b2e0


	//----- nvinfo : EIATTR_REG_RECONFIG
	.align		4
.L_887:
        /*00b0*/ 	.byte	0x01, 0x54
	.zero		2


	//----- nvinfo : EIATTR_SYSCALL_OFFSETS
	.align		4
        /*00b4*/ 	.byte	0x04, 0x46
        /*00b6*/ 	.short	(.L_889 - .L_888)


	//   ....[0]....
.L_888:
        /*00b8*/ 	.word	0x00001370


	//   ....[1]....
        /*00bc*/ 	.word	0x00001460


	//   ....[2]....
        /*00c0*/ 	.word	0x000015c0


	//   ....[3]....
        /*00c4*/ 	.word	0x000016b0


	//   ....[4]....
        /*00c8*/ 	.word	0x00001930


	//----- nvinfo : EIATTR_MBARRIER_INSTR_OFFSETS
	.align		4
.L_889:
        /*00cc*/ 	.byte	0x04, 0x39
        /*00ce*/ 	.short	(.L_891 - .L_890)


	//   ....[0]....
.L_890:
        /*00d0*/ 	.word	0x00000290
        /*00d4*/ 	.word	0x000000ff
        /*00d8*/ 	.word	0x00026800
        /*00dc*/ 	.short	0x0100
        /*00de*/ 	.byte	0x06
	.zero		1


	//   ....[1]....
        /*00e0*/ 	.word	0x00000390
        /*00e4*/ 	.word	0x000000ff
        /*00e8*/ 	.word	0x00026810
        /*00ec*/ 	.short	0x0100
        /*00ee*/ 	.byte	0x08
	.zero		1


	//   ....[2]....
        /*00f0*/ 	.word	0x000003a0
        /*00f4*/ 	.word	0x000000ff
        /*00f8*/ 	.word	0x00026820
        /*00fc*/ 	.short	0x0100
        /*00fe*/ 	.byte	0x08
	.zero		1


	//   ....[3]....
        /*0100*/ 	.word	0x000003b0
        /*0104*/ 	.word	0x000000ff
        /*0108*/ 	.word	0x00026818
        /*010c*/ 	.short	0x0100
        /*010e*/ 	.byte	0x08
	.zero		1


	//   ....[4]....
        /*0110*/ 	.word	0x000003c0
        /*0114*/ 	.word	0x000000ff
        /*0118*/ 	.word	0x00026828
        /*011c*/ 	.short	0x0100
        /*011e*/ 	.byte	0x08
	.zero		1


	//   ....[5]....
        /*0120*/ 	.word	0x000004f0
        /*0124*/ 	.word	0x000000ff
        /*0128*/ 	.word	0x00026830
        /*012c*/ 	.short	0x0100
        /*012e*/ 	.byte	0x08
	.zero		1


	//   ....[6]....
        /*0130*/ 	.word	0x00000500
        /*0134*/ 	.word	0x000000ff
        /*0138*/ 	.word	0x00026840
        /*013c*/ 	.short	0x0100
        /*013e*/ 	.byte	0x08
	.zero		1


	//   ....[7]....
        /*0140*/ 	.word	0x00000510
        /*0144*/ 	.word	0x000000ff
        /*0148*/ 	.word	0x00026838
        /*014c*/ 	.short	0x0100
        /*014e*/ 	.byte	0x08
	.zero		1


	//   ....[8]....
        /*0150*/ 	.word	0x00000520
        /*0154*/ 	.word	0x000000ff
        /*0158*/ 	.word	0x00026848
        /*015c*/ 	.short	0x0100
        /*015e*/ 	.byte	0x08
	.zero		1


	//   ....[9]....
        /*0160*/ 	.word	0x00001750
        /*0164*/ 	.word	0x000000eb
        /*0168*/ 	.word	0x00026800
        /*016c*/ 	.short	0x010a
        /*016e*/ 	.byte	0x3f
	.zero		1


	//   ....[10]....
        /*0170*/ 	.word	0x000017f0
        /*0174*/ 	.word	0x000000eb
        /*0178*/ 	.word	0x00026800
        /*017c*/ 	.short	0x010a
        /*017e*/ 	.byte	0x3f
	.zero		1


	//   ....[11]....
        /*0180*/ 	.word	0x00002160
        /*0184*/ 	.word	0x000000ff
        /*0188*/ 	.word	0x00026810
        /*018c*/ 	.short	0x010a
        /*018e*/ 	.byte	0x07
	.zero		1


	//   ....[12]....
        /*0190*/ 	.word	0x000021a0
        /*0194*/ 	.word	0x000000ff
        /*0198*/ 	.word	0x00026810
        /*019c*/ 	.short	0x010a
        /*019e*/ 	.byte	0x07
	.zero		1


	//   ....[13]....
        /*01a0*/ 	.word	0x000025e0
        /*01a4*/ 	.word	0x000000ff
        /*01a8*/ 	.word	0x00026830
        /*01ac*/ 	.short	0x010a
        /*01ae*/ 	.byte	0x07
	.zero		1


	//   ....[14]....
        /*01b0*/ 	.word	0x00002910
        /*01b4*/ 	.word	0x000000ff
        /*01b8*/ 	.word	0x00026830
        /*01bc*/ 	.short	0x010a
        /*01be*/ 	.byte	0x07
	.zero		1


	//   ....[15]....
        /*01c0*/ 	.word	0x00004c40
        /*01c4*/ 	.word	0x000000ff
        /*01c8*/ 	.word	0x00000000
        /*01cc*/ 	.short	0x0101
        /*01ce*/ 	.byte	0x08
	.zero		1


	//   ....[16]....
        /*01d0*/ 	.word	0x00004f20
        /*01d4*/ 	.word	0x000000ff
        /*01d8*/ 	.word	0x00000000
        /*01dc*/ 	.short	0x0101
        /*01de*/ 	.byte	0x07
	.zero		1


	//   ....[17]....
        /*01e0*/ 	.word	0x00009020
        /*01e4*/ 	.word	0x0000000f
        /*01e8*/ 	.word	0x00026820
        /*01ec*/ 	.short	0x010a
        /*01ee*/ 	.byte	0x3f
	.zero		1


	//   ....[18]....
        /*01f0*/ 	.word	0x000098e0
        /*01f4*/ 	.word	0x0000000f
        /*01f8*/ 	.word	0x00026840
        /*01fc*/ 	.short	0x010a
        /*01fe*/ 	.byte	0x3f
	.zero		1


	//   ....[19]....
        /*0200*/ 	.word	0x00009c20
        /*0204*/ 	.word	0x0000000f
        /*0208*/ 	.word	0x00026828
        /*020c*/ 	.short	0x010a
        /*020e*/ 	.byte	0x3f
	.zero		1


	//   ....[20]....
        /*0210*/ 	.word	0x00009f60
        /*0214*/ 	.word	0x0000000f
        /*0218*/ 	.word	0x00026848
        /*021c*/ 	.short	0x010a
        /*021e*/ 	.byte	0x3f
	.zero		1


	//   ....[21]....
        /*0220*/ 	.word	0x0000a240
        /*0224*/ 	.word	0x0000000f
        /*0228*/ 	.word	0x00026820
        /*022c*/ 	.short	0x010a
        /*022e*/ 	.byte	0x3f
	.zero		1


	//   ....[22]....
        /*0230*/ 	.word	0x0000a5f0
        /*0234*/ 	.word	0x0000000f
        /*0238*/ 	.word	0x00026840
        /*023c*/ 	.short	0x010a
        /*023e*/ 	.byte	0x3f
	.zero		1


	//   ....[23]....
        /*0240*/ 	.word	0x0000a900
        /*0244*/ 	.word	0x0000000f
        /*0248*/ 	.word	0x00026828
        /*024c*/ 	.short	0x010a
        /*024e*/ 	.byte	0x3f
	.zero		1


	//   ....[24]....
        /*0250*/ 	.word	0x0000ac80
        /*0254*/ 	.word	0x00000003
        /*0258*/ 	.word	0x00026840
        /*025c*/ 	.short	0x010a
        /*025e*/ 	.byte	0x3f
	.zero		1


	//   ....[25]....
        /*0260*/ 	.word	0x0000b150
        /*0264*/ 	.word	0x00000007
        /*0268*/ 	.word	0x00000000
        /*026c*/ 	.short	0x010a
        /*026e*/ 	.byte	0x3f
	.zero		1


	//   ....[26]....
        /*0270*/ 	.word	0x0000b1a0
        /*0274*/ 	.word	0x00000003
        /*0278*/ 	.word	0x00000000
        /*027c*/ 	.short	0x010a
        /*027e*/ 	.byte	0x3f
	.zero		1


	//   ....[27]....
        /*0280*/ 	.word	0x0000b200
        /*0284*/ 	.word	0x00000005
        /*0288*/ 	.word	0x00000000
        /*028c*/ 	.short	0x010a
        /*028e*/ 	.byte	0x3f
	.zero		1


	//   ....[28]....
        /*0290*/ 	.word	0x0000b230
        /*0294*/ 	.word	0x00000003
        /*0298*/ 	.word	0x00000000
        /*029c*/ 	.short	0x010a
        /*029e*/ 	.byte	0x3f
	.zero		1


	//   ....[29]....
        /*02a0*/ 	.word	0x0000b310
        /*02a4*/ 	.word	0x000000eb
        /*02a8*/ 	.word	0x00026800
        /*02ac*/ 	.short	0x010a
        /*02ae*/ 	.byte	0x3f
	.zero		1


	//   ....[30]....
        /*02b0*/ 	.word	0x0000b370
        /*02b4*/ 	.word	0x00000005
        /*02b8*/ 	.word	0x00026810
        /*02bc*/ 	.short	0x010a
        /*02be*/ 	.byte	0x3f
	.zero		1


	//   ....[31]....
        /*02c0*/ 	.word	0x0000b3d0
        /*02c4*/ 	.word	0x00000079
        /*02c8*/ 	.word	0x00026830
        /*02cc*/ 	.short	0x010a
        /*02ce*/ 	.byte	0x3f
	.zero		1


	//   ....[32]....
        /*02d0*/ 	.word	0x0000b420
        /*02d4*/ 	.word	0x0000000f
        /*02d8*/ 	.word	0x00026820
        /*02dc*/ 	.short	0x010a
        /*02de*/ 	.byte	0x3f
	.zero		1


	//   ....[33]....
        /*02e0*/ 	.word	0x0000b470
        /*02e4*/ 	.word	0x0000000f
        /*02e8*/ 	.word	0x00026840
        /*02ec*/ 	.short	0x010a
        /*02ee*/ 	.byte	0x3f
	.zero		1


	//   ....[34]....
        /*02f0*/ 	.word	0x0000b4c0
        /*02f4*/ 	.word	0x0000000f
        /*02f8*/ 	.word	0x00026828
        /*02fc*/ 	.short	0x010a
        /*02fe*/ 	.byte	0x3f
	.zero		1


	//   ....[35]....
        /*0300*/ 	.word	0x0000b510
        /*0304*/ 	.word	0x0000000f
        /*0308*/ 	.word	0x00026848
        /*030c*/ 	.short	0x010a
        /*030e*/ 	.byte	0x3f
	.zero		1


	//   ....[36]....
        /*0310*/ 	.word	0x0000b570
        /*0314*/ 	.word	0x0000000f
        /*0318*/ 	.word	0x00026820
        /*031c*/ 	.short	0x010a
        /*031e*/ 	.byte	0x3f
	.zero		1


	//   ....[37]....
        /*0320*/ 	.word	0x0000b5c0
        /*0324*/ 	.word	0x0000000f
        /*0328*/ 	.word	0x00026840
        /*032c*/ 	.short	0x010a
        /*032e*/ 	.byte	0x3f
	.zero		1


	//   ....[38]....
        /*0330*/ 	.word	0x0000b610
        /*0334*/ 	.word	0x0000000f
        /*0338*/ 	.word	0x00026828
        /*033c*/ 	.short	0x010a
        /*033e*/ 	.byte	0x3f
	.zero		1


	//   ....[39]....
        /*0340*/ 	.word	0x0000b660
        /*0344*/ 	.word	0x00000003
        /*0348*/ 	.word	0x00026840
        /*034c*/ 	.short	0x010a
        /*034e*/ 	.byte	0x3f
	.zero		1


	//   ....[40]....
        /*0350*/ 	.word	0x0000b730
        /*0354*/ 	.word	0x00000007
        /*0358*/ 	.word	0x00000000
        /*035c*/ 	.short	0x010a
        /*035e*/ 	.byte	0x3f
	.zero		1


	//   ....[41]....
        /*0360*/ 	.word	0x0000b780
        /*0364*/ 	.word	0x00000003
        /*0368*/ 	.word	0x00000000
        /*036c*/ 	.short	0x010a
        /*036e*/ 	.byte	0x3f
	.zero		1


	//   ....[42]....
        /*0370*/ 	.word	0x0000b7d0
        /*0374*/ 	.word	0x00000005
        /*0378*/ 	.word	0x00000000
        /*037c*/ 	.short	0x010a
        /*037e*/ 	.byte	0x3f
	.zero		1


	//----- nvinfo : EIATTR_NUM_MBARRIERS
	.align		4
.L_891:
        /*0380*/ 	.byte	0x03, 0x38
        /*0382*/ 	.short	0x0009


	//----- nvinfo : EIATTR_EXIT_INSTR_OFFSETS
	.align		4
        /*0384*/ 	.byte	0x04, 0x1c
        /*0386*/ 	.short	(.L_893 - .L_892)


	//   ....[0]....
.L_892:
        /*0388*/ 	.word	0x0000b280


	//----- nvinfo : EIATTR_MAX_THREADS
	.align		4
.L_893:
        /*038c*/ 	.byte	0x04, 0x05
        /*038e*/ 	.short	(.L_895 - .L_894)
.L_894:
        /*0390*/ 	.word	0x00000180
        /*0394*/ 	.word	0x00000001
        /*0398*/ 	.word	0x00000001


	//----- nvinfo : EIATTR_CRS_STACK_SIZE
	.align		4
.L_895:
        /*039c*/ 	.byte	0x04, 0x1e
        /*039e*/ 	.short	(.L_897 - .L_896)
.L_896:
        /*03a0*/ 	.word	0x00000000


	//----- nvinfo : EIATTR_CBANK_PARAM_SIZE
	.align		4
.L_897:
        /*03a4*/ 	.byte	0x03, 0x19
        /*03a6*/ 	.short	0x06f0


	//----- nvinfo : EIATTR_PARAM_CBANK
	.align		4
        /*03a8*/ 	.byte	0x04, 0x0a
        /*03aa*/ 	.short	(.L_899 - .L_898)
	.align		4
.L_898:
        /*03ac*/ 	.word	index@(.nv.constant0._ZN7cutlass13device_kernelIN5flash11enable_sm90INS1_16FlashAttnBwdSm90INS1_25CollectiveMainloopBwdSm90ILi2ELi2ELi2EN4cute5tupleIJNS5_1CILi1EEES8_S8_EEENS6_IJNS7_ILi64EEENS7_ILi128EEENS7_ILi96EEEEEENS_10bfloat16_tEfNS_4arch4Sm90ELb1ELb0ELb1ELb1ELb0ELb1ELb0ELb0ELi2ELi1ELi2ELi1ELb1EEENS1_21CollectiveEpilogueBwdISD_SE_SG_Li256ELb1ELb0ELi1EEENS1_25SingleTileBwdLPTSchedulerILb1ELi128ELb0EEEEEEEEEvNT_6ParamsE)
        /*03b0*/ 	.short	0x0210
        /*03b2*/ 	.short	0x06f0


	//----- nvinfo : EIATTR_SW_WAR
	.align		4
.L_899:
        /*03b4*/ 	.byte	0x04, 0x36
        /*03b6*/ 	.short	(.L_901 - .L_900)
.L_900:
        /*03b8*/ 	.word	0x00000008
.L_901:


//--------------------- .nv.info._ZN7cutlass13device_kernelIN5flash11enable_sm90INS1_16FlashAttnBwdSm90INS1_25CollectiveMainloopBwdSm90ILi2ELi2ELi2EN4cute5tupleIJNS5_1CILi1EEES8_S8_EEENS6_IJNS7_ILi64EEENS7_ILi128EEENS7_ILi96EEEEEENS_10bfloat16_tEfNS_4arch4Sm90ELb1ELb0ELb1ELb1ELb1ELb1ELb0ELb0ELi2ELi1ELi2ELi1ELb1EEENS1_21CollectiveEpilogueBwdISD_SE_SG_Li256ELb1ELb0ELi1EEENS1_25SingleTileBwdLPTSchedulerILb1ELi128ELb1EEEEEEEEEvNT_6ParamsE --------------------------
	.section	.nv.info._ZN7cutlass13device_kernelIN5flash11enable_sm90INS1_16FlashAttnBwdSm90INS1_25CollectiveMainloopBwdSm90ILi2ELi2ELi2EN4cute5tupleIJNS5_1CILi1EEES8_S8_EEENS6_IJNS7_ILi64EEENS7_ILi128EEENS7_ILi96EEEEEENS_10bfloat16_tEfNS_4arch4Sm90ELb1ELb0ELb1ELb1ELb1ELb1ELb0ELb0ELi2ELi1ELi2ELi1ELb1EEENS1_21CollectiveEpilogueBwdISD_SE_SG_Li256ELb1ELb0ELi1EEENS1_25SingleTileBwdLPTSchedulerILb1ELi128ELb1EEEEEEEEEvNT_6ParamsE,"",@"SHT_CUDA_INFO"
	.sectionflags	@""
	.align	4


	//----- nvinfo : EIATTR_CUDA_API_VERSION
	.align		4
        /*0000*/ 	.byte	0x04, 0x37
        /*0002*/ 	.short	(.L_903 - .L_902)
.L_902:
        /*0004*/ 	.word	0x00000082


	//----- nvinfo : EIATTR_KPARAM_INFO
	.align		4
.L_903:
        /*0008*/ 	.byte	0x04, 0x17
        /*000a*/ 	.short	(.L_905 - .L_904)
.L_904:
        /*000c*/ 	.word	0x00000000
        /*0010*/ 	.short	0x0000
        /*0012*/ 	.short	0x0070
        /*0014*/ 	.byte	0x00, 0xf0, 0x01, 0x1a


	//----- nvinfo : EIATTR_SPARSE_MMA_MASK
	.align		4
.L_905:
        /*0018*/ 	.byte	0x03, 0x50
        /*001a*/ 	.short	0x0000


	//----- nvinfo : EIATTR_MAXREG_COUNT
	.align		4
        /*001c*/ 	.byte	0x03, 0x1b
        /*001e*/ 	.short	0x00a8


	//----- nvinfo : EIATTR_NUM_BARRIERS
	.align		4
        /*0020*/ 	.byte	0x02, 0x4c
        /*0022*/ 	.byte	0x10
	.zero		1


	//----- nvinfo : EIATTR_EXTERNS
	.align		4
        /*0024*/ 	.byte	0x04, 0x0f
        /*0026*/ 	.short	(.L_907 - .L_906)


	//   ....[0]....
	.align		4
.L_906:
        /*0028*/ 	.word	index@(__assertfail)


	//----- nvinfo : EIATTR_ANNOTATIONS
	.align		4
.L_907:
        /*002c*/ 	.byte	0x04, 0x55
        /*002e*/ 	.short	(.L_909 - .L_908)


	//   ....[0]....
.L_908:
        /*0030*/ 	.word	0x00000001
        /*0034*/ 	.byte	0x60, 0x9d, 0x00, 0x00, 0x01, 0x00, 0x00, 0x00, 0x90, 0xa1, 0x00, 0x00, 0x01, 0x00, 0x00, 0x00
        /*0044*/ 	.byte	0xb0, 0xae, 0x00, 0x00, 0x01, 0x00, 0x00, 0x00, 0xd0, 0xae, 0x00, 0x00, 0x01, 0x00, 0x00, 0x00
        /*0054*/ 	.byte	0xb0, 0xb2, 0x00, 0x00


	//----- nvinfo : EIATTR_MERCURY_ISA_VERSION
	.align		4
.L_909:
        /*0058*/ 	.byte	0x03, 0x5f
        /*005a*/ 	.short	0x0101


	//----- nvinfo : EIATTR_INT_WARP_WIDE_INSTR_OFFSETS
	.align		4
        /*005c*/ 	.byte	0x04, 0x31
        /*005e*/ 	.short	(.L_911 - .L_910)


	//   ....[0]....
.L_910:
        /*0060*/ 	.word	0x00000190


	//   ....[1]....
        /*0064*/ 	.word	0x000001c0


	//   ....[2]....
        /*0068*/ 	.word	0x000080a0


	//   ....[3]....
        /*006c*/ 	.word	0x00008750


	//   ....[4]....
        /*0070*/ 	.word	0x00008c70


	//----- nvinfo : EIATTR_COOP_GROUP_MASK_REGIDS
	.align		4
.L_911:
        /*0074*/ 	.byte	0x04, 0x29
        /*0076*/ 	.short	(.L_913 - .L_912)


	//   ....[0]....
.L_912:
        /*0078*/ 	.word	0xffffffff


	//   ....[1]....
        /*007c*/ 	.word	0xffffffff


	//   ....[2]....
        /*0080*/ 	.word	0xffffffff


	//   ....[3]....
        /*0084*/ 	.word	0xffffffff


	//   ....[4]....
        /*0088*/ 	.word	0xffffffff


	//   ....[5]....
        /*008c*/ 	.word	0xffffffff


	//   ....[6]....
        /*0090*/ 	.word	0xffffffff


	//   ....[7]....
        /*0094*/ 	.word	0xffffffff


	//   ....[8]....
        /*0098*/ 	.word	0xffffffff


	//   ....[9]....
        /*009c*/ 	.word	0xffffffff


	//   ....[10]....
        /*00a0*/ 	.word	0xffffffff


	//   ....[11]....
        /*00a4*/ 	.word	0xffffffff


	//   ....[12]....
        /*00a8*/ 	.word	0xffffffff


	//   ....[13]....
        /*00ac*/ 	.word	0x0500000f


	//   ....[14]....
        /*00b0*/ 	.word	0x0500000f


	//   ....[15]....
        /*00b4*/ 	.word	0x0500000f


	//   ....[16]....
        /*00b8*/ 	.word	0x0500000f


	//----- nvinfo : EIATTR_COOP_GROUP_INSTR_OFFSETS
	.align		4
.L_913:
        /*00bc*/ 	.byte	0x04, 0x28
        /*00be*/ 	.short	(.L_915 - .L_914)


	//   ....[0]....
.L_914:
        /*00c0*/ 	.word	0x00000070


	//   ....[1]....
        /*00c4*/ 	.word	0x000001a0


	//   ....[2]....
        /*00c8*/ 	.word	0x000001f0


	//   ....[3]....
        /*00cc*/ 	.word	0x000003e0


	//   ....[4]....
        /*00d0*/ 	.word	0x00000630


	//   ....[5]....
        /*00d4*/ 	.word	0x00001730


	//   ....[6]....
        /*00d8*/ 	.word	0x00006ef0


	//   ....[7]....
        /*00dc*/ 	.word	0x00007ca0


	//   ....[8]....
        /*00e0*/ 	.word	0x00007fd0


	//   ....[9]....
        /*00e4*/ 	.word	0x000083d0


	//   ....[10]....
        /*00e8*/ 	.word	0x00008680


	//   ....[11]....
        /*00ec*/ 	.word	0x00008930


	//   ....[12]....
        /*00f0*/ 	.word	0x00008ba0


	//   ....[13]....
        /*00f4*/ 	.word	0x0000bbf0


	//   ....[14]....
        /*00f8*/ 	.word	0x0000bd60


	//   ....[15]....
        /*00fc*/ 	.word	0x0000bdd0


	//   ....[16]....
        /*0100*/ 	.word	0x0000be40


	//----- nvinfo : EIATTR_REG_RECONFIG
	.align		4
.L_915:
        /*0104*/ 	.byte	0x01, 0x54
	.zero		2


	//----- nvinfo : EIATTR_SYSCALL_OFFSETS
	.align		4
        /*0108*/ 	.byte	0x04, 0x46
        /*010a*/ 	.short	(.L_917 - .L_916)


	//   ....[0]....
.L_916:
        /*010c*/ 	.word	0x00001390


	//   ....[1]....
        /*0110*/ 	.word	0x00001480


	//   ....[2]....
        /*0114*/ 	.word	0x000015e0


	//   ....[3]....
        /*0118*/ 	.word	0x000016d0


	//   ....[4]....
        /*011c*/ 	.word	0x00001950


	//----- nvinfo : EIATTR_MBARRIER_INSTR_OFFSETS
	.align		4
.L_917:
        /*0120*/ 	.byte	0x04, 0x39
        /*0122*/ 	.short	(.L_919 - .L_918)


	//   ....[0]....
.L_918:
        /*0124*/ 	.word	0x00000290
        /*0128*/ 	.word	0x000000ff
        /*012c*/ 	.word	0x00026800
        /*0130*/ 	.short	0x0100
        /*0132*/ 	.byte	0x06
	.zero		1


	//   ....[1]....
        /*0134*/ 	.word	0x00000390
        /*0138*/ 	.word	0x000000ff
        /*013c*/ 	.word	0x00026810
        /*0140*/ 	.short	0x0100
        /*0142*/ 	.byte	0x08
	.zero		1


	//   ....[2]....
        /*0144*/ 	.word	0x000003a0
        /*0148*/ 	.word	0x000000ff
        /*014c*/ 	.word	0x00026820
        /*0150*/ 	.short	0x0100
        /*0152*/ 	.byte	0x08
	.zero		1


	//   ....[3]....
        /*0154*/ 	.word	0x000003b0
        /*0158*/ 	.word	0x000000ff
        /*015c*/ 	.word	0x00026818
        /*0160*/ 	.short	0x0100
        /*0162*/ 	.byte	0x08
	.zero		1


	//   ....[4]....
        /*0164*/ 	.word	0x000003c0
        /*0168*/ 	.word	0x000000ff
        /*016c*/ 	.word	0x00026828
        /*0170*/ 	.short	0x0100
        /*0172*/ 	.byte	0x08
	.zero		1


	//   ....[5]....
        /*0174*/ 	.word	0x000004f0
        /*0178*/ 	.word	0x000000ff
        /*017c*/ 	.word	0x00026830
        /*0180*/ 	.short	0x0100
        /*0182*/ 	.byte	0x08
	.zero		1


	//   ....[6]....
        /*0184*/ 	.word	0x00000500
        /*0188*/ 	.word	0x000000ff
        /*018c*/ 	.word	0x00026840
        /*0190*/ 	.short	0x0100
        /*0192*/ 	.byte	0x08
	.zero		1


	//   ....[7]....
        /*0194*/ 	.word	0x00000510
        /*0198*/ 	.word	0x000000ff
        /*019c*/ 	.word	0x00026838
        /*01a0*/ 	.short	0x0100
        /*01a2*/ 	.byte	0x08
	.zero		1


	//   ....[8]....
        /*01a4*/ 	.word	0x00000520
        /*01a8*/ 	.word	0x000000ff
        /*01ac*/ 	.word	0x00026848
        /*01b0*/ 	.short	0x0100
        /*01b2*/ 	.byte	0x08
	.zero		1


	//   ....[9]....
        /*01b4*/ 	.word	0x00001770
        /*01b8*/ 	.word	0x000000eb
        /*01bc*/ 	.word	0x00026800
        /*01c0*/ 	.short	0x010a
        /*01c2*/ 	.byte	0x3f
	.zero		1


	//   ....[10]....
        /*01c4*/ 	.word	0x00001810
        /*01c8*/ 	.word	0x000000eb
        /*01cc*/ 	.word	0x00026800
        /*01d0*/ 	.short	0x010a
        /*01d2*/ 	.byte	0x3f
	.zero		1


	//   ....[11]....
        /*01d4*/ 	.word	0x00002180
        /*01d8*/ 	.word	0x000000ff
        /*01dc*/ 	.word	0x00026810
        /*01e0*/ 	.short	0x010a
        /*01e2*/ 	.byte	0x07
	.zero		1


	//   ....[12]....
        /*01e4*/ 	.word	0x000021c0
        /*01e8*/ 	.word	0x000000ff
        /*01ec*/ 	.word	0x00026810
        /*01f0*/ 	.short	0x010a
        /*01f2*/ 	.byte	0x07
	.zero		1


	//   ....[13]....
        /*01f4*/ 	.word	0x00002600
        /*01f8*/ 	.word	0x000000ff
        /*01fc*/ 	.word	0x00026830
        /*0200*/ 	.short	0x010a
        /*0202*/ 	.byte	0x07
	.zero		1


	//   ....[14]....
        /*0204*/ 	.word	0x00002930
        /*0208*/ 	.word	0x000000ff
        /*020c*/ 	.word	0x00026830
        /*0210*/ 	.short	0x010a
        /*0212*/ 	.byte	0x07
	.zero		1


	//   ....[15]....
        /*0214*/ 	.word	0x00004c60
        /*0218*/ 	.word	0x000000ff
        /*021c*/ 	.word	0x00000000
        /*0220*/ 	.short	0x0101
        /*0222*/ 	.byte	0x08
	.zero		1


	//   ....[16]....
        /*0224*/ 	.word	0x00004f40
        /*0228*/ 	.word	0x000000ff
        /*022c*/ 	.word	0x00000000
        /*0230*/ 	.short	0x0101
        /*0232*/ 	.byte	0x07
	.zero		1


	//   ....[17]....
        /*0234*/ 	.word	0x00009930
        /*0238*/ 	.word	0x0000000f
        /*023c*/ 	.word	0x00026820
        /*0240*/ 	.short	0x010a
        /*0242*/ 	.byte	0x3f
	.zero		1


	//   ....[18]....
        /*0244*/ 	.word	0x0000a1f0
        /*0248*/ 	.word	0x0000000f
        /*024c*/ 	.word	0x00026840
        /*0250*/ 	.short	0x010a
        /*0252*/ 	.byte	0x3f
	.zero		1


	//   ....[19]....
        /*0254*/ 	.word	0x0000a530
        /*0258*/ 	.word	0x0000000f
        /*025c*/ 	.word	0x00026828
        /*0260*/ 	.short	0x010a
        /*0262*/ 	.byte	0x3f
	.zero		1


	//   ....[20]....
        /*0264*/ 	.word	0x0000a870
        /*0268*/ 	.word	0x0000000f
        /*026c*/ 	.word	0x00026848
        /*0270*/ 	.short	0x010a
        /*0272*/ 	.byte	0x3f
	.zero		1


	//   ....[21]....
        /*0274*/ 	.word	0x0000ab50
        /*0278*/ 	.word	0x0000000f
        /*027c*/ 	.word	0x00026820
        /*0280*/ 	.short	0x010a
        /*0282*/ 	.byte	0x3f
	.zero		1


	//   ....[22]....
        /*0284*/ 	.word	0x0000af00
        /*0288*/ 	.word	0x0000000f
        /*028c*/ 	.word	0x00026840
        /*0290*/ 	.short	0x010a
        /*0292*/ 	.byte	0x3f
	.zero		1


	//   ....[23]....
        /*0294*/ 	.word	0x0000b210
        /*0298*/ 	.word	0x0000000f
        /*029c*/ 	.word	0x00026828
        /*02a0*/ 	.short	0x010a
        /*02a2*/ 	.byte	0x3f
	.zero		1


	//   ....[24]....
        /*02a4*/ 	.word	0x0000b590
        /*02a8*/ 	.word	0x00000003
        /*02ac*/ 	.word	0x00026840
        /*02b0*/ 	.short	0x010a
        /*02b2*/ 	.byte	0x3f
	.zero		1


	//   ....[25]....
        /*02b4*/ 	.word	0x0000ba60
        /*02b8*/ 	.word	0x00000007
        /*02bc*/ 	.word	0x00000000
        /*02c0*/ 	.short	0x010a
        /*02c2*/ 	.byte	0x3f
	.zero		1


	//   ....[26]....
        /*02c4*/ 	.word	0x0000bab0
        /*02c8*/ 	.word	0x00000003
        /*02cc*/ 	.word	0x00000000
        /*02d0*/ 	.short	0x010a
        /*02d2*/ 	.byte	0x3f
	.zero		1


	//   ....[27]....
        /*02d4*/ 	.word	0x0000bb10
        /*02d8*/ 	.word	0x00000005
        /*02dc*/ 	.word	0x00000000
        /*02e0*/ 	.short	0x010a
        /*02e2*/ 	.byte	0x3f
	.zero		1


	//   ....[28]....
        /*02e4*/ 	.word	0x0000bb40
        /*02e8*/ 	.word	0x00000003
        /*02ec*/ 	.word	0x00000000
        /*02f0*/ 	.short	0x010a
        /*02f2*/ 	.byte	0x3f
	.zero		1


	//   ....[29]....
        /*02f4*/ 	.word	0x0000bc20
        /*02f8*/ 	.word	0x000000eb
        /*02fc*/ 	.word	0x00026800
        /*0300*/ 	.short	0x010a
        /*0302*/ 	.byte	0x3f
	.zero		1


	//   ....[30]....
        /*0304*/ 	.word	0x0000bc80
        /*0308*/ 	.word	0x00000005
        /*030c*/ 	.word	0x00026810
        /*0310*/ 	.short	0x010a
        /*0312*/ 	.byte	0x3f
	.zero		1


	//   ....[31]....
        /*0314*/ 	.word	0x0000bce0
        /*0318*/ 	.word	0x00000079
        /*031c*/ 	.word	0x00026830
        /*0320*/ 	.short	0x010a
        /*0322*/ 	.byte	0x3f
	.zero		1


	//   ....[32]....
        /*0324*/ 	.word	0x0000be80
        /*0328*/ 	.word	0x0000000f
        /*032c*/ 	.word	0x00026820
        /*0330*/ 	.short	0x010a
        /*0332*/ 	.byte	0x3f
	.zero		1


	//   ....[33]....
        /*0334*/ 	.word	0x0000bed0
        /*0338*/ 	.word	0x0000000f
        /*033c*/ 	.word	0x00026840
        /*0340*/ 	.short	0x010a
        /*0342*/ 	.byte	0x3f
	.zero		1


	//   ....[34]....
        /*0344*/ 	.word	0x0000bf20
        /*0348*/ 	.word	0x0000000f
        /*034c*/ 	.word	0x00026828
        /*0350*/ 	.short	0x010a
        /*0352*/ 	.byte	0x3f
	.zero		1


	//   ....[35]....
        /*0354*/ 	.word	0x0000bf70
        /*0358*/ 	.word	0x0000000f
        /*035c*/ 	.word	0x00026848
        /*0360*/ 	.short	0x010a
        /*0362*/ 	.byte	0x3f
	.zero		1


	//   ....[36]....
        /*0364*/ 	.word	0x0000bfd0
        /*0368*/ 	.word	0x0000000f
        /*036c*/ 	.word	0x00026820
        /*0370*/ 	.short	0x010a
        /*0372*/ 	.byte	0x3f
	.zero		1


	//   ....[37]....
        /*0374*/ 	.word	0x0000c020
        /*0378*/ 	.word	0x0000000f
        /*037c*/ 	.word	0x00026840
        /*0380*/ 	.short	0x010a
        /*0382*/ 	.byte	0x3f
	.zero		1


	//   ....[38]....
        /*0384*/ 	.word	0x0000c070
        /*0388*/ 	.word	0x0000000f
        /*038c*/ 	.word	0x00026828
        /*0390*/ 	.short	0x010a
        /*0392*/ 	.byte	0x3f
	.zero		1


	//   ....[39]....
        /*0394*/ 	.word	0x0000c0c0
        /*0398*/ 	.word	0x00000003
        /*039c*/ 	.word	0x00026840
        /*03a0*/ 	.short	0x010a
        /*03a2*/ 	.byte	0x3f
	.zero		1


	//   ....[40]....
        /*03a4*/ 	.word	0x0000c190
        /*03a8*/ 	.word	0x00000007
        /*03ac*/ 	.word	0x00000000
        /*03b0*/ 	.short	0x010a
        /*03b2*/ 	.byte	0x3f
	.zero		1


	//   ....[41]....
        /*03b4*/ 	.word	0x0000c1e0
        /*03b8*/ 	.word	0x00000003
        /*03bc*/ 	.word	0x00000000
        /*03c0*/ 	.short	0x010a
        /*03c2*/ 	.byte	0x3f
	.zero		1


	//   ....[42]....
        /*03c4*/ 	.word	0x0000c230
        /*03c8*/ 	.word	0x00000005
        /*03cc*/ 	.word	0x00000000
        /*03d0*/ 	.short	0x010a
        /*03d2*/ 	.byte	0x3f
	.zero		1


	//----- nvinfo : EIATTR_NUM_MBARRIERS
	.align		4
.L_919:
        /*03d4*/ 	.byte	0x03, 0x38
        /*03d6*/ 	.short	0x0009


	//----- nvinfo : EIATTR_EXIT_INSTR_OFFSETS
	.align		4
        /*03d8*/ 	.byte	0x04, 0x1c
        /*03da*/ 	.short	(.L_921 - .L_920)


	//   ....[0]....
.L_920:
        /*03dc*/ 	.word	0x0000bb90


	//----- nvinfo : EIATTR_MAX_THREADS
	.align		4
.L_921:
        /*03e0*/ 	.byte	0x04, 0x05
        /*03e2*/ 	.short	(.L_923 - .L_922)
.L_922:
        /*03e4*/ 	.word	0x00000180
        /*03e8*/ 	.word	0x00000001
        /*03ec*/ 	.word	0x00000001


	//----- nvinfo : EIATTR_CRS_STACK_SIZE
	.align		4
.L_923:
        /*03f0*/ 	.byte	0x04, 0x1e
        /*03f2*/ 	.short	(.L_925 - .L_924)
.L_924:
        /*03f4*/ 	.word	0x00000000


	//----- nvinfo : EIATTR_CBANK_PARAM_SIZE
	.align		4
.L_925:
        /*03f8*/ 	.byte	0x03, 0x19
        /*03fa*/ 	.short	0x06f0


	//----- nvinfo : EIATTR_PARAM_CBANK
	.align		4
        /*03fc*/ 	.byte	0x04, 0x0a
        /*03fe*/ 	.short	(.L_927 - .L_926)
	.align		4
.L_926:
        /*0400*/ 	.word	index@(.nv.constant0._ZN7cutlass13device_kernelIN5flash11enable_sm90INS1_16FlashAttnBwdSm90INS1_25CollectiveMainloopBwdSm90ILi2ELi2ELi2EN4cute5tupleIJNS5_1CILi1EEES8_S8_EEENS6_IJNS7_ILi64EEENS7_ILi128EEENS7_ILi96EEEEEENS_10bfloat16_tEfNS_4arch4Sm90ELb1ELb0ELb1ELb1ELb1ELb1ELb0ELb0ELi2ELi1ELi2ELi1ELb1EEENS1_21CollectiveEpilogueBwdISD_SE_SG_Li256ELb1ELb0ELi1EEENS1_25SingleTileBwdLPTSchedulerILb1ELi128ELb1EEEEEEEEEvNT_6ParamsE)
        /*0404*/ 	.short	0x0210
        /*0406*/ 	.short	0x06f0


	//----- nvinfo : EIATTR_SW_WAR
	.align		4
.L_927:
        /*0408*/ 	.byte	0x04, 0x36
        /*040a*/ 	.short	(.L_929 - .L_928)
.L_928:
        /*040c*/ 	.word	0x00000008
.L_929:


//--------------------- .nv.info._ZN7cutlass13device_kernelIN5flash11enable_sm90INS1_16FlashAttnBwdSm90INS1_25CollectiveMainloopBwdSm90ILi2ELi2ELi2EN4cute5tupleIJNS5_1CILi1EEES8_S8_EEENS6_IJNS7_ILi64EEENS7_ILi128EEENS7_ILi96EEEEEENS_10bfloat16_tEfNS_4arch4Sm90ELb1ELb0ELb1ELb1ELb0ELb1ELb0ELb0ELi2ELi1ELi2ELi1ELb1EEENS1_24CollectiveEpilogueBwdGQAISD_fSG_Li256ELb1ELb0EEENS1_25SingleTileBwdLPTSchedulerILb1ELi128ELb0EEEEEEEEEvNT_6ParamsE --------------------------
	.section	.nv.info._ZN7cutlass13device_kernelIN5flash11enable_sm90INS1_16FlashAttnBwdSm90INS1_25CollectiveMainloopBwdSm90ILi2ELi2ELi2EN4cute5tupleIJNS5_1CILi1EEES8_S8_EEENS6_IJNS7_ILi64EEENS7_ILi128EEENS7_ILi96EEEEEENS_10bfloat16_tEfNS_4arch4Sm90ELb1ELb0ELb1ELb1ELb0ELb1ELb0ELb0ELi2ELi1ELi2ELi1ELb1EEENS1_24CollectiveEpilogueBwdGQAISD_fSG_Li256ELb1ELb0EEENS1_25SingleTileBwdLPTSchedulerILb1ELi128ELb0EEEEEEEEEvNT_6ParamsE,"",@"SHT_CUDA_INFO"
	.sectionflags	@""
	.align	4


	//----- nvinfo : EIATTR_CUDA_API_VERSION
	.align		4
        /*0000*/ 	.byte	0x04, 0x37
        /*0002*/ 	.short	(.L_931 - .L_930)
.L_930:
        /*0004*/ 	.word	0x00000082


	//----- nvinfo : EIATTR_KPARAM_INFO
	.align		4
.L_931:
        /*0008*/ 	.byte	0x04, 0x17
        /*000a*/ 	.short	(.L_933 - .L_932)
.L_932:
        /*000c*/ 	.word	0x00000000
        /*0010*/ 	.short	0x0000
        /*0012*/ 	.short	0x0070
        /*0014*/ 	.byte	0x00, 0xf0, 0x01, 0x1c


	//----- nvinfo : EIATTR_SPARSE_MMA_MASK
	.align		4
.L_933:
        /*0018*/ 	.byte	0x03, 0x50
        /*001a*/ 	.short	0x0000


	//----- nvinfo : EIATTR_MAXREG_COUNT
	.align		4
        /*001c*/ 	.byte	0x03, 0x1b
        /*001e*/ 	.short	0x00a8


	//----- nvinfo : EIATTR_NUM_BARRIERS
	.align		4
        /*0020*/ 	.byte	0x02, 0x4c
        /*0022*/ 	.byte	0x10
	.zero		1


	//----- nvinfo : EIATTR_EXTERNS
	.align		4
        /*0024*/ 	.byte	0x04, 0x0f
        /*0026*/ 	.short	(.L_935 - .L_934)


	//   ....[0]....
	.align		4
.L_934:
        /*0028*/ 	.word	index@(__assertfail)


	//----- nvinfo : EIATTR_ANNOTATIONS
	.align		4
.L_935:
        /*002c*/ 	.byte	0x04, 0x55
        /*002e*/ 	.short	(.L_937 - .L_936)


	//   ....[0]....
.L_936:
        /*0030*/ 	.word	0x00000001
        /*0034*/ 	.byte	0x20, 0x81, 0x00, 0x00, 0x01, 0x00, 0x00, 0x00, 0x50, 0x85, 0x00, 0x00, 0x01, 0x00, 0x00, 0x00
        /*0044*/ 	.byte	0x70, 0x92, 0x00, 0x00, 0x01, 0x00, 0x00, 0x00, 0x90, 0x92, 0x00, 0x00, 0x01, 0x00, 0x00, 0x00
        /*0054*/ 	.byte	0x70, 0x96, 0x00, 0x00


	//----- nvinfo : EIATTR_MERCURY_ISA_VERSION
	.align		4
.L_937:
        /*0058*/ 	.byte	0x03, 0x5f
        /*005a*/ 	.short	0x0101


	//----- nvinfo : EIATTR_INT_WARP_WIDE_INSTR_OFFSETS
	.align		4
        /*005c*/ 	.byte	0x04, 0x31
        /*005e*/ 	.short	(.L_939 - .L_938)


	//   ....[0]....
.L_938:
        /*0060*/ 	.word	0x00000190


	//   ....[1]....
        /*0064*/ 	.word	0x000001c0


	//----- nvinfo : EIATTR_COOP_GROUP_MASK_REGIDS
	.align		4
.L_939:
        /*0068*/ 	.byte	0x04, 0x29
        /*006a*/ 	.short	(.L_941 - .L_940)


	//   ....[0]....
.L_940:
        /*006c*/ 	.word	0xffffffff


	//   ....[1]....
        /*0070*/ 	.word	0xffffffff


	//   ....[2]....
        /*0074*/ 	.word	0xffffffff


	//   ....[3]....
        /*0078*/ 	.word	0xffffffff


	//   ....[4]....
        /*007c*/ 	.word	0xffffffff


	//   ....[5]....
        /*0080*/ 	.word	0xffffffff


	//   ....[6]....
        /*0084*/ 	.word	0xffffffff


	//   ....[7]....
        /*0088*/ 	.word	0x0500000f


	//----- nvinfo : EIATTR_COOP_GROUP_INSTR_OFFSETS
	.align		4
.L_941:
        /*008c*/ 	.byte	0x04, 0x28
        /*008e*/ 	.short	(.L_943 - .L_942)


	//   ....[0]....
.L_942:
        /*0090*/ 	.word	0x00000070


	//   ....[1]....
        /*0094*/ 	.word	0x000001a0


	//   ....[2]....
        /*0098*/ 	.word	0x000001f0


	//   ....[3]....
        /*009c*/ 	.word	0x000003e0


	//   ....[4]....
        /*00a0*/ 	.word	0x00000630


	//   ....[5]....
        /*00a4*/ 	.word	0x00001700


	//   ....[6]....
        /*00a8*/ 	.word	0x00005ba0


	//   ....[7]....
        /*00ac*/ 	.word	0x00009fb0


	//----- nvinfo : EIATTR_REG_RECONFIG
	.align		4
.L_943:
        /*00b0*/ 	.byte	0x01, 0x54
	.zero		2


	//----- nvinfo : EIATTR_SYSCALL_OFFSETS
	.align		4
        /*00b4*/ 	.byte	0x04, 0x46
        /*00b6*/ 	.short	(.L_945 - .L_944)


	//   ....[0]....
.L_944:
        /*00b8*/ 	.word	0x00001360


	//   ....[1]....
        /*00bc*/ 	.word	0x00001450


	//   ....[2]....
        /*00c0*/ 	.word	0x000015b0


	//   ....[3]....
        /*00c4*/ 	.word	0x000016a0


	//   ....[4]....
        /*00c8*/ 	.word	0x00001920


	//----- nvinfo : EIATTR_MBARRIER_INSTR_OFFSETS
	.align		4
.L_945:
        /*00cc*/ 	.byte	0x04, 0x39
        /*00ce*/ 	.short	(.L_947 - .L_946)


	//   ....[0]....
.L_946:
        /*00d0*/ 	.word	0x00000290
        /*00d4*/ 	.word	0x000000ff
        /*00d8*/ 	.word	0x00026800
        /*00dc*/ 	.short	0x0100
        /*00de*/ 	.byte	0x06
	.zero		1


	//   ....[1]....
        /*00e0*/ 	.word	0x00000390
        /*00e4*/ 	.word	0x000000ff
        /*00e8*/ 	.word	0x00026810
        /*00ec*/ 	.short	0x0100
        /*00ee*/ 	.byte	0x08
	.zero		1


	//   ....[2]....
        /*00f0*/ 	.word	0x000003a0
        /*00f4*/ 	.word	0x000000ff
        /*00f8*/ 	.word	0x00026820
        /*00fc*/ 	.short	0x0100
        /*00fe*/ 	.byte	0x08
	.zero		1


	//   ....[3]....
        /*0100*/ 	.word	0x000003b0
        /*0104*/ 	.word	0x000000ff
        /*0108*/ 	.word	0x00026818
        /*010c*/ 	.short	0x0100
        /*010e*/ 	.byte	0x08
	.zero		1


	//   ....[4]....
        /*0110*/ 	.word	0x000003c0
        /*0114*/ 	.word	0x000000ff
        /*0118*/ 	.word	0x00026828
        /*011c*/ 	.short	0x0100
        /*011e*/ 	.byte	0x08
	.zero		1


	//   ....[5]....
        /*0120*/ 	.word	0x000004f0
        /*0124*/ 	.word	0x000000ff
        /*0128*/ 	.word	0x00026830
        /*012c*/ 	.short	0x0100
        /*012e*/ 	.byte	0x08
	.zero		1


	//   ....[6]....
        /*0130*/ 	.word	0x00000500
        /*0134*/ 	.word	0x000000ff
        /*0138*/ 	.word	0x00026840
        /*013c*/ 	.short	0x0100
        /*013e*/ 	.byte	0x08
	.zero		1


	//   ....[7]....
        /*0140*/ 	.word	0x00000510
        /*0144*/ 	.word	0x000000ff
        /*0148*/ 	.word	0x00026838
        /*014c*/ 	.short	0x0100
        /*014e*/ 	.byte	0x08
	.zero		1


	//   ....[8]....
        /*0150*/ 	.word	0x00000520
        /*0154*/ 	.word	0x000000ff
        /*0158*/ 	.word	0x00026848
        /*015c*/ 	.short	0x0100
        /*015e*/ 	.byte	0x08
	.zero		1


	//   ....[9]....
        /*0160*/ 	.word	0x00001740
        /*0164*/ 	.word	0x000000eb
        /*0168*/ 	.word	0x00026800
        /*016c*/ 	.short	0x010a
        /*016e*/ 	.byte	0x3f
	.zero		1


	//   ....[10]....
        /*0170*/ 	.word	0x000017e0
        /*0174*/ 	.word	0x000000eb
        /*0178*/ 	.word	0x00026800
        /*017c*/ 	.short	0x010a
        /*017e*/ 	.byte	0x3f
	.zero		1


	//   ....[11]....
        /*0180*/ 	.word	0x00002150
        /*0184*/ 	.word	0x000000ff
        /*0188*/ 	.word	0x00026810
        /*018c*/ 	.short	0x010a
        /*018e*/ 	.byte	0x08
	.zero		1


	//   ....[12]....
        /*0190*/ 	.word	0x00002190
        /*0194*/ 	.word	0x000000ff
        /*0198*/ 	.word	0x00026810
        /*019c*/ 	.short	0x010a
        /*019e*/ 	.byte	0x08
	.zero		1


	//   ....[13]....
        /*01a0*/ 	.word	0x000025d0
        /*01a4*/ 	.word	0x000000ff
        /*01a8*/ 	.word	0x00026830
        /*01ac*/ 	.short	0x010a
        /*01ae*/ 	.byte	0x08
	.zero		1


	//   ....[14]....
        /*01b0*/ 	.word	0x00002900
        /*01b4*/ 	.word	0x000000ff
        /*01b8*/ 	.word	0x00026830
        /*01bc*/ 	.short	0x010a
        /*01be*/ 	.byte	0x08
	.zero		1


	//   ....[15]....
        /*01c0*/ 	.word	0x00004c30
        /*01c4*/ 	.word	0x000000ff
        /*01c8*/ 	.word	0x00000000
        /*01cc*/ 	.short	0x0101
        /*01ce*/ 	.byte	0x0a
	.zero		1


	//   ....[16]....
        /*01d0*/ 	.word	0x00004f10
        /*01d4*/ 	.word	0x000000ff
        /*01d8*/ 	.word	0x00000000
        /*01dc*/ 	.short	0x0101
        /*01de*/ 	.byte	0x08
	.zero		1


	//   ....[17]....
        /*01e0*/ 	.word	0x00007cf0
        /*01e4*/ 	.word	0x0000000f
        /*01e8*/ 	.word	0x00026820
        /*01ec*/ 	.short	0x010a
        /*01ee*/ 	.byte	0x3f
	.zero		1


	//   ....[18]....
        /*01f0*/ 	.word	0x000085b0
        /*01f4*/ 	.word	0x0000000f
        /*01f8*/ 	.word	0x00026840
        /*01fc*/ 	.short	0x010a
        /*01fe*/ 	.byte	0x3f
	.zero		1


	//   ....[19]....
        /*0200*/ 	.word	0x000088f0
        /*0204*/ 	.word	0x0000000f
        /*0208*/ 	.word	0x00026828
        /*020c*/ 	.short	0x010a
        /*020e*/ 	.byte	0x3f
	.zero		1


	//   ....[20]....
        /*0210*/ 	.word	0x00008c30
        /*0214*/ 	.word	0x0000000f
        /*0218*/ 	.word	0x00026848
        /*021c*/ 	.short	0x010a
        /*021e*/ 	.byte	0x3f
	.zero		1


	//   ....[21]....
        /*0220*/ 	.word	0x00008f10
        /*0224*/ 	.word	0x0000000f
        /*0228*/ 	.word	0x00026820
        /*022c*/ 	.short	0x010a
        /*022e*/ 	.byte	0x3f
	.zero		1


	//   ....[22]....
        /*0230*/ 	.word	0x000092c0
        /*0234*/ 	.word	0x0000000f
        /*0238*/ 	.word	0x00026840
        /*023c*/ 	.short	0x010a
        /*023e*/ 	.byte	0x3f
	.zero		1


	//   ....[23]....
        /*0240*/ 	.word	0x000095d0
        /*0244*/ 	.word	0x0000000f
        /*0248*/ 	.word	0x00026828
        /*024c*/ 	.short	0x010a
        /*024e*/ 	.byte	0x3f
	.zero		1


	//   ....[24]....
        /*0250*/ 	.word	0x00009950
        /*0254*/ 	.word	0x00000003
        /*0258*/ 	.word	0x00026840
        /*025c*/ 	.short	0x010a
        /*025e*/ 	.byte	0x3f
	.zero		1


	//   ....[25]....
        /*0260*/ 	.word	0x00009e20
        /*0264*/ 	.word	0x00000007
        /*0268*/ 	.word	0x00000000
        /*026c*/ 	.short	0x010a
        /*026e*/ 	.byte	0x3f
	.zero		1


	//   ....[26]....
        /*0270*/ 	.word	0x00009e70
        /*0274*/ 	.word	0x00000003
        /*0278*/ 	.word	0x00000000
        /*027c*/ 	.short	0x010a
        /*027e*/ 	.byte	0x3f
	.zero		1


	//   ....[27]....
        /*0280*/ 	.word	0x00009ed0
        /*0284*/ 	.word	0x00000005
        /*0288*/ 	.word	0x00000000
        /*028c*/ 	.short	0x010a
        /*028e*/ 	.byte	0x3f
	.zero		1


	//   ....[28]....
        /*0290*/ 	.word	0x00009f00
        /*0294*/ 	.word	0x00000003
        /*0298*/ 	.word	0x00000000
        /*029c*/ 	.short	0x010a
        /*029e*/ 	.byte	0x3f
	.zero		1


	//   ....[29]....
        /*02a0*/ 	.word	0x00009fe0
        /*02a4*/ 	.word	0x000000eb
        /*02a8*/ 	.word	0x00026800
        /*02ac*/ 	.short	0x010a
        /*02ae*/ 	.byte	0x3f
	.zero		1


	//   ....[30]....
        /*02b0*/ 	.word	0x0000a040
        /*02b4*/ 	.word	0x00000005
        /*02b8*/ 	.word	0x00026810
        /*02bc*/ 	.short	0x010a
        /*02be*/ 	.byte	0x3f
	.zero		1


	//   ....[31]....
        /*02c0*/ 	.word	0x0000a0a0
        /*02c4*/ 	.word	0x00000079
        /*02c8*/ 	.word	0x00026830
        /*02cc*/ 	.short	0x010a
        /*02ce*/ 	.byte	0x3f
	.zero		1


	//   ....[32]....
        /*02d0*/ 	.word	0x0000a0f0
        /*02d4*/ 	.word	0x0000000f
        /*02d8*/ 	.word	0x00026820
        /*02dc*/ 	.short	0x010a
        /*02de*/ 	.byte	0x3f
	.zero		1


	//   ....[33]....
        /*02e0*/ 	.word	0x0000a140
        /*02e4*/ 	.word	0x0000000f
        /*02e8*/ 	.word	0x00026840
        /*02ec*/ 	.short	0x010a
        /*02ee*/ 	.byte	0x3f
	.zero		1


	//   ....[34]....
        /*02f0*/ 	.word	0x0000a190
        /*02f4*/ 	.word	0x0000000f
        /*02f8*/ 	.word	0x00026828
        /*02fc*/ 	.short	0x010a
        /*02fe*/ 	.byte	0x3f
	.zero		1


	//   ....[35]....
        /*0300*/ 	.word	0x0000a1e0
        /*0304*/ 	.word	0x0000000f
        /*0308*/ 	.word	0x00026848
        /*030c*/ 	.short	0x010a
        /*030e*/ 	.byte	0x3f
	.zero		1


	//   ....[36]....
        /*0310*/ 	.word	0x0000a240
        /*0314*/ 	.word	0x0000000f
        /*0318*/ 	.word	0x00026820
        /*031c*/ 	.short	0x010a
        /*031e*/ 	.byte	0x3f
	.zero		1


	//   ....[37]....
        /*0320*/ 	.word	0x0000a290
        /*0324*/ 	.word	0x0000000f
        /*0328*/ 	.word	0x00026840
        /*032c*/ 	.short	0x010a
        /*032e*/ 	.byte	0x3f
	.zero		1


	//   ....[38]....
        /*0330*/ 	.word	0x0000a2e0
        /*0334*/ 	.word	0x0000000f
        /*0338*/ 	.word	0x00026828
        /*033c*/ 	.short	0x010a
        /*033e*/ 	.byte	0x3f
	.zero		1


	//   ....[39]....
        /*0340*/ 	.word	0x0000a330
        /*0344*/ 	.word	0x00000003
        /*0348*/ 	.word	0x00026840
        /*034c*/ 	.short	0x010a
        /*034e*/ 	.byte	0x3f
	.zero		1


	//   ....[40]....
        /*0350*/ 	.word	0x0000a400
        /*0354*/ 	.word	0x00000007
        /*0358*/ 	.word	0x00000000
        /*035c*/ 	.short	0x010a
        /*035e*/ 	.byte	0x3f
	.zero		1


	//   ....[41]....
        /*0360*/ 	.word	0x0000a450
        /*0364*/ 	.word	0x00000003
        /*0368*/ 	.word	0x00000000
        /*036c*/ 	.short	0x010a
        /*036e*/ 	.byte	0x3f
	.zero		1


	//   ....[42]....
        /*0370*/ 	.word	0x0000a4a0
        /*0374*/ 	.word	0x00000005
        /*0378*/ 	.word	0x00000000
        /*037c*/ 	.short	0x010a
        /*037e*/ 	.byte	0x3f
	.zero		1


	//----- nvinfo : EIATTR_NUM_MBARRIERS
	.align		4
.L_947:
        /*0380*/ 	.byte	0x03, 0x38
        /*0382*/ 	.short	0x0009


	//----- nvinfo : EIATTR_EXIT_INSTR_OFFSETS
	.align		4
        /*0384*/ 	.byte	0x04, 0x1c
        /*0386*/ 	.short	(.L_949 - .L_948)


	//   ....[0]....
.L_948:
        /*0388*/ 	.word	0x00009f50


	//----- nvinfo : EIATTR_MAX_THREADS
	.align		4
.L_949:
        /*038c*/ 	.byte	0x04, 0x05
        /*038e*/ 	.short	(.L_951 - .L_950)
.L_950:
        /*0390*/ 	.word	0x00000180
        /*0394*/ 	.word	0x00000001
        /*0398*/ 	.word	0x00000001


	//----- nvinfo : EIATTR_CRS_STACK_SIZE
	.align		4
.L_951:
        /*039c*/ 	.byte	0x04, 0x1e
        /*039e*/ 	.short	(.L_953 - .L_952)
.L_952:
        /*03a0*/ 	.word	0x00000000


	//----- nvinfo : EIATTR_CBANK_PARAM_SIZE
	.align		4
.L_953:
        /*03a4*/ 	.byte	0x03, 0x19
        /*03a6*/ 	.short	0x0770


	//----- nvinfo : EIATTR_PARAM_CBANK
	.align		4
        /*03a8*/ 	.byte	0x04, 0x0a
        /*03aa*/ 	.short	(.L_955 - .L_954)
	.align		4
.L_954:
        /*03ac*/ 	.word	index@(.nv.constant0._ZN7cutlass13device_kernelIN5flash11enable_sm90INS1_16FlashAttnBwdSm90INS1_25CollectiveMainloopBwdSm90ILi2ELi2ELi2EN4cute5tupleIJNS5_1CILi1EEES8_S8_EEENS6_IJNS7_ILi64EEENS7_ILi128EEENS7_ILi96EEEEEENS_10bfloat16_tEfNS_4arch4Sm90ELb1ELb0ELb1ELb1ELb0ELb1ELb0ELb0ELi2ELi1ELi2ELi1ELb1EEENS1_24CollectiveEpilogueBwdGQAISD_fSG_Li256ELb1ELb0EEENS1_25SingleTileBwdLPTSchedulerILb1ELi128ELb0EEEEEEEEEvNT_6ParamsE)
        /*03b0*/ 	.short	0x0210
        /*03b2*/ 	.short	0x0770


	//----- nvinfo : EIATTR_SW_WAR
	.align		4
.L_955:
        /*03b4*/ 	.byte	0x04, 0x36
        /*03b6*/ 	.short	(.L_957 - .L_956)
.L_956:
        /*03b8*/ 	.word	0x00000008
.L_957:


//--------------------- .nv.info._ZN7cutlass13device_kernelIN5flash11enable_sm90INS1_16FlashAttnBwdSm90INS1_25CollectiveMainloopBwdSm90ILi2ELi2ELi2EN4cute5tupleIJNS5_1CILi1EEES8_S8_EEENS6_IJNS7_ILi64EEENS7_ILi128EEENS7_ILi96EEEEEENS_10bfloat16_tEfNS_4arch4Sm90ELb1ELb0ELb1ELb1ELb1ELb1ELb0ELb0ELi2ELi1ELi2ELi1ELb1EEENS1_24CollectiveEpilogueBwdGQAISD_fSG_Li256ELb1ELb1EEENS1_25SingleTileBwdLPTSchedulerILb1ELi128ELb1EEEEEEEEEvNT_6ParamsE --------------------------
	.section	.nv.info._ZN7cutlass13device_kernelIN5flash11enable_sm90INS1_16FlashAttnBwdSm90INS1_25CollectiveMainloopBwdSm90ILi2ELi2ELi2EN4cute5tupleIJNS5_1CILi1EEES8_S8_EEENS6_IJNS7_ILi64EEENS7_ILi128EEENS7_ILi96EEEEEENS_10bfloat16_tEfNS_4arch4Sm90ELb1ELb0ELb1ELb1ELb1ELb1ELb0ELb0ELi2ELi1ELi2ELi1ELb1EEENS1_24CollectiveEpilogueBwdGQAISD_fSG_Li256ELb1ELb1EEENS1_25SingleTileBwdLPTSchedulerILb1ELi128ELb1EEEEEEEEEvNT_6ParamsE,"",@"SHT_CUDA_INFO"
	.sectionflags	@""
	.align	4


	//----- nvinfo : EIATTR_CUDA_API_VERSION
	.align		4
        /*0000*/ 	.byte	0x04, 0x37
        /*0002*/ 	.short	(.L_959 - .L_958)
.L_958:
        /*0004*/ 	.word	0x00000082


	//----- nvinfo : EIATTR_KPARAM_INFO
	.align		4
.L_959:
        /*0008*/ 	.byte	0x04, 0x17
        /*000a*/ 	.short	(.L_961 - .L_960)
.L_960:
        /*000c*/ 	.word	0x00000000
        /*0010*/ 	.short	0x0000
        /*0012*/ 	.short	0x0070
        /*0014*/ 	.byte	0x00, 0xf0, 0x01, 0x1c


	//----- nvinfo : EIATTR_SPARSE_MMA_MASK
	.align		4
.L_961:
        /*0018*/ 	.byte	0x03, 0x50
        /*001a*/ 	.short	0x0000


	//----- nvinfo : EIATTR_MAXREG_COUNT
	.align		4
        /*001c*/ 	.byte	0x03, 0x1b
        /*001e*/ 	.short	0x00a8


	//----- nvinfo : EIATTR_NUM_BARRIERS
	.align		4
        /*0020*/ 	.byte	0x02, 0x4c
        /*0022*/ 	.byte	0x10
	.zero		1


	//----- nvinfo : EIATTR_EXTERNS
	.align		4
        /*0024*/ 	.byte	0x04, 0x0f
        /*0026*/ 	.short	(.L_963 - .L_962)


	//   ....[0]....
	.align		4
.L_962:
        /*0028*/ 	.word	index@(__assertfail)


	//----- nvinfo : EIATTR_ANNOTATIONS
	.align		4
.L_963:
        /*002c*/ 	.byte	0x04, 0x55
        /*002e*/ 	.short	(.L_965 - .L_964)


	//   ....[0]....
.L_964:
        /*0030*/ 	.word	0x00000001
        /*0034*/ 	.byte	0x10, 0x8f, 0x00, 0x00, 0x01, 0x00, 0x00, 0x00, 0x40, 0x93, 0x00, 0x00, 0x01, 0x00, 0x00, 0x00
        /*0044*/ 	.byte	0x60, 0xa0, 0x00, 0x00, 0x01, 0x00, 0x00, 0x00, 0x80, 0xa0, 0x00, 0x00, 0x01, 0x00, 0x00, 0x00
        /*0054*/ 	.byte	0x60, 0xa4, 0x00, 0x00


	//----- nvinfo : EIATTR_MERCURY_ISA_VERSION
	.align		4
.L_965:
        /*0058*/ 	.byte	0x03, 0x5f
        /*005a*/ 	.short	0x0101


	//----- nvinfo : EIATTR_INT_WARP_WIDE_INSTR_OFFSETS
	.align		4
        /*005c*/ 	.byte	0x04, 0x31
        /*005e*/ 	.short	(.L_967 - .L_966)


	//   ....[0]....
.L_966:
        /*0060*/ 	.word	0x00000190


	//   ....[1]....
        /*0064*/ 	.word	0x000001c0


	//   ....[2]....
        /*0068*/ 	.word	0x00007250


	//   ....[3]....
        /*006c*/ 	.word	0x00007900


	//   ....[4]....
        /*0070*/ 	.word	0x00007e20


	//----- nvinfo : EIATTR_COOP_GROUP_MASK_REGIDS
	.align		4
.L_967:
        /*0074*/ 	.byte	0x04, 0x29
        /*0076*/ 	.short	(.L_969 - .L_968)


	//   ....[0]....
.L_968:
        /*0078*/ 	.word	0xffffffff


	//   ....[1]....
        /*007c*/ 	.word	0xffffffff


	//   ....[2]....
        /*0080*/ 	.word	0xffffffff


	//   ....[3]....
        /*0084*/ 	.word	0xffffffff


	//   ....[4]....
        /*0088*/ 	.word	0xffffffff


	//   ....[5]....
        /*008c*/ 	.word	0xffffffff


	//   ....[6]....
        /*0090*/ 	.word	0xffffffff


	//   ....[7]....
        /*0094*/ 	.word	0xffffffff


	//   ....[8]....
        /*0098*/ 	.word	0xffffffff


	//   ....[9]....
        /*009c*/ 	.word	0xffffffff


	//   ....[10]....
        /*00a0*/ 	.word	0xffffffff


	//   ....[11]....
        /*00a4*/ 	.word	0xffffffff


	//   ....[12]....
        /*00a8*/ 	.word	0xffffffff


	//   ....[13]....
        /*00ac*/ 	.word	0xffffffff


	//   ....[14]....
        /*00b0*/ 	.word	0xffffffff


	//   ....[15]....
        /*00b4*/ 	.word	0xffffffff


	//   ....[16]....
        /*00b8*/ 	.word	0xffffffff


	//   ....[17]....
        /*00bc*/ 	.word	0x0500000f


	//   ....[18]....
        /*00c0*/ 	.word	0x0500000f


	//   ....[19]....
        /*00c4*/ 	.word	0x0500000f


	//   ....[20]....
        /*00c8*/ 	.word	0x0500000f


	//   ....[21]....
        /*00cc*/ 	.word	0x0500000f


	//   ....[22]....
        /*00d0*/ 	.word	0x0500000f


	//----- nvinfo : EIATTR_COOP_GROUP_INSTR_OFFSETS
	.align		4
.L_969:
        /*00d4*/ 	.byte	0x04, 0x28
        /*00d6*/ 	.short	(.L_971 - .L_970)


	//   ....[0]....
.L_970:
        /*00d8*/ 	.word	0x00000070


	//   ....[1]....
        /*00dc*/ 	.word	0x000001a0


	//   ....[2]....
        /*00e0*/ 	.word	0x000001f0


	//   ....[3]....
        /*00e4*/ 	.word	0x000003e0


	//   ....[4]....
        /*00e8*/ 	.word	0x00000630


	//   ....[5]....
        /*00ec*/ 	.word	0x00001720


	//   ....[6]....
        /*00f0*/ 	.word	0x000059d0


	//   ....[7]....
        /*00f4*/ 	.word	0x00005b50


	//   ....[8]....
        /*00f8*/ 	.word	0x00005e00


	//   ....[9]....
        /*00fc*/ 	.word	0x00005f90


	//   ....[10]....
        /*0100*/ 	.word	0x000060a0


	//   ....[11]....
        /*0104*/ 	.word	0x00006e50


	//   ....[12]....
        /*0108*/ 	.word	0x00007180


	//   ....[13]....
        /*010c*/ 	.word	0x00007580


	//   ....[14]....
        /*0110*/ 	.word	0x00007830


	//   ....[15]....
        /*0114*/ 	.word	0x00007ae0


	//   ....[16]....
        /*0118*/ 	.word	0x00007d50


	//   ....[17]....
        /*011c*/ 	.word	0x0000ada0


	//   ....[18]....
        /*0120*/ 	.word	0x0000af10


	//   ....[19]....
        /*0124*/ 	.word	0x0000af80


	//   ....[20]....
        /*0128*/ 	.word	0x0000aff0


	//   ....[21]....
        /*012c*/ 	.word	0x0000b060


	//   ....[22]....
        /*0130*/ 	.word	0x0000b0d0


	//----- nvinfo : EIATTR_REG_RECONFIG
	.align		4
.L_971:
        /*0134*/ 	.byte	0x01, 0x54
	.zero		2


	//----- nvinfo : EIATTR_SYSCALL_OFFSETS
	.align		4
        /*0138*/ 	.byte	0x04, 0x46
        /*013a*/ 	.short	(.L_973 - .L_972)


	//   ....[0]....
.L_972:
        /*013c*/ 	.word	0x00001380


	//   ....[1]....
        /*0140*/ 	.word	0x00001470


	//   ....[2]....
        /*0144*/ 	.word	0x000015d0


	//   ....[3]....
        /*0148*/ 	.word	0x000016c0


	//   ....[4]....
        /*014c*/ 	.word	0x00001940


	//----- nvinfo : EIATTR_MBARRIER_INSTR_OFFSETS
	.align		4
.L_973:
        /*0150*/ 	.byte	0x04, 0x39
        /*0152*/ 	.short	(.L_975 - .L_974)


	//   ....[0]....
.L_974:
        /*0154*/ 	.word	0x00000290
        /*0158*/ 	.word	0x000000ff
        /*015c*/ 	.word	0x00026800
        /*0160*/ 	.short	0x0100
        /*0162*/ 	.byte	0x06
	.zero		1


	//   ....[1]....
        /*0164*/ 	.word	0x00000390
        /*0168*/ 	.word	0x000000ff
        /*016c*/ 	.word	0x00026810
        /*0170*/ 	.short	0x0100
        /*0172*/ 	.byte	0x08
	.zero		1


	//   ....[2]....
        /*0174*/ 	.word	0x000003a0
        /*0178*/ 	.word	0x000000ff
        /*017c*/ 	.word	0x00026820
        /*0180*/ 	.short	0x0100
        /*0182*/ 	.byte	0x08
	.zero		1


	//   ....[3]....
        /*0184*/ 	.word	0x000003b0
        /*0188*/ 	.word	0x000000ff
        /*018c*/ 	.word	0x00026818
        /*0190*/ 	.short	0x0100
        /*0192*/ 	.byte	0x08
	.zero		1


	//   ....[4]....
        /*0194*/ 	.word	0x000003c0
        /*0198*/ 	.word	0x000000ff
        /*019c*/ 	.word	0x00026828
        /*01a0*/ 	.short	0x0100
        /*01a2*/ 	.byte	0x08
	.zero		1


	//   ....[5]....
        /*01a4*/ 	.word	0x000004f0
        /*01a8*/ 	.word	0x000000ff
        /*01ac*/ 	.word	0x00026830
        /*01b0*/ 	.short	0x0100
        /*01b2*/ 	.byte	0x08
	.zero		1


	//   ....[6]....
        /*01b4*/ 	.word	0x00000500
        /*01b8*/ 	.word	0x000000ff
        /*01bc*/ 	.word	0x00026840
        /*01c0*/ 	.short	0x0100
        /*01c2*/ 	.byte	0x08
	.zero		1


	//   ....[7]....
        /*01c4*/ 	.word	0x00000510
        /*01c8*/ 	.word	0x000000ff
        /*01cc*/ 	.word	0x00026838
        /*01d0*/ 	.short	0x0100
        /*01d2*/ 	.byte	0x08
	.zero		1


	//   ....[8]....
        /*01d4*/ 	.word	0x00000520
        /*01d8*/ 	.word	0x000000ff
        /*01dc*/ 	.word	0x00026848
        /*01e0*/ 	.short	0x0100
        /*01e2*/ 	.byte	0x08
	.zero		1


	//   ....[9]....
        /*01e4*/ 	.word	0x00001760
        /*01e8*/ 	.word	0x000000eb
        /*01ec*/ 	.word	0x00026800
        /*01f0*/ 	.short	0x010a
        /*01f2*/ 	.byte	0x3f
	.zero		1


	//   ....[10]....
        /*01f4*/ 	.word	0x00001800
        /*01f8*/ 	.word	0x000000eb
        /*01fc*/ 	.word	0x00026800
        /*0200*/ 	.short	0x010a
        /*0202*/ 	.byte	0x3f
	.zero		1


	//   ....[11]....
        /*0204*/ 	.word	0x00002170
        /*0208*/ 	.word	0x000000ff
        /*020c*/ 	.word	0x00026810
        /*0210*/ 	.short	0x010a
        /*0212*/ 	.byte	0x08
	.zero		1


	//   ....[12]....
        /*0214*/ 	.word	0x000021b0
        /*0218*/ 	.word	0x000000ff
        /*021c*/ 	.word	0x00026810
        /*0220*/ 	.short	0x010a
        /*0222*/ 	.byte	0x08
	.zero		1


	//   ....[13]....
        /*0224*/ 	.word	0x000025f0
        /*0228*/ 	.word	0x000000ff
        /*022c*/ 	.word	0x00026830
        /*0230*/ 	.short	0x010a
        /*0232*/ 	.byte	0x08
	.zero		1


	//   ....[14]....
        /*0234*/ 	.word	0x00002920
        /*0238*/ 	.word	0x000000ff
        /*023c*/ 	.word	0x00026830
        /*0240*/ 	.short	0x010a
        /*0242*/ 	.byte	0x08
	.zero		1


	//   ....[15]....
        /*0244*/ 	.word	0x00004c50
        /*0248*/ 	.word	0x000000ff
        /*024c*/ 	.word	0x00000000
        /*0250*/ 	.short	0x0101
        /*0252*/ 	.byte	0x0a
	.zero		1


	//   ....[16]....
        /*0254*/ 	.word	0x00004f30
        /*0258*/ 	.word	0x000000ff
        /*025c*/ 	.word	0x00000000
        /*0260*/ 	.short	0x0101
        /*0262*/ 	.byte	0x08
	.zero		1


	//   ....[17]....
        /*0264*/ 	.word	0x00008ae0
        /*0268*/ 	.word	0x0000000f
        /*026c*/ 	.word	0x00026820
        /*0270*/ 	.short	0x010a
        /*0272*/ 	.byte	0x3f
	.zero		1


	//   ....[18]....
        /*0274*/ 	.word	0x000093a0
        /*0278*/ 	.word	0x0000000f
        /*027c*/ 	.word	0x00026840
        /*0280*/ 	.short	0x010a
        /*0282*/ 	.byte	0x3f
	.zero		1


	//   ....[19]....
        /*0284*/ 	.word	0x000096e0
        /*0288*/ 	.word	0x0000000f
        /*028c*/ 	.word	0x00026828
        /*0290*/ 	.short	0x010a
        /*0292*/ 	.byte	0x3f
	.zero		1


	//   ....[20]....
        /*0294*/ 	.word	0x00009a20
        /*0298*/ 	.word	0x0000000f
        /*029c*/ 	.word	0x00026848
        /*02a0*/ 	.short	0x010a
        /*02a2*/ 	.byte	0x3f
	.zero		1


	//   ....[21]....
        /*02a4*/ 	.word	0x00009d00
        /*02a8*/ 	.word	0x0000000f
        /*02ac*/ 	.word	0x00026820
        /*02b0*/ 	.short	0x010a
        /*02b2*/ 	.byte	0x3f
	.zero		1


	//   ....[22]....
        /*02b4*/ 	.word	0x0000a0b0
        /*02b8*/ 	.word	0x0000000f
        /*02bc*/ 	.word	0x00026840
        /*02c0*/ 	.short	0x010a
        /*02c2*/ 	.byte	0x3f
	.zero		1


	//   ....[23]....
        /*02c4*/ 	.word	0x0000a3c0
        /*02c8*/ 	.word	0x0000000f
        /*02cc*/ 	.word	0x00026828
        /*02d0*/ 	.short	0x010a
        /*02d2*/ 	.byte	0x3f
	.zero		1


	//   ....[24]....
        /*02d4*/ 	.word	0x0000a740
        /*02d8*/ 	.word	0x00000003
        /*02dc*/ 	.word	0x00026840
        /*02e0*/ 	.short	0x010a
        /*02e2*/ 	.byte	0x3f
	.zero		1


	//   ....[25]....
        /*02e4*/ 	.word	0x0000ac10
        /*02e8*/ 	.word	0x00000007
        /*02ec*/ 	.word	0x00000000
        /*02f0*/ 	.short	0x010a
        /*02f2*/ 	.byte	0x3f
	.zero		1


	//   ....[26]....
        /*02f4*/ 	.word	0x0000ac60
        /*02f8*/ 	.word	0x00000003
        /*02fc*/ 	.word	0x00000000
        /*0300*/ 	.short	0x010a
        /*0302*/ 	.byte	0x3f
	.zero		1


	//   ....[27]....
        /*0304*/ 	.word	0x0000acc0
        /*0308*/ 	.word	0x00000005
        /*030c*/ 	.word	0x00000000
        /*0310*/ 	.short	0x010a
        /*0312*/ 	.byte	0x3f
	.zero		1


	//   ....[28]....
        /*0314*/ 	.word	0x0000acf0
        /*0318*/ 	.word	0x00000003
        /*031c*/ 	.word	0x00000000
        /*0320*/ 	.short	0x010a
        /*0322*/ 	.byte	0x3f
	.zero		1


	//   ....[29]....
        /*0324*/ 	.word	0x0000add0
        /*0328*/ 	.word	0x000000eb
        /*032c*/ 	.word	0x00026800
        /*0330*/ 	.short	0x010a
        /*0332*/ 	.byte	0x3f
	.zero		1


	//   ....[30]....
        /*0334*/ 	.word	0x0000ae30
        /*0338*/ 	.word	0x00000005
        /*033c*/ 	.word	0x00026810
        /*0340*/ 	.short	0x010a
        /*0342*/ 	.byte	0x3f
	.zero		1


	//   ....[31]....
        /*0344*/ 	.word	0x0000ae90
        /*0348*/ 	.word	0x00000079
        /*034c*/ 	.word	0x00026830
        /*0350*/ 	.short	0x010a
        /*0352*/ 	.byte	0x3f
	.zero		1


	//   ....[32]....
        /*0354*/ 	.word	0x0000b110
        /*0358*/ 	.word	0x0000000f
        /*035c*/ 	.word	0x00026820
        /*0360*/ 	.short	0x010a
        /*0362*/ 	.byte	0x3f
	.zero		1


	//   ....[33]....
        /*0364*/ 	.word	0x0000b160
        /*0368*/ 	.word	0x0000000f
        /*036c*/ 	.word	0x00026840
        /*0370*/ 	.short	0x010a
        /*0372*/ 	.byte	0x3f
	.zero		1


	//   ....[34]....
        /*0374*/ 	.word	0x0000b1b0
        /*0378*/ 	.word	0x0000000f
        /*037c*/ 	.word	0x00026828
        /*0380*/ 	.short	0x010a
        /*0382*/ 	.byte	0x3f
	.zero		1


	//   ....[35]....
        /*0384*/ 	.word	0x0000b200
        /*0388*/ 	.word	0x0000000f
        /*038c*/ 	.word	0x00026848
        /*0390*/ 	.short	0x010a
        /*0392*/ 	.byte	0x3f
	.zero		1


	//   ....[36]....
        /*0394*/ 	.word	0x0000b260
        /*0398*/ 	.word	0x0000000f
        /*039c*/ 	.word	0x00026820
        /*03a0*/ 	.short	0x010a
        /*03a2*/ 	.byte	0x3f
	.zero		1


	//   ....[37]....
        /*03a4*/ 	.word	0x0000b2b0
        /*03a8*/ 	.word	0x0000000f
        /*03ac*/ 	.word	0x00026840
        /*03b0*/ 	.short	0x010a
        /*03b2*/ 	.byte	0x3f
	.zero		1


	//   ....[38]....
        /*03b4*/ 	.word	0x0000b300
        /*03b8*/ 	.word	0x0000000f
        /*03bc*/ 	.word	0x00026828
        /*03c0*/ 	.short	0x010a
        /*03c2*/ 	.byte	0x3f
	.zero		1


	//   ....[39]....
        /*03c4*/ 	.word	0x0000b350
        /*03c8*/ 	.word	0x00000003
        /*03cc*/ 	.word	0x00026840
        /*03d0*/ 	.short	0x010a
        /*03d2*/ 	.byte	0x3f
	.zero		1


	//   ....[40]....
        /*03d4*/ 	.word	0x0000b420
        /*03d8*/ 	.word	0x00000007
        /*03dc*/ 	.word	0x00000000
        /*03e0*/ 	.short	0x010a
        /*03e2*/ 	.byte	0x3f
	.zero		1


	//   ....[41]....
        /*03e4*/ 	.word	0x0000b470
        /*03e8*/ 	.word	0x00000003
        /*03ec*/ 	.word	0x00000000
        /*03f0*/ 	.short	0x010a
        /*03f2*/ 	.byte	0x3f
	.zero		1


	//   ....[42]....
        /*03f4*/ 	.word	0x0000b4c0
        /*03f8*/ 	.word	0x00000005
        /*03fc*/ 	.word	0x00000000
        /*0400*/ 	.short	0x010a
        /*0402*/ 	.byte	0x3f
	.zero		1


	//----- nvinfo : EIATTR_NUM_MBARRIERS
	.align		4
.L_975:
        /*0404*/ 	.byte	0x03, 0x38
        /*0406*/ 	.short	0x0009


	//----- nvinfo : EIATTR_EXIT_INSTR_OFFSETS
	.align		4
        /*0408*/ 	.byte	0x04, 0x1c
        /*040a*/ 	.short	(.L_977 - .L_976)


	//   ....[0]....
.L_976:
        /*040c*/ 	.word	0x0000ad40


	//----- nvinfo : EIATTR_MAX_THREADS
	.align		4
.L_977:
        /*0410*/ 	.byte	0x04, 0x05
        /*0412*/ 	.short	(.L_979 - .L_978)
.L_978:
        /*0414*/ 	.word	0x00000180
        /*0418*/ 	.word	0x00000001
        /*041c*/ 	.word	0x00000001


	//----- nvinfo : EIATTR_CRS_STACK_SIZE
	.align		4
.L_979:
        /*0420*/ 	.byte	0x04, 0x1e
        /*0422*/ 	.short	(.L_981 - .L_980)
.L_980:
        /*0424*/ 	.word	0x00000000


	//----- nvinfo : EIATTR_CBANK_PARAM_SIZE
	.align		4
.L_981:
        /*0428*/ 	.byte	0x03, 0x19
        /*042a*/ 	.short	0x0770


	//----- nvinfo : EIATTR_PARAM_CBANK
	.align		4
        /*042c*/ 	.byte	0x04, 0x0a
        /*042e*/ 	.short	(.L_983 - .L_982)
	.align		4
.L_982:
        /*0430*/ 	.word	index@(.nv.constant0._ZN7cutlass13device_kernelIN5flash11enable_sm90INS1_16FlashAttnBwdSm90INS1_25CollectiveMainloopBwdSm90ILi2ELi2ELi2EN4cute5tupleIJNS5_1CILi1EEES8_S8_EEENS6_IJNS7_ILi64EEENS7_ILi128EEENS7_ILi96EEEEEENS_10bfloat16_tEfNS_4arch4Sm90ELb1ELb0ELb1ELb1ELb1ELb1ELb0ELb0ELi2ELi1ELi2ELi1ELb1EEENS1_24CollectiveEpilogueBwdGQAISD_fSG_Li256ELb1ELb1EEENS1_25SingleTileBwdLPTSchedulerILb1ELi128ELb1EEEEEEEEEvNT_6ParamsE)
        /*0434*/ 	.short	0x0210
        /*0436*/ 	.short	0x0770


	//----- nvinfo : EIATTR_SW_WAR
	.align		4
.L_983:
        /*0438*/ 	.byte	0x04, 0x36
        /*043a*/ 	.short	(.L_985 - .L_984)
.L_984:
        /*043c*/ 	.word	0x00000008
.L_985:


//--------------------- .nv.info._ZN7cutlass13device_kernelIN5flash11enable_sm90INS1_16FlashAttnBwdSm90INS1_25CollectiveMainloopBwdSm90ILi2ELi2ELi2EN4cute5tupleIJNS5_1CILi1EEES8_S8_EEENS6_IJNS7_ILi64EEENS7_ILi128EEENS7_ILi96EEEEEENS_10bfloat16_tEfNS_4arch4Sm90ELb0ELb0ELb0ELb0ELb0ELb1ELb0ELb0ELi2ELi1ELi2ELi1ELb1EEENS1_21CollectiveEpilogueBwdISD_SE_SG_Li256ELb0ELb0ELi1EEENS1_19SingleTileSchedulerILb0ELb0ELb0ELi128EEEEEEEEEvNT_6ParamsE --------------------------
	.section	.nv.info._ZN7cutlass13device_kernelIN5flash11enable_sm90INS1_16FlashAttnBwdSm90INS1_25CollectiveMainloopBwdSm90ILi2ELi2ELi2EN4cute5tupleIJNS5_1CILi1EEES8_S8_EEENS6_IJNS7_ILi64EEENS7_ILi128EEENS7_ILi96EEEEEENS_10bfloat16_tEfNS_4arch4Sm90ELb0ELb0ELb0ELb0ELb0ELb1ELb0ELb0ELi2ELi1ELi2ELi1ELb1EEENS1_21CollectiveEpilogueBwdISD_SE_SG_Li256ELb0ELb0ELi1EEENS1_19SingleTileSchedulerILb0ELb0ELb0ELi128EEEEEEEEEvNT_6ParamsE,"",@"SHT_CUDA_INFO"
	.sectionflags	@""
	.align	4


	//----- nvinfo : EIATTR_CUDA_API_VERSION
	.align		4
        /*0000*/ 	.byte	0x04, 0x37
        /*0002*/ 	.short	(.L_987 - .L_986)
.L_986:
        /*0004*/ 	.word	0x00000082


	//----- nvinfo : EIATTR_KPARAM_INFO
	.align		4
.L_987:
        /*0008*/ 	.byte	0x04, 0x17
        /*000a*/ 	.short	(.L_989 - .L_988)
.L_988:
        /*000c*/ 	.word	0x00000000
        /*0010*/ 	.short	0x0000
        /*0012*/ 	.short	0x0070
        /*0014*/ 	.byte	0x00, 0xf0, 0x01, 0x24


	//----- nvinfo : EIATTR_SPARSE_MMA_MASK
	.align		4
.L_989:
        /*0018*/ 	.byte	0x03, 0x50
        /*001a*/ 	.short	0x0000


	//----- nvinfo : EIATTR_MAXREG_COUNT
	.align		4
        /*001c*/ 	.byte	0x03, 0x1b
        /*001e*/ 	.short	0x00a8


	//----- nvinfo : EIATTR_NUM_BARRIERS
	.align		4
        /*0020*/ 	.byte	0x02, 0x4c
        /*0022*/ 	.byte	0x10
	.zero		1


	//----- nvinfo : EIATTR_EXTERNS
	.align		4
        /*0024*/ 	.byte	0x04, 0x0f
        /*0026*/ 	.short	(.L_991 - .L_990)


	//   ....[0]....
	.align		4
.L_990:
        /*0028*/ 	.word	index@(__assertfail)


	//----- nvinfo : EIATTR_MERCURY_ISA_VERSION
	.align		4
.L_991:
        /*002c*/ 	.byte	0x03, 0x5f
        /*002e*/ 	.short	0x0101


	//----- nvinfo : EIATTR_INT_WARP_WIDE_INSTR_OFFSETS
	.align		4
        /*0030*/ 	.byte	0x04, 0x31
        /*0032*/ 	.short	(.L_993 - .L_992)


	//   ....[0]....
.L_992:
        /*0034*/ 	.word	0x000001e0


	//   ....[1]....
        /*0038*/ 	.word	0x00000210


	//----- nvinfo : EIATTR_COOP_GROUP_MASK_REGIDS
	.align		4
.L_993:
        /*003c*/ 	.byte	0x04, 0x29
        /*003e*/ 	.short	(.L_995 - .L_994)


	//   ....[0]....
.L_994:
        /*0040*/ 	.word	0xffffffff


	//   ....[1]....
        /*0044*/ 	.word	0xffffffff


	//   ....[2]....
        /*0048*/ 	.word	0xffffffff


	//   ....[3]....
        /*004c*/ 	.word	0xffffffff


	//   ....[4]....
        /*0050*/ 	.word	0xffffffff


	//   ....[5]....
        /*0054*/ 	.word	0xffffffff


	//   ....[6]....
        /*0058*/ 	.word	0xffffffff


	//   ....[7]....
        /*005c*/ 	.word	0xffffffff


	//   ....[8]....
        /*0060*/ 	.word	0x0500000f


	//----- nvinfo : EIATTR_COOP_GROUP_INSTR_OFFSETS
	.align		4
.L_995:
        /*0064*/ 	.byte	0x04, 0x28
        /*0066*/ 	.short	(.L_997 - .L_996)


	//   ....[0]....
.L_996:
        /*0068*/ 	.word	0x00000060


	//   ....[1]....
        /*006c*/ 	.word	0x000001f0


	//   ....[2]....
        /*0070*/ 	.word	0x00000240


	//   ....[3]....
        /*0074*/ 	.word	0x00000430


	//   ....[4]....
        /*0078*/ 	.word	0x00000640


	//   ....[5]....
        /*007c*/ 	.word	0x00000b90


	//   ....[6]....
        /*0080*/ 	.word	0x00004440


	//   ....[7]....
        /*0084*/ 	.word	0x00004a40


	//   ....[8]....
        /*0088*/ 	.word	0x000078a0


	//----- nvinfo : EIATTR_REG_RECONFIG
	.align		4
.L_997:
        /*008c*/ 	.byte	0x01, 0x54
	.zero		2


	//----- nvinfo : EIATTR_SYSCALL_OFFSETS
	.align		4
        /*0090*/ 	.byte	0x04, 0x46
        /*0092*/ 	.short	(.L_999 - .L_998)


	//   ....[0]....
.L_998:
        /*0094*/ 	.word	0x000007f0


	//   ....[1]....
        /*0098*/ 	.word	0x000008e0


	//   ....[2]....
        /*009c*/ 	.word	0x00000a40


	//   ....[3]....
        /*00a0*/ 	.word	0x00000b30


	//   ....[4]....
        /*00a4*/ 	.word	0x00000e20


	//   ....[5]....
        /*00a8*/ 	.word	0x00003ee0


	//   ....[6]....
        /*00ac*/ 	.word	0x00004000


	//   ....[7]....
        /*00b0*/ 	.word	0x00004120


	//   ....[8]....
        /*00b4*/ 	.word	0x00004240


	//----- nvinfo : EIATTR_MBARRIER_INSTR_OFFSETS
	.align		4
.L_999:
        /*00b8*/ 	.byte	0x04, 0x39
        /*00ba*/ 	.short	(.L_1001 - .L_1000)


	//   ....[0]....
.L_1000:
        /*00bc*/ 	.word	0x000002e0
        /*00c0*/ 	.word	0x000000ff
        /*00c4*/ 	.word	0x00026800
        /*00c8*/ 	.short	0x0100
        /*00ca*/ 	.byte	0x06
	.zero		1


	//   ....[1]....
        /*00cc*/ 	.word	0x000003e0
        /*00d0*/ 	.word	0x000000ff
        /*00d4*/ 	.word	0x00026810
        /*00d8*/ 	.short	0x0100
        /*00da*/ 	.byte	0x08
	.zero		1


	//   ....[2]....
        /*00dc*/ 	.word	0x000003f0
        /*00e0*/ 	.word	0x000000ff
        /*00e4*/ 	.word	0x00026820
        /*00e8*/ 	.short	0x0100
        /*00ea*/ 	.byte	0x08
	.zero		1


	//   ....[3]....
        /*00ec*/ 	.word	0x00000400
        /*00f0*/ 	.word	0x000000ff
        /*00f4*/ 	.word	0x00026818
        /*00f8*/ 	.short	0x0100
        /*00fa*/ 	.byte	0x08
	.zero		1


	//   ....[4]....
        /*00fc*/ 	.word	0x00000410
        /*0100*/ 	.word	0x000000ff
        /*0104*/ 	.word	0x00026828
        /*0108*/ 	.short	0x0100
        /*010a*/ 	.byte	0x08
	.zero		1


	//   ....[5]....
        /*010c*/ 	.word	0x00000540
        /*0110*/ 	.word	0x000000ff
        /*0114*/ 	.word	0x00026830
        /*0118*/ 	.short	0x0100
        /*011a*/ 	.byte	0x08
	.zero		1


	//   ....[6]....
        /*011c*/ 	.word	0x00000550
        /*0120*/ 	.word	0x000000ff
        /*0124*/ 	.word	0x00026840
        /*0128*/ 	.short	0x0100
        /*012a*/ 	.byte	0x08
	.zero		1


	//   ....[7]....
        /*012c*/ 	.word	0x00000560
        /*0130*/ 	.word	0x000000ff
        /*0134*/ 	.word	0x00026838
        /*0138*/ 	.short	0x0100
        /*013a*/ 	.byte	0x08
	.zero		1


	//   ....[8]....
        /*013c*/ 	.word	0x00000570
        /*0140*/ 	.word	0x000000ff
        /*0144*/ 	.word	0x00026848
        /*0148*/ 	.short	0x0100
        /*014a*/ 	.byte	0x08
	.zero		1


	//   ....[9]....
        /*014c*/ 	.word	0x00000bd0
        /*0150*/ 	.word	0x00000002
        /*0154*/ 	.word	0x00026800
        /*0158*/ 	.short	0x010a
        /*015a*/ 	.byte	0x3f
	.zero		1


	//   ....[10]....
        /*015c*/ 	.word	0x00000cd0
        /*0160*/ 	.word	0x00000002
        /*0164*/ 	.word	0x00026800
        /*0168*/ 	.short	0x010a
        /*016a*/ 	.byte	0x3f
	.zero		1


	//   ....[11]....
        /*016c*/ 	.word	0x00001680
        /*0170*/ 	.word	0x000000ff
        /*0174*/ 	.word	0x00026810
        /*0178*/ 	.short	0x010a
        /*017a*/ 	.byte	0x08
	.zero		1


	//   ....[12]....
        /*017c*/ 	.word	0x000016c0
        /*0180*/ 	.word	0x000000ff
        /*0184*/ 	.word	0x00026810
        /*0188*/ 	.short	0x010a
        /*018a*/ 	.byte	0x08
	.zero		1


	//   ....[13]....
        /*018c*/ 	.word	0x00001b10
        /*0190*/ 	.word	0x000000ff
        /*0194*/ 	.word	0x00026830
        /*0198*/ 	.short	0x010a
        /*019a*/ 	.byte	0x08
	.zero		1


	//   ....[14]....
        /*019c*/ 	.word	0x00001b50
        /*01a0*/ 	.word	0x000000ff
        /*01a4*/ 	.word	0x00026830
        /*01a8*/ 	.short	0x010a
        /*01aa*/ 	.byte	0x08
	.zero		1


	//   ....[15]....
        /*01ac*/ 	.word	0x00003760
        /*01b0*/ 	.word	0x000000ff
        /*01b4*/ 	.word	0x00000000
        /*01b8*/ 	.short	0x0101
        /*01ba*/ 	.byte	0x0a
	.zero		1


	//   ....[16]....
        /*01bc*/ 	.word	0x00003a70
        /*01c0*/ 	.word	0x000000ff
        /*01c4*/ 	.word	0x00000000
        /*01c8*/ 	.short	0x0101
        /*01ca*/ 	.byte	0x08
	.zero		1


	//   ....[17]....
        /*01cc*/ 	.word	0x00005840
        /*01d0*/ 	.word	0x00000000
        /*01d4*/ 	.word	0x00026820
        /*01d8*/ 	.short	0x010a
        /*01da*/ 	.byte	0x3f
	.zero		1


	//   ....[18]....
        /*01dc*/ 	.word	0x00006140
        /*01e0*/ 	.word	0x00000000
        /*01e4*/ 	.word	0x00026840
        /*01e8*/ 	.short	0x010a
        /*01ea*/ 	.byte	0x3f
	.zero		1


	//   ....[19]....
        /*01ec*/ 	.word	0x00006440
        /*01f0*/ 	.word	0x00000000
        /*01f4*/ 	.word	0x00026828
        /*01f8*/ 	.short	0x010a
        /*01fa*/ 	.byte	0x3f
	.zero		1


	//   ....[20]....
        /*01fc*/ 	.word	0x000066c0
        /*0200*/ 	.word	0x00000000
        /*0204*/ 	.word	0x00026848
        /*0208*/ 	.short	0x010a
        /*020a*/ 	.byte	0x3f
	.zero		1


	//   ....[21]....
        /*020c*/ 	.word	0x00006990
        /*0210*/ 	.word	0x00000000
        /*0214*/ 	.word	0x00026820
        /*0218*/ 	.short	0x010a
        /*021a*/ 	.byte	0x3f
	.zero		1


	//   ....[22]....
        /*021c*/ 	.word	0x00006c80
        /*0220*/ 	.word	0x00000000
        /*0224*/ 	.word	0x00026840
        /*0228*/ 	.short	0x010a
        /*022a*/ 	.byte	0x3f
	.zero		1


	//   ....[23]....
        /*022c*/ 	.word	0x00006f60
        /*0230*/ 	.word	0x00000000
        /*0234*/ 	.word	0x00026828
        /*0238*/ 	.short	0x010a
        /*023a*/ 	.byte	0x3f
	.zero		1


	//   ....[24]....
        /*023c*/ 	.word	0x00007240
        /*0240*/ 	.word	0x00000003
        /*0244*/ 	.word	0x00026840
        /*0248*/ 	.short	0x010a
        /*024a*/ 	.byte	0x3f
	.zero		1


	//   ....[25]....
        /*024c*/ 	.word	0x00007700
        /*0250*/ 	.word	0x00000006
        /*0254*/ 	.word	0x00000000
        /*0258*/ 	.short	0x010a
        /*025a*/ 	.byte	0x3f
	.zero		1


	//   ....[26]....
        /*025c*/ 	.word	0x00007760
        /*0260*/ 	.word	0x00000003
        /*0264*/ 	.word	0x00000000
        /*0268*/ 	.short	0x010a
        /*026a*/ 	.byte	0x3f
	.zero		1


	//   ....[27]....
        /*026c*/ 	.word	0x000077c0
        /*0270*/ 	.word	0x00000000
        /*0274*/ 	.word	0x00000000
        /*0278*/ 	.short	0x010a
        /*027a*/ 	.byte	0x3f
	.zero		1


	//   ....[28]....
        /*027c*/ 	.word	0x000077f0
        /*0280*/ 	.word	0x00000003
        /*0284*/ 	.word	0x00000000
        /*0288*/ 	.short	0x010a
        /*028a*/ 	.byte	0x3f
	.zero		1


	//   ....[29]....
        /*028c*/ 	.word	0x000078d0
        /*0290*/ 	.word	0x00000002
        /*0294*/ 	.word	0x00026800
        /*0298*/ 	.short	0x010a
        /*029a*/ 	.byte	0x3f
	.zero		1


	//   ....[30]....
        /*029c*/ 	.word	0x00007930
        /*02a0*/ 	.word	0x00000005
        /*02a4*/ 	.word	0x00026810
        /*02a8*/ 	.short	0x010a
        /*02aa*/ 	.byte	0x3f
	.zero		1


	//   ....[31]....
        /*02ac*/ 	.word	0x00007990
        /*02b0*/ 	.word	0x00000005
        /*02b4*/ 	.word	0x00026830
        /*02b8*/ 	.short	0x010a
        /*02ba*/ 	.byte	0x3f
	.zero		1


	//   ....[32]....
        /*02bc*/ 	.word	0x000079e0
        /*02c0*/ 	.word	0x00000000
        /*02c4*/ 	.word	0x00026820
        /*02c8*/ 	.short	0x010a
        /*02ca*/ 	.byte	0x3f
	.zero		1


	//   ....[33]....
        /*02cc*/ 	.word	0x00007a30
        /*02d0*/ 	.word	0x00000000
        /*02d4*/ 	.word	0x00026840
        /*02d8*/ 	.short	0x010a
        /*02da*/ 	.byte	0x3f
	.zero		1


	//   ....[34]....
        /*02dc*/ 	.word	0x00007a80
        /*02e0*/ 	.word	0x00000000
        /*02e4*/ 	.word	0x00026828
        /*02e8*/ 	.short	0x010a
        /*02ea*/ 	.byte	0x3f
	.zero		1


	//   ....[35]....
        /*02ec*/ 	.word	0x00007ad0
        /*02f0*/ 	.word	0x00000000
        /*02f4*/ 	.word	0x00026848
        /*02f8*/ 	.short	0x010a
        /*02fa*/ 	.byte	0x3f
	.zero		1


	//   ....[36]....
        /*02fc*/ 	.word	0x00007b30
        /*0300*/ 	.word	0x00000000
        /*0304*/ 	.word	0x00026820
        /*0308*/ 	.short	0x010a
        /*030a*/ 	.byte	0x3f
	.zero		1


	//   ....[37]....
        /*030c*/ 	.word	0x00007b80
        /*0310*/ 	.word	0x00000000
        /*0314*/ 	.word	0x00026840
        /*0318*/ 	.short	0x010a
        /*031a*/ 	.byte	0x3f
	.zero		1


	//   ....[38]....
        /*031c*/ 	.word	0x00007bd0
        /*0320*/ 	.word	0x00000000
        /*0324*/ 	.word	0x00026828
        /*0328*/ 	.short	0x010a
        /*032a*/ 	.byte	0x3f
	.zero		1


	//   ....[39]....
        /*032c*/ 	.word	0x00007c20
        /*0330*/ 	.word	0x00000003
        /*0334*/ 	.word	0x00026840
        /*0338*/ 	.short	0x010a
        /*033a*/ 	.byte	0x3f
	.zero		1


	//   ....[40]....
        /*033c*/ 	.word	0x00007d00
        /*0340*/ 	.word	0x00000006
        /*0344*/ 	.word	0x00000000
        /*0348*/ 	.short	0x010a
        /*034a*/ 	.byte	0x3f
	.zero		1


	//   ....[41]....
        /*034c*/ 	.word	0x00007d50
        /*0350*/ 	.word	0x00000003
        /*0354*/ 	.word	0x00000000
        /*0358*/ 	.short	0x010a
        /*035a*/ 	.byte	0x3f
	.zero		1


	//   ....[42]....
        /*035c*/ 	.word	0x00007da0
        /*0360*/ 	.word	0x00000000
        /*0364*/ 	.word	0x00000000
        /*0368*/ 	.short	0x010a
        /*036a*/ 	.byte	0x3f
	.zero		1


	//----- nvinfo : EIATTR_NUM_MBARRIERS
	.align		4
.L_1001:
        /*036c*/ 	.byte	0x03, 0x38
        /*036e*/ 	.short	0x0009


	//----- nvinfo : EIATTR_EXIT_INSTR_OFFSETS
	.align		4
        /*0370*/ 	.byte	0x04, 0x1c
        /*0372*/ 	.short	(.L_1003 - .L_1002)


	//   ....[0]....
.L_1002:
        /*0374*/ 	.word	0x000006a0


	//   ....[1]....
        /*0378*/ 	.word	0x000049f0


	//   ....[2]....
        /*037c*/ 	.word	0x00004a80


	//   ....[3]....
        /*0380*/ 	.word	0x00004ab0


	//   ....[4]....
        /*0384*/ 	.word	0x00004bc0


	//   ....[5]....
        /*0388*/ 	.word	0x00005280


	//   ....[6]....
        /*038c*/ 	.word	0x00005550


	//   ....[7]....
        /*0390*/ 	.word	0x00007840


	//----- nvinfo : EIATTR_MAX_THREADS
	.align		4
.L_1003:
        /*0394*/ 	.byte	0x04, 0x05
        /*0396*/ 	.short	(.L_1005 - .L_1004)
.L_1004:
        /*0398*/ 	.word	0x00000180
        /*039c*/ 	.word	0x00000001
        /*03a0*/ 	.word	0x00000001


	//----- nvinfo : EIATTR_CRS_STACK_SIZE
	.align		4
.L_1005:
        /*03a4*/ 	.byte	0x04, 0x1e
        /*03a6*/ 	.short	(.L_1007 - .L_1006)
.L_1006:
        /*03a8*/ 	.word	0x00000000


	//----- nvinfo : EIATTR_CBANK_PARAM_SIZE
	.align		4
.L_1007:
        /*03ac*/ 	.byte	0x03, 0x19
        /*03ae*/ 	.short	0x0970


	//----- nvinfo : EIATTR_PARAM_CBANK
	.align		4
        /*03b0*/ 	.byte	0x04, 0x0a
        /*03b2*/ 	.short	(.L_1009 - .L_1008)
	.align		4
.L_1008:
        /*03b4*/ 	.word	index@(.nv.constant0._ZN7cutlass13device_kernelIN5flash11enable_sm90INS1_16FlashAttnBwdSm90INS1_25CollectiveMainloopBwdSm90ILi2ELi2ELi2EN4cute5tupleIJNS5_1CILi1EEES8_S8_EEENS6_IJNS7_ILi64EEENS7_ILi128EEENS7_ILi96EEEEEENS_10bfloat16_tEfNS_4arch4Sm90ELb0ELb0ELb0ELb0ELb0ELb1ELb0ELb0ELi2ELi1ELi2ELi1ELb1EEENS1_21CollectiveEpilogueBwdISD_SE_SG_Li256ELb0ELb0ELi1EEENS1_19SingleTileSchedulerILb0ELb0ELb0ELi128EEEEEEEEEvNT_6ParamsE)
        /*03b8*/ 	.short	0x0210
        /*03ba*/ 	.short	0x0970


	//----- nvinfo : EIATTR_SW_WAR
	.align		4
.L_1009:
        /*03bc*/ 	.byte	0x04, 0x36
        /*03be*/ 	.short	(.L_1011 - .L_1010)
.L_1010:
        /*03c0*/ 	.word	0x00000008
.L_1011:


//--------------------- .nv.info._ZN7cutlass13device_kernelIN5flash11enable_sm90INS1_16FlashAttnBwdSm90INS1_25CollectiveMainloopBwdSm90ILi2ELi2ELi2EN4cute5tupleIJNS5_1CILi1EEES8_S8_EEENS6_IJNS7_ILi64EEENS7_ILi128EEENS7_ILi96EEEEEENS_10bfloat16_tEfNS_4arch4Sm90ELb0ELb0ELb0ELb0ELb1ELb1ELb0ELb0ELi2ELi1ELi2ELi1ELb1EEENS1_21CollectiveEpilogueBwdISD_SE_SG_Li256ELb0ELb0ELi1EEENS1_19SingleTileSchedulerILb0ELb0ELb0ELi128EEEEEEEEEvNT_6ParamsE --------------------------
	.section	.nv.info._ZN7cutlass13device_kernelIN5flash11enable_sm90INS1_16FlashAttnBwdSm90INS1_25CollectiveMainloopBwdSm90ILi2ELi2ELi2EN4cute5tupleIJNS5_1CILi1EEES8_S8_EEENS6_IJNS7_ILi64EEENS7_ILi128EEENS7_ILi96EEEEEENS_10bfloat16_tEfNS_4arch4Sm90ELb0ELb0ELb0ELb0ELb1ELb1ELb0ELb0ELi2ELi1ELi2ELi1ELb1EEENS1_21CollectiveEpilogueBwdISD_SE_SG_Li256ELb0ELb0ELi1EEENS1_19SingleTileSchedulerILb0ELb0ELb0ELi128EEEEEEEEEvNT_6ParamsE,"",@"SHT_CUDA_INFO"
	.sectionflags	@""
	.align	4


	//----- nvinfo : EIATTR_CUDA_API_VERSION
	.align		4
        /*0000*/ 	.byte	0x04, 0x37
        /*0002*/ 	.short	(.L_1013 - .L_1012)
.L_1012:
        /*0004*/ 	.word	0x00000082


	//----- nvinfo : EIATTR_KPARAM_INFO
	.align		4
.L_1013:
        /*0008*/ 	.byte	0x04, 0x17
        /*000a*/ 	.short	(.L_1015 - .L_1014)
.L_1014:
        /*000c*/ 	.word	0x00000000
        /*0010*/ 	.short	0x0000
        /*0012*/ 	.short	0x0070
        /*0014*/ 	.byte	0x00, 0xf0, 0x01, 0x24


	//----- nvinfo : EIATTR_SPARSE_MMA_MASK
	.align		4
.L_1015:
        /*0018*/ 	.byte	0x03, 0x50
        /*001a*/ 	.short	0x0000


	//----- nvinfo : EIATTR_MAXREG_COUNT
	.align		4
        /*001c*/ 	.byte	0x03, 0x1b
        /*001e*/ 	.short	0x00a8


	//----- nvinfo : EIATTR_NUM_BARRIERS
	.align		4
        /*0020*/ 	.byte	0x02, 0x4c
        /*0022*/ 	.byte	0x10
	.zero		1


	//----- nvinfo : EIATTR_EXTERNS
	.align		4
        /*0024*/ 	.byte	0x04, 0x0f
        /*0026*/ 	.short	(.L_1017 - .L_1016)


	//   ....[0]....
	.align		4
.L_1016:
        /*0028*/ 	.word	index@(__assertfail)


	//----- nvinfo : EIATTR_MERCURY_ISA_VERSION
	.align		4
.L_1017:
        /*002c*/ 	.byte	0x03, 0x5f
        /*002e*/ 	.short	0x0101


	//----- nvinfo : EIATTR_INT_WARP_WIDE_INSTR_OFFSETS
	.align		4
        /*0030*/ 	.byte	0x04, 0x31
        /*0032*/ 	.short	(.L_1019 - .L_1018)


	//   ....[0]....
.L_1018:
        /*0034*/ 	.word	0x000001e0


	//   ....[1]....
        /*0038*/ 	.word	0x00000210


	//   ....[2]....
        /*003c*/ 	.word	0x000052e0


	//   ....[3]....
        /*0040*/ 	.word	0x00005750


	//   ....[4]....
        /*0044*/ 	.word	0x00005d30


	//----- nvinfo : EIATTR_COOP_GROUP_MASK_REGIDS
	.align		4
.L_1019:
        /*0048*/ 	.byte	0x04, 0x29
        /*004a*/ 	.short	(.L_1021 - .L_1020)


	//   ....[0]....
.L_1020:
        /*004c*/ 	.word	0xffffffff


	//   ....[1]....
        /*0050*/ 	.word	0xffffffff


	//   ....[2]....
        /*0054*/ 	.word	0xffffffff


	//   ....[3]....
        /*0058*/ 	.word	0xffffffff


	//   ....[4]....
        /*005c*/ 	.word	0xffffffff


	//   ....[5]....
        /*0060*/ 	.word	0xffffffff


	//   ....[6]....
        /*0064*/ 	.word	0xffffffff


	//   ....[7]....
        /*0068*/ 	.word	0xffffffff


	//   ....[8]....
        /*006c*/ 	.word	0xffffffff


	//   ....[9]....
        /*0070*/ 	.word	0xffffffff


	//   ....[10]....
        /*0074*/ 	.word	0xffffffff


	//   ....[11]....
        /*0078*/ 	.word	0xffffffff


	//   ....[12]....
        /*007c*/ 	.word	0xffffffff


	//   ....[13]....
        /*0080*/ 	.word	0xffffffff


	//   ....[14]....
        /*0084*/ 	.word	0x0500000f


	//   ....[15]....
        /*0088*/ 	.word	0x0500000f


	//   ....[16]....
        /*008c*/ 	.word	0x0500000f


	//   ....[17]....
        /*0090*/ 	.word	0x0500000f


	//----- nvinfo : EIATTR_COOP_GROUP_INSTR_OFFSETS
	.align		4
.L_1021:
        /*0094*/ 	.byte	0x04, 0x28
        /*0096*/ 	.short	(.L_1023 - .L_1022)


	//   ....[0]....
.L_1022:
        /*0098*/ 	.word	0x00000060


	//   ....[1]....
        /*009c*/ 	.word	0x000001f0


	//   ....[2]....
        /*00a0*/ 	.word	0x00000240


	//   ....[3]....
        /*00a4*/ 	.word	0x00000430


	//   ....[4]....
        /*00a8*/ 	.word	0x00000640


	//   ....[5]....
        /*00ac*/ 	.word	0x00000b90


	//   ....[6]....
        /*00b0*/ 	.word	0x00004440


	//   ....[7]....
        /*00b4*/ 	.word	0x00004a40


	//   ....[8]....
        /*00b8*/ 	.word	0x00004f80


	//   ....[9]....
        /*00bc*/ 	.word	0x00005210


	//   ....[10]....
        /*00c0*/ 	.word	0x00005450


	//   ....[11]....
        /*00c4*/ 	.word	0x00005680


	//   ....[12]....
        /*00c8*/ 	.word	0x00005930


	//   ....[13]....
        /*00cc*/ 	.word	0x00005c60


	//   ....[14]....
        /*00d0*/ 	.word	0x000080e0


	//   ....[15]....
        /*00d4*/ 	.word	0x00008250


	//   ....[16]....
        /*00d8*/ 	.word	0x000082c0


	//   ....[17]....
        /*00dc*/ 	.word	0x00008330


	//----- nvinfo : EIATTR_REG_RECONFIG
	.align		4
.L_1023:
        /*00e0*/ 	.byte	0x01, 0x54
	.zero		2


	//----- nvinfo : EIATTR_SYSCALL_OFFSETS
	.align		4
        /*00e4*/ 	.byte	0x04, 0x46
        /*00e6*/ 	.short	(.L_1025 - .L_1024)


	//   ....[0]....
.L_1024:
        /*00e8*/ 	.word	0x000007f0


	//   ....[1]....
        /*00ec*/ 	.word	0x000008e0


	//   ....[2]....
        /*00f0*/ 	.word	0x00000a40


	//   ....[3]....
        /*00f4*/ 	.word	0x00000b30


	//   ....[4]....
        /*00f8*/ 	.word	0x00000e20


	//   ....[5]....
        /*00fc*/ 	.word	0x00003ee0


	//   ....[6]....
        /*0100*/ 	.word	0x00004000


	//   ....[7]....
        /*0104*/ 	.word	0x00004120


	//   ....[8]....
        /*0108*/ 	.word	0x00004240


	//----- nvinfo : EIATTR_MBARRIER_INSTR_OFFSETS
	.align		4
.L_1025:
        /*010c*/ 	.byte	0x04, 0x39
        /*010e*/ 	.short	(.L_1027 - .L_1026)


	//   ....[0]....
.L_1026:
        /*0110*/ 	.word	0x000002e0
        /*0114*/ 	.word	0x000000ff
        /*0118*/ 	.word	0x00026800
        /*011c*/ 	.short	0x0100
        /*011e*/ 	.byte	0x06
	.zero		1


	//   ....[1]....
        /*0120*/ 	.word	0x000003e0
        /*0124*/ 	.word	0x000000ff
        /*0128*/ 	.word	0x00026810
        /*012c*/ 	.short	0x0100
        /*012e*/ 	.byte	0x08
	.zero		1


	//   ....[2]....
        /*0130*/ 	.word	0x000003f0
        /*0134*/ 	.word	0x000000ff
        /*0138*/ 	.word	0x00026820
        /*013c*/ 	.short	0x0100
        /*013e*/ 	.byte	0x08
	.zero		1


	//   ....[3]....
        /*0140*/ 	.word	0x00000400
        /*0144*/ 	.word	0x000000ff
        /*0148*/ 	.word	0x00026818
        /*014c*/ 	.short	0x0100
        /*014e*/ 	.byte	0x08
	.zero		1


	//   ....[4]....
        /*0150*/ 	.word	0x00000410
        /*0154*/ 	.word	0x000000ff
        /*0158*/ 	.word	0x00026828
        /*015c*/ 	.short	0x0100
        /*015e*/ 	.byte	0x08
	.zero		1


	//   ....[5]....
        /*0160*/ 	.word	0x00000540
        /*0164*/ 	.word	0x000000ff
        /*0168*/ 	.word	0x00026830
        /*016c*/ 	.short	0x0100
        /*016e*/ 	.byte	0x08
	.zero		1


	//   ....[6]....
        /*0170*/ 	.word	0x00000550
        /*0174*/ 	.word	0x000000ff
        /*0178*/ 	.word	0x00026840
        /*017c*/ 	.short	0x0100
        /*017e*/ 	.byte	0x08
	.zero		1


	//   ....[7]....
        /*0180*/ 	.word	0x00000560
        /*0184*/ 	.word	0x000000ff
        /*0188*/ 	.word	0x00026838
        /*018c*/ 	.short	0x0100
        /*018e*/ 	.byte	0x08
	.zero		1


	//   ....[8]....
        /*0190*/ 	.word	0x00000570
        /*0194*/ 	.word	0x000000ff
        /*0198*/ 	.word	0x00026848
        /*019c*/ 	.short	0x0100
        /*019e*/ 	.byte	0x08
	.zero		1


	//   ....[9]....
        /*01a0*/ 	.word	0x00000bd0
        /*01a4*/ 	.word	0x00000002
        /*01a8*/ 	.word	0x00026800
        /*01ac*/ 	.short	0x010a
        /*01ae*/ 	.byte	0x3f
	.zero		1


	//   ....[10]....
        /*01b0*/ 	.word	0x00000cd0
        /*01b4*/ 	.word	0x00000002
        /*01b8*/ 	.word	0x00026800
        /*01bc*/ 	.short	0x010a
        /*01be*/ 	.byte	0x3f
	.zero		1


	//   ....[11]....
        /*01c0*/ 	.word	0x00001680
        /*01c4*/ 	.word	0x000000ff
        /*01c8*/ 	.word	0x00026810
        /*01cc*/ 	.short	0x010a
        /*01ce*/ 	.byte	0x08
	.zero		1


	//   ....[12]....
        /*01d0*/ 	.word	0x000016c0
        /*01d4*/ 	.word	0x000000ff
        /*01d8*/ 	.word	0x00026810
        /*01dc*/ 	.short	0x010a
        /*01de*/ 	.byte	0x08
	.zero		1


	//   ....[13]....
        /*01e0*/ 	.word	0x00001b10
        /*01e4*/ 	.word	0x000000ff
        /*01e8*/ 	.word	0x00026830
        /*01ec*/ 	.short	0x010a
        /*01ee*/ 	.byte	0x08
	.zero		1


	//   ....[14]....
        /*01f0*/ 	.word	0x00001b50
        /*01f4*/ 	.word	0x000000ff
        /*01f8*/ 	.word	0x00026830
        /*01fc*/ 	.short	0x010a
        /*01fe*/ 	.byte	0x08
	.zero		1


	//   ....[15]....
        /*0200*/ 	.word	0x00003760
        /*0204*/ 	.word	0x000000ff
        /*0208*/ 	.word	0x00000000
        /*020c*/ 	.short	0x0101
        /*020e*/ 	.byte	0x0a
	.zero		1


	//   ....[16]....
        /*0210*/ 	.word	0x00003a70
        /*0214*/ 	.word	0x000000ff
        /*0218*/ 	.word	0x00000000
        /*021c*/ 	.short	0x0101
        /*021e*/ 	.byte	0x08
	.zero		1


	//   ....[17]....
        /*0220*/ 	.word	0x00006080
        /*0224*/ 	.word	0x00000000
        /*0228*/ 	.word	0x00026820
        /*022c*/ 	.short	0x010a
        /*022e*/ 	.byte	0x3f
	.zero		1


	//   ....[18]....
        /*0230*/ 	.word	0x00006980
        /*0234*/ 	.word	0x00000000
        /*0238*/ 	.word	0x00026840
        /*023c*/ 	.short	0x010a
        /*023e*/ 	.byte	0x3f
	.zero		1


	//   ....[19]....
        /*0240*/ 	.word	0x00006c80
        /*0244*/ 	.word	0x00000000
        /*0248*/ 	.word	0x00026828
        /*024c*/ 	.short	0x010a
        /*024e*/ 	.byte	0x3f
	.zero		1


	//   ....[20]....
        /*0250*/ 	.word	0x00006f00
        /*0254*/ 	.word	0x00000000
        /*0258*/ 	.word	0x00026848
        /*025c*/ 	.short	0x010a
        /*025e*/ 	.byte	0x3f
	.zero		1


	//   ....[21]....
        /*0260*/ 	.word	0x000071d0
        /*0264*/ 	.word	0x00000000
        /*0268*/ 	.word	0x00026820
        /*026c*/ 	.short	0x010a
        /*026e*/ 	.byte	0x3f
	.zero		1


	//   ....[22]....
        /*0270*/ 	.word	0x000074c0
        /*0274*/ 	.word	0x00000000
        /*0278*/ 	.word	0x00026840
        /*027c*/ 	.short	0x010a
        /*027e*/ 	.byte	0x3f
	.zero		1


	//   ....[23]....
        /*0280*/ 	.word	0x000077a0
        /*0284*/ 	.word	0x00000000
        /*0288*/ 	.word	0x00026828
        /*028c*/ 	.short	0x010a
        /*028e*/ 	.byte	0x3f
	.zero		1


	//   ....[24]....
        /*0290*/ 	.word	0x00007a80
        /*0294*/ 	.word	0x00000003
        /*0298*/ 	.word	0x00026840
        /*029c*/ 	.short	0x010a
        /*029e*/ 	.byte	0x3f
	.zero		1


	//   ....[25]....
        /*02a0*/ 	.word	0x00007f40
        /*02a4*/ 	.word	0x00000006
        /*02a8*/ 	.word	0x00000000
        /*02ac*/ 	.short	0x010a
        /*02ae*/ 	.byte	0x3f
	.zero		1


	//   ....[26]....
        /*02b0*/ 	.word	0x00007fa0
        /*02b4*/ 	.word	0x00000003
        /*02b8*/ 	.word	0x00000000
        /*02bc*/ 	.short	0x010a
        /*02be*/ 	.byte	0x3f
	.zero		1


	//   ....[27]....
        /*02c0*/ 	.word	0x00008000
        /*02c4*/ 	.word	0x00000000
        /*02c8*/ 	.word	0x00000000
        /*02cc*/ 	.short	0x010a
        /*02ce*/ 	.byte	0x3f
	.zero		1


	//   ....[28]....
        /*02d0*/ 	.word	0x00008030
        /*02d4*/ 	.word	0x00000003
        /*02d8*/ 	.word	0x00000000
        /*02dc*/ 	.short	0x010a
        /*02de*/ 	.byte	0x3f
	.zero		1


	//   ....[29]....
        /*02e0*/ 	.word	0x00008110
        /*02e4*/ 	.word	0x00000002
        /*02e8*/ 	.word	0x00026800
        /*02ec*/ 	.short	0x010a
        /*02ee*/ 	.byte	0x3f
	.zero		1


	//   ....[30]....
        /*02f0*/ 	.word	0x00008170
        /*02f4*/ 	.word	0x00000005
        /*02f8*/ 	.word	0x00026810
        /*02fc*/ 	.short	0x010a
        /*02fe*/ 	.byte	0x3f
	.zero		1


	//   ....[31]....
        /*0300*/ 	.word	0x000081d0
        /*0304*/ 	.word	0x00000005
        /*0308*/ 	.word	0x00026830
        /*030c*/ 	.short	0x010a
        /*030e*/ 	.byte	0x3f
	.zero		1


	//   ....[32]....
        /*0310*/ 	.word	0x00008370
        /*0314*/ 	.word	0x00000000
        /*0318*/ 	.word	0x00026820
        /*031c*/ 	.short	0x010a
        /*031e*/ 	.byte	0x3f
	.zero		1


	//   ....[33]....
        /*0320*/ 	.word	0x000083c0
        /*0324*/ 	.word	0x00000000
        /*0328*/ 	.word	0x00026840
        /*032c*/ 	.short	0x010a
        /*032e*/ 	.byte	0x3f
	.zero		1


	//   ....[34]....
        /*0330*/ 	.word	0x00008410
        /*0334*/ 	.word	0x00000000
        /*0338*/ 	.word	0x00026828
        /*033c*/ 	.short	0x010a
        /*033e*/ 	.byte	0x3f
	.zero		1


	//   ....[35]....
        /*0340*/ 	.word	0x00008460
        /*0344*/ 	.word	0x00000000
        /*0348*/ 	.word	0x00026848
        /*034c*/ 	.short	0x010a
        /*034e*/ 	.byte	0x3f
	.zero		1


	//   ....[36]....
        /*0350*/ 	.word	0x000084c0
        /*0354*/ 	.word	0x00000000
        /*0358*/ 	.word	0x00026820
        /*035c*/ 	.short	0x010a
        /*035e*/ 	.byte	0x3f
	.zero		1


	//   ....[37]....
        /*0360*/ 	.word	0x00008510
        /*0364*/ 	.word	0x00000000
        /*0368*/ 	.word	0x00026840
        /*036c*/ 	.short	0x010a
        /*036e*/ 	.byte	0x3f
	.zero		1


	//   ....[38]....
        /*0370*/ 	.word	0x00008560
        /*0374*/ 	.word	0x00000000
        /*0378*/ 	.word	0x00026828
        /*037c*/ 	.short	0x010a
        /*037e*/ 	.byte	0x3f
	.zero		1


	//   ....[39]....
        /*0380*/ 	.word	0x000085b0
        /*0384*/ 	.word	0x00000003
        /*0388*/ 	.word	0x00026840
        /*038c*/ 	.short	0x010a
        /*038e*/ 	.byte	0x3f
	.zero		1


	//   ....[40]....
        /*0390*/ 	.word	0x00008690
        /*0394*/ 	.word	0x00000006
        /*0398*/ 	.word	0x00000000
        /*039c*/ 	.short	0x010a
        /*039e*/ 	.byte	0x3f
	.zero		1


	//   ....[41]....
        /*03a0*/ 	.word	0x000086e0
        /*03a4*/ 	.word	0x00000003
        /*03a8*/ 	.word	0x00000000
        /*03ac*/ 	.short	0x010a
        /*03ae*/ 	.byte	0x3f
	.zero		1


	//   ....[42]....
        /*03b0*/ 	.word	0x00008730
        /*03b4*/ 	.word	0x00000000
        /*03b8*/ 	.word	0x00000000
        /*03bc*/ 	.short	0x010a
        /*03be*/ 	.byte	0x3f
	.zero		1


	//----- nvinfo : EIATTR_NUM_MBARRIERS
	.align		4
.L_1027:
        /*03c0*/ 	.byte	0x03, 0x38
        /*03c2*/ 	.short	0x0009


	//----- nvinfo : EIATTR_EXIT_INSTR_OFFSETS
	.align		4
        /*03c4*/ 	.byte	0x04, 0x1c
        /*03c6*/ 	.short	(.L_1029 - .L_1028)


	//   ....[0]....
.L_1028:
        /*03c8*/ 	.word	0x000006a0


	//   ....[1]....
        /*03cc*/ 	.word	0x000049f0


	//   ....[2]....
        /*03d0*/ 	.word	0x00004a80


	//   ....[3]....
        /*03d4*/ 	.word	0x00004ab0


	//   ....[4]....
        /*03d8*/ 	.word	0x00004c00


	//   ....[5]....
        /*03dc*/ 	.word	0x000057f0


	//   ....[6]....
        /*03e0*/ 	.word	0x00005d90


	//   ....[7]....
        /*03e4*/ 	.word	0x00008080


	//----- nvinfo : EIATTR_MAX_THREADS
	.align		4
.L_1029:
        /*03e8*/ 	.byte	0x04, 0x05
        /*03ea*/ 	.short	(.L_1031 - .L_1030)
.L_1030:
        /*03ec*/ 	.word	0x00000180
        /*03f0*/ 	.word	0x00000001
        /*03f4*/ 	.word	0x00000001


	//----- nvinfo : EIATTR_CRS_STACK_SIZE
	.align		4
.L_1031:
        /*03f8*/ 	.byte	0x04, 0x1e
        /*03fa*/ 	.short	(.L_1033 - .L_1032)
.L_1032:
        /*03fc*/ 	.word	0x00000000


	//----- nvinfo : EIATTR_CBANK_PARAM_SIZE
	.align		4
.L_1033:
        /*0400*/ 	.byte	0x03, 0x19
        /*0402*/ 	.short	0x0970


	//----- nvinfo : EIATTR_PARAM_CBANK
	.align		4
        /*0404*/ 	.byte	0x04, 0x0a
        /*0406*/ 	.short	(.L_1035 - .L_1034)
	.align		4
.L_1034:
        /*0408*/ 	.word	index@(.nv.constant0._ZN7cutlass13device_kernelIN5flash11enable_sm90INS1_16FlashAttnBwdSm90INS1_25CollectiveMainloopBwdSm90ILi2ELi2ELi2EN4cute5tupleIJNS5_1CILi1EEES8_S8_EEENS6_IJNS7_ILi64EEENS7_ILi128EEENS7_ILi96EEEEEENS_10bfloat16_tEfNS_4arch4Sm90ELb0ELb0ELb0ELb0ELb1ELb1ELb0ELb0ELi2ELi1ELi2ELi1ELb1EEENS1_21CollectiveEpilogueBwdISD_SE_SG_Li256ELb0ELb0ELi1EEENS1_19SingleTileSchedulerILb0ELb0ELb0ELi128EEEEEEEEEvNT_6ParamsE)
        /*040c*/ 	.short	0x0210
        /*040e*/ 	.short	0x0970


	//----- nvinfo : EIATTR_SW_WAR
	.align		4
.L_1035:
        /*0410*/ 	.byte	0x04, 0x36
        /*0412*/ 	.short	(.L_1037 - .L_1036)
.L_1036:
        /*0414*/ 	.word	0x00000008
.L_1037:


//--------------------- .nv.info._ZN7cutlass13device_kernelIN5flash11enable_sm90INS1_16FlashAttnBwdSm90INS1_25CollectiveMainloopBwdSm90ILi2ELi2ELi2EN4cute5tupleIJNS5_1CILi1EEES8_S8_EEENS6_IJNS7_ILi64EEENS7_ILi128EEENS7_ILi96EEEEEENS_10bfloat16_tEfNS_4arch4Sm90ELb0ELb0ELb0ELb0ELb0ELb1ELb0ELb0ELi2ELi1ELi2ELi1ELb1EEENS1_24CollectiveEpilogueBwdGQAISD_fSG_Li256ELb0ELb0EEENS1_19SingleTileSchedulerILb0ELb0ELb0ELi128EEEEEEEEEvNT_6ParamsE --------------------------
	.section	.nv.info._ZN7cutlass13device_kernelIN5flash11enable_sm90INS1_16FlashAttnBwdSm90INS1_25CollectiveMainloopBwdSm90ILi2ELi2ELi2EN4cute5tupleIJNS5_1CILi1EEES8_S8_EEENS6_IJNS7_ILi64EEENS7_ILi128EEENS7_ILi96EEEEEENS_10bfloat16_tEfNS_4arch4Sm90ELb0ELb0ELb0ELb0ELb0ELb1ELb0ELb0ELi2ELi1ELi2ELi1ELb1EEENS1_24CollectiveEpilogueBwdGQAISD_fSG_Li256ELb0ELb0EEENS1_19SingleTileSchedulerILb0ELb0ELb0ELi128EEEEEEEEEvNT_6ParamsE,"",@"SHT_CUDA_INFO"
	.sectionflags	@""
	.align	4


	//----- nvinfo : EIATTR_CUDA_API_VERSION
	.align		4
        /*0000*/ 	.byte	0x04, 0x37
        /*0002*/ 	.short	(.L_1039 - .L_1038)
.L_1038:
        /*0004*/ 	.word	0x00000082


	//----- nvinfo : EIATTR_KPARAM_INFO
	.align		4
.L_1039:
        /*0008*/ 	.byte	0x04, 0x17
        /*000a*/ 	.short	(.L_1041 - .L_1040)
.L_1040:
        /*000c*/ 	.word	0x00000000
        /*0010*/ 	.short	0x0000
        /*0012*/ 	.short	0x0070
        /*0014*/ 	.byte	0x00, 0xf0, 0x01, 0x1a


	//----- nvinfo : EIATTR_SPARSE_MMA_MASK
	.align		4
.L_1041:
        /*0018*/ 	.byte	0x03, 0x50
        /*001a*/ 	.short	0x0000


	//----- nvinfo : EIATTR_MAXREG_COUNT
	.align		4
        /*001c*/ 	.byte	0x03, 0x1b
        /*001e*/ 	.short	0x00a8


	//----- nvinfo : EIATTR_NUM_BARRIERS
	.align		4
        /*0020*/ 	.byte	0x02, 0x4c
        /*0022*/ 	.byte	0x10
	.zero		1


	//----- nvinfo : EIATTR_EXTERNS
	.align		4
        /*0024*/ 	.byte	0x04, 0x0f
        /*0026*/ 	.short	(.L_1043 - .L_1042)


	//   ....[0]....
	.align		4
.L_1042:
        /*0028*/ 	.word	index@(__assertfail)


	//----- nvinfo : EIATTR_MERCURY_ISA_VERSION
	.align		4
.L_1043:
        /*002c*/ 	.byte	0x03, 0x5f
        /*002e*/ 	.short	0x0101


	//----- nvinfo : EIATTR_INT_WARP_WIDE_INSTR_OFFSETS
	.align		4
        /*0030*/ 	.byte	0x04, 0x31
        /*0032*/ 	.short	(.L_1045 - .L_1044)


	//   ....[0]....
.L_1044:
        /*0034*/ 	.word	0x00000180


	//   ....[1]....
        /*0038*/ 	.word	0x000001b0


	//----- nvinfo : EIATTR_COOP_GROUP_MASK_REGIDS
	.align		4
.L_1045:
        /*003c*/ 	.byte	0x04, 0x29
        /*003e*/ 	.short	(.L_1047 - .L_1046)


	//   ....[0]....
.L_1046:
        /*0040*/ 	.word	0xffffffff


	//   ....[1]....
        /*0044*/ 	.word	0xffffffff


	//   ....[2]....
        /*0048*/ 	.word	0xffffffff


	//   ....[3]....
        /*004c*/ 	.word	0xffffffff


	//   ....[4]....
        /*0050*/ 	.word	0xffffffff


	//   ....[5]....
        /*0054*/ 	.word	0xffffffff


	//   ....[6]....
        /*0058*/ 	.word	0xffffffff


	//   ....[7]....
        /*005c*/ 	.word	0x0500000f


	//----- nvinfo : EIATTR_COOP_GROUP_INSTR_OFFSETS
	.align		4
.L_1047:
        /*0060*/ 	.byte	0x04, 0x28
        /*0062*/ 	.short	(.L_1049 - .L_1048)


	//   ....[0]....
.L_1048:
        /*0064*/ 	.word	0x00000050


	//   ....[1]....
        /*0068*/ 	.word	0x00000190


	//   ....[2]....
        /*006c*/ 	.word	0x000001e0


	//   ....[3]....
        /*0070*/ 	.word	0x000003d0


	//   ....[4]....
        /*0074*/ 	.word	0x000005e0


	//   ....[5]....
        /*0078*/ 	.word	0x00000b20


	//   ....[6]....
        /*007c*/ 	.word	0x000047d0


	//   ....[7]....
        /*0080*/ 	.word	0x00007670


	//----- nvinfo : EIATTR_REG_RECONFIG
	.align		4
.L_1049:
        /*0084*/ 	.byte	0x01, 0x54
	.zero		2


	//----- nvinfo : EIATTR_SYSCALL_OFFSETS
	.align		4
        /*0088*/ 	.byte	0x04, 0x46
        /*008a*/ 	.short	(.L_1051 - .L_1050)


	//   ....[0]....
.L_1050:
        /*008c*/ 	.word	0x00000780


	//   ....[1]....
        /*0090*/ 	.word	0x00000870


	//   ....[2]....
        /*0094*/ 	.word	0x000009d0


	//   ....[3]....
        /*0098*/ 	.word	0x00000ac0


	//   ....[4]....
        /*009c*/ 	.word	0x00000d40


	//----- nvinfo : EIATTR_MBARRIER_INSTR_OFFSETS
	.align		4
.L_1051:
        /*00a0*/ 	.byte	0x04, 0x39
        /*00a2*/ 	.short	(.L_1053 - .L_1052)


	//   ....[0]....
.L_1052:
        /*00a4*/ 	.word	0x00000280
        /*00a8*/ 	.word	0x000000ff
        /*00ac*/ 	.word	0x00026800
        /*00b0*/ 	.short	0x0100
        /*00b2*/ 	.byte	0x06
	.zero		1


	//   ....[1]....
        /*00b4*/ 	.word	0x00000380
        /*00b8*/ 	.word	0x000000ff
        /*00bc*/ 	.word	0x00026810
        /*00c0*/ 	.short	0x0100
        /*00c2*/ 	.byte	0x08
	.zero		1


	//   ....[2]....
        /*00c4*/ 	.word	0x00000390
        /*00c8*/ 	.word	0x000000ff
        /*00cc*/ 	.word	0x00026820
        /*00d0*/ 	.short	0x0100
        /*00d2*/ 	.byte	0x08
	.zero		1


	//   ....[3]....
        /*00d4*/ 	.word	0x000003a0
        /*00d8*/ 	.word	0x000000ff
        /*00dc*/ 	.word	0x00026818
        /*00e0*/ 	.short	0x0100
        /*00e2*/ 	.byte	0x08
	.zero		1


	//   ....[4]....
        /*00e4*/ 	.word	0x000003b0
        /*00e8*/ 	.word	0x000000ff
        /*00ec*/ 	.word	0x00026828
        /*00f0*/ 	.short	0x0100
        /*00f2*/ 	.byte	0x08
	.zero		1


	//   ....[5]....
        /*00f4*/ 	.word	0x000004e0
        /*00f8*/ 	.word	0x000000ff
        /*00fc*/ 	.word	0x00026830
        /*0100*/ 	.short	0x0100
        /*0102*/ 	.byte	0x08
	.zero		1


	//   ....[6]....
        /*0104*/ 	.word	0x000004f0
        /*0108*/ 	.word	0x000000ff
        /*010c*/ 	.word	0x00026840
        /*0110*/ 	.short	0x0100
        /*0112*/ 	.byte	0x08
	.zero		1


	//   ....[7]....
        /*0114*/ 	.word	0x00000500
        /*0118*/ 	.word	0x000000ff
        /*011c*/ 	.word	0x00026838
        /*0120*/ 	.short	0x0100
        /*0122*/ 	.byte	0x08
	.zero		1


	//   ....[8]....
        /*0124*/ 	.word	0x00000510
        /*0128*/ 	.word	0x000000ff
        /*012c*/ 	.word	0x00026848
        /*0130*/ 	.short	0x0100
        /*0132*/ 	.byte	0x08
	.zero		1


	//   ....[9]....
        /*0134*/ 	.word	0x00000b50
        /*0138*/ 	.word	0x00000012
        /*013c*/ 	.word	0x00026800
        /*0140*/ 	.short	0x010a
        /*0142*/ 	.byte	0x3f
	.zero		1


	//   ....[10]....
        /*0144*/ 	.word	0x00000c00
        /*0148*/ 	.word	0x00000012
        /*014c*/ 	.word	0x00026800
        /*0150*/ 	.short	0x010a
        /*0152*/ 	.byte	0x3f
	.zero		1


	//   ....[11]....
        /*0154*/ 	.word	0x000018d0
        /*0158*/ 	.word	0x000000ff
        /*015c*/ 	.word	0x00026810
        /*0160*/ 	.short	0x010a
        /*0162*/ 	.byte	0x08
	.zero		1


	//   ....[12]....
        /*0164*/ 	.word	0x00001910
        /*0168*/ 	.word	0x000000ff
        /*016c*/ 	.word	0x00026810
        /*0170*/ 	.short	0x010a
        /*0172*/ 	.byte	0x08
	.zero		1


	//   ....[13]....
        /*0174*/ 	.word	0x00001d60
        /*0178*/ 	.word	0x000000ff
        /*017c*/ 	.word	0x00026830
        /*0180*/ 	.short	0x010a
        /*0182*/ 	.byte	0x08
	.zero		1


	//   ....[14]....
        /*0184*/ 	.word	0x00001da0
        /*0188*/ 	.word	0x000000ff
        /*018c*/ 	.word	0x00026830
        /*0190*/ 	.short	0x010a
        /*0192*/ 	.byte	0x08
	.zero		1


	//   ....[15]....
        /*0194*/ 	.word	0x000039e0
        /*0198*/ 	.word	0x000000ff
        /*019c*/ 	.word	0x00000000
        /*01a0*/ 	.short	0x0101
        /*01a2*/ 	.byte	0x0a
	.zero		1


	//   ....[16]....
        /*01a4*/ 	.word	0x00003cc0
        /*01a8*/ 	.word	0x000000ff
        /*01ac*/ 	.word	0x00000000
        /*01b0*/ 	.short	0x0101
        /*01b2*/ 	.byte	0x08
	.zero		1


	//   ....[17]....
        /*01b4*/ 	.word	0x000055d0
        /*01b8*/ 	.word	0x00000000
        /*01bc*/ 	.word	0x00026820
        /*01c0*/ 	.short	0x010a
        /*01c2*/ 	.byte	0x3f
	.zero		1


	//   ....[18]....
        /*01c4*/ 	.word	0x00005f20
        /*01c8*/ 	.word	0x00000000
        /*01cc*/ 	.word	0x00026840
        /*01d0*/ 	.short	0x010a
        /*01d2*/ 	.byte	0x3f
	.zero		1


	//   ....[19]....
        /*01d4*/ 	.word	0x00006220
        /*01d8*/ 	.word	0x00000000
        /*01dc*/ 	.word	0x00026828
        /*01e0*/ 	.short	0x010a
        /*01e2*/ 	.byte	0x3f
	.zero		1


	//   ....[20]....
        /*01e4*/ 	.word	0x000064a0
        /*01e8*/ 	.word	0x00000000
        /*01ec*/ 	.word	0x00026848
        /*01f0*/ 	.short	0x010a
        /*01f2*/ 	.byte	0x3f
	.zero		1


	//   ....[21]....
        /*01f4*/ 	.word	0x00006770
        /*01f8*/ 	.word	0x00000000
        /*01fc*/ 	.word	0x00026820
        /*0200*/ 	.short	0x010a
        /*0202*/ 	.byte	0x3f
	.zero		1


	//   ....[22]....
        /*0204*/ 	.word	0x00006a60
        /*0208*/ 	.word	0x00000000
        /*020c*/ 	.word	0x00026840
        /*0210*/ 	.short	0x010a
        /*0212*/ 	.byte	0x3f
	.zero		1


	//   ....[23]....
        /*0214*/ 	.word	0x00006d40
        /*0218*/ 	.word	0x00000000
        /*021c*/ 	.word	0x00026828
        /*0220*/ 	.short	0x010a
        /*0222*/ 	.byte	0x3f
	.zero		1


	//   ....[24]....
        /*0224*/ 	.word	0x00007020
        /*0228*/ 	.word	0x00000003
        /*022c*/ 	.word	0x00026840
        /*0230*/ 	.short	0x010a
        /*0232*/ 	.byte	0x3f
	.zero		1


	//   ....[25]....
        /*0234*/ 	.word	0x000074d0
        /*0238*/ 	.word	0x00000006
        /*023c*/ 	.word	0x00000000
        /*0240*/ 	.short	0x010a
        /*0242*/ 	.byte	0x3f
	.zero		1


	//   ....[26]....
        /*0244*/ 	.word	0x00007530
        /*0248*/ 	.word	0x00000003
        /*024c*/ 	.word	0x00000000
        /*0250*/ 	.short	0x010a
        /*0252*/ 	.byte	0x3f
	.zero		1


	//   ....[27]....
        /*0254*/ 	.word	0x00007590
        /*0258*/ 	.word	0x00000000
        /*025c*/ 	.word	0x00000000
        /*0260*/ 	.short	0x010a
        /*0262*/ 	.byte	0x3f
	.zero		1


	//   ....[28]....
        /*0264*/ 	.word	0x000075c0
        /*0268*/ 	.word	0x00000003
        /*026c*/ 	.word	0x00000000
        /*0270*/ 	.short	0x010a
        /*0272*/ 	.byte	0x3f
	.zero		1


	//   ....[29]....
        /*0274*/ 	.word	0x000076a0
        /*0278*/ 	.word	0x00000012
        /*027c*/ 	.word	0x00026800
        /*0280*/ 	.short	0x010a
        /*0282*/ 	.byte	0x3f
	.zero		1


	//   ....[30]....
        /*0284*/ 	.word	0x00007700
        /*0288*/ 	.word	0x00000005
        /*028c*/ 	.word	0x00026810
        /*0290*/ 	.short	0x010a
        /*0292*/ 	.byte	0x3f
	.zero		1


	//   ....[31]....
        /*0294*/ 	.word	0x00007760
        /*0298*/ 	.word	0x00000079
        /*029c*/ 	.word	0x00026830
        /*02a0*/ 	.short	0x010a
        /*02a2*/ 	.byte	0x3f
	.zero		1


	//   ....[32]....
        /*02a4*/ 	.word	0x000077b0
        /*02a8*/ 	.word	0x00000000
        /*02ac*/ 	.word	0x00026820
        /*02b0*/ 	.short	0x010a
        /*02b2*/ 	.byte	0x3f
	.zero		1


	//   ....[33]....
        /*02b4*/ 	.word	0x00007800
        /*02b8*/ 	.word	0x00000000
        /*02bc*/ 	.word	0x00026840
        /*02c0*/ 	.short	0x010a
        /*02c2*/ 	.byte	0x3f
	.zero		1


	//   ....[34]....
        /*02c4*/ 	.word	0x00007850
        /*02c8*/ 	.word	0x00000000
        /*02cc*/ 	.word	0x00026828
        /*02d0*/ 	.short	0x010a
        /*02d2*/ 	.byte	0x3f
	.zero		1


	//   ....[35]....
        /*02d4*/ 	.word	0x000078a0
        /*02d8*/ 	.word	0x00000000
        /*02dc*/ 	.word	0x00026848
        /*02e0*/ 	.short	0x010a
        /*02e2*/ 	.byte	0x3f
	.zero		1


	//   ....[36]....
        /*02e4*/ 	.word	0x00007900
        /*02e8*/ 	.word	0x00000000
        /*02ec*/ 	.word	0x00026820
        /*02f0*/ 	.short	0x010a
        /*02f2*/ 	.byte	0x3f
	.zero		1


	//   ....[37]....
        /*02f4*/ 	.word	0x00007950
        /*02f8*/ 	.word	0x00000000
        /*02fc*/ 	.word	0x00026840
        /*0300*/ 	.short	0x010a
        /*0302*/ 	.byte	0x3f
	.zero		1


	//   ....[38]....
        /*0304*/ 	.word	0x000079a0
        /*0308*/ 	.word	0x00000000
        /*030c*/ 	.word	0x00026828
        /*0310*/ 	.short	0x010a
        /*0312*/ 	.byte	0x3f
	.zero		1


	//   ....[39]....
        /*0314*/ 	.word	0x000079f0
        /*0318*/ 	.word	0x00000003
        /*031c*/ 	.word	0x00026840
        /*0320*/ 	.short	0x010a
        /*0322*/ 	.byte	0x3f
	.zero		1


	//   ....[40]....
        /*0324*/ 	.word	0x00007ad0
        /*0328*/ 	.word	0x00000006
        /*032c*/ 	.word	0x00000000
        /*0330*/ 	.short	0x010a
        /*0332*/ 	.byte	0x3f
	.zero		1


	//   ....[41]....
        /*0334*/ 	.word	0x00007b20
        /*0338*/ 	.word	0x00000003
        /*033c*/ 	.word	0x00000000
        /*0340*/ 	.short	0x010a
        /*0342*/ 	.byte	0x3f
	.zero		1


	//   ....[42]....
        /*0344*/ 	.word	0x00007b70
        /*0348*/ 	.word	0x00000000
        /*034c*/ 	.word	0x00000000
        /*0350*/ 	.short	0x010a
        /*0352*/ 	.byte	0x3f
	.zero		1


	//----- nvinfo : EIATTR_NUM_MBARRIERS
	.align		4
.L_1053:
        /*0354*/ 	.byte	0x03, 0x38
        /*0356*/ 	.short	0x0009


	//----- nvinfo : EIATTR_EXIT_INSTR_OFFSETS
	.align		4
        /*0358*/ 	.byte	0x04, 0x1c
        /*035a*/ 	.short	(.L_1055 - .L_1054)


	//   ....[0]....
.L_1054:
        /*035c*/ 	.word	0x00007610


	//----- nvinfo : EIATTR_MAX_THREADS
	.align		4
.L_1055:
        /*0360*/ 	.byte	0x04, 0x05
        /*0362*/ 	.short	(.L_1057 - .L_1056)
.L_1056:
        /*0364*/ 	.word	0x00000180
        /*0368*/ 	.word	0x00000001
        /*036c*/ 	.word	0x00000001


	//----- nvinfo : EIATTR_CRS_STACK_SIZE
	.align		4
.L_1057:
        /*0370*/ 	.byte	0x04, 0x1e
        /*0372*/ 	.short	(.L_1059 - .L_1058)
.L_1058:
        /*0374*/ 	.word	0x00000000


	//----- nvinfo : EIATTR_CBANK_PARAM_SIZE
	.align		4
.L_1059:
        /*0378*/ 	.byte	0x03, 0x19
        /*037a*/ 	.short	0x06f0


	//----- nvinfo : EIATTR_PARAM_CBANK
	.align		4
        /*037c*/ 	.byte	0x04, 0x0a
        /*037e*/ 	.short	(.L_1061 - .L_1060)
	.align		4
.L_1060:
        /*0380*/ 	.word	index@(.nv.constant0._ZN7cutlass13device_kernelIN5flash11enable_sm90INS1_16FlashAttnBwdSm90INS1_25CollectiveMainloopBwdSm90ILi2ELi2ELi2EN4cute5tupleIJNS5_1CILi1EEES8_S8_EEENS6_IJNS7_ILi64EEENS7_ILi128EEENS7_ILi96EEEEEENS_10bfloat16_tEfNS_4arch4Sm90ELb0ELb0ELb0ELb0ELb0ELb1ELb0ELb0ELi2ELi1ELi2ELi1ELb1EEENS1_24CollectiveEpilogueBwdGQAISD_fSG_Li256ELb0ELb0EEENS1_19SingleTileSchedulerILb0ELb0ELb0ELi128EEEEEEEEEvNT_6ParamsE)
        /*0384*/ 	.short	0x0210
        /*0386*/ 	.short	0x06f0


	//----- nvinfo : EIATTR_SW_WAR
	.align		4
.L_1061:
        /*0388*/ 	.byte	0x04, 0x36
        /*038a*/ 	.short	(.L_1063 - .L_1062)
.L_1062:
        /*038c*/ 	.word	0x00000008
.L_1063:


//--------------------- .nv.info._ZN7cutlass13device_kernelIN5flash11enable_sm90INS1_16FlashAttnBwdSm90INS1_25CollectiveMainloopBwdSm90ILi2ELi2ELi2EN4cute5tupleIJNS5_1CILi1EEES8_S8_EEENS6_IJNS7_ILi64EEENS7_ILi128EEENS7_ILi96EEEEEENS_10bfloat16_tEfNS_4arch4Sm90ELb0ELb0ELb0ELb0ELb1ELb1ELb0ELb0ELi2ELi1ELi2ELi1ELb1EEENS1_24CollectiveEpilogueBwdGQAISD_fSG_Li256ELb0ELb1EEENS1_19SingleTileSchedulerILb0ELb0ELb0ELi128EEEEEEEEEvNT_6ParamsE --------------------------
	.section	.nv.info._ZN7cutlass13device_kernelIN5flash11enable_sm90INS1_16FlashAttnBwdSm90INS1_25CollectiveMainloopBwdSm90ILi2ELi2ELi2EN4cute5tupleIJNS5_1CILi1EEES8_S8_EEENS6_IJNS7_ILi64EEENS7_ILi128EEENS7_ILi96EEEEEENS_10bfloat16_tEfNS_4arch4Sm90ELb0ELb0ELb0ELb0ELb1ELb1ELb0ELb0ELi2ELi1ELi2ELi1ELb1EEENS1_24CollectiveEpilogueBwdGQAISD_fSG_Li256ELb0ELb1EEENS1_19SingleTileSchedulerILb0ELb0ELb0ELi128EEEEEEEEEvNT_6ParamsE,"",@"SHT_CUDA_INFO"
	.sectionflags	@""
	.align	4


	//----- nvinfo : EIATTR_CUDA_API_VERSION
	.align		4
        /*0000*/ 	.byte	0x04, 0x37
        /*0002*/ 	.short	(.L_1065 - .L_1064)
.L_1064:
        /*0004*/ 	.word	0x00000082


	//----- nvinfo : EIATTR_KPARAM_INFO
	.align		4
.L_1065:
        /*0008*/ 	.byte	0x04, 0x17
        /*000a*/ 	.short	(.L_1067 - .L_1066)
.L_1066:
        /*000c*/ 	.word	0x00000000
        /*0010*/ 	.short	0x0000
        /*0012*/ 	.short	0x0070
        /*0014*/ 	.byte	0x00, 0xf0, 0x01, 0x1a


	//----- nvinfo : EIATTR_SPARSE_MMA_MASK
	.align		4
.L_1067:
        /*0018*/ 	.byte	0x03, 0x50
        /*001a*/ 	.short	0x0000


	//----- nvinfo : EIATTR_MAXREG_COUNT
	.align		4
        /*001c*/ 	.byte	0x03, 0x1b
        /*001e*/ 	.short	0x00a8


	//----- nvinfo : EIATTR_NUM_BARRIERS
	.align		4
        /*0020*/ 	.byte	0x02, 0x4c
        /*0022*/ 	.byte	0x10
	.zero		1


	//----- nvinfo : EIATTR_EXTERNS
	.align		4
        /*0024*/ 	.byte	0x04, 0x0f
        /*0026*/ 	.short	(.L_1069 - .L_1068)


	//   ....[0]....
	.align		4
.L_1068:
        /*0028*/ 	.word	index@(__assertfail)


	//----- nvinfo : EIATTR_MERCURY_ISA_VERSION
	.align		4
.L_1069:
        /*002c*/ 	.byte	0x03, 0x5f
        /*002e*/ 	.short	0x0101


	//----- nvinfo : EIATTR_INT_WARP_WIDE_INSTR_OFFSETS
	.align		4
        /*0030*/ 	.byte	0x04, 0x31
        /*0032*/ 	.short	(.L_1071 - .L_1070)


	//   ....[0]....
.L_1070:
        /*0034*/ 	.word	0x00000180


	//   ....[1]....
        /*0038*/ 	.word	0x000001b0


	//   ....[2]....
        /*003c*/ 	.word	0x00005550


	//   ....[3]....
        /*0040*/ 	.word	0x000059c0


	//   ....[4]....
        /*0044*/ 	.word	0x00005f90


	//----- nvinfo : EIATTR_COOP_GROUP_MASK_REGIDS
	.align		4
.L_1071:
        /*0048*/ 	.byte	0x04, 0x29
        /*004a*/ 	.short	(.L_1073 - .L_1072)


	//   ....[0]....
.L_1072:
        /*004c*/ 	.word	0xffffffff


	//   ....[1]....
        /*0050*/ 	.word	0xffffffff


	//   ....[2]....
        /*0054*/ 	.word	0xffffffff


	//   ....[3]....
        /*0058*/ 	.word	0xffffffff


	//   ....[4]....
        /*005c*/ 	.word	0xffffffff


	//   ....[5]....
        /*0060*/ 	.word	0xffffffff


	//   ....[6]....
        /*0064*/ 	.word	0xffffffff


	//   ....[7]....
        /*0068*/ 	.word	0xffffffff


	//   ....[8]....
        /*006c*/ 	.word	0xffffffff


	//   ....[9]....
        /*0070*/ 	.word	0xffffffff


	//   ....[10]....
        /*0074*/ 	.word	0xffffffff


	//   ....[11]....
        /*0078*/ 	.word	0xffffffff


	//   ....[12]....
        /*007c*/ 	.word	0xffffffff


	//   ....[13]....
        /*0080*/ 	.word	0xffffffff


	//   ....[14]....
        /*0084*/ 	.word	0xffffffff


	//   ....[15]....
        /*0088*/ 	.word	0xffffffff


	//   ....[16]....
        /*008c*/ 	.word	0xffffffff


	//   ....[17]....
        /*0090*/ 	.word	0x0500000f


	//   ....[18]....
        /*0094*/ 	.word	0x0500000f


	//   ....[19]....
        /*0098*/ 	.word	0x0500000f


	//   ....[20]....
        /*009c*/ 	.word	0x0500000f


	//   ....[21]....
        /*00a0*/ 	.word	0x0500000f


	//   ....[22]....
        /*00a4*/ 	.word	0x0500000f


	//----- nvinfo : EIATTR_COOP_GROUP_INSTR_OFFSETS
	.align		4
.L_1073:
        /*00a8*/ 	.byte	0x04, 0x28
        /*00aa*/ 	.short	(.L_1075 - .L_1074)


	//   ....[0]....
.L_1074:
        /*00ac*/ 	.word	0x00000050


	//   ....[1]....
        /*00b0*/ 	.word	0x00000190


	//   ....[2]....
        /*00b4*/ 	.word	0x000001e0


	//   ....[3]....
        /*00b8*/ 	.word	0x000003d0


	//   ....[4]....
        /*00bc*/ 	.word	0x000005f0


	//   ....[5]....
        /*00c0*/ 	.word	0x00000b30


	//   ....[6]....
        /*00c4*/ 	.word	0x000045c0


	//   ....[7]....
        /*00c8*/ 	.word	0x00004750


	//   ....[8]....
        /*00cc*/ 	.word	0x00004a00


	//   ....[9]....
        /*00d0*/ 	.word	0x00004ba0


	//   ....[10]....
        /*00d4*/ 	.word	0x00004cc0


	//   ....[11]....
        /*00d8*/ 	.word	0x000051f0


	//   ....[12]....
        /*00dc*/ 	.word	0x00005480


	//   ....[13]....
        /*00e0*/ 	.word	0x000056c0


	//   ....[14]....
        /*00e4*/ 	.word	0x000058f0


	//   ....[15]....
        /*00e8*/ 	.word	0x00005ba0


	//   ....[16]....
        /*00ec*/ 	.word	0x00005ed0


	//   ....[17]....
        /*00f0*/ 	.word	0x000083b0


	//   ....[18]....
        /*00f4*/ 	.word	0x00008520


	//   ....[19]....
        /*00f8*/ 	.word	0x00008590


	//   ....[20]....
        /*00fc*/ 	.word	0x00008600


	//   ....[21]....
        /*0100*/ 	.word	0x00008670


	//   ....[22]....
        /*0104*/ 	.word	0x000086e0


	//----- nvinfo : EIATTR_REG_RECONFIG
	.align		4
.L_1075:
        /*0108*/ 	.byte	0x01, 0x54
	.zero		2


	//----- nvinfo : EIATTR_SYSCALL_OFFSETS
	.align		4
        /*010c*/ 	.byte	0x04, 0x46
        /*010e*/ 	.short	(.L_1077 - .L_1076)


	//   ....[0]....
.L_1076:
        /*0110*/ 	.word	0x00000790


	//   ....[1]....
        /*0114*/ 	.word	0x00000880


	//   ....[2]....
        /*0118*/ 	.word	0x000009e0


	//   ....[3]....
        /*011c*/ 	.word	0x00000ad0


	//   ....[4]....
        /*0120*/ 	.word	0x00000d50


	//----- nvinfo : EIATTR_MBARRIER_INSTR_OFFSETS
	.align		4
.L_1077:
        /*0124*/ 	.byte	0x04, 0x39
        /*0126*/ 	.short	(.L_1079 - .L_1078)


	//   ....[0]....
.L_1078:
        /*0128*/ 	.word	0x00000280
        /*012c*/ 	.word	0x000000ff
        /*0130*/ 	.word	0x00026800
        /*0134*/ 	.short	0x0100
        /*0136*/ 	.byte	0x06
	.zero		1


	//   ....[1]....
        /*0138*/ 	.word	0x00000380
        /*013c*/ 	.word	0x000000ff
        /*0140*/ 	.word	0x00026810
        /*0144*/ 	.short	0x0100
        /*0146*/ 	.byte	0x08
	.zero		1


	//   ....[2]....
        /*0148*/ 	.word	0x00000390
        /*014c*/ 	.word	0x000000ff
        /*0150*/ 	.word	0x00026820
        /*0154*/ 	.short	0x0100
        /*0156*/ 	.byte	0x08
	.zero		1


	//   ....[3]....
        /*0158*/ 	.word	0x000003a0
        /*015c*/ 	.word	0x000000ff
        /*0160*/ 	.word	0x00026818
        /*0164*/ 	.short	0x0100
        /*0166*/ 	.byte	0x08
	.zero		1


	//   ....[4]....
        /*0168*/ 	.word	0x000003b0
        /*016c*/ 	.word	0x000000ff
        /*0170*/ 	.word	0x00026828
        /*0174*/ 	.short	0x0100
        /*0176*/ 	.byte	0x08
	.zero		1


	//   ....[5]....
        /*0178*/ 	.word	0x000004e0
        /*017c*/ 	.word	0x000000ff
        /*0180*/ 	.word	0x00026830
        /*0184*/ 	.short	0x0100
        /*0186*/ 	.byte	0x08
	.zero		1


	//   ....[6]....
        /*0188*/ 	.word	0x000004f0
        /*018c*/ 	.word	0x000000ff
        /*0190*/ 	.word	0x00026840
        /*0194*/ 	.short	0x0100
        /*0196*/ 	.byte	0x08
	.zero		1


	//   ....[7]....
        /*0198*/ 	.word	0x00000500
        /*019c*/ 	.word	0x000000ff
        /*01a0*/ 	.word	0x00026838
        /*01a4*/ 	.short	0x0100
        /*01a6*/ 	.byte	0x08
	.zero		1


	//   ....[8]....
        /*01a8*/ 	.word	0x00000510
        /*01ac*/ 	.word	0x000000ff
        /*01b0*/ 	.word	0x00026848
        /*01b4*/ 	.short	0x0100
        /*01b6*/ 	.byte	0x08
	.zero		1


	//   ....[9]....
        /*01b8*/ 	.word	0x00000b60
        /*01bc*/ 	.word	0x00000012
        /*01c0*/ 	.word	0x00026800
        /*01c4*/ 	.short	0x010a
        /*01c6*/ 	.byte	0x3f
	.zero		1


	//   ....[10]....
        /*01c8*/ 	.word	0x00000c10
        /*01cc*/ 	.word	0x00000012
        /*01d0*/ 	.word	0x00026800
        /*01d4*/ 	.short	0x010a
        /*01d6*/ 	.byte	0x3f
	.zero		1


	//   ....[11]....
        /*01d8*/ 	.word	0x000018e0
        /*01dc*/ 	.word	0x000000ff
        /*01e0*/ 	.word	0x00026810
        /*01e4*/ 	.short	0x010a
        /*01e6*/ 	.byte	0x08
	.zero		1


	//   ....[12]....
        /*01e8*/ 	.word	0x00001920
        /*01ec*/ 	.word	0x000000ff
        /*01f0*/ 	.word	0x00026810
        /*01f4*/ 	.short	0x010a
        /*01f6*/ 	.byte	0x08
	.zero		1


	//   ....[13]....
        /*01f8*/ 	.word	0x00001d70
        /*01fc*/ 	.word	0x000000ff
        /*0200*/ 	.word	0x00026830
        /*0204*/ 	.short	0x010a
        /*0206*/ 	.byte	0x08
	.zero		1


	//   ....[14]....
        /*0208*/ 	.word	0x00001db0
        /*020c*/ 	.word	0x000000ff
        /*0210*/ 	.word	0x00026830
        /*0214*/ 	.short	0x010a
        /*0216*/ 	.byte	0x08
	.zero		1


	//   ....[15]....
        /*0218*/ 	.word	0x000039f0
        /*021c*/ 	.word	0x000000ff
        /*0220*/ 	.word	0x00000000
        /*0224*/ 	.short	0x0101
        /*0226*/ 	.byte	0x0a
	.zero		1


	//   ....[16]....
        /*0228*/ 	.word	0x00003cd0
        /*022c*/ 	.word	0x000000ff
        /*0230*/ 	.word	0x00000000
        /*0234*/ 	.short	0x0101
        /*0236*/ 	.byte	0x08
	.zero		1


	//   ....[17]....
        /*0238*/ 	.word	0x000062d0
        /*023c*/ 	.word	0x00000000
        /*0240*/ 	.word	0x00026820
        /*0244*/ 	.short	0x010a
        /*0246*/ 	.byte	0x3f
	.zero		1


	//   ....[18]....
        /*0248*/ 	.word	0x00006c60
        /*024c*/ 	.word	0x00000000
        /*0250*/ 	.word	0x00026840
        /*0254*/ 	.short	0x010a
        /*0256*/ 	.byte	0x3f
	.zero		1


	//   ....[19]....
        /*0258*/ 	.word	0x00006f60
        /*025c*/ 	.word	0x00000000
        /*0260*/ 	.word	0x00026828
        /*0264*/ 	.short	0x010a
        /*0266*/ 	.byte	0x3f
	.zero		1


	//   ....[20]....
        /*0268*/ 	.word	0x000071e0
        /*026c*/ 	.word	0x00000000
        /*0270*/ 	.word	0x00026848
        /*0274*/ 	.short	0x010a
        /*0276*/ 	.byte	0x3f
	.zero		1


	//   ....[21]....
        /*0278*/ 	.word	0x000074b0
        /*027c*/ 	.word	0x00000000
        /*0280*/ 	.word	0x00026820
        /*0284*/ 	.short	0x010a
        /*0286*/ 	.byte	0x3f
	.zero		1


	//   ....[22]....
        /*0288*/ 	.word	0x000077a0
        /*028c*/ 	.word	0x00000000
        /*0290*/ 	.word	0x00026840
        /*0294*/ 	.short	0x010a
        /*0296*/ 	.byte	0x3f
	.zero		1


	//   ....[23]....
        /*0298*/ 	.word	0x00007a80
        /*029c*/ 	.word	0x00000000
        /*02a0*/ 	.word	0x00026828
        /*02a4*/ 	.short	0x010a
        /*02a6*/ 	.byte	0x3f
	.zero		1


	//   ....[24]....
        /*02a8*/ 	.word	0x00007d60
        /*02ac*/ 	.word	0x00000003
        /*02b0*/ 	.word	0x00026840
        /*02b4*/ 	.short	0x010a
        /*02b6*/ 	.byte	0x3f
	.zero		1


	//   ....[25]....
        /*02b8*/ 	.word	0x00008210
        /*02bc*/ 	.word	0x00000006
        /*02c0*/ 	.word	0x00000000
        /*02c4*/ 	.short	0x010a
        /*02c6*/ 	.byte	0x3f
	.zero		1


	//   ....[26]....
        /*02c8*/ 	.word	0x00008270
        /*02cc*/ 	.word	0x00000003
        /*02d0*/ 	.word	0x00000000
        /*02d4*/ 	.short	0x010a
        /*02d6*/ 	.byte	0x3f
	.zero		1


	//   ....[27]....
        /*02d8*/ 	.word	0x000082d0
        /*02dc*/ 	.word	0x00000000
        /*02e0*/ 	.word	0x00000000
        /*02e4*/ 	.short	0x010a
        /*02e6*/ 	.byte	0x3f
	.zero		1


	//   ....[28]....
        /*02e8*/ 	.word	0x00008300
        /*02ec*/ 	.word	0x00000003
        /*02f0*/ 	.word	0x00000000
        /*02f4*/ 	.short	0x010a
        /*02f6*/ 	.byte	0x3f
	.zero		1


	//   ....[29]....
        /*02f8*/ 	.word	0x000083e0
        /*02fc*/ 	.word	0x00000012
        /*0300*/ 	.word	0x00026800
        /*0304*/ 	.short	0x010a
        /*0306*/ 	.byte	0x3f
	.zero		1


	//   ....[30]....
        /*0308*/ 	.word	0x00008440
        /*030c*/ 	.word	0x00000005
        /*0310*/ 	.word	0x00026810
        /*0314*/ 	.short	0x010a
        /*0316*/ 	.byte	0x3f
	.zero		1


	//   ....[31]....
        /*0318*/ 	.word	0x000084a0
        /*031c*/ 	.word	0x00000079
        /*0320*/ 	.word	0x00026830
        /*0324*/ 	.short	0x010a
        /*0326*/ 	.byte	0x3f
	.zero		1


	//   ....[32]....
        /*0328*/ 	.word	0x00008720
        /*032c*/ 	.word	0x00000000
        /*0330*/ 	.word	0x00026820
        /*0334*/ 	.short	0x010a
        /*0336*/ 	.byte	0x3f
	.zero		1


	//   ....[33]....
        /*0338*/ 	.word	0x00008770
        /*033c*/ 	.word	0x00000000
        /*0340*/ 	.word	0x00026840
        /*0344*/ 	.short	0x010a
        /*0346*/ 	.byte	0x3f
	.zero		1


	//   ....[34]....
        /*0348*/ 	.word	0x000087c0
        /*034c*/ 	.word	0x00000000
        /*0350*/ 	.word	0x00026828
        /*0354*/ 	.short	0x010a
        /*0356*/ 	.byte	0x3f
	.zero		1


	//   ....[35]....
        /*0358*/ 	.word	0x00008810
        /*035c*/ 	.word	0x00000000
        /*0360*/ 	.word	0x00026848
        /*0364*/ 	.short	0x010a
        /*0366*/ 	.byte	0x3f
	.zero		1


	//   ....[36]....
        /*0368*/ 	.word	0x00008870
        /*036c*/ 	.word	0x00000000
        /*0370*/ 	.word	0x00026820
        /*0374*/ 	.short	0x010a
        /*0376*/ 	.byte	0x3f
	.zero		1


	//   ....[37]....
        /*0378*/ 	.word	0x000088c0
        /*037c*/ 	.word	0x00000000
        /*0380*/ 	.word	0x00026840
        /*0384*/ 	.short	0x010a
        /*0386*/ 	.byte	0x3f
	.zero		1


	//   ....[38]....
        /*0388*/ 	.word	0x00008910
        /*038c*/ 	.word	0x00000000
        /*0390*/ 	.word	0x00026828
        /*0394*/ 	.short	0x010a
        /*0396*/ 	.byte	0x3f
	.zero		1


	//   ....[39]....
        /*0398*/ 	.word	0x00008960
        /*039c*/ 	.word	0x00000003
        /*03a0*/ 	.word	0x00026840
        /*03a4*/ 	.short	0x010a
        /*03a6*/ 	.byte	0x3f
	.zero		1


	//   ....[40]....
        /*03a8*/ 	.word	0x00008a40
        /*03ac*/ 	.word	0x00000006
        /*03b0*/ 	.word	0x00000000
        /*03b4*/ 	.short	0x010a
        /*03b6*/ 	.byte	0x3f
	.zero		1


	//   ....[41]....
        /*03b8*/ 	.word	0x00008a90
        /*03bc*/ 	.word	0x00000003
        /*03c0*/ 	.word	0x00000000
        /*03c4*/ 	.short	0x010a
        /*03c6*/ 	.byte	0x3f
	.zero		1


	//   ....[42]....
        /*03c8*/ 	.word	0x00008ae0
        /*03cc*/ 	.word	0x00000000
        /*03d0*/ 	.word	0x00000000
        /*03d4*/ 	.short	0x010a
        /*03d6*/ 	.byte	0x3f
	.zero		1


	//----- nvinfo : EIATTR_NUM_MBARRIERS
	.align		4
.L_1079:
        /*03d8*/ 	.byte	0x03, 0x38
        /*03da*/ 	.short	0x0009


	//----- nvinfo : EIATTR_EXIT_INSTR_OFFSETS
	.align		4
        /*03dc*/ 	.byte	0x04, 0x1c
        /*03de*/ 	.short	(.L_1081 - .L_1080)


	//   ....[0]....
.L_1080:
        /*03e0*/ 	.word	0x00008350


	//----- nvinfo : EIATTR_MAX_THREADS
	.align		4
.L_1081:
        /*03e4*/ 	.byte	0x04, 0x05
        /*03e6*/ 	.short	(.L_1083 - .L_1082)
.L_1082:
        /*03e8*/ 	.word	0x00000180
        /*03ec*/ 	.word	0x00000001
        /*03f0*/ 	.word	0x00000001


	//----- nvinfo : EIATTR_CRS_STACK_SIZE
	.align		4
.L_1083:
        /*03f4*/ 	.byte	0x04, 0x1e
        /*03f6*/ 	.short	(.L_1085 - .L_1084)
.L_1084:
        /*03f8*/ 	.word	0x00000000


	//----- nvinfo : EIATTR_CBANK_PARAM_SIZE
	.align		4
.L_1085:
        /*03fc*/ 	.byte	0x03, 0x19
        /*03fe*/ 	.short	0x06f0


	//----- nvinfo : EIATTR_PARAM_CBANK
	.align		4
        /*0400*/ 	.byte	0x04, 0x0a
        /*0402*/ 	.short	(.L_1087 - .L_1086)
	.align		4
.L_1086:
        /*0404*/ 	.word	index@(.nv.constant0._ZN7cutlass13device_kernelIN5flash11enable_sm90INS1_16FlashAttnBwdSm90INS1_25CollectiveMainloopBwdSm90ILi2ELi2ELi2EN4cute5tupleIJNS5_1CILi1EEES8_S8_EEENS6_IJNS7_ILi64EEENS7_ILi128EEENS7_ILi96EEEEEENS_10bfloat16_tEfNS_4arch4Sm90ELb0ELb0ELb0ELb0ELb1ELb1ELb0ELb0ELi2ELi1ELi2ELi1ELb1EEENS1_24CollectiveEpilogueBwdGQAISD_fSG_Li256ELb0ELb1EEENS1_19SingleTileSchedulerILb0ELb0ELb0ELi128EEEEEEEEEvNT_6ParamsE)
        /*0408*/ 	.short	0x0210
        /*040a*/ 	.short	0x06f0


	//----- nvinfo : EIATTR_SW_WAR
	.align		4
.L_1087:
        /*040c*/ 	.byte	0x04, 0x36
        /*040e*/ 	.short	(.L_1089 - .L_1088)
.L_1088:
        /*0410*/ 	.word	0x00000008
.L_1089:


//--------------------- .nv.info._ZN7cutlass13device_kernelIN5flash11enable_sm90INS1_16FlashAttnBwdSm90INS1_25CollectiveMainloopBwdSm90ILi2ELi2ELi2EN4cute5tupleIJNS5_1CILi1EEES8_S8_EEENS6_IJNS7_ILi64EEENS7_ILi128EEENS7_ILi96EEEEEENS_10bfloat16_tEfNS_4arch4Sm90ELb0ELb0ELb0ELb1ELb0ELb1ELb0ELb0ELi2ELi1ELi2ELi1ELb1EEENS1_21CollectiveEpilogueBwdISD_SE_SG_Li256ELb1ELb0ELi1EEENS1_19SingleTileSchedulerILb1ELb0ELb0ELi128EEEEEEEEEvNT_6ParamsE --------------------------
	.section	.nv.info._ZN7cutlass13device_kernelIN5flash11enable_sm90INS1_16FlashAttnBwdSm90INS1_25CollectiveMainloopBwdSm90ILi2ELi2ELi2EN4cute5tupleIJNS5_1CILi1EEES8_S8_EEENS6_IJNS7_ILi64EEENS7_ILi128EEENS7_ILi96EEEEEENS_10bfloat16_tEfNS_4arch4Sm90ELb0ELb0ELb0ELb1ELb0ELb1ELb0ELb0ELi2ELi1ELi2ELi1ELb1EEENS1_21CollectiveEpilogueBwdISD_SE_SG_Li256ELb1ELb0ELi1EEENS1_19SingleTileSchedulerILb1ELb0ELb0ELi128EEEEEEEEEvNT_6ParamsE,"",@"SHT_CUDA_INFO"
	.sectionflags	@""
	.align	4


	//----- nvinfo : EIATTR_CUDA_API_VERSION
	.align		4
        /*0000*/ 	.byte	0x04, 0x37
        /*0002*/ 	.short	(.L_1091 - .L_1090)
.L_1090:
        /*0004*/ 	.word	0x00000082


	//----- nvinfo : EIATTR_KPARAM_INFO
	.align		4
.L_1091:
        /*0008*/ 	.byte	0x04, 0x17
        /*000a*/ 	.short	(.L_1093 - .L_1092)
.L_1092:
        /*000c*/ 	.word	0x00000000
        /*0010*/ 	.short	0x0000
        /*0012*/ 	.short	0x0070
        /*0014*/ 	.byte	0x00, 0xf0, 0x01, 0x1a


	//----- nvinfo : EIATTR_SPARSE_MMA_MASK
	.align		4
.L_1093:
        /*0018*/ 	.byte	0x03, 0x50
        /*001a*/ 	.short	0x0000


	//----- nvinfo : EIATTR_MAXREG_COUNT
	.align		4
        /*001c*/ 	.byte	0x03, 0x1b
        /*001e*/ 	.short	0x00a8


	//----- nvinfo : EIATTR_NUM_BARRIERS
	.align		4
        /*0020*/ 	.byte	0x02, 0x4c
        /*0022*/ 	.byte	0x10
	.zero		1


	//----- nvinfo : EIATTR_EXTERNS
	.align		4
        /*0024*/ 	.byte	0x04, 0x0f
        /*0026*/ 	.short	(.L_1095 - .L_1094)


	//   ....[0]....
	.align		4
.L_1094:
        /*0028*/ 	.word	index@(__assertfail)


	//----- nvinfo : EIATTR_MERCURY_ISA_VERSION
	.align		4
.L_1095:
        /*002c*/ 	.byte	0x03, 0x5f
        /*002e*/ 	.short	0x0101


	//----- nvinfo : EIATTR_INT_WARP_WIDE_INSTR_OFFSETS
	.align		4
        /*0030*/ 	.byte	0x04, 0x31
        /*0032*/ 	.short	(.L_1097 - .L_1096)


	//   ....[0]....
.L_1096:
        /*0034*/ 	.word	0x00000180


	//   ....[1]....
        /*0038*/ 	.word	0x000001b0


	//----- nvinfo : EIATTR_COOP_GROUP_MASK_REGIDS
	.align		4
.L_1097:
        /*003c*/ 	.byte	0x04, 0x29
        /*003e*/ 	.short	(.L_1099 - .L_1098)


	//   ....[0]....
.L_1098:
        /*0040*/ 	.word	0xffffffff


	//   ....[1]....
        /*0044*/ 	.word	0xffffffff


	//   ....[2]....
        /*0048*/ 	.word	0xffffffff


	//   ....[3]....
        /*004c*/ 	.word	0xffffffff


	//   ....[4]....
        /*0050*/ 	.word	0xffffffff


	//   ....[5]....
        /*0054*/ 	.word	0xffffffff


	//   ....[6]....
        /*0058*/ 	.word	0xffffffff


	//   ....[7]....
        /*005c*/ 	.word	0x0500000f


	//----- nvinfo : EIATTR_COOP_GROUP_INSTR_OFFSETS
	.align		4
.L_1099:
        /*0060*/ 	.byte	0x04, 0x28
        /*0062*/ 	.short	(.L_1101 - .L_1100)


	//   ....[0]....
.L_1100:
        /*0064*/ 	.word	0x00000050


	//   ....[1]....
        /*0068*/ 	.word	0x00000190


	//   ....[2]....
        /*006c*/ 	.word	0x000001e0


	//   ....[3]....
        /*0070*/ 	.word	0x000003d0


	//   ....[4]....
        /*0074*/ 	.word	0x00000600


	//   ....[5]....
        /*0078*/ 	.word	0x00001360


	//   ....[6]....
        /*007c*/ 	.word	0x000060e0


	//   ....[7]....
        /*0080*/ 	.word	0x00009a20


	//----- nvinfo : EIATTR_REG_RECONFIG
	.align		4
.L_1101:
        /*0084*/ 	.byte	0x01, 0x54
	.zero		2


	//----- nvinfo : EIATTR_SYSCALL_OFFSETS
	.align		4
        /*0088*/ 	.byte	0x04, 0x46
        /*008a*/ 	.short	(.L_1103 - .L_1102)


	//   ....[0]....
.L_1102:
        /*008c*/ 	.word	0x00000fc0


	//   ....[1]....
        /*0090*/ 	.word	0x000010b0


	//   ....[2]....
        /*0094*/ 	.word	0x00001210


	//   ....[3]....
        /*0098*/ 	.word	0x00001300


	//   ....[4]....
        /*009c*/ 	.word	0x00001570


	//----- nvinfo : EIATTR_MBARRIER_INSTR_OFFSETS
	.align		4
.L_1103:
        /*00a0*/ 	.byte	0x04, 0x39
        /*00a2*/ 	.short	(.L_1105 - .L_1104)


	//   ....[0]....
.L_1104:
        /*00a4*/ 	.word	0x00000280
        /*00a8*/ 	.word	0x000000ff
        /*00ac*/ 	.word	0x00026800
        /*00b0*/ 	.short	0x0100
        /*00b2*/ 	.byte	0x06
	.zero		1


	//   ....[1]....
        /*00b4*/ 	.word	0x00000380
        /*00b8*/ 	.word	0x000000ff
        /*00bc*/ 	.word	0x00026810
        /*00c0*/ 	.short	0x0100
        /*00c2*/ 	.byte	0x08
	.zero		1


	//   ....[2]....
        /*00c4*/ 	.word	0x00000390
        /*00c8*/ 	.word	0x000000ff
        /*00cc*/ 	.word	0x00026820
        /*00d0*/ 	.short	0x0100
        /*00d2*/ 	.byte	0x08
	.zero		1


	//   ....[3]....
        /*00d4*/ 	.word	0x000003a0
        /*00d8*/ 	.word	0x000000ff
        /*00dc*/ 	.word	0x00026818
        /*00e0*/ 	.short	0x0100
        /*00e2*/ 	.byte	0x08
	.zero		1


	//   ....[4]....
        /*00e4*/ 	.word	0x000003b0
        /*00e8*/ 	.word	0x000000ff
        /*00ec*/ 	.word	0x00026828
        /*00f0*/ 	.short	0x0100
        /*00f2*/ 	.byte	0x08
	.zero		1


	//   ....[5]....
        /*00f4*/ 	.word	0x000004e0
        /*00f8*/ 	.word	0x000000ff
        /*00fc*/ 	.word	0x00026830
        /*0100*/ 	.short	0x0100
        /*0102*/ 	.byte	0x08
	.zero		1


	//   ....[6]....
        /*0104*/ 	.word	0x000004f0
        /*0108*/ 	.word	0x000000ff
        /*010c*/ 	.word	0x00026840
        /*0110*/ 	.short	0x0100
        /*0112*/ 	.byte	0x08
	.zero		1


	//   ....[7]....
        /*0114*/ 	.word	0x00000500
        /*0118*/ 	.word	0x000000ff
        /*011c*/ 	.word	0x00026838
        /*0120*/ 	.short	0x0100
        /*0122*/ 	.byte	0x08
	.zero		1


	//   ....[8]....
        /*0124*/ 	.word	0x00000510
        /*0128*/ 	.word	0x000000ff
        /*012c*/ 	.word	0x00026848
        /*0130*/ 	.short	0x0100
        /*0132*/ 	.byte	0x08
	.zero		1


	//   ....[9]....
        /*0134*/ 	.word	0x000013a0
        /*0138*/ 	.word	0x00000012
        /*013c*/ 	.word	0x00026800
        /*0140*/ 	.short	0x010a
        /*0142*/ 	.byte	0x3f
	.zero		1


	//   ....[10]....
        /*0144*/ 	.word	0x00001430
        /*0148*/ 	.word	0x00000012
        /*014c*/ 	.word	0x00026800
        /*0150*/ 	.short	0x010a
        /*0152*/ 	.byte	0x3f
	.zero		1


	//   ....[11]....
        /*0154*/ 	.word	0x00001dd0
        /*0158*/ 	.word	0x000000ff
        /*015c*/ 	.word	0x00026810
        /*0160*/ 	.short	0x010a
        /*0162*/ 	.byte	0x08
	.zero		1


	//   ....[12]....
        /*0164*/ 	.word	0x00001e10
        /*0168*/ 	.word	0x000000ff
        /*016c*/ 	.word	0x00026810
        /*0170*/ 	.short	0x010a
        /*0172*/ 	.byte	0x08
	.zero		1


	//   ....[13]....
        /*0174*/ 	.word	0x00002260
        /*0178*/ 	.word	0x000000ff
        /*017c*/ 	.word	0x00026830
        /*0180*/ 	.short	0x010a
        /*0182*/ 	.byte	0x08
	.zero		1


	//   ....[14]....
        /*0184*/ 	.word	0x000022a0
        /*0188*/ 	.word	0x000000ff
        /*018c*/ 	.word	0x00026830
        /*0190*/ 	.short	0x010a
        /*0192*/ 	.byte	0x08
	.zero		1


	//   ....[15]....
        /*0194*/ 	.word	0x00003eb0
        /*0198*/ 	.word	0x000000ff
        /*019c*/ 	.word	0x00000000
        /*01a0*/ 	.short	0x0101
        /*01a2*/ 	.byte	0x0a
	.zero		1


	//   ....[16]....
        /*01a4*/ 	.word	0x00004190
        /*01a8*/ 	.word	0x000000ff
        /*01ac*/ 	.word	0x00000000
        /*01b0*/ 	.short	0x0101
        /*01b2*/ 	.byte	0x08
	.zero		1


	//   ....[17]....
        /*01b4*/ 	.word	0x00007970
        /*01b8*/ 	.word	0x00000000
        /*01bc*/ 	.word	0x00026820
        /*01c0*/ 	.short	0x010a
        /*01c2*/ 	.byte	0x3f
	.zero		1


	//   ....[18]....
        /*01c4*/ 	.word	0x00008240
        /*01c8*/ 	.word	0x00000000
        /*01cc*/ 	.word	0x00026840
        /*01d0*/ 	.short	0x010a
        /*01d2*/ 	.byte	0x3f
	.zero		1


	//   ....[19]....
        /*01d4*/ 	.word	0x00008550
        /*01d8*/ 	.word	0x00000000
        /*01dc*/ 	.word	0x00026828
        /*01e0*/ 	.short	0x010a
        /*01e2*/ 	.byte	0x3f
	.zero		1


	//   ....[20]....
        /*01e4*/ 	.word	0x000087f0
        /*01e8*/ 	.word	0x00000000
        /*01ec*/ 	.word	0x00026848
        /*01f0*/ 	.short	0x010a
        /*01f2*/ 	.byte	0x3f
	.zero		1


	//   ....[21]....
        /*01f4*/ 	.word	0x00008ae0
        /*01f8*/ 	.word	0x00000000
        /*01fc*/ 	.word	0x00026820
        /*0200*/ 	.short	0x010a
        /*0202*/ 	.byte	0x3f
	.zero		1


	//   ....[22]....
        /*0204*/ 	.word	0x00008de0
        /*0208*/ 	.word	0x00000000
        /*020c*/ 	.word	0x00026840
        /*0210*/ 	.short	0x010a
        /*0212*/ 	.byte	0x3f
	.zero		1


	//   ....[23]....
        /*0214*/ 	.word	0x000090d0
        /*0218*/ 	.word	0x00000000
        /*021c*/ 	.word	0x00026828
        /*0220*/ 	.short	0x010a
        /*0222*/ 	.byte	0x3f
	.zero		1


	//   ....[24]....
        /*0224*/ 	.word	0x000093c0
        /*0228*/ 	.word	0x00000003
        /*022c*/ 	.word	0x00026840
        /*0230*/ 	.short	0x010a
        /*0232*/ 	.byte	0x3f
	.zero		1


	//   ....[25]....
        /*0234*/ 	.word	0x00009880
        /*0238*/ 	.word	0x00000006
        /*023c*/ 	.word	0x00000000
        /*0240*/ 	.short	0x010a
        /*0242*/ 	.byte	0x3f
	.zero		1


	//   ....[26]....
        /*0244*/ 	.word	0x000098e0
        /*0248*/ 	.word	0x00000003
        /*024c*/ 	.word	0x00000000
        /*0250*/ 	.short	0x010a
        /*0252*/ 	.byte	0x3f
	.zero		1


	//   ....[27]....
        /*0254*/ 	.word	0x00009940
        /*0258*/ 	.word	0x00000000
        /*025c*/ 	.word	0x00000000
        /*0260*/ 	.short	0x010a
        /*0262*/ 	.byte	0x3f
	.zero		1


	//   ....[28]....
        /*0264*/ 	.word	0x00009970
        /*0268*/ 	.word	0x00000003
        /*026c*/ 	.word	0x00000000
        /*0270*/ 	.short	0x010a
        /*0272*/ 	.byte	0x3f
	.zero		1


	//   ....[29]....
        /*0274*/ 	.word	0x00009a50
        /*0278*/ 	.word	0x00000012
        /*027c*/ 	.word	0x00026800
        /*0280*/ 	.short	0x010a
        /*0282*/ 	.byte	0x3f
	.zero		1


	//   ....[30]....
        /*0284*/ 	.word	0x00009ab0
        /*0288*/ 	.word	0x00000005
        /*028c*/ 	.word	0x00026810
        /*0290*/ 	.short	0x010a
        /*0292*/ 	.byte	0x3f
	.zero		1


	//   ....[31]....
        /*0294*/ 	.word	0x00009b10
        /*0298*/ 	.word	0x00000005
        /*029c*/ 	.word	0x00026830
        /*02a0*/ 	.short	0x010a
        /*02a2*/ 	.byte	0x3f
	.zero		1


	//   ....[32]....
        /*02a4*/ 	.word	0x00009b60
        /*02a8*/ 	.word	0x00000000
        /*02ac*/ 	.word	0x00026820
        /*02b0*/ 	.short	0x010a
        /*02b2*/ 	.byte	0x3f
	.zero		1


	//   ....[33]....
        /*02b4*/ 	.word	0x00009bb0
        /*02b8*/ 	.word	0x00000000
        /*02bc*/ 	.word	0x00026840
        /*02c0*/ 	.short	0x010a
        /*02c2*/ 	.byte	0x3f
	.zero		1


	//   ....[34]....
        /*02c4*/ 	.word	0x00009c00
        /*02c8*/ 	.word	0x00000000
        /*02cc*/ 	.word	0x00026828
        /*02d0*/ 	.short	0x010a
        /*02d2*/ 	.byte	0x3f
	.zero		1


	//   ....[35]....
        /*02d4*/ 	.word	0x00009c50
        /*02d8*/ 	.word	0x00000000
        /*02dc*/ 	.word	0x00026848
        /*02e0*/ 	.short	0x010a
        /*02e2*/ 	.byte	0x3f
	.zero		1


	//   ....[36]....
        /*02e4*/ 	.word	0x00009cb0
        /*02e8*/ 	.word	0x00000000
        /*02ec*/ 	.word	0x00026820
        /*02f0*/ 	.short	0x010a
        /*02f2*/ 	.byte	0x3f
	.zero		1


	//   ....[37]....
        /*02f4*/ 	.word	0x00009d00
        /*02f8*/ 	.word	0x00000000
        /*02fc*/ 	.word	0x00026840
        /*0300*/ 	.short	0x010a
        /*0302*/ 	.byte	0x3f
	.zero		1


	//   ....[38]....
        /*0304*/ 	.word	0x00009d50
        /*0308*/ 	.word	0x00000000
        /*030c*/ 	.word	0x00026828
        /*0310*/ 	.short	0x010a
        /*0312*/ 	.byte	0x3f
	.zero		1


	//   ....[39]....
        /*0314*/ 	.word	0x00009da0
        /*0318*/ 	.word	0x00000003
        /*031c*/ 	.word	0x00026840
        /*0320*/ 	.short	0x010a
        /*0322*/ 	.byte	0x3f
	.zero		1


	//   ....[40]....
        /*0324*/ 	.word	0x00009e80
        /*0328*/ 	.word	0x00000006
        /*032c*/ 	.word	0x00000000
        /*0330*/ 	.short	0x010a
        /*0332*/ 	.byte	0x3f
	.zero		1


	//   ....[41]....
        /*0334*/ 	.word	0x00009ed0
        /*0338*/ 	.word	0x00000003
        /*033c*/ 	.word	0x00000000
        /*0340*/ 	.short	0x010a
        /*0342*/ 	.byte	0x3f
	.zero		1


	//   ....[42]....
        /*0344*/ 	.word	0x00009f20
        /*0348*/ 	.word	0x00000000
        /*034c*/ 	.word	0x00000000
        /*0350*/ 	.short	0x010a
        /*0352*/ 	.byte	0x3f
	.zero		1


	//----- nvinfo : EIATTR_NUM_MBARRIERS
	.align		4
.L_1105:
        /*0354*/ 	.byte	0x03, 0x38
        /*0356*/ 	.short	0x0009


	//----- nvinfo : EIATTR_EXIT_INSTR_OFFSETS
	.align		4
        /*0358*/ 	.byte	0x04, 0x1c
        /*035a*/ 	.short	(.L_1107 - .L_1106)


	//   ....[0]....
.L_1106:
        /*035c*/ 	.word	0x000099c0


	//----- nvinfo : EIATTR_MAX_THREADS
	.align		4
.L_1107:
        /*0360*/ 	.byte	0x04, 0x05
        /*0362*/ 	.short	(.L_1109 - .L_1108)
.L_1108:
        /*0364*/ 	.word	0x00000180
        /*0368*/ 	.word	0x00000001
        /*036c*/ 	.word	0x00000001


	//----- nvinfo : EIATTR_CRS_STACK_SIZE
	.align		4
.L_1109:
        /*0370*/ 	.byte	0x04, 0x1e
        /*0372*/ 	.short	(.L_1111 - .L_1110)
.L_1110:
        /*0374*/ 	.word	0x00000000


	//----- nvinfo : EIATTR_CBANK_PARAM_SIZE
	.align		4
.L_1111:
        /*0378*/ 	.byte	0x03, 0x19
        /*037a*/ 	.short	0x06f0


	//----- nvinfo : EIATTR_PARAM_CBANK
	.align		4
        /*037c*/ 	.byte	0x04, 0x0a
        /*037e*/ 	.short	(.L_1113 - .L_1112)
	.align		4
.L_1112:
        /*0380*/ 	.word	index@(.nv.constant0._ZN7cutlass13device_kernelIN5flash11enable_sm90INS1_16FlashAttnBwdSm90INS1_25CollectiveMainloopBwdSm90ILi2ELi2ELi2EN4cute5tupleIJNS5_1CILi1EEES8_S8_EEENS6_IJNS7_ILi64EEENS7_ILi128EEENS7_ILi96EEEEEENS_10bfloat16_tEfNS_4arch4Sm90ELb0ELb0ELb0ELb1ELb0ELb1ELb0ELb0ELi2ELi1ELi2ELi1ELb1EEENS1_21CollectiveEpilogueBwdISD_SE_SG_Li256ELb1ELb0ELi1EEENS1_19SingleTileSchedulerILb1ELb0ELb0ELi128EEEEEEEEEvNT_6ParamsE)
        /*0384*/ 	.short	0x0210
        /*0386*/ 	.short	0x06f0


	//----- nvinfo : EIATTR_SW_WAR
	.align		4
.L_1113:
        /*0388*/ 	.byte	0x04, 0x36
        /*038a*/ 	.short	(.L_1115 - .L_1114)
.L_1114:
        /*038c*/ 	.word	0x00000008
.L_1115:


//--------------------- .nv.info._ZN7cutlass13device_kernelIN5flash11enable_sm90INS1_16FlashAttnBwdSm90INS1_25CollectiveMainloopBwdSm90ILi2ELi2ELi2EN4cute5tupleIJNS5_1CILi1EEES8_S8_EEENS6_IJNS7_ILi64EEENS7_ILi128EEENS7_ILi96EEEEEENS_10bfloat16_tEfNS_4arch4Sm90ELb0ELb0ELb0ELb1ELb1ELb1ELb0ELb0ELi2ELi1ELi2ELi1ELb1EEENS1_21CollectiveEpilogueBwdISD_SE_SG_Li256ELb1ELb0ELi1EEENS1_19SingleTileSchedulerILb1ELb0ELb0ELi128EEEEEEEEEvNT_6ParamsE --------------------------
	.section	.nv.info._ZN7cutlass13device_kernelIN5flash11enable_sm90INS1_16FlashAttnBwdSm90INS1_25CollectiveMainloopBwdSm90ILi2ELi2ELi2EN4cute5tupleIJNS5_1CILi1EEES8_S8_EEENS6_IJNS7_ILi64EEENS7_ILi128EEENS7_ILi96EEEEEENS_10bfloat16_tEfNS_4arch4Sm90ELb0ELb0ELb0ELb1ELb1ELb1ELb0ELb0ELi2ELi1ELi2ELi1ELb1EEENS1_21CollectiveEpilogueBwdISD_SE_SG_Li256ELb1ELb0ELi1EEENS1_19SingleTileSchedulerILb1ELb0ELb0ELi128EEEEEEEEEvNT_6ParamsE,"",@"SHT_CUDA_INFO"
	.sectionflags	@""
	.align	4


	//----- nvinfo : EIATTR_CUDA_API_VERSION
	.align		4
        /*0000*/ 	.byte	0x04, 0x37
        /*0002*/ 	.short	(.L_1117 - .L_1116)
.L_1116:
        /*0004*/ 	.word	0x00000082


	//----- nvinfo : EIATTR_KPARAM_INFO
	.align		4
.L_1117:
        /*0008*/ 	.byte	0x04, 0x17
        /*000a*/ 	.short	(.L_1119 - .L_1118)
.L_1118:
        /*000c*/ 	.word	0x00000000
        /*0010*/ 	.short	0x0000
        /*0012*/ 	.short	0x0070
        /*0014*/ 	.byte	0x00, 0xf0, 0x01, 0x1a


	//----- nvinfo : EIATTR_SPARSE_MMA_MASK
	.align		4
.L_1119:
        /*0018*/ 	.byte	0x03, 0x50
        /*001a*/ 	.short	0x0000


	//----- nvinfo : EIATTR_MAXREG_COUNT
	.align		4
        /*001c*/ 	.byte	0x03, 0x1b
        /*001e*/ 	.short	0x00a8


	//----- nvinfo : EIATTR_NUM_BARRIERS
	.align		4
        /*0020*/ 	.byte	0x02, 0x4c
        /*0022*/ 	.byte	0x10
	.zero		1


	//----- nvinfo : EIATTR_EXTERNS
	.align		4
        /*0024*/ 	.byte	0x04, 0x0f
        /*0026*/ 	.short	(.L_1121 - .L_1120)


	//   ....[0]....
	.align		4
.L_1120:
        /*0028*/ 	.word	index@(__assertfail)


	//----- nvinfo : EIATTR_MERCURY_ISA_VERSION
	.align		4
.L_1121:
        /*002c*/ 	.byte	0x03, 0x5f
        /*002e*/ 	.short	0x0101


	//----- nvinfo : EIATTR_INT_WARP_WIDE_INSTR_OFFSETS
	.align		4
        /*0030*/ 	.byte	0x04, 0x31
        /*0032*/ 	.short	(.L_1123 - .L_1122)


	//   ....[0]....
.L_1122:
        /*0034*/ 	.word	0x00000180


	//   ....[1]....
        /*0038*/ 	.word	0x000001b0


	//   ....[2]....
        /*003c*/ 	.word	0x00006e10


	//   ....[3]....
        /*0040*/ 	.word	0x00007280


	//   ....[4]....
        /*0044*/ 	.word	0x00007850


	//----- nvinfo : EIATTR_COOP_GROUP_MASK_REGIDS
	.align		4
.L_1123:
        /*0048*/ 	.byte	0x04, 0x29
        /*004a*/ 	.short	(.L_1125 - .L_1124)


	//   ....[0]....
.L_1124:
        /*004c*/ 	.word	0xffffffff


	//   ....[1]....
        /*0050*/ 	.word	0xffffffff


	//   ....[2]....
        /*0054*/ 	.word	0xffffffff


	//   ....[3]....
        /*0058*/ 	.word	0xffffffff


	//   ....[4]....
        /*005c*/ 	.word	0xffffffff


	//   ....[5]....
        /*0060*/ 	.word	0xffffffff


	//   ....[6]....
        /*0064*/ 	.word	0xffffffff


	//   ....[7]....
        /*0068*/ 	.word	0xffffffff


	//   ....[8]....
        /*006c*/ 	.word	0xffffffff


	//   ....[9]....
        /*0070*/ 	.word	0xffffffff


	//   ....[10]....
        /*0074*/ 	.word	0xffffffff


	//   ....[11]....
        /*0078*/ 	.word	0xffffffff


	//   ....[12]....
        /*007c*/ 	.word	0xffffffff


	//   ....[13]....
        /*0080*/ 	.word	0x0500000f


	//   ....[14]....
        /*0084*/ 	.word	0x0500000f


	//   ....[15]....
        /*0088*/ 	.word	0x0500000f


	//   ....[16]....
        /*008c*/ 	.word	0x0500000f


	//----- nvinfo : EIATTR_COOP_GROUP_INSTR_OFFSETS
	.align		4
.L_1125:
        /*0090*/ 	.byte	0x04, 0x28
        /*0092*/ 	.short	(.L_1127 - .L_1126)


	//   ....[0]....
.L_1126:
        /*0094*/ 	.word	0x00000050


	//   ....[1]....
        /*0098*/ 	.word	0x00000190


	//   ....[2]....
        /*009c*/ 	.word	0x000001e0


	//   ....[3]....
        /*00a0*/ 	.word	0x000003d0


	//   ....[4]....
        /*00a4*/ 	.word	0x00000600


	//   ....[5]....
        /*00a8*/ 	.word	0x00001360


	//   ....[6]....
        /*00ac*/ 	.word	0x000060e0


	//   ....[7]....
        /*00b0*/ 	.word	0x00006ab0


	//   ....[8]....
        /*00b4*/ 	.word	0x00006d40


	//   ....[9]....
        /*00b8*/ 	.word	0x00006f80


	//   ....[10]....
        /*00bc*/ 	.word	0x000071b0


	//   ....[11]....
        /*00c0*/ 	.word	0x00007460


	//   ....[12]....
        /*00c4*/ 	.word	0x00007790


	//   ....[13]....
        /*00c8*/ 	.word	0x0000a270


	//   ....[14]....
        /*00cc*/ 	.word	0x0000a3e0


	//   ....[15]....
        /*00d0*/ 	.word	0x0000a450


	//   ....[16]....
        /*00d4*/ 	.word	0x0000a4c0


	//----- nvinfo : EIATTR_REG_RECONFIG
	.align		4
.L_1127:
        /*00d8*/ 	.byte	0x01, 0x54
	.zero		2


	//----- nvinfo : EIATTR_SYSCALL_OFFSETS
	.align		4
        /*00dc*/ 	.byte	0x04, 0x46
        /*00de*/ 	.short	(.L_1129 - .L_1128)


	//   ....[0]....
.L_1128:
        /*00e0*/ 	.word	0x00000fc0


	//   ....[1]....
        /*00e4*/ 	.word	0x000010b0


	//   ....[2]....
        /*00e8*/ 	.word	0x00001210


	//   ....[3]....
        /*00ec*/ 	.word	0x00001300


	//   ....[4]....
        /*00f0*/ 	.word	0x00001570


	//----- nvinfo : EIATTR_MBARRIER_INSTR_OFFSETS
	.align		4
.L_1129:
        /*00f4*/ 	.byte	0x04, 0x39
        /*00f6*/ 	.short	(.L_1131 - .L_1130)


	//   ....[0]....
.L_1130:
        /*00f8*/ 	.word	0x00000280
        /*00fc*/ 	.word	0x000000ff
        /*0100*/ 	.word	0x00026800
        /*0104*/ 	.short	0x0100
        /*0106*/ 	.byte	0x06
	.zero		1


	//   ....[1]....
        /*0108*/ 	.word	0x00000380
        /*010c*/ 	.word	0x000000ff
        /*0110*/ 	.word	0x00026810
        /*0114*/ 	.short	0x0100
        /*0116*/ 	.byte	0x08
	.zero		1


	//   ....[2]....
        /*0118*/ 	.word	0x00000390
        /*011c*/ 	.word	0x000000ff
        /*0120*/ 	.word	0x00026820
        /*0124*/ 	.short	0x0100
        /*0126*/ 	.byte	0x08
	.zero		1


	//   ....[3]....
        /*0128*/ 	.word	0x000003a0
        /*012c*/ 	.word	0x000000ff
        /*0130*/ 	.word	0x00026818
        /*0134*/ 	.short	0x0100
        /*0136*/ 	.byte	0x08
	.zero		1


	//   ....[4]....
        /*0138*/ 	.word	0x000003b0
        /*013c*/ 	.word	0x000000ff
        /*0140*/ 	.word	0x00026828
        /*0144*/ 	.short	0x0100
        /*0146*/ 	.byte	0x08
	.zero		1


	//   ....[5]....
        /*0148*/ 	.word	0x000004e0
        /*014c*/ 	.word	0x000000ff
        /*0150*/ 	.word	0x00026830
        /*0154*/ 	.short	0x0100
        /*0156*/ 	.byte	0x08
	.zero		1


	//   ....[6]....
        /*0158*/ 	.word	0x000004f0
        /*015c*/ 	.word	0x000000ff
        /*0160*/ 	.word	0x00026840
        /*0164*/ 	.short	0x0100
        /*0166*/ 	.byte	0x08
	.zero		1


	//   ....[7]....
        /*0168*/ 	.word	0x00000500
        /*016c*/ 	.word	0x000000ff
        /*0170*/ 	.word	0x00026838
        /*0174*/ 	.short	0x0100
        /*0176*/ 	.byte	0x08
	.zero		1


	//   ....[8]....
        /*0178*/ 	.word	0x00000510
        /*017c*/ 	.word	0x000000ff
        /*0180*/ 	.word	0x00026848
        /*0184*/ 	.short	0x0100
        /*0186*/ 	.byte	0x08
	.zero		1


	//   ....[9]....
        /*0188*/ 	.word	0x000013a0
        /*018c*/ 	.word	0x00000012
        /*0190*/ 	.word	0x00026800
        /*0194*/ 	.short	0x010a
        /*0196*/ 	.byte	0x3f
	.zero		1


	//   ....[10]....
        /*0198*/ 	.word	0x00001430
        /*019c*/ 	.word	0x00000012
        /*01a0*/ 	.word	0x00026800
        /*01a4*/ 	.short	0x010a
        /*01a6*/ 	.byte	0x3f
	.zero		1


	//   ....[11]....
        /*01a8*/ 	.word	0x00001dd0
        /*01ac*/ 	.word	0x000000ff
        /*01b0*/ 	.word	0x00026810
        /*01b4*/ 	.short	0x010a
        /*01b6*/ 	.byte	0x08
	.zero		1


	//   ....[12]....
        /*01b8*/ 	.word	0x00001e10
        /*01bc*/ 	.word	0x000000ff
        /*01c0*/ 	.word	0x00026810
        /*01c4*/ 	.short	0x010a
        /*01c6*/ 	.byte	0x08
	.zero		1


	//   ....[13]....
        /*01c8*/ 	.word	0x00002260
        /*01cc*/ 	.word	0x000000ff
        /*01d0*/ 	.word	0x00026830
        /*01d4*/ 	.short	0x010a
        /*01d6*/ 	.byte	0x08
	.zero		1


	//   ....[14]....
        /*01d8*/ 	.word	0x000022a0
        /*01dc*/ 	.word	0x000000ff
        /*01e0*/ 	.word	0x00026830
        /*01e4*/ 	.short	0x010a
        /*01e6*/ 	.byte	0x08
	.zero		1


	//   ....[15]....
        /*01e8*/ 	.word	0x00003eb0
        /*01ec*/ 	.word	0x000000ff
        /*01f0*/ 	.word	0x00000000
        /*01f4*/ 	.short	0x0101
        /*01f6*/ 	.byte	0x0a
	.zero		1


	//   ....[16]....
        /*01f8*/ 	.word	0x00004190
        /*01fc*/ 	.word	0x000000ff
        /*0200*/ 	.word	0x00000000
        /*0204*/ 	.short	0x0101
        /*0206*/ 	.byte	0x08
	.zero		1


	//   ....[17]....
        /*0208*/ 	.word	0x000081c0
        /*020c*/ 	.word	0x00000000
        /*0210*/ 	.word	0x00026820
        /*0214*/ 	.short	0x010a
        /*0216*/ 	.byte	0x3f
	.zero		1


	//   ....[18]....
        /*0218*/ 	.word	0x00008a90
        /*021c*/ 	.word	0x00000000
        /*0220*/ 	.word	0x00026840
        /*0224*/ 	.short	0x010a
        /*0226*/ 	.byte	0x3f
	.zero		1


	//   ....[19]....
        /*0228*/ 	.word	0x00008da0
        /*022c*/ 	.word	0x00000000
        /*0230*/ 	.word	0x00026828
        /*0234*/ 	.short	0x010a
        /*0236*/ 	.byte	0x3f
	.zero		1


	//   ....[20]....
        /*0238*/ 	.word	0x00009040
        /*023c*/ 	.word	0x00000000
        /*0240*/ 	.word	0x00026848
        /*0244*/ 	.short	0x010a
        /*0246*/ 	.byte	0x3f
	.zero		1


	//   ....[21]....
        /*0248*/ 	.word	0x00009330
        /*024c*/ 	.word	0x00000000
        /*0250*/ 	.word	0x00026820
        /*0254*/ 	.short	0x010a
        /*0256*/ 	.byte	0x3f
	.zero		1


	//   ....[22]....
        /*0258*/ 	.word	0x00009630
        /*025c*/ 	.word	0x00000000
        /*0260*/ 	.word	0x00026840
        /*0264*/ 	.short	0x010a
        /*0266*/ 	.byte	0x3f
	.zero		1


	//   ....[23]....
        /*0268*/ 	.word	0x00009920
        /*026c*/ 	.word	0x00000000
        /*0270*/ 	.word	0x00026828
        /*0274*/ 	.short	0x010a
        /*0276*/ 	.byte	0x3f
	.zero		1


	//   ....[24]....
        /*0278*/ 	.word	0x00009c10
        /*027c*/ 	.word	0x00000003
        /*0280*/ 	.word	0x00026840
        /*0284*/ 	.short	0x010a
        /*0286*/ 	.byte	0x3f
	.zero		1


	//   ....[25]....
        /*0288*/ 	.word	0x0000a0d0
        /*028c*/ 	.word	0x00000006
        /*0290*/ 	.word	0x00000000
        /*0294*/ 	.short	0x010a
        /*0296*/ 	.byte	0x3f
	.zero		1


	//   ....[26]....
        /*0298*/ 	.word	0x0000a130
        /*029c*/ 	.word	0x00000003
        /*02a0*/ 	.word	0x00000000
        /*02a4*/ 	.short	0x010a
        /*02a6*/ 	.byte	0x3f
	.zero		1


	//   ....[27]....
        /*02a8*/ 	.word	0x0000a190
        /*02ac*/ 	.word	0x00000000
        /*02b0*/ 	.word	0x00000000
        /*02b4*/ 	.short	0x010a
        /*02b6*/ 	.byte	0x3f
	.zero		1


	//   ....[28]....
        /*02b8*/ 	.word	0x0000a1c0
        /*02bc*/ 	.word	0x00000003
        /*02c0*/ 	.word	0x00000000
        /*02c4*/ 	.short	0x010a
        /*02c6*/ 	.byte	0x3f
	.zero		1


	//   ....[29]....
        /*02c8*/ 	.word	0x0000a2a0
        /*02cc*/ 	.word	0x00000012
        /*02d0*/ 	.word	0x00026800
        /*02d4*/ 	.short	0x010a
        /*02d6*/ 	.byte	0x3f
	.zero		1


	//   ....[30]....
        /*02d8*/ 	.word	0x0000a300
        /*02dc*/ 	.word	0x00000005
        /*02e0*/ 	.word	0x00026810
        /*02e4*/ 	.short	0x010a
        /*02e6*/ 	.byte	0x3f
	.zero		1


	//   ....[31]....
        /*02e8*/ 	.word	0x0000a360
        /*02ec*/ 	.word	0x00000005
        /*02f0*/ 	.word	0x00026830
        /*02f4*/ 	.short	0x010a
        /*02f6*/ 	.byte	0x3f
	.zero		1


	//   ....[32]....
        /*02f8*/ 	.word	0x0000a500
        /*02fc*/ 	.word	0x00000000
        /*0300*/ 	.word	0x00026820
        /*0304*/ 	.short	0x010a
        /*0306*/ 	.byte	0x3f
	.zero		1


	//   ....[33]....
        /*0308*/ 	.word	0x0000a550
        /*030c*/ 	.word	0x00000000
        /*0310*/ 	.word	0x00026840
        /*0314*/ 	.short	0x010a
        /*0316*/ 	.byte	0x3f
	.zero		1


	//   ....[34]....
        /*0318*/ 	.word	0x0000a5a0
        /*031c*/ 	.word	0x00000000
        /*0320*/ 	.word	0x00026828
        /*0324*/ 	.short	0x010a
        /*0326*/ 	.byte	0x3f
	.zero		1


	//   ....[35]....
        /*0328*/ 	.word	0x0000a5f0
        /*032c*/ 	.word	0x00000000
        /*0330*/ 	.word	0x00026848
        /*0334*/ 	.short	0x010a
        /*0336*/ 	.byte	0x3f
	.zero		1


	//   ....[36]....
        /*0338*/ 	.word	0x0000a650
        /*033c*/ 	.word	0x00000000
        /*0340*/ 	.word	0x00026820
        /*0344*/ 	.short	0x010a
        /*0346*/ 	.byte	0x3f
	.zero		1


	//   ....[37]....
        /*0348*/ 	.word	0x0000a6a0
        /*034c*/ 	.word	0x00000000
        /*0350*/ 	.word	0x00026840
        /*0354*/ 	.short	0x010a
        /*0356*/ 	.byte	0x3f
	.zero		1


	//   ....[38]....
        /*0358*/ 	.word	0x0000a6f0
        /*035c*/ 	.word	0x00000000
        /*0360*/ 	.word	0x00026828
        /*0364*/ 	.short	0x010a
        /*0366*/ 	.byte	0x3f
	.zero		1


	//   ....[39]....
        /*0368*/ 	.word	0x0000a740
        /*036c*/ 	.word	0x00000003
        /*0370*/ 	.word	0x00026840
        /*0374*/ 	.short	0x010a
        /*0376*/ 	.byte	0x3f
	.zero		1


	//   ....[40]....
        /*0378*/ 	.word	0x0000a820
        /*037c*/ 	.word	0x00000006
        /*0380*/ 	.word	0x00000000
        /*0384*/ 	.short	0x010a
        /*0386*/ 	.byte	0x3f
	.zero		1


	//   ....[41]....
        /*0388*/ 	.word	0x0000a870
        /*038c*/ 	.word	0x00000003
        /*0390*/ 	.word	0x00000000
        /*0394*/ 	.short	0x010a
        /*0396*/ 	.byte	0x3f
	.zero		1


	//   ....[42]....
        /*0398*/ 	.word	0x0000a8c0
        /*039c*/ 	.word	0x00000000
        /*03a0*/ 	.word	0x00000000
        /*03a4*/ 	.short	0x010a
        /*03a6*/ 	.byte	0x3f
	.zero		1


	//----- nvinfo : EIATTR_NUM_MBARRIERS
	.align		4
.L_1131:
        /*03a8*/ 	.byte	0x03, 0x38
        /*03aa*/ 	.short	0x0009


	//----- nvinfo : EIATTR_EXIT_INSTR_OFFSETS
	.align		4
        /*03ac*/ 	.byte	0x04, 0x1c
        /*03ae*/ 	.short	(.L_1133 - .L_1132)


	//   ....[0]....
.L_1132:
        /*03b0*/ 	.word	0x0000a210


	//----- nvinfo : EIATTR_MAX_THREADS
	.align		4
.L_1133:
        /*03b4*/ 	.byte	0x04, 0x05
        /*03b6*/ 	.short	(.L_1135 - .L_1134)
.L_1134:
        /*03b8*/ 	.word	0x00000180
        /*03bc*/ 	.word	0x00000001
        /*03c0*/ 	.word	0x00000001


	//----- nvinfo : EIATTR_CRS_STACK_SIZE
	.align		4
.L_1135:
        /*03c4*/ 	.byte	0x04, 0x1e
        /*03c6*/ 	.short	(.L_1137 - .L_1136)
.L_1136:
        /*03c8*/ 	.word	0x00000000


	//----- nvinfo : EIATTR_CBANK_PARAM_SIZE
	.align		4
.L_1137:
        /*03cc*/ 	.byte	0x03, 0x19
        /*03ce*/ 	.short	0x06f0


	//----- nvinfo : EIATTR_PARAM_CBANK
	.align		4
        /*03d0*/ 	.byte	0x04, 0x0a
        /*03d2*/ 	.short	(.L_1139 - .L_1138)
	.align		4
.L_1138:
        /*03d4*/ 	.word	index@(.nv.constant0._ZN7cutlass13device_kernelIN5flash11enable_sm90INS1_16FlashAttnBwdSm90INS1_25CollectiveMainloopBwdSm90ILi2ELi2ELi2EN4cute5tupleIJNS5_1CILi1EEES8_S8_EEENS6_IJNS7_ILi64EEENS7_ILi128EEENS7_ILi96EEEEEENS_10bfloat16_tEfNS_4arch4Sm90ELb0ELb0ELb0ELb1ELb1ELb1ELb0ELb0ELi2ELi1ELi2ELi1ELb1EEENS1_21CollectiveEpilogueBwdISD_SE_SG_Li256ELb1ELb0ELi1EEENS1_19SingleTileSchedulerILb1ELb0ELb0ELi128EEEEEEEEEvNT_6ParamsE)
        /*03d8*/ 	.short	0x0210
        /*03da*/ 	.short	0x06f0


	//----- nvinfo : EIATTR_SW_WAR
	.align		4
.L_1139:
        /*03dc*/ 	.byte	0x04, 0x36
        /*03de*/ 	.short	(.L_1141 - .L_1140)
.L_1140:
        /*03e0*/ 	.word	0x00000008
.L_1141:


//--------------------- .nv.info._ZN7cutlass13device_kernelIN5flash11enable_sm90INS1_16FlashAttnBwdSm90INS1_25CollectiveMainloopBwdSm90ILi2ELi2ELi2EN4cute5tupleIJNS5_1CILi1EEES8_S8_EEENS6_IJNS7_ILi64EEENS7_ILi128EEENS7_ILi96EEEEEENS_10bfloat16_tEfNS_4arch4Sm90ELb0ELb0ELb0ELb1ELb0ELb1ELb0ELb0ELi2ELi1ELi2ELi1ELb1EEENS1_24CollectiveEpilogueBwdGQAISD_fSG_Li256ELb1ELb0EEENS1_19SingleTileSchedulerILb1ELb0ELb0ELi128EEEEEEEEEvNT_6ParamsE --------------------------
	.section	.nv.info._ZN7cutlass13device_kernelIN5flash11enable_sm90INS1_16FlashAttnBwdSm90INS1_25CollectiveMainloopBwdSm90ILi2ELi2ELi2EN4cute5tupleIJNS5_1CILi1EEES8_S8_EEENS6_IJNS7_ILi64EEENS7_ILi128EEENS7_ILi96EEEEEENS_10bfloat16_tEfNS_4arch4Sm90ELb0ELb0ELb0ELb1ELb0ELb1ELb0ELb0ELi2ELi1ELi2ELi1ELb1EEENS1_24CollectiveEpilogueBwdGQAISD_fSG_Li256ELb1ELb0EEENS1_19SingleTileSchedulerILb1ELb0ELb0ELi128EEEEEEEEEvNT_6ParamsE,"",@"SHT_CUDA_INFO"
	.sectionflags	@""
	.align	4


	//----- nvinfo : EIATTR_CUDA_API_VERSION
	.align		4
        /*0000*/ 	.byte	0x04, 0x37
        /*0002*/ 	.short	(.L_1143 - .L_1142)
.L_1142:
        /*0004*/ 	.word	0x00000082


	//----- nvinfo : EIATTR_KPARAM_INFO
	.align		4
.L_1143:
        /*0008*/ 	.byte	0x04, 0x17
        /*000a*/ 	.short	(.L_1145 - .L_1144)
.L_1144:
        /*000c*/ 	.word	0x00000000
        /*0010*/ 	.short	0x0000
        /*0012*/ 	.short	0x0070
        /*0014*/ 	.byte	0x00, 0xf0, 0x01, 0x1a


	//----- nvinfo : EIATTR_SPARSE_MMA_MASK
	.align		4
.L_1145:
        /*0018*/ 	.byte	0x03, 0x50
        /*001a*/ 	.short	0x0000


	//----- nvinfo : EIATTR_MAXREG_COUNT
	.align		4
        /*001c*/ 	.byte	0x03, 0x1b
        /*001e*/ 	.short	0x00a8


	//----- nvinfo : EIATTR_NUM_BARRIERS
	.align		4
        /*0020*/ 	.byte	0x02, 0x4c
        /*0022*/ 	.byte	0x10
	.zero		1


	//----- nvinfo : EIATTR_EXTERNS
	.align		4
        /*0024*/ 	.byte	0x04, 0x0f
        /*0026*/ 	.short	(.L_1147 - .L_1146)


	//   ....[0]....
	.align		4
.L_1146:
        /*0028*/ 	.word	index@(__assertfail)


	//----- nvinfo : EIATTR_MERCURY_ISA_VERSION
	.align		4
.L_1147:
        /*002c*/ 	.byte	0x03, 0x5f
        /*002e*/ 	.short	0x0101


	//----- nvinfo : EIATTR_INT_WARP_WIDE_INSTR_OFFSETS
	.align		4
        /*0030*/ 	.byte	0x04, 0x31
        /*0032*/ 	.short	(.L_1149 - .L_1148)


	//   ....[0]....
.L_1148:
        /*0034*/ 	.word	0x00000180


	//   ....[1]....
        /*0038*/ 	.word	0x000001b0


	//----- nvinfo : EIATTR_COOP_GROUP_MASK_REGIDS
	.align		4
.L_1149:
        /*003c*/ 	.byte	0x04, 0x29
        /*003e*/ 	.short	(.L_1151 - .L_1150)


	//   ....[0]....
.L_1150:
        /*0040*/ 	.word	0xffffffff


	//   ....[1]....
        /*0044*/ 	.word	0xffffffff


	//   ....[2]....
        /*0048*/ 	.word	0xffffffff


	//   ....[3]....
        /*004c*/ 	.word	0xffffffff


	//   ....[4]....
        /*0050*/ 	.word	0xffffffff


	//   ....[5]....
        /*0054*/ 	.word	0xffffffff


	//   ....[6]....
        /*0058*/ 	.word	0xffffffff


	//   ....[7]....
        /*005c*/ 	.word	0x0500000f


	//----- nvinfo : EIATTR_COOP_GROUP_INSTR_OFFSETS
	.align		4
.L_1151:
        /*0060*/ 	.byte	0x04, 0x28
        /*0062*/ 	.short	(.L_1153 - .L_1152)


	//   ....[0]....
.L_1152:
        /*0064*/ 	.word	0x00000050


	//   ....[1]....
        /*0068*/ 	.word	0x00000190


	//   ....[2]....
        /*006c*/ 	.word	0x000001e0


	//   ....[3]....
        /*0070*/ 	.word	0x000003d0


	//   ....[4]....
        /*0074*/ 	.word	0x00000600


	//   ....[5]....
        /*0078*/ 	.word	0x00001350


	//   ....[6]....
        /*007c*/ 	.word	0x00004e70


	//   ....[7]....
        /*0080*/ 	.word	0x000087b0


	//----- nvinfo : EIATTR_REG_RECONFIG
	.align		4
.L_1153:
        /*0084*/ 	.byte	0x01, 0x54
	.zero		2


	//----- nvinfo : EIATTR_SYSCALL_OFFSETS
	.align		4
        /*0088*/ 	.byte	0x04, 0x46
        /*008a*/ 	.short	(.L_1155 - .L_1154)


	//   ....[0]....
.L_1154:
        /*008c*/ 	.word	0x00000fb0


	//   ....[1]....
        /*0090*/ 	.word	0x000010a0


	//   ....[2]....
        /*0094*/ 	.word	0x00001200


	//   ....[3]....
        /*0098*/ 	.word	0x000012f0


	//   ....[4]....
        /*009c*/ 	.word	0x00001560


	//----- nvinfo : EIATTR_MBARRIER_INSTR_OFFSETS
	.align		4
.L_1155:
        /*00a0*/ 	.byte	0x04, 0x39
        /*00a2*/ 	.short	(.L_1157 - .L_1156)


	//   ....[0]....
.L_1156:
        /*00a4*/ 	.word	0x00000280
        /*00a8*/ 	.word	0x000000ff
        /*00ac*/ 	.word	0x00026800
        /*00b0*/ 	.short	0x0100
        /*00b2*/ 	.byte	0x06
	.zero		1


	//   ....[1]....
        /*00b4*/ 	.word	0x00000380
        /*00b8*/ 	.word	0x000000ff
        /*00bc*/ 	.word	0x00026810
        /*00c0*/ 	.short	0x0100
        /*00c2*/ 	.byte	0x08
	.zero		1


	//   ....[2]....
        /*00c4*/ 	.word	0x00000390
        /*00c8*/ 	.word	0x000000ff
        /*00cc*/ 	.word	0x00026820
        /*00d0*/ 	.short	0x0100
        /*00d2*/ 	.byte	0x08
	.zero		1


	//   ....[3]....
        /*00d4*/ 	.word	0x000003a0
        /*00d8*/ 	.word	0x000000ff
        /*00dc*/ 	.word	0x00026818
        /*00e0*/ 	.short	0x0100
        /*00e2*/ 	.byte	0x08
	.zero		1


	//   ....[4]....
        /*00e4*/ 	.word	0x000003b0
        /*00e8*/ 	.word	0x000000ff
        /*00ec*/ 	.word	0x00026828
        /*00f0*/ 	.short	0x0100
        /*00f2*/ 	.byte	0x08
	.zero		1


	//   ....[5]....
        /*00f4*/ 	.word	0x000004e0
        /*00f8*/ 	.word	0x000000ff
        /*00fc*/ 	.word	0x00026830
        /*0100*/ 	.short	0x0100
        /*0102*/ 	.byte	0x08
	.zero		1


	//   ....[6]....
        /*0104*/ 	.word	0x000004f0
        /*0108*/ 	.word	0x000000ff
        /*010c*/ 	.word	0x00026840
        /*0110*/ 	.short	0x0100
        /*0112*/ 	.byte	0x08
	.zero		1


	//   ....[7]....
        /*0114*/ 	.word	0x00000500
        /*0118*/ 	.word	0x000000ff
        /*011c*/ 	.word	0x00026838
        /*0120*/ 	.short	0x0100
        /*0122*/ 	.byte	0x08
	.zero		1


	//   ....[8]....
        /*0124*/ 	.word	0x00000510
        /*0128*/ 	.word	0x000000ff
        /*012c*/ 	.word	0x00026848
        /*0130*/ 	.short	0x0100
        /*0132*/ 	.byte	0x08
	.zero		1


	//   ....[9]....
        /*0134*/ 	.word	0x00001390
        /*0138*/ 	.word	0x00000012
        /*013c*/ 	.word	0x00026800
        /*0140*/ 	.short	0x010a
        /*0142*/ 	.byte	0x3f
	.zero		1


	//   ....[10]....
        /*0144*/ 	.word	0x00001420
        /*0148*/ 	.word	0x00000012
        /*014c*/ 	.word	0x00026800
        /*0150*/ 	.short	0x010a
        /*0152*/ 	.byte	0x3f
	.zero		1


	//   ....[11]....
        /*0154*/ 	.word	0x00001dc0
        /*0158*/ 	.word	0x000000ff
        /*015c*/ 	.word	0x00026810
        /*0160*/ 	.short	0x010a
        /*0162*/ 	.byte	0x08
	.zero		1


	//   ....[12]....
        /*0164*/ 	.word	0x00001e00
        /*0168*/ 	.word	0x000000ff
        /*016c*/ 	.word	0x00026810
        /*0170*/ 	.short	0x010a
        /*0172*/ 	.byte	0x08
	.zero		1


	//   ....[13]....
        /*0174*/ 	.word	0x00002250
        /*0178*/ 	.word	0x000000ff
        /*017c*/ 	.word	0x00026830
        /*0180*/ 	.short	0x010a
        /*0182*/ 	.byte	0x08
	.zero		1


	//   ....[14]....
        /*0184*/ 	.word	0x00002290
        /*0188*/ 	.word	0x000000ff
        /*018c*/ 	.word	0x00026830
        /*0190*/ 	.short	0x010a
        /*0192*/ 	.byte	0x08
	.zero		1


	//   ....[15]....
        /*0194*/ 	.word	0x00003ea0
        /*0198*/ 	.word	0x000000ff
        /*019c*/ 	.word	0x00000000
        /*01a0*/ 	.short	0x0101
        /*01a2*/ 	.byte	0x0a
	.zero		1


	//   ....[16]....
        /*01a4*/ 	.word	0x00004180
        /*01a8*/ 	.word	0x000000ff
        /*01ac*/ 	.word	0x00000000
        /*01b0*/ 	.short	0x0101
        /*01b2*/ 	.byte	0x08
	.zero		1


	//   ....[17]....
        /*01b4*/ 	.word	0x00006700
        /*01b8*/ 	.word	0x00000000
        /*01bc*/ 	.word	0x00026820
        /*01c0*/ 	.short	0x010a
        /*01c2*/ 	.byte	0x3f
	.zero		1


	//   ....[18]....
        /*01c4*/ 	.word	0x00006fd0
        /*01c8*/ 	.word	0x00000000
        /*01cc*/ 	.word	0x00026840
        /*01d0*/ 	.short	0x010a
        /*01d2*/ 	.byte	0x3f
	.zero		1


	//   ....[19]....
        /*01d4*/ 	.word	0x000072e0
        /*01d8*/ 	.word	0x00000000
        /*01dc*/ 	.word	0x00026828
        /*01e0*/ 	.short	0x010a
        /*01e2*/ 	.byte	0x3f
	.zero		1


	//   ....[20]....
        /*01e4*/ 	.word	0x00007580
        /*01e8*/ 	.word	0x00000000
        /*01ec*/ 	.word	0x00026848
        /*01f0*/ 	.short	0x010a
        /*01f2*/ 	.byte	0x3f
	.zero		1


	//   ....[21]....
        /*01f4*/ 	.word	0x00007870
        /*01f8*/ 	.word	0x00000000
        /*01fc*/ 	.word	0x00026820
        /*0200*/ 	.short	0x010a
        /*0202*/ 	.byte	0x3f
	.zero		1


	//   ....[22]....
        /*0204*/ 	.word	0x00007b70
        /*0208*/ 	.word	0x00000000
        /*020c*/ 	.word	0x00026840
        /*0210*/ 	.short	0x010a
        /*0212*/ 	.byte	0x3f
	.zero		1


	//   ....[23]....
        /*0214*/ 	.word	0x00007e60
        /*0218*/ 	.word	0x00000000
        /*021c*/ 	.word	0x00026828
        /*0220*/ 	.short	0x010a
        /*0222*/ 	.byte	0x3f
	.zero		1


	//   ....[24]....
        /*0224*/ 	.word	0x00008150
        /*0228*/ 	.word	0x00000003
        /*022c*/ 	.word	0x00026840
        /*0230*/ 	.short	0x010a
        /*0232*/ 	.byte	0x3f
	.zero		1


	//   ....[25]....
        /*0234*/ 	.word	0x00008610
        /*0238*/ 	.word	0x00000006
        /*023c*/ 	.word	0x00000000
        /*0240*/ 	.short	0x010a
        /*0242*/ 	.byte	0x3f
	.zero		1


	//   ....[26]....
        /*0244*/ 	.word	0x00008670
        /*0248*/ 	.word	0x00000003
        /*024c*/ 	.word	0x00000000
        /*0250*/ 	.short	0x010a
        /*0252*/ 	.byte	0x3f
	.zero		1


	//   ....[27]....
        /*0254*/ 	.word	0x000086d0
        /*0258*/ 	.word	0x00000000
        /*025c*/ 	.word	0x00000000
        /*0260*/ 	.short	0x010a
        /*0262*/ 	.byte	0x3f
	.zero		1


	//   ....[28]....
        /*0264*/ 	.word	0x00008700
        /*0268*/ 	.word	0x00000003
        /*026c*/ 	.word	0x00000000
        /*0270*/ 	.short	0x010a
        /*0272*/ 	.byte	0x3f
	.zero		1


	//   ....[29]....
        /*0274*/ 	.word	0x000087e0
        /*0278*/ 	.word	0x00000012
        /*027c*/ 	.word	0x00026800
        /*0280*/ 	.short	0x010a
        /*0282*/ 	.byte	0x3f
	.zero		1


	//   ....[30]....
        /*0284*/ 	.word	0x00008840
        /*0288*/ 	.word	0x00000005
        /*028c*/ 	.word	0x00026810
        /*0290*/ 	.short	0x010a
        /*0292*/ 	.byte	0x3f
	.zero		1


	//   ....[31]....
        /*0294*/ 	.word	0x000088a0
        /*0298*/ 	.word	0x00000005
        /*029c*/ 	.word	0x00026830
        /*02a0*/ 	.short	0x010a
        /*02a2*/ 	.byte	0x3f
	.zero		1


	//   ....[32]....
        /*02a4*/ 	.word	0x000088f0
        /*02a8*/ 	.word	0x00000000
        /*02ac*/ 	.word	0x00026820
        /*02b0*/ 	.short	0x010a
        /*02b2*/ 	.byte	0x3f
	.zero		1


	//   ....[33]....
        /*02b4*/ 	.word	0x00008940
        /*02b8*/ 	.word	0x00000000
        /*02bc*/ 	.word	0x00026840
        /*02c0*/ 	.short	0x010a
        /*02c2*/ 	.byte	0x3f
	.zero		1


	//   ....[34]....
        /*02c4*/ 	.word	0x00008990
        /*02c8*/ 	.word	0x00000000
        /*02cc*/ 	.word	0x00026828
        /*02d0*/ 	.short	0x010a
        /*02d2*/ 	.byte	0x3f
	.zero		1


	//   ....[35]....
        /*02d4*/ 	.word	0x000089e0
        /*02d8*/ 	.word	0x00000000
        /*02dc*/ 	.word	0x00026848
        /*02e0*/ 	.short	0x010a
        /*02e2*/ 	.byte	0x3f
	.zero		1


	//   ....[36]....
        /*02e4*/ 	.word	0x00008a40
        /*02e8*/ 	.word	0x00000000
        /*02ec*/ 	.word	0x00026820
        /*02f0*/ 	.short	0x010a
        /*02f2*/ 	.byte	0x3f
	.zero		1


	//   ....[37]....
        /*02f4*/ 	.word	0x00008a90
        /*02f8*/ 	.word	0x00000000
        /*02fc*/ 	.word	0x00026840
        /*0300*/ 	.short	0x010a
        /*0302*/ 	.byte	0x3f
	.zero		1


	//   ....[38]....
        /*0304*/ 	.word	0x00008ae0
        /*0308*/ 	.word	0x00000000
        /*030c*/ 	.word	0x00026828
        /*0310*/ 	.short	0x010a
        /*0312*/ 	.byte	0x3f
	.zero		1


	//   ....[39]....
        /*0314*/ 	.word	0x00008b30
        /*0318*/ 	.word	0x00000003
        /*031c*/ 	.word	0x00026840
        /*0320*/ 	.short	0x010a
        /*0322*/ 	.byte	0x3f
	.zero		1


	//   ....[40]....
        /*0324*/ 	.word	0x00008c10
        /*0328*/ 	.word	0x00000006
        /*032c*/ 	.word	0x00000000
        /*0330*/ 	.short	0x010a
        /*0332*/ 	.byte	0x3f
	.zero		1


	//   ....[41]....
        /*0334*/ 	.word	0x00008c60
        /*0338*/ 	.word	0x00000003
        /*033c*/ 	.word	0x00000000
        /*0340*/ 	.short	0x010a
        /*0342*/ 	.byte	0x3f
	.zero		1


	//   ....[42]....
        /*0344*/ 	.word	0x00008cb0
        /*0348*/ 	.word	0x00000000
        /*034c*/ 	.word	0x00000000
        /*0350*/ 	.short	0x010a
        /*0352*/ 	.byte	0x3f
	.zero		1


	//----- nvinfo : EIATTR_NUM_MBARRIERS
	.align		4
.L_1157:
        /*0354*/ 	.byte	0x03, 0x38
        /*0356*/ 	.short	0x0009


	//----- nvinfo : EIATTR_EXIT_INSTR_OFFSETS
	.align		4
        /*0358*/ 	.byte	0x04, 0x1c
        /*035a*/ 	.short	(.L_1159 - .L_1158)


	//   ....[0]....
.L_1158:
        /*035c*/ 	.word	0x00008750


	//----- nvinfo : EIATTR_MAX_THREADS
	.align		4
.L_1159:
        /*0360*/ 	.byte	0x04, 0x05
        /*0362*/ 	.short	(.L_1161 - .L_1160)
.L_1160:
        /*0364*/ 	.word	0x00000180
        /*0368*/ 	.word	0x00000001
        /*036c*/ 	.word	0x00000001


	//----- nvinfo : EIATTR_CRS_STACK_SIZE
	.align		4
.L_1161:
        /*0370*/ 	.byte	0x04, 0x1e
        /*0372*/ 	.short	(.L_1163 - .L_1162)
.L_1162:
        /*0374*/ 	.word	0x00000000


	//----- nvinfo : EIATTR_CBANK_PARAM_SIZE
	.align		4
.L_1163:
        /*0378*/ 	.byte	0x03, 0x19
        /*037a*/ 	.short	0x06f0


	//----- nvinfo : EIATTR_PARAM_CBANK
	.align		4
        /*037c*/ 	.byte	0x04, 0x0a
        /*037e*/ 	.short	(.L_1165 - .L_1164)
	.align		4
.L_1164:
        /*0380*/ 	.word	index@(.nv.constant0._ZN7cutlass13device_kernelIN5flash11enable_sm90INS1_16FlashAttnBwdSm90INS1_25CollectiveMainloopBwdSm90ILi2ELi2ELi2EN4cute5tupleIJNS5_1CILi1EEES8_S8_EEENS6_IJNS7_ILi64EEENS7_ILi128EEENS7_ILi96EEEEEENS_10bfloat16_tEfNS_4arch4Sm90ELb0ELb0ELb0ELb1ELb0ELb1ELb0ELb0ELi2ELi1ELi2ELi1ELb1EEENS1_24CollectiveEpilogueBwdGQAISD_fSG_Li256ELb1ELb0EEENS1_19SingleTileSchedulerILb1ELb0ELb0ELi128EEEEEEEEEvNT_6ParamsE)
        /*0384*/ 	.short	0x0210
        /*0386*/ 	.short	0x06f0


	//----- nvinfo : EIATTR_SW_WAR
	.align		4
.L_1165:
        /*0388*/ 	.byte	0x04, 0x36
        /*038a*/ 	.short	(.L_1167 - .L_1166)
.L_1166:
        /*038c*/ 	.word	0x00000008
.L_1167:


//--------------------- .nv.info._ZN7cutlass13device_kernelIN5flash11enable_sm90INS1_16FlashAttnBwdSm90INS1_25CollectiveMainloopBwdSm90ILi2ELi2ELi2EN4cute5tupleIJNS5_1CILi1EEES8_S8_EEENS6_IJNS7_ILi64EEENS7_ILi128EEENS7_ILi96EEEEEENS_10bfloat16_tEfNS_4arch4Sm90ELb0ELb0ELb0ELb1ELb1ELb1ELb0ELb0ELi2ELi1ELi2ELi1ELb1EEENS1_24CollectiveEpilogueBwdGQAISD_fSG_Li256ELb1ELb1EEENS1_19SingleTileSchedulerILb1ELb0ELb0ELi128EEEEEEEEEvNT_6ParamsE --------------------------
	.section	.nv.info._ZN7cutlass13device_kernelIN5flash11enable_sm90INS1_16FlashAttnBwdSm90INS1_25CollectiveMainloopBwdSm90ILi2ELi2ELi2EN4cute5tupleIJNS5_1CILi1EEES8_S8_EEENS6_IJNS7_ILi64EEENS7_ILi128EEENS7_ILi96EEEEEENS_10bfloat16_tEfNS_4arch4Sm90ELb0ELb0ELb0ELb1ELb1ELb1ELb0ELb0ELi2ELi1ELi2ELi1ELb1EEENS1_24CollectiveEpilogueBwdGQAISD_fSG_Li256ELb1ELb1EEENS1_19SingleTileSchedulerILb1ELb0ELb0ELi128EEEEEEEEEvNT_6ParamsE,"",@"SHT_CUDA_INFO"
	.sectionflags	@""
	.align	4


	//----- nvinfo : EIATTR_CUDA_API_VERSION
	.align		4
        /*0000*/ 	.byte	0x04, 0x37
        /*0002*/ 	.short	(.L_1169 - .L_1168)
.L_1168:
        /*0004*/ 	.word	0x00000082


	//----- nvinfo : EIATTR_KPARAM_INFO
	.align		4
.L_1169:
        /*0008*/ 	.byte	0x04, 0x17
        /*000a*/ 	.short	(.L_1171 - .L_1170)
.L_1170:
        /*000c*/ 	.word	0x00000000
        /*0010*/ 	.short	0x0000
        /*0012*/ 	.short	0x0070
        /*0014*/ 	.byte	0x00, 0xf0, 0x01, 0x1a


	//----- nvinfo : EIATTR_SPARSE_MMA_MASK
	.align		4
.L_1171:
        /*0018*/ 	.byte	0x03, 0x50
        /*001a*/ 	.short	0x0000


	//----- nvinfo : EIATTR_MAXREG_COUNT
	.align		4
        /*001c*/ 	.byte	0x03, 0x1b
        /*001e*/ 	.short	0x00a8


	//----- nvinfo : EIATTR_NUM_BARRIERS
	.align		4
        /*0020*/ 	.byte	0x02, 0x4c
        /*0022*/ 	.byte	0x10
	.zero		1


	//----- nvinfo : EIATTR_EXTERNS
	.align		4
        /*0024*/ 	.byte	0x04, 0x0f
        /*0026*/ 	.short	(.L_1173 - .L_1172)


	//   ....[0]....
	.align		4
.L_1172:
        /*0028*/ 	.word	index@(__assertfail)


	//----- nvinfo : EIATTR_MERCURY_ISA_VERSION
	.align		4
.L_1173:
        /*002c*/ 	.byte	0x03, 0x5f
        /*002e*/ 	.short	0x0101


	//----- nvinfo : EIATTR_INT_WARP_WIDE_INSTR_OFFSETS
	.align		4
        /*0030*/ 	.byte	0x04, 0x31
        /*0032*/ 	.short	(.L_1175 - .L_1174)


	//   ....[0]....
.L_1174:
        /*0034*/ 	.word	0x00000180


	//   ....[1]....
        /*0038*/ 	.word	0x000001b0


	//   ....[2]....
        /*003c*/ 	.word	0x00006090


	//   ....[3]....
        /*0040*/ 	.word	0x00006500


	//   ....[4]....
        /*0044*/ 	.word	0x00006ad0


	//----- nvinfo : EIATTR_COOP_GROUP_MASK_REGIDS
	.align		4
.L_1175:
        /*0048*/ 	.byte	0x04, 0x29
        /*004a*/ 	.short	(.L_1177 - .L_1176)


	//   ....[0]....
.L_1176:
        /*004c*/ 	.word	0xffffffff


	//   ....[1]....
        /*0050*/ 	.word	0xffffffff


	//   ....[2]....
        /*0054*/ 	.word	0xffffffff


	//   ....[3]....
        /*0058*/ 	.word	0xffffffff


	//   ....[4]....
        /*005c*/ 	.word	0xffffffff


	//   ....[5]....
        /*0060*/ 	.word	0xffffffff


	//   ....[6]....
        /*0064*/ 	.word	0xffffffff


	//   ....[7]....
        /*0068*/ 	.word	0xffffffff


	//   ....[8]....
        /*006c*/ 	.word	0xffffffff


	//   ....[9]....
        /*0070*/ 	.word	0xffffffff


	//   ....[10]....
        /*0074*/ 	.word	0xffffffff


	//   ....[11]....
        /*0078*/ 	.word	0xffffffff


	//   ....[12]....
        /*007c*/ 	.word	0xffffffff


	//   ....[13]....
        /*0080*/ 	.word	0xffffffff


	//   ....[14]....
        /*0084*/ 	.word	0xffffffff


	//   ....[15]....
        /*0088*/ 	.word	0xffffffff


	//   ....[16]....
        /*008c*/ 	.word	0xffffffff


	//   ....[17]....
        /*0090*/ 	.word	0x0500000f


	//   ....[18]....
        /*0094*/ 	.word	0x0500000f


	//   ....[19]....
        /*0098*/ 	.word	0x0500000f


	//   ....[20]....
        /*009c*/ 	.word	0x0500000f


	//   ....[21]....
        /*00a0*/ 	.word	0x0500000f


	//   ....[22]....
        /*00a4*/ 	.word	0x0500000f


	//----- nvinfo : EIATTR_COOP_GROUP_INSTR_OFFSETS
	.align		4
.L_1177:
        /*00a8*/ 	.byte	0x04, 0x28
        /*00aa*/ 	.short	(.L_1179 - .L_1178)


	//   ....[0]....
.L_1178:
        /*00ac*/ 	.word	0x00000050


	//   ....[1]....
        /*00b0*/ 	.word	0x00000190


	//   ....[2]....
        /*00b4*/ 	.word	0x000001e0


	//   ....[3]....
        /*00b8*/ 	.word	0x000003d0


	//   ....[4]....
        /*00bc*/ 	.word	0x00000600


	//   ....[5]....
        /*00c0*/ 	.word	0x00001350


	//   ....[6]....
        /*00c4*/ 	.word	0x00004c80


	//   ....[7]....
        /*00c8*/ 	.word	0x00004e10


	//   ....[8]....
        /*00cc*/ 	.word	0x000050c0


	//   ....[9]....
        /*00d0*/ 	.word	0x00005250


	//   ....[10]....
        /*00d4*/ 	.word	0x00005360


	//   ....[11]....
        /*00d8*/ 	.word	0x00005d30


	//   ....[12]....
        /*00dc*/ 	.word	0x00005fc0


	//   ....[13]....
        /*00e0*/ 	.word	0x00006200


	//   ....[14]....
        /*00e4*/ 	.word	0x00006430


	//   ....[15]....
        /*00e8*/ 	.word	0x000066e0


	//   ....[16]....
        /*00ec*/ 	.word	0x00006a10


	//   ....[17]....
        /*00f0*/ 	.word	0x000094f0


	//   ....[18]....
        /*00f4*/ 	.word	0x00009660


	//   ....[19]....
        /*00f8*/ 	.word	0x000096d0


	//   ....[20]....
        /*00fc*/ 	.word	0x00009740


	//   ....[21]....
        /*0100*/ 	.word	0x000097b0


	//   ....[22]....
        /*0104*/ 	.word	0x00009820


	//----- nvinfo : EIATTR_REG_RECONFIG
	.align		4
.L_1179:
        /*0108*/ 	.byte	0x01, 0x54
	.zero		2


	//----- nvinfo : EIATTR_SYSCALL_OFFSETS
	.align		4
        /*010c*/ 	.byte	0x04, 0x46
        /*010e*/ 	.short	(.L_1181 - .L_1180)


	//   ....[0]....
.L_1180:
        /*0110*/ 	.word	0x00000fb0


	//   ....[1]....
        /*0114*/ 	.word	0x000010a0


	//   ....[2]....
        /*0118*/ 	.word	0x00001200


	//   ....[3]....
        /*011c*/ 	.word	0x000012f0


	//   ....[4]....
        /*0120*/ 	.word	0x00001560


	//----- nvinfo : EIATTR_MBARRIER_INSTR_OFFSETS
	.align		4
.L_1181:
        /*0124*/ 	.byte	0x04, 0x39
        /*0126*/ 	.short	(.L_1183 - .L_1182)


	//   ....[0]....
.L_1182:
        /*0128*/ 	.word	0x00000280
        /*012c*/ 	.word	0x000000ff
        /*0130*/ 	.word	0x00026800
        /*0134*/ 	.short	0x0100
        /*0136*/ 	.byte	0x06
	.zero		1


	//   ....[1]....
        /*0138*/ 	.word	0x00000380
        /*013c*/ 	.word	0x000000ff
        /*0140*/ 	.word	0x00026810
        /*0144*/ 	.short	0x0100
        /*0146*/ 	.byte	0x08
	.zero		1


	//   ....[2]....
        /*0148*/ 	.word	0x00000390
        /*014c*/ 	.word	0x000000ff
        /*0150*/ 	.word	0x00026820
        /*0154*/ 	.short	0x0100
        /*0156*/ 	.byte	0x08
	.zero		1


	//   ....[3]....
        /*0158*/ 	.word	0x000003a0
        /*015c*/ 	.word	0x000000ff
        /*0160*/ 	.word	0x00026818
        /*0164*/ 	.short	0x0100
        /*0166*/ 	.byte	0x08
	.zero		1


	//   ....[4]....
        /*0168*/ 	.word	0x000003b0
        /*016c*/ 	.word	0x000000ff
        /*0170*/ 	.word	0x00026828
        /*0174*/ 	.short	0x0100
        /*0176*/ 	.byte	0x08
	.zero		1


	//   ....[5]....
        /*0178*/ 	.word	0x000004e0
        /*017c*/ 	.word	0x000000ff
        /*0180*/ 	.word	0x00026830
        /*0184*/ 	.short	0x0100
        /*0186*/ 	.byte	0x08
	.zero		1


	//   ....[6]....
        /*0188*/ 	.word	0x000004f0
        /*018c*/ 	.word	0x000000ff
        /*0190*/ 	.word	0x00026840
        /*0194*/ 	.short	0x0100
        /*0196*/ 	.byte	0x08
	.zero		1


	//   ....[7]....
        /*0198*/ 	.word	0x00000500
        /*019c*/ 	.word	0x000000ff
        /*01a0*/ 	.word	0x00026838
        /*01a4*/ 	.short	0x0100
        /*01a6*/ 	.byte	0x08
	.zero		1


	//   ....[8]....
        /*01a8*/ 	.word	0x00000510
        /*01ac*/ 	.word	0x000000ff
        /*01b0*/ 	.word	0x00026848
        /*01b4*/ 	.short	0x0100
        /*01b6*/ 	.byte	0x08
	.zero		1


	//   ....[9]....
        /*01b8*/ 	.word	0x00001390
        /*01bc*/ 	.word	0x00000012
        /*01c0*/ 	.word	0x00026800
        /*01c4*/ 	.short	0x010a
        /*01c6*/ 	.byte	0x3f
	.zero		1


	//   ....[10]....
        /*01c8*/ 	.word	0x00001420
        /*01cc*/ 	.word	0x00000012
        /*01d0*/ 	.word	0x00026800
        /*01d4*/ 	.short	0x010a
        /*01d6*/ 	.byte	0x3f
	.zero		1


	//   ....[11]....
        /*01d8*/ 	.word	0x00001dc0
        /*01dc*/ 	.word	0x000000ff
        /*01e0*/ 	.word	0x00026810
        /*01e4*/ 	.short	0x010a
        /*01e6*/ 	.byte	0x08
	.zero		1


	//   ....[12]....
        /*01e8*/ 	.word	0x00001e00
        /*01ec*/ 	.word	0x000000ff
        /*01f0*/ 	.word	0x00026810
        /*01f4*/ 	.short	0x010a
        /*01f6*/ 	.byte	0x08
	.zero		1


	//   ....[13]....
        /*01f8*/ 	.word	0x00002250
        /*01fc*/ 	.word	0x000000ff
        /*0200*/ 	.word	0x00026830
        /*0204*/ 	.short	0x010a
        /*0206*/ 	.byte	0x08
	.zero		1


	//   ....[14]....
        /*0208*/ 	.word	0x00002290
        /*020c*/ 	.word	0x000000ff
        /*0210*/ 	.word	0x00026830
        /*0214*/ 	.short	0x010a
        /*0216*/ 	.byte	0x08
	.zero		1


	//   ....[15]....
        /*0218*/ 	.word	0x00003ea0
        /*021c*/ 	.word	0x000000ff
        /*0220*/ 	.word	0x00000000
        /*0224*/ 	.short	0x0101
        /*0226*/ 	.byte	0x0a
	.zero		1


	//   ....[16]....
        /*0228*/ 	.word	0x00004180
        /*022c*/ 	.word	0x000000ff
        /*0230*/ 	.word	0x00000000
        /*0234*/ 	.short	0x0101
        /*0236*/ 	.byte	0x08
	.zero		1


	//   ....[17]....
        /*0238*/ 	.word	0x00007440
        /*023c*/ 	.word	0x00000000
        /*0240*/ 	.word	0x00026820
        /*0244*/ 	.short	0x010a
        /*0246*/ 	.byte	0x3f
	.zero		1


	//   ....[18]....
        /*0248*/ 	.word	0x00007d10
        /*024c*/ 	.word	0x00000000
        /*0250*/ 	.word	0x00026840
        /*0254*/ 	.short	0x010a
        /*0256*/ 	.byte	0x3f
	.zero		1


	//   ....[19]....
        /*0258*/ 	.word	0x00008020
        /*025c*/ 	.word	0x00000000
        /*0260*/ 	.word	0x00026828
        /*0264*/ 	.short	0x010a
        /*0266*/ 	.byte	0x3f
	.zero		1


	//   ....[20]....
        /*0268*/ 	.word	0x000082c0
        /*026c*/ 	.word	0x00000000
        /*0270*/ 	.word	0x00026848
        /*0274*/ 	.short	0x010a
        /*0276*/ 	.byte	0x3f
	.zero		1


	//   ....[21]....
        /*0278*/ 	.word	0x000085b0
        /*027c*/ 	.word	0x00000000
        /*0280*/ 	.word	0x00026820
        /*0284*/ 	.short	0x010a
        /*0286*/ 	.byte	0x3f
	.zero		1


	//   ....[22]....
        /*0288*/ 	.word	0x000088b0
        /*028c*/ 	.word	0x00000000
        /*0290*/ 	.word	0x00026840
        /*0294*/ 	.short	0x010a
        /*0296*/ 	.byte	0x3f
	.zero		1


	//   ....[23]....
        /*0298*/ 	.word	0x00008ba0
        /*029c*/ 	.word	0x00000000
        /*02a0*/ 	.word	0x00026828
        /*02a4*/ 	.short	0x010a
        /*02a6*/ 	.byte	0x3f
	.zero		1


	//   ....[24]....
        /*02a8*/ 	.word	0x00008e90
        /*02ac*/ 	.word	0x00000003
        /*02b0*/ 	.word	0x00026840
        /*02b4*/ 	.short	0x010a
        /*02b6*/ 	.byte	0x3f
	.zero		1


	//   ....[25]....
        /*02b8*/ 	.word	0x00009350
        /*02bc*/ 	.word	0x00000006
        /*02c0*/ 	.word	0x00000000
        /*02c4*/ 	.short	0x010a
        /*02c6*/ 	.byte	0x3f
	.zero		1


	//   ....[26]....
        /*02c8*/ 	.word	0x000093b0
        /*02cc*/ 	.word	0x00000003
        /*02d0*/ 	.word	0x00000000
        /*02d4*/ 	.short	0x010a
        /*02d6*/ 	.byte	0x3f
	.zero		1


	//   ....[27]....
        /*02d8*/ 	.word	0x00009410
        /*02dc*/ 	.word	0x00000000
        /*02e0*/ 	.word	0x00000000
        /*02e4*/ 	.short	0x010a
        /*02e6*/ 	.byte	0x3f
	.zero		1


	//   ....[28]....
        /*02e8*/ 	.word	0x00009440
        /*02ec*/ 	.word	0x00000003
        /*02f0*/ 	.word	0x00000000
        /*02f4*/ 	.short	0x010a
        /*02f6*/ 	.byte	0x3f
	.zero		1


	//   ....[29]....
        /*02f8*/ 	.word	0x00009520
        /*02fc*/ 	.word	0x00000012
        /*0300*/ 	.word	0x00026800
        /*0304*/ 	.short	0x010a
        /*0306*/ 	.byte	0x3f
	.zero		1


	//   ....[30]....
        /*0308*/ 	.word	0x00009580
        /*030c*/ 	.word	0x00000005
        /*0310*/ 	.word	0x00026810
        /*0314*/ 	.short	0x010a
        /*0316*/ 	.byte	0x3f
	.zero		1


	//   ....[31]....
        /*0318*/ 	.word	0x000095e0
        /*031c*/ 	.word	0x00000005
        /*0320*/ 	.word	0x00026830
        /*0324*/ 	.short	0x010a
        /*0326*/ 	.byte	0x3f
	.zero		1


	//   ....[32]....
        /*0328*/ 	.word	0x00009860
        /*032c*/ 	.word	0x00000000
        /*0330*/ 	.word	0x00026820
        /*0334*/ 	.short	0x010a
        /*0336*/ 	.byte	0x3f
	.zero		1


	//   ....[33]....
        /*0338*/ 	.word	0x000098b0
        /*033c*/ 	.word	0x00000000
        /*0340*/ 	.word	0x00026840
        /*0344*/ 	.short	0x010a
        /*0346*/ 	.byte	0x3f
	.zero		1


	//   ....[34]....
        /*0348*/ 	.word	0x00009900
        /*034c*/ 	.word	0x00000000
        /*0350*/ 	.word	0x00026828
        /*0354*/ 	.short	0x010a
        /*0356*/ 	.byte	0x3f
	.zero		1


	//   ....[35]....
        /*0358*/ 	.word	0x00009950
        /*035c*/ 	.word	0x00000000
        /*0360*/ 	.word	0x00026848
        /*0364*/ 	.short	0x010a
        /*0366*/ 	.byte	0x3f
	.zero		1


	//   ....[36]....
        /*0368*/ 	.word	0x000099b0
        /*036c*/ 	.word	0x00000000
        /*0370*/ 	.word	0x00026820
        /*0374*/ 	.short	0x010a
        /*0376*/ 	.byte	0x3f
	.zero		1


	//   ....[37]....
        /*0378*/ 	.word	0x00009a00
        /*037c*/ 	.word	0x00000000
        /*0380*/ 	.word	0x00026840
        /*0384*/ 	.short	0x010a
        /*0386*/ 	.byte	0x3f
	.zero		1


	//   ....[38]....
        /*0388*/ 	.word	0x00009a50
        /*038c*/ 	.word	0x00000000
        /*0390*/ 	.word	0x00026828
        /*0394*/ 	.short	0x010a
        /*0396*/ 	.byte	0x3f
	.zero		1


	//   ....[39]....
        /*0398*/ 	.word	0x00009aa0
        /*039c*/ 	.word	0x00000003
        /*03a0*/ 	.word	0x00026840
        /*03a4*/ 	.short	0x010a
        /*03a6*/ 	.byte	0x3f
	.zero		1


	//   ....[40]....
        /*03a8*/ 	.word	0x00009b80
        /*03ac*/ 	.word	0x00000006
        /*03b0*/ 	.word	0x00000000
        /*03b4*/ 	.short	0x010a
        /*03b6*/ 	.byte	0x3f
	.zero		1


	//   ....[41]....
        /*03b8*/ 	.word	0x00009bd0
        /*03bc*/ 	.word	0x00000003
        /*03c0*/ 	.word	0x00000000
        /*03c4*/ 	.short	0x010a
        /*03c6*/ 	.byte	0x3f
	.zero		1


	//   ....[42]....
        /*03c8*/ 	.word	0x00009c20
        /*03cc*/ 	.word	0x00000000
        /*03d0*/ 	.word	0x00000000
        /*03d4*/ 	.short	0x010a
        /*03d6*/ 	.byte	0x3f
	.zero		1


	//----- nvinfo : EIATTR_NUM_MBARRIERS
	.align		4
.L_1183:
        /*03d8*/ 	.byte	0x03, 0x38
        /*03da*/ 	.short	0x0009


	//----- nvinfo : EIATTR_EXIT_INSTR_OFFSETS
	.align		4
        /*03dc*/ 	.byte	0x04, 0x1c
        /*03de*/ 	.short	(.L_1185 - .L_1184)


	//   ....[0]....
.L_1184:
        /*03e0*/ 	.word	0x00009490


	//----- nvinfo : EIATTR_MAX_THREADS
	.align		4
.L_1185:
        /*03e4*/ 	.byte	0x04, 0x05
        /*03e6*/ 	.short	(.L_1187 - .L_1186)
.L_1186:
        /*03e8*/ 	.word	0x00000180
        /*03ec*/ 	.word	0x00000001
        /*03f0*/ 	.word	0x00000001


	//----- nvinfo : EIATTR_CRS_STACK_SIZE
	.align		4
.L_1187:
        /*03f4*/ 	.byte	0x04, 0x1e
        /*03f6*/ 	.short	(.L_1189 - .L_1188)
.L_1188:
        /*03f8*/ 	.word	0x00000000


	//----- nvinfo : EIATTR_CBANK_PARAM_SIZE
	.align		4
.L_1189:
        /*03fc*/ 	.byte	0x03, 0x19
        /*03fe*/ 	.short	0x06f0


	//----- nvinfo : EIATTR_PARAM_CBANK
	.align		4
        /*0400*/ 	.byte	0x04, 0x0a
        /*0402*/ 	.short	(.L_1191 - .L_1190)
	.align		4
.L_1190:
        /*0404*/ 	.word	index@(.nv.constant0._ZN7cutlass13device_kernelIN5flash11enable_sm90INS1_16FlashAttnBwdSm90INS1_25CollectiveMainloopBwdSm90ILi2ELi2ELi2EN4cute5tupleIJNS5_1CILi1EEES8_S8_EEENS6_IJNS7_ILi64EEENS7_ILi128EEENS7_ILi96EEEEEENS_10bfloat16_tEfNS_4arch4Sm90ELb0ELb0ELb0ELb1ELb1ELb1ELb0ELb0ELi2ELi1ELi2ELi1ELb1EEENS1_24CollectiveEpilogueBwdGQAISD_fSG_Li256ELb1ELb1EEENS1_19SingleTileSchedulerILb1ELb0ELb0ELi128EEEEEEEEEvNT_6ParamsE)
        /*0408*/ 	.short	0x0210
        /*040a*/ 	.short	0x06f0


	//----- nvinfo : EIATTR_SW_WAR
	.align		4
.L_1191:
        /*040c*/ 	.byte	0x04, 0x36
        /*040e*/ 	.short	(.L_1193 - .L_1192)
.L_1192:
        /*0410*/ 	.word	0x00000008
.L_1193:


//--------------------- .nv.info._ZN7cutlass13device_kernelIN5flash11enable_sm90INS1_16FlashAttnBwdSm90INS1_25CollectiveMainloopBwdSm90ILi2ELi2ELi2EN4cute5tupleIJNS5_1CILi1EEES8_S8_EEENS6_IJNS7_ILi64EEENS7_ILi128EEENS7_ILi96EEEEEENS_10bfloat16_tEfNS_4arch4Sm90ELb0ELb1ELb0ELb0ELb0ELb1ELb0ELb0ELi2ELi1ELi2ELi1ELb1EEENS1_21CollectiveEpilogueBwdISD_SE_SG_Li256ELb0ELb0ELi1EEENS1_19SingleTileSchedulerILb0ELb0ELb0ELi128EEEEEEEEEvNT_6ParamsE --------------------------
	.section	.nv.info._ZN7cutlass13device_kernelIN5flash11enable_sm90INS1_16FlashAttnBwdSm90INS1_25CollectiveMainloopBwdSm90ILi2ELi2ELi2EN4cute5tupleIJNS5_1CILi1EEES8_S8_EEENS6_IJNS7_ILi64EEENS7_ILi128EEENS7_ILi96EEEEEENS_10bfloat16_tEfNS_4arch4Sm90ELb0ELb1ELb0ELb0ELb0ELb1ELb0ELb0ELi2ELi1ELi2ELi1ELb1EEENS1_21CollectiveEpilogueBwdISD_SE_SG_Li256ELb0ELb0ELi1EEENS1_19SingleTileSchedulerILb0ELb0ELb0ELi128EEEEEEEEEvNT_6ParamsE,"",@"SHT_CUDA_INFO"
	.sectionflags	@""
	.align	4


	//----- nvinfo : EIATTR_CUDA_API_VERSION
	.align		4
        /*0000*/ 	.byte	0x04, 0x37
        /*0002*/ 	.short	(.L_1195 - .L_1194)
.L_1194:
        /*0004*/ 	.word	0x00000082


	//----- nvinfo : EIATTR_KPARAM_INFO
	.align		4
.L_1195:
        /*0008*/ 	.byte	0x04, 0x17
        /*000a*/ 	.short	(.L_1197 - .L_1196)
.L_1196:
        /*000c*/ 	.word	0x00000000
        /*0010*/ 	.short	0x0000
        /*0012*/ 	.short	0x0070
        /*0014*/ 	.byte	0x00, 0xf0, 0x01, 0x24


	//----- nvinfo : EIATTR_SPARSE_MMA_MASK
	.align		4
.L_1197:
        /*0018*/ 	.byte	0x03, 0x50
        /*001a*/ 	.short	0x0000


	//----- nvinfo : EIATTR_MAXREG_COUNT
	.align		4
        /*001c*/ 	.byte	0x03, 0x1b
        /*001e*/ 	.short	0x00a8


	//----- nvinfo : EIATTR_NUM_BARRIERS
	.align		4
        /*0020*/ 	.byte	0x02, 0x4c
        /*0022*/ 	.byte	0x10
	.zero		1


	//----- nvinfo : EIATTR_EXTERNS
	.align		4
        /*0024*/ 	.byte	0x04, 0x0f
        /*0026*/ 	.short	(.L_1199 - .L_1198)


	//   ....[0]....
	.align		4
.L_1198:
        /*0028*/ 	.word	index@(__assertfail)


	//----- nvinfo : EIATTR_ANNOTATIONS
	.align		4
.L_1199:
        /*002c*/ 	.byte	0x04, 0x55
        /*002e*/ 	.short	(.L_1201 - .L_1200)


	//   ....[0]....
.L_1200:
        /*0030*/ 	.word	0x00000001
        /*0034*/ 	.byte	0x40, 0x74, 0x00, 0x00, 0x01, 0x00, 0x00, 0x00, 0x90, 0x77, 0x00, 0x00, 0x01, 0x00, 0x00, 0x00
        /*0044*/ 	.byte	0x40, 0x84, 0x00, 0x00, 0x01, 0x00, 0x00, 0x00, 0x60, 0x84, 0x00, 0x00, 0x01, 0x00, 0x00, 0x00
        /*0054*/ 	.byte	0xa0, 0x89, 0x00, 0x00


	//----- nvinfo : EIATTR_MERCURY_ISA_VERSION
	.align		4
.L_1201:
        /*0058*/ 	.byte	0x03, 0x5f
        /*005a*/ 	.short	0x0101


	//----- nvinfo : EIATTR_INT_WARP_WIDE_INSTR_OFFSETS
	.align		4
        /*005c*/ 	.byte	0x04, 0x31
        /*005e*/ 	.short	(.L_1203 - .L_1202)


	//   ....[0]....
.L_1202:
        /*0060*/ 	.word	0x000001f0


	//   ....[1]....
        /*0064*/ 	.word	0x00000220


	//----- nvinfo : EIATTR_COOP_GROUP_MASK_REGIDS
	.align		4
.L_1203:
        /*0068*/ 	.byte	0x04, 0x29
        /*006a*/ 	.short	(.L_1205 - .L_1204)


	//   ....[0]....
.L_1204:
        /*006c*/ 	.word	0xffffffff


	//   ....[1]....
        /*0070*/ 	.word	0xffffffff


	//   ....[2]....
        /*0074*/ 	.word	0xffffffff


	//   ....[3]....
        /*0078*/ 	.word	0xffffffff


	//   ....[4]....
        /*007c*/ 	.word	0xffffffff


	//   ....[5]....
        /*0080*/ 	.word	0xffffffff


	//   ....[6]....
        /*0084*/ 	.word	0xffffffff


	//   ....[7]....
        /*0088*/ 	.word	0xffffffff


	//   ....[8]....
        /*008c*/ 	.word	0x0500000f


	//----- nvinfo : EIATTR_COOP_GROUP_INSTR_OFFSETS
	.align		4
.L_1205:
        /*0090*/ 	.byte	0x04, 0x28
        /*0092*/ 	.short	(.L_1207 - .L_1206)


	//   ....[0]....
.L_1206:
        /*0094*/ 	.word	0x00000060


	//   ....[1]....
        /*0098*/ 	.word	0x00000200


	//   ....[2]....
        /*009c*/ 	.word	0x00000250


	//   ....[3]....
        /*00a0*/ 	.word	0x00000440


	//   ....[4]....
        /*00a4*/ 	.word	0x00000640


	//   ....[5]....
        /*00a8*/ 	.word	0x00001080


	//   ....[6]....
        /*00ac*/ 	.word	0x00005030


	//   ....[7]....
        /*00b0*/ 	.word	0x00005db0


	//   ....[8]....
        /*00b4*/ 	.word	0x00009120


	//----- nvinfo : EIATTR_REG_RECONFIG
	.align		4
.L_1207:
        /*00b8*/ 	.byte	0x01, 0x54
	.zero		2


	//----- nvinfo : EIATTR_SYSCALL_OFFSETS
	.align		4
        /*00bc*/ 	.byte	0x04, 0x46
        /*00be*/ 	.short	(.L_1209 - .L_1208)


	//   ....[0]....
.L_1208:
        /*00c0*/ 	.word	0x00000ce0


	//   ....[1]....
        /*00c4*/ 	.word	0x00000dd0


	//   ....[2]....
        /*00c8*/ 	.word	0x00000f30


	//   ....[3]....
        /*00cc*/ 	.word	0x00001020


	//   ....[4]....
        /*00d0*/ 	.word	0x000012a0


	//   ....[5]....
        /*00d4*/ 	.word	0x00004860


	//   ....[6]....
        /*00d8*/ 	.word	0x000049a0


	//   ....[7]....
        /*00dc*/ 	.word	0x00004ac0


	//   ....[8]....
        /*00e0*/ 	.word	0x00004be0


	//----- nvinfo : EIATTR_MBARRIER_INSTR_OFFSETS
	.align		4
.L_1209:
        /*00e4*/ 	.byte	0x04, 0x39
        /*00e6*/ 	.short	(.L_1211 - .L_1210)


	//   ....[0]....
.L_1210:
        /*00e8*/ 	.word	0x000002f0
        /*00ec*/ 	.word	0x000000ff
        /*00f0*/ 	.word	0x00026800
        /*00f4*/ 	.short	0x0100
        /*00f6*/ 	.byte	0x06
	.zero		1


	//   ....[1]....
        /*00f8*/ 	.word	0x000003f0
        /*00fc*/ 	.word	0x000000ff
        /*0100*/ 	.word	0x00026810
        /*0104*/ 	.short	0x0100
        /*0106*/ 	.byte	0x08
	.zero		1


	//   ....[2]....
        /*0108*/ 	.word	0x00000400
        /*010c*/ 	.word	0x000000ff
        /*0110*/ 	.word	0x00026820
        /*0114*/ 	.short	0x0100
        /*0116*/ 	.byte	0x08
	.zero		1


	//   ....[3]....
        /*0118*/ 	.word	0x00000410
        /*011c*/ 	.word	0x000000ff
        /*0120*/ 	.word	0x00026818
        /*0124*/ 	.short	0x0100
        /*0126*/ 	.byte	0x08
	.zero		1


	//   ....[4]....
        /*0128*/ 	.word	0x00000420
        /*012c*/ 	.word	0x000000ff
        /*0130*/ 	.word	0x00026828
        /*0134*/ 	.short	0x0100
        /*0136*/ 	.byte	0x08
	.zero		1


	//   ....[5]....
        /*0138*/ 	.word	0x00000550
        /*013c*/ 	.word	0x000000ff
        /*0140*/ 	.word	0x00026830
        /*0144*/ 	.short	0x0100
        /*0146*/ 	.byte	0x08
	.zero		1


	//   ....[6]....
        /*0148*/ 	.word	0x00000560
        /*014c*/ 	.word	0x000000ff
        /*0150*/ 	.word	0x00026840
        /*0154*/ 	.short	0x0100
        /*0156*/ 	.byte	0x08
	.zero		1


	//   ....[7]....
        /*0158*/ 	.word	0x00000570
        /*015c*/ 	.word	0x000000ff
        /*0160*/ 	.word	0x00026838
        /*0164*/ 	.short	0x0100
        /*0166*/ 	.byte	0x08
	.zero		1


	//   ....[8]....
        /*0168*/ 	.word	0x00000580
        /*016c*/ 	.word	0x000000ff
        /*0170*/ 	.word	0x00026848
        /*0174*/ 	.short	0x0100
        /*0176*/ 	.byte	0x08
	.zero		1


	//   ....[9]....
        /*0178*/ 	.word	0x000010c0
        /*017c*/ 	.word	0x00000012
        /*0180*/ 	.word	0x00026800
        /*0184*/ 	.short	0x010a
        /*0186*/ 	.byte	0x3f
	.zero		1


	//   ....[10]....
        /*0188*/ 	.word	0x00001160
        /*018c*/ 	.word	0x00000012
        /*0190*/ 	.word	0x00026800
        /*0194*/ 	.short	0x010a
        /*0196*/ 	.byte	0x3f
	.zero		1


	//   ....[11]....
        /*0198*/ 	.word	0x00001b00
        /*019c*/ 	.word	0x000000ff
        /*01a0*/ 	.word	0x00026810
        /*01a4*/ 	.short	0x010a
        /*01a6*/ 	.byte	0x06
	.zero		1


	//   ....[12]....
        /*01a8*/ 	.word	0x00001b40
        /*01ac*/ 	.word	0x000000ff
        /*01b0*/ 	.word	0x00026810
        /*01b4*/ 	.short	0x010a
        /*01b6*/ 	.byte	0x06
	.zero		1


	//   ....[13]....
        /*01b8*/ 	.word	0x00001f80
        /*01bc*/ 	.word	0x000000ff
        /*01c0*/ 	.word	0x00026830
        /*01c4*/ 	.short	0x010a
        /*01c6*/ 	.byte	0x06
	.zero		1


	//   ....[14]....
        /*01c8*/ 	.word	0x00001fc0
        /*01cc*/ 	.word	0x000000ff
        /*01d0*/ 	.word	0x00026830
        /*01d4*/ 	.short	0x010a
        /*01d6*/ 	.byte	0x06
	.zero		1


	//   ....[15]....
        /*01d8*/ 	.word	0x000040e0
        /*01dc*/ 	.word	0x000000ff
        /*01e0*/ 	.word	0x00000000
        /*01e4*/ 	.short	0x0101
        /*01e6*/ 	.byte	0x08
	.zero		1


	//   ....[16]....
        /*01e8*/ 	.word	0x00004390
        /*01ec*/ 	.word	0x000000ff
        /*01f0*/ 	.word	0x00000000
        /*01f4*/ 	.short	0x0101
        /*01f6*/ 	.byte	0x06
	.zero		1


	//   ....[17]....
        /*01f8*/ 	.word	0x00006f00
        /*01fc*/ 	.word	0x00000010
        /*0200*/ 	.word	0x00026820
        /*0204*/ 	.short	0x010a
        /*0206*/ 	.byte	0x3f
	.zero		1


	//   ....[18]....
        /*0208*/ 	.word	0x00007820
        /*020c*/ 	.word	0x00000010
        /*0210*/ 	.word	0x00026840
        /*0214*/ 	.short	0x010a
        /*0216*/ 	.byte	0x3f
	.zero		1


	//   ....[19]....
        /*0218*/ 	.word	0x00007b30
        /*021c*/ 	.word	0x00000010
        /*0220*/ 	.word	0x00026828
        /*0224*/ 	.short	0x010a
        /*0226*/ 	.byte	0x3f
	.zero		1


	//   ....[20]....
        /*0228*/ 	.word	0x00007e40
        /*022c*/ 	.word	0x00000010
        /*0230*/ 	.word	0x00026848
        /*0234*/ 	.short	0x010a
        /*0236*/ 	.byte	0x3f
	.zero		1


	//   ....[21]....
        /*0238*/ 	.word	0x00008100
        /*023c*/ 	.word	0x00000010
        /*0240*/ 	.word	0x00026820
        /*0244*/ 	.short	0x010a
        /*0246*/ 	.byte	0x3f
	.zero		1


	//   ....[22]....
        /*0248*/ 	.word	0x00008490
        /*024c*/ 	.word	0x00000010
        /*0250*/ 	.word	0x00026840
        /*0254*/ 	.short	0x010a
        /*0256*/ 	.byte	0x3f
	.zero		1


	//   ....[23]....
        /*0258*/ 	.word	0x00008770
        /*025c*/ 	.word	0x00000010
        /*0260*/ 	.word	0x00026828
        /*0264*/ 	.short	0x010a
        /*0266*/ 	.byte	0x3f
	.zero		1


	//   ....[24]....
        /*0268*/ 	.word	0x00008ad0
        /*026c*/ 	.word	0x00000003
        /*0270*/ 	.word	0x00026840
        /*0274*/ 	.short	0x010a
        /*0276*/ 	.byte	0x3f
	.zero		1


	//   ....[25]....
        /*0278*/ 	.word	0x00008f80
        /*027c*/ 	.word	0x00000006
        /*0280*/ 	.word	0x00000000
        /*0284*/ 	.short	0x010a
        /*0286*/ 	.byte	0x3f
	.zero		1


	//   ....[26]....
        /*0288*/ 	.word	0x00008fe0
        /*028c*/ 	.word	0x00000003
        /*0290*/ 	.word	0x00000000
        /*0294*/ 	.short	0x010a
        /*0296*/ 	.byte	0x3f
	.zero		1


	//   ....[27]....
        /*0298*/ 	.word	0x00009040
        /*029c*/ 	.word	0x00000000
        /*02a0*/ 	.word	0x00000000
        /*02a4*/ 	.short	0x010a
        /*02a6*/ 	.byte	0x3f
	.zero		1


	//   ....[28]....
        /*02a8*/ 	.word	0x00009070
        /*02ac*/ 	.word	0x00000003
        /*02b0*/ 	.word	0x00000000
        /*02b4*/ 	.short	0x010a
        /*02b6*/ 	.byte	0x3f
	.zero		1


	//   ....[29]....
        /*02b8*/ 	.word	0x00009150
        /*02bc*/ 	.word	0x00000012
        /*02c0*/ 	.word	0x00026800
        /*02c4*/ 	.short	0x010a
        /*02c6*/ 	.byte	0x3f
	.zero		1


	//   ....[30]....
        /*02c8*/ 	.word	0x000091b0
        /*02cc*/ 	.word	0x00000007
        /*02d0*/ 	.word	0x00026810
        /*02d4*/ 	.short	0x010a
        /*02d6*/ 	.byte	0x3f
	.zero		1


	//   ....[31]....
        /*02d8*/ 	.word	0x00009210
        /*02dc*/ 	.word	0x00000079
        /*02e0*/ 	.word	0x00026830
        /*02e4*/ 	.short	0x010a
        /*02e6*/ 	.byte	0x3f
	.zero		1


	//   ....[32]....
        /*02e8*/ 	.word	0x00009260
        /*02ec*/ 	.word	0x00000010
        /*02f0*/ 	.word	0x00026820
        /*02f4*/ 	.short	0x010a
        /*02f6*/ 	.byte	0x3f
	.zero		1


	//   ....[33]....
        /*02f8*/ 	.word	0x000092b0
        /*02fc*/ 	.word	0x00000010
        /*0300*/ 	.word	0x00026840
        /*0304*/ 	.short	0x010a
        /*0306*/ 	.byte	0x3f
	.zero		1


	//   ....[34]....
        /*0308*/ 	.word	0x00009300
        /*030c*/ 	.word	0x00000010
        /*0310*/ 	.word	0x00026828
        /*0314*/ 	.short	0x010a
        /*0316*/ 	.byte	0x3f
	.zero		1


	//   ....[35]....
        /*0318*/ 	.word	0x00009350
        /*031c*/ 	.word	0x00000010
        /*0320*/ 	.word	0x00026848
        /*0324*/ 	.short	0x010a
        /*0326*/ 	.byte	0x3f
	.zero		1


	//   ....[36]....
        /*0328*/ 	.word	0x000093b0
        /*032c*/ 	.word	0x00000010
        /*0330*/ 	.word	0x00026820
        /*0334*/ 	.short	0x010a
        /*0336*/ 	.byte	0x3f
	.zero		1


	//   ....[37]....
        /*0338*/ 	.word	0x00009400
        /*033c*/ 	.word	0x00000010
        /*0340*/ 	.word	0x00026840
        /*0344*/ 	.short	0x010a
        /*0346*/ 	.byte	0x3f
	.zero		1


	//   ....[38]....
        /*0348*/ 	.word	0x00009450
        /*034c*/ 	.word	0x00000010
        /*0350*/ 	.word	0x00026828
        /*0354*/ 	.short	0x010a
        /*0356*/ 	.byte	0x3f
	.zero		1


	//   ....[39]....
        /*0358*/ 	.word	0x000094a0
        /*035c*/ 	.word	0x00000003
        /*0360*/ 	.word	0x00026840
        /*0364*/ 	.short	0x010a
        /*0366*/ 	.byte	0x3f
	.zero		1


	//   ....[40]....
        /*0368*/ 	.word	0x00009570
        /*036c*/ 	.word	0x00000006
        /*0370*/ 	.word	0x00000000
        /*0374*/ 	.short	0x010a
        /*0376*/ 	.byte	0x3f
	.zero		1


	//   ....[41]....
        /*0378*/ 	.word	0x000095c0
        /*037c*/ 	.word	0x00000003
        /*0380*/ 	.word	0x00000000
        /*0384*/ 	.short	0x010a
        /*0386*/ 	.byte	0x3f
	.zero		1


	//   ....[42]....
        /*0388*/ 	.word	0x00009610
        /*038c*/ 	.word	0x00000000
        /*0390*/ 	.word	0x00000000
        /*0394*/ 	.short	0x010a
        /*0396*/ 	.byte	0x3f
	.zero		1


	//----- nvinfo : EIATTR_NUM_MBARRIERS
	.align		4
.L_1211:
        /*0398*/ 	.byte	0x03, 0x38
        /*039a*/ 	.short	0x0009


	//----- nvinfo : EIATTR_EXIT_INSTR_OFFSETS
	.align		4
        /*039c*/ 	.byte	0x04, 0x1c
        /*039e*/ 	.short	(.L_1213 - .L_1212)


	//   ....[0]....
.L_1212:
        /*03a0*/ 	.word	0x00000690


	//   ....[1]....
        /*03a4*/ 	.word	0x00005560


	//   ....[2]....
        /*03a8*/ 	.word	0x00005d50


	//   ....[3]....
        /*03ac*/ 	.word	0x000090c0


	//----- nvinfo : EIATTR_MAX_THREADS
	.align		4
.L_1213:
        /*03b0*/ 	.byte	0x04, 0x05
        /*03b2*/ 	.short	(.L_1215 - .L_1214)
.L_1214:
        /*03b4*/ 	.word	0x00000180
        /*03b8*/ 	.word	0x00000001
        /*03bc*/ 	.word	0x00000001


	//----- nvinfo : EIATTR_CRS_STACK_SIZE
	.align		4
.L_1215:
        /*03c0*/ 	.byte	0x04, 0x1e
        /*03c2*/ 	.short	(.L_1217 - .L_1216)
.L_1216:
        /*03c4*/ 	.word	0x00000000


	//----- nvinfo : EIATTR_CBANK_PARAM_SIZE
	.align		4
.L_1217:
        /*03c8*/ 	.byte	0x03, 0x19
        /*03ca*/ 	.short	0x0970


	//----- nvinfo : EIATTR_PARAM_CBANK
	.align		4
        /*03cc*/ 	.byte	0x04, 0x0a
        /*03ce*/ 	.short	(.L_1219 - .L_1218)
	.align		4
.L_1218:
        /*03d0*/ 	.word	index@(.nv.constant0._ZN7cutlass13device_kernelIN5flash11enable_sm90INS1_16FlashAttnBwdSm90INS1_25CollectiveMainloopBwdSm90ILi2ELi2ELi2EN4cute5tupleIJNS5_1CILi1EEES8_S8_EEENS6_IJNS7_ILi64EEENS7_ILi128EEENS7_ILi96EEEEEENS_10bfloat16_tEfNS_4arch4Sm90ELb0ELb1ELb0ELb0ELb0ELb1ELb0ELb0ELi2ELi1ELi2ELi1ELb1EEENS1_21CollectiveEpilogueBwdISD_SE_SG_Li256ELb0ELb0ELi1EEENS1_19SingleTileSchedulerILb0ELb0ELb0ELi128EEEEEEEEEvNT_6ParamsE)
        /*03d4*/ 	.short	0x0210
        /*03d6*/ 	.short	0x0970


	//----- nvinfo : EIATTR_SW_WAR
	.align		4
.L_1219:
        /*03d8*/ 	.byte	0x04, 0x36
        /*03da*/ 	.short	(.L_1221 - .L_1220)
.L_1220:
        /*03dc*/ 	.word	0x00000008
.L_1221:


//--------------------- .nv.info._ZN7cutlass13device_kernelIN5flash11enable_sm90INS1_16FlashAttnBwdSm90INS1_25CollectiveMainloopBwdSm90ILi2ELi2ELi2EN4cute5tupleIJNS5_1CILi1EEES8_S8_EEENS6_IJNS7_ILi64EEENS7_ILi128EEENS7_ILi96EEEEEENS_10bfloat16_tEfNS_4arch4Sm90ELb0ELb1ELb0ELb0ELb1ELb1ELb0ELb0ELi2ELi1ELi2ELi1ELb1EEENS1_21CollectiveEpilogueBwdISD_SE_SG_Li256ELb0ELb0ELi1EEENS1_19SingleTileSchedulerILb0ELb0ELb0ELi128EEEEEEEEEvNT_6ParamsE --------------------------
	.section	.nv.info._ZN7cutlass13device_kernelIN5flash11enable_sm90INS1_16FlashAttnBwdSm90INS1_25CollectiveMainloopBwdSm90ILi2ELi2ELi2EN4cute5tupleIJNS5_1CILi1EEES8_S8_EEENS6_IJNS7_ILi64EEENS7_ILi128EEENS7_ILi96EEEEEENS_10bfloat16_tEfNS_4arch4Sm90ELb0ELb1ELb0ELb0ELb1ELb1ELb0ELb0ELi2ELi1ELi2ELi1ELb1EEENS1_21CollectiveEpilogueBwdISD_SE_SG_Li256ELb0ELb0ELi1EEENS1_19SingleTileSchedulerILb0ELb0ELb0ELi128EEEEEEEEEvNT_6ParamsE,"",@"SHT_CUDA_INFO"
	.sectionflags	@""
	.align	4


	//----- nvinfo : EIATTR_CUDA_API_VERSION
	.align		4
        /*0000*/ 	.byte	0x04, 0x37
        /*0002*/ 	.short	(.L_1223 - .L_1222)
.L_1222:
        /*0004*/ 	.word	0x00000082


	//----- nvinfo : EIATTR_KPARAM_INFO
	.align		4
.L_1223:
        /*0008*/ 	.byte	0x04, 0x17
        /*000a*/ 	.short	(.L_1225 - .L_1224)
.L_1224:
        /*000c*/ 	.word	0x00000000
        /*0010*/ 	.short	0x0000
        /*0012*/ 	.short	0x0070
        /*0014*/ 	.byte	0x00, 0xf0, 0x01, 0x24


	//----- nvinfo : EIATTR_SPARSE_MMA_MASK
	.align		4
.L_1225:
        /*0018*/ 	.byte	0x03, 0x50
        /*001a*/ 	.short	0x0000


	//----- nvinfo : EIATTR_MAXREG_COUNT
	.align		4
        /*001c*/ 	.byte	0x03, 0x1b
        /*001e*/ 	.short	0x00a8


	//----- nvinfo : EIATTR_NUM_BARRIERS
	.align		4
        /*0020*/ 	.byte	0x02, 0x4c
        /*0022*/ 	.byte	0x10
	.zero		1


	//----- nvinfo : EIATTR_EXTERNS
	.align		4
        /*0024*/ 	.byte	0x04, 0x0f
        /*0026*/ 	.short	(.L_1227 - .L_1226)


	//   ....[0]....
	.align		4
.L_1226:
        /*0028*/ 	.word	index@(__assertfail)


	//----- nvinfo : EIATTR_ANNOTATIONS
	.align		4
.L_1227:
        /*002c*/ 	.byte	0x04, 0x55
        /*002e*/ 	.short	(.L_1229 - .L_1228)


	//   ....[0]....
.L_1228:
        /*0030*/ 	.word	0x00000001
        /*0034*/ 	.byte	0x50, 0x83, 0x00, 0x00, 0x01, 0x00, 0x00, 0x00, 0xa0, 0x86, 0x00, 0x00, 0x01, 0x00, 0x00, 0x00
        /*0044*/ 	.byte	0x50, 0x93, 0x00, 0x00, 0x01, 0x00, 0x00, 0x00, 0x70, 0x93, 0x00, 0x00, 0x01, 0x00, 0x00, 0x00
        /*0054*/ 	.byte	0xb0, 0x98, 0x00, 0x00


	//----- nvinfo : EIATTR_MERCURY_ISA_VERSION
	.align		4
.L_1229:
        /*0058*/ 	.byte	0x03, 0x5f
        /*005a*/ 	.short	0x0101


	//----- nvinfo : EIATTR_INT_WARP_WIDE_INSTR_OFFSETS
	.align		4
        /*005c*/ 	.byte	0x04, 0x31
        /*005e*/ 	.short	(.L_1231 - .L_1230)


	//   ....[0]....
.L_1230:
        /*0060*/ 	.word	0x000001f0


	//   ....[1]....
        /*0064*/ 	.word	0x00000220


	//   ....[2]....
        /*0068*/ 	.word	0x00006720


	//   ....[3]....
        /*006c*/ 	.word	0x00006d20


	//   ....[4]....
        /*0070*/ 	.word	0x000071d0


	//   ....[5]....
        /*0074*/ 	.word	0x000074a0


	//   ....[6]....
        /*0078*/ 	.word	0x00007700


	//   ....[7]....
        /*007c*/ 	.word	0x00007890


	//----- nvinfo : EIATTR_COOP_GROUP_MASK_REGIDS
	.align		4
.L_1231:
        /*0080*/ 	.byte	0x04, 0x29
        /*0082*/ 	.short	(.L_1233 - .L_1232)


	//   ....[0]....
.L_1232:
        /*0084*/ 	.word	0xffffffff


	//   ....[1]....
        /*0088*/ 	.word	0xffffffff


	//   ....[2]....
        /*008c*/ 	.word	0xffffffff


	//   ....[3]....
        /*0090*/ 	.word	0xffffffff


	//   ....[4]....
        /*0094*/ 	.word	0xffffffff


	//   ....[5]....
        /*0098*/ 	.word	0xffffffff


	//   ....[6]....
        /*009c*/ 	.word	0xffffffff


	//   ....[7]....
        /*00a0*/ 	.word	0xffffffff


	//   ....[8]....
        /*00a4*/ 	.word	0xffffffff


	//   ....[9]....
        /*00a8*/ 	.word	0xffffffff


	//   ....[10]....
        /*00ac*/ 	.word	0xffffffff


	//   ....[11]....
        /*00b0*/ 	.word	0xffffffff


	//   ....[12]....
        /*00b4*/ 	.word	0xffffffff


	//   ....[13]....
        /*00b8*/ 	.word	0xffffffff


	//   ....[14]....
        /*00bc*/ 	.word	0xffffffff


	//   ....[15]....
        /*00c0*/ 	.word	0xffffffff


	//   ....[16]....
        /*00c4*/ 	.word	0xffffffff


	//   ....[17]....
        /*00c8*/ 	.word	0x0500000f


	//   ....[18]....
        /*00cc*/ 	.word	0x0500000f


	//   ....[19]....
        /*00d0*/ 	.word	0x0500000f


	//   ....[20]....
        /*00d4*/ 	.word	0x0500000f


	//----- nvinfo : EIATTR_COOP_GROUP_INSTR_OFFSETS
	.align		4
.L_1233:
        /*00d8*/ 	.byte	0x04, 0x28
        /*00da*/ 	.short	(.L_1235 - .L_1234)


	//   ....[0]....
.L_1234:
        /*00dc*/ 	.word	0x00000060


	//   ....[1]....
        /*00e0*/ 	.word	0x00000200


	//   ....[2]....
        /*00e4*/ 	.word	0x00000250


	//   ....[3]....
        /*00e8*/ 	.word	0x00000440


	//   ....[4]....
        /*00ec*/ 	.word	0x00000650


	//   ....[5]....
        /*00f0*/ 	.word	0x00001090


	//   ....[6]....
        /*00f4*/ 	.word	0x00005050


	//   ....[7]....
        /*00f8*/ 	.word	0x00005dc0


	//   ....[8]....
        /*00fc*/ 	.word	0x00006320


	//   ....[9]....
        /*0100*/ 	.word	0x00006650


	//   ....[10]....
        /*0104*/ 	.word	0x000069a0


	//   ....[11]....
        /*0108*/ 	.word	0x00006c50


	//   ....[12]....
        /*010c*/ 	.word	0x00006e90


	//   ....[13]....
        /*0110*/ 	.word	0x00007100


	//   ....[14]....
        /*0114*/ 	.word	0x000073e0


	//   ....[15]....
        /*0118*/ 	.word	0x00007600


	//   ....[16]....
        /*011c*/ 	.word	0x00007790


	//   ....[17]....
        /*0120*/ 	.word	0x0000a030


	//   ....[18]....
        /*0124*/ 	.word	0x0000a1a0


	//   ....[19]....
        /*0128*/ 	.word	0x0000a210


	//   ....[20]....
        /*012c*/ 	.word	0x0000a280


	//----- nvinfo : EIATTR_REG_RECONFIG
	.align		4
.L_1235:
        /*0130*/ 	.byte	0x01, 0x54
	.zero		2


	//----- nvinfo : EIATTR_SYSCALL_OFFSETS
	.align		4
        /*0134*/ 	.byte	0x04, 0x46
        /*0136*/ 	.short	(.L_1237 - .L_1236)


	//   ....[0]....
.L_1236:
        /*0138*/ 	.word	0x00000cf0


	//   ....[1]....
        /*013c*/ 	.word	0x00000de0


	//   ....[2]....
        /*0140*/ 	.word	0x00000f40


	//   ....[3]....
        /*0144*/ 	.word	0x00001030


	//   ....[4]....
        /*0148*/ 	.word	0x000012b0


	//   ....[5]....
        /*014c*/ 	.word	0x00004880


	//   ....[6]....
        /*0150*/ 	.word	0x000049c0


	//   ....[7]....
        /*0154*/ 	.word	0x00004ae0


	//   ....[8]....
        /*0158*/ 	.word	0x00004c00


	//----- nvinfo : EIATTR_MBARRIER_INSTR_OFFSETS
	.align		4
.L_1237:
        /*015c*/ 	.byte	0x04, 0x39
        /*015e*/ 	.short	(.L_1239 - .L_1238)


	//   ....[0]....
.L_1238:
        /*0160*/ 	.word	0x000002f0
        /*0164*/ 	.word	0x000000ff
        /*0168*/ 	.word	0x00026800
        /*016c*/ 	.short	0x0100
        /*016e*/ 	.byte	0x06
	.zero		1


	//   ....[1]....
        /*0170*/ 	.word	0x000003f0
        /*0174*/ 	.word	0x000000ff
        /*0178*/ 	.word	0x00026810
        /*017c*/ 	.short	0x0100
        /*017e*/ 	.byte	0x08
	.zero		1


	//   ....[2]....
        /*0180*/ 	.word	0x00000400
        /*0184*/ 	.word	0x000000ff
        /*0188*/ 	.word	0x00026820
        /*018c*/ 	.short	0x0100
        /*018e*/ 	.byte	0x08
	.zero		1


	//   ....[3]....
        /*0190*/ 	.word	0x00000410
        /*0194*/ 	.word	0x000000ff
        /*0198*/ 	.word	0x00026818
        /*019c*/ 	.short	0x0100
        /*019e*/ 	.byte	0x08
	.zero		1


	//   ....[4]....
        /*01a0*/ 	.word	0x00000420
        /*01a4*/ 	.word	0x000000ff
        /*01a8*/ 	.word	0x00026828
        /*01ac*/ 	.short	0x0100
        /*01ae*/ 	.byte	0x08
	.zero		1


	//   ....[5]....
        /*01b0*/ 	.word	0x00000550
        /*01b4*/ 	.word	0x000000ff
        /*01b8*/ 	.word	0x00026830
        /*01bc*/ 	.short	0x0100
        /*01be*/ 	.byte	0x08
	.zero		1


	//   ....[6]....
        /*01c0*/ 	.word	0x00000560
        /*01c4*/ 	.word	0x000000ff
        /*01c8*/ 	.word	0x00026840
        /*01cc*/ 	.short	0x0100
        /*01ce*/ 	.byte	0x08
	.zero		1


	//   ....[7]....
        /*01d0*/ 	.word	0x00000570
        /*01d4*/ 	.word	0x000000ff
        /*01d8*/ 	.word	0x00026838
        /*01dc*/ 	.short	0x0100
        /*01de*/ 	.byte	0x08
	.zero		1


	//   ....[8]....
        /*01e0*/ 	.word	0x00000580
        /*01e4*/ 	.word	0x000000ff
        /*01e8*/ 	.word	0x00026848
        /*01ec*/ 	.short	0x0100
        /*01ee*/ 	.byte	0x08
	.zero		1


	//   ....[9]....
        /*01f0*/ 	.word	0x000010d0
        /*01f4*/ 	.word	0x00000012
        /*01f8*/ 	.word	0x00026800
        /*01fc*/ 	.short	0x010a
        /*01fe*/ 	.byte	0x3f
	.zero		1


	//   ....[10]....
        /*0200*/ 	.word	0x00001170
        /*0204*/ 	.word	0x00000012
        /*0208*/ 	.word	0x00026800
        /*020c*/ 	.short	0x010a
        /*020e*/ 	.byte	0x3f
	.zero		1


	//   ....[11]....
        /*0210*/ 	.word	0x00001b10
        /*0214*/ 	.word	0x000000ff
        /*0218*/ 	.word	0x00026810
        /*021c*/ 	.short	0x010a
        /*021e*/ 	.byte	0x06
	.zero		1


	//   ....[12]....
        /*0220*/ 	.word	0x00001b50
        /*0224*/ 	.word	0x000000ff
        /*0228*/ 	.word	0x00026810
        /*022c*/ 	.short	0x010a
        /*022e*/ 	.byte	0x06
	.zero		1


	//   ....[13]....
        /*0230*/ 	.word	0x00001f90
        /*0234*/ 	.word	0x000000ff
        /*0238*/ 	.word	0x00026830
        /*023c*/ 	.short	0x010a
        /*023e*/ 	.byte	0x06
	.zero		1


	//   ....[14]....
        /*0240*/ 	.word	0x00001fd0
        /*0244*/ 	.word	0x000000ff
        /*0248*/ 	.word	0x00026830
        /*024c*/ 	.short	0x010a
        /*024e*/ 	.byte	0x06
	.zero		1


	//   ....[15]....
        /*0250*/ 	.word	0x00004100
        /*0254*/ 	.word	0x000000ff
        /*0258*/ 	.word	0x00000000
        /*025c*/ 	.short	0x0101
        /*025e*/ 	.byte	0x08
	.zero		1


	//   ....[16]....
        /*0260*/ 	.word	0x000043b0
        /*0264*/ 	.word	0x000000ff
        /*0268*/ 	.word	0x00000000
        /*026c*/ 	.short	0x0101
        /*026e*/ 	.byte	0x06
	.zero		1


	//   ....[17]....
        /*0270*/ 	.word	0x00007e10
        /*0274*/ 	.word	0x00000010
        /*0278*/ 	.word	0x00026820
        /*027c*/ 	.short	0x010a
        /*027e*/ 	.byte	0x3f
	.zero		1


	//   ....[18]....
        /*0280*/ 	.word	0x00008730
        /*0284*/ 	.word	0x00000010
        /*0288*/ 	.word	0x00026840
        /*028c*/ 	.short	0x010a
        /*028e*/ 	.byte	0x3f
	.zero		1


	//   ....[19]....
        /*0290*/ 	.word	0x00008a40
        /*0294*/ 	.word	0x00000010
        /*0298*/ 	.word	0x00026828
        /*029c*/ 	.short	0x010a
        /*029e*/ 	.byte	0x3f
	.zero		1


	//   ....[20]....
        /*02a0*/ 	.word	0x00008d50
        /*02a4*/ 	.word	0x00000010
        /*02a8*/ 	.word	0x00026848
        /*02ac*/ 	.short	0x010a
        /*02ae*/ 	.byte	0x3f
	.zero		1


	//   ....[21]....
        /*02b0*/ 	.word	0x00009010
        /*02b4*/ 	.word	0x00000010
        /*02b8*/ 	.word	0x00026820
        /*02bc*/ 	.short	0x010a
        /*02be*/ 	.byte	0x3f
	.zero		1


	//   ....[22]....
        /*02c0*/ 	.word	0x000093a0
        /*02c4*/ 	.word	0x00000010
        /*02c8*/ 	.word	0x00026840
        /*02cc*/ 	.short	0x010a
        /*02ce*/ 	.byte	0x3f
	.zero		1


	//   ....[23]....
        /*02d0*/ 	.word	0x00009680
        /*02d4*/ 	.word	0x00000010
        /*02d8*/ 	.word	0x00026828
        /*02dc*/ 	.short	0x010a
        /*02de*/ 	.byte	0x3f
	.zero		1


	//   ....[24]....
        /*02e0*/ 	.word	0x000099e0
        /*02e4*/ 	.word	0x00000003
        /*02e8*/ 	.word	0x00026840
        /*02ec*/ 	.short	0x010a
        /*02ee*/ 	.byte	0x3f
	.zero		1


	//   ....[25]....
        /*02f0*/ 	.word	0x00009e90
        /*02f4*/ 	.word	0x00000006
        /*02f8*/ 	.word	0x00000000
        /*02fc*/ 	.short	0x010a
        /*02fe*/ 	.byte	0x3f
	.zero		1


	//   ....[26]....
        /*0300*/ 	.word	0x00009ef0
        /*0304*/ 	.word	0x00000003
        /*0308*/ 	.word	0x00000000
        /*030c*/ 	.short	0x010a
        /*030e*/ 	.byte	0x3f
	.zero		1


	//   ....[27]....
        /*0310*/ 	.word	0x00009f50
        /*0314*/ 	.word	0x00000000
        /*0318*/ 	.word	0x00000000
        /*031c*/ 	.short	0x010a
        /*031e*/ 	.byte	0x3f
	.zero		1


	//   ....[28]....
        /*0320*/ 	.word	0x00009f80
        /*0324*/ 	.word	0x00000003
        /*0328*/ 	.word	0x00000000
        /*032c*/ 	.short	0x010a
        /*032e*/ 	.byte	0x3f
	.zero		1


	//   ....[29]....
        /*0330*/ 	.word	0x0000a060
        /*0334*/ 	.word	0x00000012
        /*0338*/ 	.word	0x00026800
        /*033c*/ 	.short	0x010a
        /*033e*/ 	.byte	0x3f
	.zero		1


	//   ....[30]....
        /*0340*/ 	.word	0x0000a0c0
        /*0344*/ 	.word	0x00000007
        /*0348*/ 	.word	0x00026810
        /*034c*/ 	.short	0x010a
        /*034e*/ 	.byte	0x3f
	.zero		1


	//   ....[31]....
        /*0350*/ 	.word	0x0000a120
        /*0354*/ 	.word	0x00000079
        /*0358*/ 	.word	0x00026830
        /*035c*/ 	.short	0x010a
        /*035e*/ 	.byte	0x3f
	.zero		1


	//   ....[32]....
        /*0360*/ 	.word	0x0000a2c0
        /*0364*/ 	.word	0x00000010
        /*0368*/ 	.word	0x00026820
        /*036c*/ 	.short	0x010a
        /*036e*/ 	.byte	0x3f
	.zero		1


	//   ....[33]....
        /*0370*/ 	.word	0x0000a310
        /*0374*/ 	.word	0x00000010
        /*0378*/ 	.word	0x00026840
        /*037c*/ 	.short	0x010a
        /*037e*/ 	.byte	0x3f
	.zero		1


	//   ....[34]....
        /*0380*/ 	.word	0x0000a360
        /*0384*/ 	.word	0x00000010
        /*0388*/ 	.word	0x00026828
        /*038c*/ 	.short	0x010a
        /*038e*/ 	.byte	0x3f
	.zero		1


	//   ....[35]....
        /*0390*/ 	.word	0x0000a3b0
        /*0394*/ 	.word	0x00000010
        /*0398*/ 	.word	0x00026848
        /*039c*/ 	.short	0x010a
        /*039e*/ 	.byte	0x3f
	.zero		1


	//   ....[36]....
        /*03a0*/ 	.word	0x0000a410
        /*03a4*/ 	.word	0x00000010
        /*03a8*/ 	.word	0x00026820
        /*03ac*/ 	.short	0x010a
        /*03ae*/ 	.byte	0x3f
	.zero		1


	//   ....[37]....
        /*03b0*/ 	.word	0x0000a460
        /*03b4*/ 	.word	0x00000010
        /*03b8*/ 	.word	0x00026840
        /*03bc*/ 	.short	0x010a
        /*03be*/ 	.byte	0x3f
	.zero		1


	//   ....[38]....
        /*03c0*/ 	.word	0x0000a4b0
        /*03c4*/ 	.word	0x00000010
        /*03c8*/ 	.word	0x00026828
        /*03cc*/ 	.short	0x010a
        /*03ce*/ 	.byte	0x3f
	.zero		1


	//   ....[39]....
        /*03d0*/ 	.word	0x0000a500
        /*03d4*/ 	.word	0x00000003
        /*03d8*/ 	.word	0x00026840
        /*03dc*/ 	.short	0x010a
        /*03de*/ 	.byte	0x3f
	.zero		1


	//   ....[40]....
        /*03e0*/ 	.word	0x0000a5d0
        /*03e4*/ 	.word	0x00000006
        /*03e8*/ 	.word	0x00000000
        /*03ec*/ 	.short	0x010a
        /*03ee*/ 	.byte	0x3f
	.zero		1


	//   ....[41]....
        /*03f0*/ 	.word	0x0000a620
        /*03f4*/ 	.word	0x00000003
        /*03f8*/ 	.word	0x00000000
        /*03fc*/ 	.short	0x010a
        /*03fe*/ 	.byte	0x3f
	.zero		1


	//   ....[42]....
        /*0400*/ 	.word	0x0000a670
        /*0404*/ 	.word	0x00000000
        /*0408*/ 	.word	0x00000000
        /*040c*/ 	.short	0x010a
        /*040e*/ 	.byte	0x3f
	.zero		1


	//----- nvinfo : EIATTR_NUM_MBARRIERS
	.align		4
.L_1239:
        /*0410*/ 	.byte	0x03, 0x38
        /*0412*/ 	.short	0x0009


	//----- nvinfo : EIATTR_EXIT_INSTR_OFFSETS
	.align		4
        /*0414*/ 	.byte	0x04, 0x1c
        /*0416*/ 	.short	(.L_1241 - .L_1240)


	//   ....[0]....
.L_1240:
        /*0418*/ 	.word	0x000006a0


	//   ....[1]....
        /*041c*/ 	.word	0x00005580


	//   ....[2]....
        /*0420*/ 	.word	0x00005d60


	//   ....[3]....
        /*0424*/ 	.word	0x00009fd0


	//----- nvinfo : EIATTR_MAX_THREADS
	.align		4
.L_1241:
        /*0428*/ 	.byte	0x04, 0x05
        /*042a*/ 	.short	(.L_1243 - .L_1242)
.L_1242:
        /*042c*/ 	.word	0x00000180
        /*0430*/ 	.word	0x00000001
        /*0434*/ 	.word	0x00000001


	//----- nvinfo : EIATTR_CRS_STACK_SIZE
	.align		4
.L_1243:
        /*0438*/ 	.byte	0x04, 0x1e
        /*043a*/ 	.short	(.L_1245 - .L_1244)
.L_1244:
        /*043c*/ 	.word	0x00000000


	//----- nvinfo : EIATTR_CBANK_PARAM_SIZE
	.align		4
.L_1245:
        /*0440*/ 	.byte	0x03, 0x19
        /*0442*/ 	.short	0x0970


	//----- nvinfo : EIATTR_PARAM_CBANK
	.align		4
        /*0444*/ 	.byte	0x04, 0x0a
        /*0446*/ 	.short	(.L_1247 - .L_1246)
	.align		4
.L_1246:
        /*0448*/ 	.word	index@(.nv.constant0._ZN7cutlass13device_kernelIN5flash11enable_sm90INS1_16FlashAttnBwdSm90INS1_25CollectiveMainloopBwdSm90ILi2ELi2ELi2EN4cute5tupleIJNS5_1CILi1EEES8_S8_EEENS6_IJNS7_ILi64EEENS7_ILi128EEENS7_ILi96EEEEEENS_10bfloat16_tEfNS_4arch4Sm90ELb0ELb1ELb0ELb0ELb1ELb1ELb0ELb0ELi2ELi1ELi2ELi1ELb1EEENS1_21CollectiveEpilogueBwdISD_SE_SG_Li256ELb0ELb0ELi1EEENS1_19SingleTileSchedulerILb0ELb0ELb0ELi128EEEEEEEEEvNT_6ParamsE)
        /*044c*/ 	.short	0x0210
        /*044e*/ 	.short	0x0970


	//----- nvinfo : EIATTR_SW_WAR
	.align		4
.L_1247:
        /*0450*/ 	.byte	0x04, 0x36
        /*0452*/ 	.short	(.L_1249 - .L_1248)
.L_1248:
        /*0454*/ 	.word	0x00000008
.L_1249:


//--------------------- .nv.info._ZN7cutlass13device_kernelIN5flash11enable_sm90INS1_16FlashAttnBwdSm90INS1_25CollectiveMainloopBwdSm90ILi2ELi2ELi2EN4cute5tupleIJNS5_1CILi1EEES8_S8_EEENS6_IJNS7_ILi64EEENS7_ILi128EEENS7_ILi96EEEEEENS_10bfloat16_tEfNS_4arch4Sm90ELb0ELb1ELb0ELb0ELb0ELb1ELb0ELb0ELi2ELi1ELi2ELi1ELb1EEENS1_24CollectiveEpilogueBwdGQAISD_fSG_Li256ELb0ELb0EEENS1_19SingleTileSchedulerILb0ELb0ELb0ELi128EEEEEEEEEvNT_6ParamsE --------------------------
	.section	.nv.info._ZN7cutlass13device_kernelIN5flash11enable_sm90INS1_16FlashAttnBwdSm90INS1_25CollectiveMainloopBwdSm90ILi2ELi2ELi2EN4cute5tupleIJNS5_1CILi1EEES8_S8_EEENS6_IJNS7_ILi64EEENS7_ILi128EEENS7_ILi96EEEEEENS_10bfloat16_tEfNS_4arch4Sm90ELb0ELb1ELb0ELb0ELb0ELb1ELb0ELb0ELi2ELi1ELi2ELi1ELb1EEENS1_24CollectiveEpilogueBwdGQAISD_fSG_Li256ELb0ELb0EEENS1_19SingleTileSchedulerILb0ELb0ELb0ELi128EEEEEEEEEvNT_6ParamsE,"",@"SHT_CUDA_INFO"
	.sectionflags	@""
	.align	4


	//----- nvinfo : EIATTR_CUDA_API_VERSION
	.align		4
        /*0000*/ 	.byte	0x04, 0x37
        /*0002*/ 	.short	(.L_1251 - .L_1250)
.L_1250:
        /*0004*/ 	.word	0x00000082


	//----- nvinfo : EIATTR_KPARAM_INFO
	.align		4
.L_1251:
        /*0008*/ 	.byte	0x04, 0x17
        /*000a*/ 	.short	(.L_1253 - .L_1252)
.L_1252:
        /*000c*/ 	.word	0x00000000
        /*0010*/ 	.short	0x0000
        /*0012*/ 	.short	0x0070
        /*0014*/ 	.byte	0x00, 0xf0, 0x01, 0x1a


	//----- nvinfo : EIATTR_SPARSE_MMA_MASK
	.align		4
.L_1253:
        /*0018*/ 	.byte	0x03, 0x50
        /*001a*/ 	.short	0x0000


	//----- nvinfo : EIATTR_MAXREG_COUNT
	.align		4
        /*001c*/ 	.byte	0x03, 0x1b
        /*001e*/ 	.short	0x00a8


	//----- nvinfo : EIATTR_NUM_BARRIERS
	.align		4
        /*0020*/ 	.byte	0x02, 0x4c
        /*0022*/ 	.byte	0x10
	.zero		1


	//----- nvinfo : EIATTR_EXTERNS
	.align		4
        /*0024*/ 	.byte	0x04, 0x0f
        /*0026*/ 	.short	(.L_1255 - .L_1254)


	//   ....[0]....
	.align		4
.L_1254:
        /*0028*/ 	.word	index@(__assertfail)


	//----- nvinfo : EIATTR_ANNOTATIONS
	.align		4
.L_1255:
        /*002c*/ 	.byte	0x04, 0x55
        /*002e*/ 	.short	(.L_1257 - .L_1256)


	//   ....[0]....
.L_1256:
        /*0030*/ 	.word	0x00000001
        /*0034*/ 	.byte	0x40, 0x65, 0x00, 0x00, 0x01, 0x00, 0x00, 0x00, 0x90, 0x68, 0x00, 0x00, 0x01, 0x00, 0x00, 0x00
        /*0044*/ 	.byte	0x40, 0x75, 0x00, 0x00, 0x01, 0x00, 0x00, 0x00, 0x60, 0x75, 0x00, 0x00, 0x01, 0x00, 0x00, 0x00
        /*0054*/ 	.byte	0xa0, 0x7a, 0x00, 0x00


	//----- nvinfo : EIATTR_MERCURY_ISA_VERSION
	.align		4
.L_1257:
        /*0058*/ 	.byte	0x03, 0x5f
        /*005a*/ 	.short	0x0101


	//----- nvinfo : EIATTR_INT_WARP_WIDE_INSTR_OFFSETS
	.align		4
        /*005c*/ 	.byte	0x04, 0x31
        /*005e*/ 	.short	(.L_1259 - .L_1258)


	//   ....[0]....
.L_1258:
        /*0060*/ 	.word	0x00000190


	//   ....[1]....
        /*0064*/ 	.word	0x000001c0


	//----- nvinfo : EIATTR_COOP_GROUP_MASK_REGIDS
	.align		4
.L_1259:
        /*0068*/ 	.byte	0x04, 0x29
        /*006a*/ 	.short	(.L_1261 - .L_1260)


	//   ....[0]....
.L_1260:
        /*006c*/ 	.word	0xffffffff


	//   ....[1]....
        /*0070*/ 	.word	0xffffffff


	//   ....[2]....
        /*0074*/ 	.word	0xffffffff


	//   ....[3]....
        /*0078*/ 	.word	0xffffffff


	//   ....[4]....
        /*007c*/ 	.word	0xffffffff


	//   ....[5]....
        /*0080*/ 	.word	0xffffffff


	//   ....[6]....
        /*0084*/ 	.word	0xffffffff


	//   ....[7]....
        /*0088*/ 	.word	0x0500000f


	//----- nvinfo : EIATTR_COOP_GROUP_INSTR_OFFSETS
	.align		4
.L_1261:
        /*008c*/ 	.byte	0x04, 0x28
        /*008e*/ 	.short	(.L_1263 - .L_1262)


	//   ....[0]....
.L_1262:
        /*0090*/ 	.word	0x00000060


	//   ....[1]....
        /*0094*/ 	.word	0x000001a0


	//   ....[2]....
        /*0098*/ 	.word	0x000001f0


	//   ....[3]....
        /*009c*/ 	.word	0x000003e0


	//   ....[4]....
        /*00a0*/ 	.word	0x000005f0


	//   ....[5]....
        /*00a4*/ 	.word	0x00001030


	//   ....[6]....
        /*00a8*/ 	.word	0x00004ec0


	//   ....[7]....
        /*00ac*/ 	.word	0x00008220


	//----- nvinfo : EIATTR_REG_RECONFIG
	.align		4
.L_1263:
        /*00b0*/ 	.byte	0x01, 0x54
	.zero		2


	//----- nvinfo : EIATTR_SYSCALL_OFFSETS
	.align		4
        /*00b4*/ 	.byte	0x04, 0x46
        /*00b6*/ 	.short	(.L_1265 - .L_1264)


	//   ....[0]....
.L_1264:
        /*00b8*/ 	.word	0x00000c90


	//   ....[1]....
        /*00bc*/ 	.word	0x00000d80


	//   ....[2]....
        /*00c0*/ 	.word	0x00000ee0


	//   ....[3]....
        /*00c4*/ 	.word	0x00000fd0


	//   ....[4]....
        /*00c8*/ 	.word	0x00001250


	//----- nvinfo : EIATTR_MBARRIER_INSTR_OFFSETS
	.align		4
.L_1265:
        /*00cc*/ 	.byte	0x04, 0x39
        /*00ce*/ 	.short	(.L_1267 - .L_1266)


	//   ....[0]....
.L_1266:
        /*00d0*/ 	.word	0x00000290
        /*00d4*/ 	.word	0x000000ff
        /*00d8*/ 	.word	0x00026800
        /*00dc*/ 	.short	0x0100
        /*00de*/ 	.byte	0x06
	.zero		1


	//   ....[1]....
        /*00e0*/ 	.word	0x00000390
        /*00e4*/ 	.word	0x000000ff
        /*00e8*/ 	.word	0x00026810
        /*00ec*/ 	.short	0x0100
        /*00ee*/ 	.byte	0x08
	.zero		1


	//   ....[2]....
        /*00f0*/ 	.word	0x000003a0
        /*00f4*/ 	.word	0x000000ff
        /*00f8*/ 	.word	0x00026820
        /*00fc*/ 	.short	0x0100
        /*00fe*/ 	.byte	0x08
	.zero		1


	//   ....[3]....
        /*0100*/ 	.word	0x000003b0
        /*0104*/ 	.word	0x000000ff
        /*0108*/ 	.word	0x00026818
        /*010c*/ 	.short	0x0100
        /*010e*/ 	.byte	0x08
	.zero		1


	//   ....[4]....
        /*0110*/ 	.word	0x000003c0
        /*0114*/ 	.word	0x000000ff
        /*0118*/ 	.word	0x00026828
        /*011c*/ 	.short	0x0100
        /*011e*/ 	.byte	0x08
	.zero		1


	//   ....[5]....
        /*0120*/ 	.word	0x000004f0
        /*0124*/ 	.word	0x000000ff
        /*0128*/ 	.word	0x00026830
        /*012c*/ 	.short	0x0100
        /*012e*/ 	.byte	0x08
	.zero		1


	//   ....[6]....
        /*0130*/ 	.word	0x00000500
        /*0134*/ 	.word	0x000000ff
        /*0138*/ 	.word	0x00026840
        /*013c*/ 	.short	0x0100
        /*013e*/ 	.byte	0x08
	.zero		1


	//   ....[7]....
        /*0140*/ 	.word	0x00000510
        /*0144*/ 	.word	0x000000ff
        /*0148*/ 	.word	0x00026838
        /*014c*/ 	.short	0x0100
        /*014e*/ 	.byte	0x08
	.zero		1


	//   ....[8]....
        /*0150*/ 	.word	0x00000520
        /*0154*/ 	.word	0x000000ff
        /*0158*/ 	.word	0x00026848
        /*015c*/ 	.short	0x0100
        /*015e*/ 	.byte	0x08
	.zero		1


	//   ....[9]....
        /*0160*/ 	.word	0x00001070
        /*0164*/ 	.word	0x00000012
        /*0168*/ 	.word	0x00026800
        /*016c*/ 	.short	0x010a
        /*016e*/ 	.byte	0x3f
	.zero		1


	//   ....[10]....
        /*0170*/ 	.word	0x00001110
        /*0174*/ 	.word	0x00000012
        /*0178*/ 	.word	0x00026800
        /*017c*/ 	.short	0x010a
        /*017e*/ 	.byte	0x3f
	.zero		1


	//   ....[11]....
        /*0180*/ 	.word	0x00001ab0
        /*0184*/ 	.word	0x000000ff
        /*0188*/ 	.word	0x00026810
        /*018c*/ 	.short	0x010a
        /*018e*/ 	.byte	0x06
	.zero		1


	//   ....[12]....
        /*0190*/ 	.word	0x00001af0
        /*0194*/ 	.word	0x000000ff
        /*0198*/ 	.word	0x00026810
        /*019c*/ 	.short	0x010a
        /*019e*/ 	.byte	0x06
	.zero		1


	//   ....[13]....
        /*01a0*/ 	.word	0x00001f30
        /*01a4*/ 	.word	0x000000ff
        /*01a8*/ 	.word	0x00026830
        /*01ac*/ 	.short	0x010a
        /*01ae*/ 	.byte	0x06
	.zero		1


	//   ....[14]....
        /*01b0*/ 	.word	0x00001f70
        /*01b4*/ 	.word	0x000000ff
        /*01b8*/ 	.word	0x00026830
        /*01bc*/ 	.short	0x010a
        /*01be*/ 	.byte	0x06
	.zero		1


	//   ....[15]....
        /*01c0*/ 	.word	0x00004090
        /*01c4*/ 	.word	0x000000ff
        /*01c8*/ 	.word	0x00000000
        /*01cc*/ 	.short	0x0101
        /*01ce*/ 	.byte	0x08
	.zero		1


	//   ....[16]....
        /*01d0*/ 	.word	0x00004340
        /*01d4*/ 	.word	0x000000ff
        /*01d8*/ 	.word	0x00000000
        /*01dc*/ 	.short	0x0101
        /*01de*/ 	.byte	0x06
	.zero		1


	//   ....[17]....
        /*01e0*/ 	.word	0x00006010
        /*01e4*/ 	.word	0x00000010
        /*01e8*/ 	.word	0x00026820
        /*01ec*/ 	.short	0x010a
        /*01ee*/ 	.byte	0x3f
	.zero		1


	//   ....[18]....
        /*01f0*/ 	.word	0x00006920
        /*01f4*/ 	.word	0x00000010
        /*01f8*/ 	.word	0x00026840
        /*01fc*/ 	.short	0x010a
        /*01fe*/ 	.byte	0x3f
	.zero		1


	//   ....[19]....
        /*0200*/ 	.word	0x00006c30
        /*0204*/ 	.word	0x00000010
        /*0208*/ 	.word	0x00026828
        /*020c*/ 	.short	0x010a
        /*020e*/ 	.byte	0x3f
	.zero		1


	//   ....[20]....
        /*0210*/ 	.word	0x00006f40
        /*0214*/ 	.word	0x00000010
        /*0218*/ 	.word	0x00026848
        /*021c*/ 	.short	0x010a
        /*021e*/ 	.byte	0x3f
	.zero		1


	//   ....[21]....
        /*0220*/ 	.word	0x00007200
        /*0224*/ 	.word	0x00000010
        /*0228*/ 	.word	0x00026820
        /*022c*/ 	.short	0x010a
        /*022e*/ 	.byte	0x3f
	.zero		1


	//   ....[22]....
        /*0230*/ 	.word	0x00007590
        /*0234*/ 	.word	0x00000010
        /*0238*/ 	.word	0x00026840
        /*023c*/ 	.short	0x010a
        /*023e*/ 	.byte	0x3f
	.zero		1


	//   ....[23]....
        /*0240*/ 	.word	0x00007870
        /*0244*/ 	.word	0x00000010
        /*0248*/ 	.word	0x00026828
        /*024c*/ 	.short	0x010a
        /*024e*/ 	.byte	0x3f
	.zero		1


	//   ....[24]....
        /*0250*/ 	.word	0x00007bd0
        /*0254*/ 	.word	0x00000003
        /*0258*/ 	.word	0x00026840
        /*025c*/ 	.short	0x010a
        /*025e*/ 	.byte	0x3f
	.zero		1


	//   ....[25]....
        /*0260*/ 	.word	0x00008080
        /*0264*/ 	.word	0x00000006
        /*0268*/ 	.word	0x00000000
        /*026c*/ 	.short	0x010a
        /*026e*/ 	.byte	0x3f
	.zero		1


	//   ....[26]....
        /*0270*/ 	.word	0x000080e0
        /*0274*/ 	.word	0x00000003
        /*0278*/ 	.word	0x00000000
        /*027c*/ 	.short	0x010a
        /*027e*/ 	.byte	0x3f
	.zero		1


	//   ....[27]....
        /*0280*/ 	.word	0x00008140
        /*0284*/ 	.word	0x00000000
        /*0288*/ 	.word	0x00000000
        /*028c*/ 	.short	0x010a
        /*028e*/ 	.byte	0x3f
	.zero		1


	//   ....[28]....
        /*0290*/ 	.word	0x00008170
        /*0294*/ 	.word	0x00000003
        /*0298*/ 	.word	0x00000000
        /*029c*/ 	.short	0x010a
        /*029e*/ 	.byte	0x3f
	.zero		1


	//   ....[29]....
        /*02a0*/ 	.word	0x00008250
        /*02a4*/ 	.word	0x00000012
        /*02a8*/ 	.word	0x00026800
        /*02ac*/ 	.short	0x010a
        /*02ae*/ 	.byte	0x3f
	.zero		1


	//   ....[30]....
        /*02b0*/ 	.word	0x000082b0
        /*02b4*/ 	.word	0x00000007
        /*02b8*/ 	.word	0x00026810
        /*02bc*/ 	.short	0x010a
        /*02be*/ 	.byte	0x3f
	.zero		1


	//   ....[31]....
        /*02c0*/ 	.word	0x00008310
        /*02c4*/ 	.word	0x00000079
        /*02c8*/ 	.word	0x00026830
        /*02cc*/ 	.short	0x010a
        /*02ce*/ 	.byte	0x3f
	.zero		1


	//   ....[32]....
        /*02d0*/ 	.word	0x00008360
        /*02d4*/ 	.word	0x00000010
        /*02d8*/ 	.word	0x00026820
        /*02dc*/ 	.short	0x010a
        /*02de*/ 	.byte	0x3f
	.zero		1


	//   ....[33]....
        /*02e0*/ 	.word	0x000083b0
        /*02e4*/ 	.word	0x00000010
        /*02e8*/ 	.word	0x00026840
        /*02ec*/ 	.short	0x010a
        /*02ee*/ 	.byte	0x3f
	.zero		1


	//   ....[34]....
        /*02f0*/ 	.word	0x00008400
        /*02f4*/ 	.word	0x00000010
        /*02f8*/ 	.word	0x00026828
        /*02fc*/ 	.short	0x010a
        /*02fe*/ 	.byte	0x3f
	.zero		1


	//   ....[35]....
        /*0300*/ 	.word	0x00008450
        /*0304*/ 	.word	0x00000010
        /*0308*/ 	.word	0x00026848
        /*030c*/ 	.short	0x010a
        /*030e*/ 	.byte	0x3f
	.zero		1


	//   ....[36]....
        /*0310*/ 	.word	0x000084b0
        /*0314*/ 	.word	0x00000010
        /*0318*/ 	.word	0x00026820
        /*031c*/ 	.short	0x010a
        /*031e*/ 	.byte	0x3f
	.zero		1


	//   ....[37]....
        /*0320*/ 	.word	0x00008500
        /*0324*/ 	.word	0x00000010
        /*0328*/ 	.word	0x00026840
        /*032c*/ 	.short	0x010a
        /*032e*/ 	.byte	0x3f
	.zero		1


	//   ....[38]....
        /*0330*/ 	.word	0x00008550
        /*0334*/ 	.word	0x00000010
        /*0338*/ 	.word	0x00026828
        /*033c*/ 	.short	0x010a
        /*033e*/ 	.byte	0x3f
	.zero		1


	//   ....[39]....
        /*0340*/ 	.word	0x000085a0
        /*0344*/ 	.word	0x00000003
        /*0348*/ 	.word	0x00026840
        /*034c*/ 	.short	0x010a
        /*034e*/ 	.byte	0x3f
	.zero		1


	//   ....[40]....
        /*0350*/ 	.word	0x00008670
        /*0354*/ 	.word	0x00000006
        /*0358*/ 	.word	0x00000000
        /*035c*/ 	.short	0x010a
        /*035e*/ 	.byte	0x3f
	.zero		1


	//   ....[41]....
        /*0360*/ 	.word	0x000086c0
        /*0364*/ 	.word	0x00000003
        /*0368*/ 	.word	0x00000000
        /*036c*/ 	.short	0x010a
        /*036e*/ 	.byte	0x3f
	.zero		1


	//   ....[42]....
        /*0370*/ 	.word	0x00008710
        /*0374*/ 	.word	0x00000000
        /*0378*/ 	.word	0x00000000
        /*037c*/ 	.short	0x010a
        /*037e*/ 	.byte	0x3f
	.zero		1


	//----- nvinfo : EIATTR_NUM_MBARRIERS
	.align		4
.L_1267:
        /*0380*/ 	.byte	0x03, 0x38
        /*0382*/ 	.short	0x0009


	//----- nvinfo : EIATTR_EXIT_INSTR_OFFSETS
	.align		4
        /*0384*/ 	.byte	0x04, 0x1c
        /*0386*/ 	.short	(.L_1269 - .L_1268)


	//   ....[0]....
.L_1268:
        /*0388*/ 	.word	0x000081c0


	//----- nvinfo : EIATTR_MAX_THREADS
	.align		4
.L_1269:
        /*038c*/ 	.byte	0x04, 0x05
        /*038e*/ 	.short	(.L_1271 - .L_1270)
.L_1270:
        /*0390*/ 	.word	0x00000180
        /*0394*/ 	.word	0x00000001
        /*0398*/ 	.word	0x00000001


	//----- nvinfo : EIATTR_CRS_STACK_SIZE
	.align		4
.L_1271:
        /*039c*/ 	.byte	0x04, 0x1e
        /*039e*/ 	.short	(.L_1273 - .L_1272)
.L_1272:
        /*03a0*/ 	.word	0x00000000


	//----- nvinfo : EIATTR_CBANK_PARAM_SIZE
	.align		4
.L_1273:
        /*03a4*/ 	.byte	0x03, 0x19
        /*03a6*/ 	.short	0x06f0


	//----- nvinfo : EIATTR_PARAM_CBANK
	.align		4
        /*03a8*/ 	.byte	0x04, 0x0a
        /*03aa*/ 	.short	(.L_1275 - .L_1274)
	.align		4
.L_1274:
        /*03ac*/ 	.word	index@(.nv.constant0._ZN7cutlass13device_kernelIN5flash11enable_sm90INS1_16FlashAttnBwdSm90INS1_25CollectiveMainloopBwdSm90ILi2ELi2ELi2EN4cute5tupleIJNS5_1CILi1EEES8_S8_EEENS6_IJNS7_ILi64EEENS7_ILi128EEENS7_ILi96EEEEEENS_10bfloat16_tEfNS_4arch4Sm90ELb0ELb1ELb0ELb0ELb0ELb1ELb0ELb0ELi2ELi1ELi2ELi1ELb1EEENS1_24CollectiveEpilogueBwdGQAISD_fSG_Li256ELb0ELb0EEENS1_19SingleTileSchedulerILb0ELb0ELb0ELi128EEEEEEEEEvNT_6ParamsE)
        /*03b0*/ 	.short	0x0210
        /*03b2*/ 	.short	0x06f0


	//----- nvinfo : EIATTR_SW_WAR
	.align		4
.L_1275:
        /*03b4*/ 	.byte	0x04, 0x36
        /*03b6*/ 	.short	(.L_1277 - .L_1276)
.L_1276:
        /*03b8*/ 	.word	0x00000008
.L_1277:


//--------------------- .nv.info._ZN7cutlass13device_kernelIN5flash11enable_sm90INS1_16FlashAttnBwdSm90INS1_25CollectiveMainloopBwdSm90ILi2ELi2ELi2EN4cute5tupleIJNS5_1CILi1EEES8_S8_EEENS6_IJNS7_ILi64EEENS7_ILi128EEENS7_ILi96EEEEEENS_10bfloat16_tEfNS_4arch4Sm90ELb0ELb1ELb0ELb0ELb1ELb1ELb0ELb0ELi2ELi1ELi2ELi1ELb1EEENS1_24CollectiveEpilogueBwdGQAISD_fSG_Li256ELb0ELb1EEENS1_19SingleTileSchedulerILb0ELb0ELb0ELi128EEEEEEEEEvNT_6ParamsE --------------------------
	.section	.nv.info._ZN7cutlass13device_kernelIN5flash11enable_sm90INS1_16FlashAttnBwdSm90INS1_25CollectiveMainloopBwdSm90ILi2ELi2ELi2EN4cute5tupleIJNS5_1CILi1EEES8_S8_EEENS6_IJNS7_ILi64EEENS7_ILi128EEENS7_ILi96EEEEEENS_10bfloat16_tEfNS_4arch4Sm90ELb0ELb1ELb0ELb0ELb1ELb1ELb0ELb0ELi2ELi1ELi2ELi1ELb1EEENS1_24CollectiveEpilogueBwdGQAISD_fSG_Li256ELb0ELb1EEENS1_19SingleTileSchedulerILb0ELb0ELb0ELi128EEEEEEEEEvNT_6ParamsE,"",@"SHT_CUDA_INFO"
	.sectionflags	@""
	.align	4


	//----- nvinfo : EIATTR_CUDA_API_VERSION
	.align		4
        /*0000*/ 	.byte	0x04, 0x37
        /*0002*/ 	.short	(.L_1279 - .L_1278)
.L_1278:
        /*0004*/ 	.word	0x00000082


	//----- nvinfo : EIATTR_KPARAM_INFO
	.align		4
.L_1279:
        /*0008*/ 	.byte	0x04, 0x17
        /*000a*/ 	.short	(.L_1281 - .L_1280)
.L_1280:
        /*000c*/ 	.word	0x00000000
        /*0010*/ 	.short	0x0000
        /*0012*/ 	.short	0x0070
        /*0014*/ 	.byte	0x00, 0xf0, 0x01, 0x1a


	//----- nvinfo : EIATTR_SPARSE_MMA_MASK
	.align		4
.L_1281:
        /*0018*/ 	.byte	0x03, 0x50
        /*001a*/ 	.short	0x0000


	//----- nvinfo : EIATTR_MAXREG_COUNT
	.align		4
        /*001c*/ 	.byte	0x03, 0x1b
        /*001e*/ 	.short	0x00a8


	//----- nvinfo : EIATTR_NUM_BARRIERS
	.align		4
        /*0020*/ 	.byte	0x02, 0x4c
        /*0022*/ 	.byte	0x10
	.zero		1


	//----- nvinfo : EIATTR_EXTERNS
	.align		4
        /*0024*/ 	.byte	0x04, 0x0f
        /*0026*/ 	.short	(.L_1283 - .L_1282)


	//   ....[0]....
	.align		4
.L_1282:
        /*0028*/ 	.word	index@(__assertfail)


	//----- nvinfo : EIATTR_ANNOTATIONS
	.align		4
.L_1283:
        /*002c*/ 	.byte	0x04, 0x55
        /*002e*/ 	.short	(.L_1285 - .L_1284)


	//   ....[0]....
.L_1284:
        /*0030*/ 	.word	0x00000001
        /*0034*/ 	.byte	0x40, 0x79, 0x00, 0x00, 0x01, 0x00, 0x00, 0x00, 0x90, 0x7c, 0x00, 0x00, 0x01, 0x00, 0x00, 0x00
        /*0044*/ 	.byte	0x40, 0x89, 0x00, 0x00, 0x01, 0x00, 0x00, 0x00, 0x60, 0x89, 0x00, 0x00, 0x01, 0x00, 0x00, 0x00
        /*0054*/ 	.byte	0xa0, 0x8e, 0x00, 0x00


	//----- nvinfo : EIATTR_MERCURY_ISA_VERSION
	.align		4
.L_1285:
        /*0058*/ 	.byte	0x03, 0x5f
        /*005a*/ 	.short	0x0101


	//----- nvinfo : EIATTR_INT_WARP_WIDE_INSTR_OFFSETS
	.align		4
        /*005c*/ 	.byte	0x04, 0x31
        /*005e*/ 	.short	(.L_1287 - .L_1286)


	//   ....[0]....
.L_1286:
        /*0060*/ 	.word	0x00000190


	//   ....[1]....
        /*0064*/ 	.word	0x000001c0


	//   ....[2]....
        /*0068*/ 	.word	0x00005d20


	//   ....[3]....
        /*006c*/ 	.word	0x00006320


	//   ....[4]....
        /*0070*/ 	.word	0x000067d0


	//   ....[5]....
        /*0074*/ 	.word	0x00006aa0


	//   ....[6]....
        /*0078*/ 	.word	0x00006d00


	//   ....[7]....
        /*007c*/ 	.word	0x00006e90


	//----- nvinfo : EIATTR_COOP_GROUP_MASK_REGIDS
	.align		4
.L_1287:
        /*0080*/ 	.byte	0x04, 0x29
        /*0082*/ 	.short	(.L_1289 - .L_1288)


	//   ....[0]....
.L_1288:
        /*0084*/ 	.word	0xffffffff


	//   ....[1]....
        /*0088*/ 	.word	0xffffffff


	//   ....[2]....
        /*008c*/ 	.word	0xffffffff


	//   ....[3]....
        /*0090*/ 	.word	0xffffffff


	//   ....[4]....
        /*0094*/ 	.word	0xffffffff


	//   ....[5]....
        /*0098*/ 	.word	0xffffffff


	//   ....[6]....
        /*009c*/ 	.word	0xffffffff


	//   ....[7]....
        /*00a0*/ 	.word	0xffffffff


	//   ....[8]....
        /*00a4*/ 	.word	0xffffffff


	//   ....[9]....
        /*00a8*/ 	.word	0xffffffff


	//   ....[10]....
        /*00ac*/ 	.word	0xffffffff


	//   ....[11]....
        /*00b0*/ 	.word	0xffffffff


	//   ....[12]....
        /*00b4*/ 	.word	0xffffffff


	//   ....[13]....
        /*00b8*/ 	.word	0xffffffff


	//   ....[14]....
        /*00bc*/ 	.word	0xffffffff


	//   ....[15]....
        /*00c0*/ 	.word	0xffffffff


	//   ....[16]....
        /*00c4*/ 	.word	0xffffffff


	//   ....[17]....
        /*00c8*/ 	.word	0xffffffff


	//   ....[18]....
        /*00cc*/ 	.word	0xffffffff


	//   ....[19]....
        /*00d0*/ 	.word	0xffffffff


	//   ....[20]....
        /*00d4*/ 	.word	0x0500000f


	//   ....[21]....
        /*00d8*/ 	.word	0x0500000f


	//   ....[22]....
        /*00dc*/ 	.word	0x0500000f


	//   ....[23]....
        /*00e0*/ 	.word	0x0500000f


	//   ....[24]....
        /*00e4*/ 	.word	0x0500000f


	//   ....[25]....
        /*00e8*/ 	.word	0x0500000f


	//----- nvinfo : EIATTR_COOP_GROUP_INSTR_OFFSETS
	.align		4
.L_1289:
        /*00ec*/ 	.byte	0x04, 0x28
        /*00ee*/ 	.short	(.L_1291 - .L_1290)


	//   ....[0]....
.L_1290:
        /*00f0*/ 	.word	0x00000060


	//   ....[1]....
        /*00f4*/ 	.word	0x000001a0


	//   ....[2]....
        /*00f8*/ 	.word	0x000001f0


	//   ....[3]....
        /*00fc*/ 	.word	0x000003e0


	//   ....[4]....
        /*0100*/ 	.word	0x00000600


	//   ....[5]....
        /*0104*/ 	.word	0x00001040


	//   ....[6]....
        /*0108*/ 	.word	0x00004ce0


	//   ....[7]....
        /*010c*/ 	.word	0x00004e60


	//   ....[8]....
        /*0110*/ 	.word	0x00005110


	//   ....[9]....
        /*0114*/ 	.word	0x000052a0


	//   ....[10]....
        /*0118*/ 	.word	0x000053c0


	//   ....[11]....
        /*011c*/ 	.word	0x00005920


	//   ....[12]....
        /*0120*/ 	.word	0x00005c50


	//   ....[13]....
        /*0124*/ 	.word	0x00005fa0


	//   ....[14]....
        /*0128*/ 	.word	0x00006250


	//   ....[15]....
        /*012c*/ 	.word	0x00006490


	//   ....[16]....
        /*0130*/ 	.word	0x00006700


	//   ....[17]....
        /*0134*/ 	.word	0x000069e0


	//   ....[18]....
        /*0138*/ 	.word	0x00006c00


	//   ....[19]....
        /*013c*/ 	.word	0x00006d90


	//   ....[20]....
        /*0140*/ 	.word	0x00009620


	//   ....[21]....
        /*0144*/ 	.word	0x00009790


	//   ....[22]....
        /*0148*/ 	.word	0x00009800


	//   ....[23]....
        /*014c*/ 	.word	0x00009870


	//   ....[24]....
        /*0150*/ 	.word	0x000098e0


	//   ....[25]....
        /*0154*/ 	.word	0x00009950


	//----- nvinfo : EIATTR_REG_RECONFIG
	.align		4
.L_1291:
        /*0158*/ 	.byte	0x01, 0x54
	.zero		2


	//----- nvinfo : EIATTR_SYSCALL_OFFSETS
	.align		4
        /*015c*/ 	.byte	0x04, 0x46
        /*015e*/ 	.short	(.L_1293 - .L_1292)


	//   ....[0]....
.L_1292:
        /*0160*/ 	.word	0x00000ca0


	//   ....[1]....
        /*0164*/ 	.word	0x00000d90


	//   ....[2]....
        /*0168*/ 	.word	0x00000ef0


	//   ....[3]....
        /*016c*/ 	.word	0x00000fe0


	//   ....[4]....
        /*0170*/ 	.word	0x00001260


	//----- nvinfo : EIATTR_MBARRIER_INSTR_OFFSETS
	.align		4
.L_1293:
        /*0174*/ 	.byte	0x04, 0x39
        /*0176*/ 	.short	(.L_1295 - .L_1294)


	//   ....[0]....
.L_1294:
        /*0178*/ 	.word	0x00000290
        /*017c*/ 	.word	0x000000ff
        /*0180*/ 	.word	0x00026800
        /*0184*/ 	.short	0x0100
        /*0186*/ 	.byte	0x06
	.zero		1


	//   ....[1]....
        /*0188*/ 	.word	0x00000390
        /*018c*/ 	.word	0x000000ff
        /*0190*/ 	.word	0x00026810
        /*0194*/ 	.short	0x0100
        /*0196*/ 	.byte	0x08
	.zero		1


	//   ....[2]....
        /*0198*/ 	.word	0x000003a0
        /*019c*/ 	.word	0x000000ff
        /*01a0*/ 	.word	0x00026820
        /*01a4*/ 	.short	0x0100
        /*01a6*/ 	.byte	0x08
	.zero		1


	//   ....[3]....
        /*01a8*/ 	.word	0x000003b0
        /*01ac*/ 	.word	0x000000ff
        /*01b0*/ 	.word	0x00026818
        /*01b4*/ 	.short	0x0100
        /*01b6*/ 	.byte	0x08
	.zero		1


	//   ....[4]....
        /*01b8*/ 	.word	0x000003c0
        /*01bc*/ 	.word	0x000000ff
        /*01c0*/ 	.word	0x00026828
        /*01c4*/ 	.short	0x0100
        /*01c6*/ 	.byte	0x08
	.zero		1


	//   ....[5]....
        /*01c8*/ 	.word	0x000004f0
        /*01cc*/ 	.word	0x000000ff
        /*01d0*/ 	.word	0x00026830
        /*01d4*/ 	.short	0x0100
        /*01d6*/ 	.byte	0x08
	.zero		1


	//   ....[6]....
        /*01d8*/ 	.word	0x00000500
        /*01dc*/ 	.word	0x000000ff
        /*01e0*/ 	.word	0x00026840
        /*01e4*/ 	.short	0x0100
        /*01e6*/ 	.byte	0x08
	.zero		1


	//   ....[7]....
        /*01e8*/ 	.word	0x00000510
        /*01ec*/ 	.word	0x000000ff
        /*01f0*/ 	.word	0x00026838
        /*01f4*/ 	.short	0x0100
        /*01f6*/ 	.byte	0x08
	.zero		1


	//   ....[8]....
        /*01f8*/ 	.word	0x00000520
        /*01fc*/ 	.word	0x000000ff
        /*0200*/ 	.word	0x00026848
        /*0204*/ 	.short	0x0100
        /*0206*/ 	.byte	0x08
	.zero		1


	//   ....[9]....
        /*0208*/ 	.word	0x00001080
        /*020c*/ 	.word	0x00000012
        /*0210*/ 	.word	0x00026800
        /*0214*/ 	.short	0x010a
        /*0216*/ 	.byte	0x3f
	.zero		1


	//   ....[10]....
        /*0218*/ 	.word	0x00001120
        /*021c*/ 	.word	0x00000012
        /*0220*/ 	.word	0x00026800
        /*0224*/ 	.short	0x010a
        /*0226*/ 	.byte	0x3f
	.zero		1


	//   ....[11]....
        /*0228*/ 	.word	0x00001ac0
        /*022c*/ 	.word	0x000000ff
        /*0230*/ 	.word	0x00026810
        /*0234*/ 	.short	0x010a
        /*0236*/ 	.byte	0x06
	.zero		1


	//   ....[12]....
        /*0238*/ 	.word	0x00001b00
        /*023c*/ 	.word	0x000000ff
        /*0240*/ 	.word	0x00026810
        /*0244*/ 	.short	0x010a
        /*0246*/ 	.byte	0x06
	.zero		1


	//   ....[13]....
        /*0248*/ 	.word	0x00001f40
        /*024c*/ 	.word	0x000000ff
        /*0250*/ 	.word	0x00026830
        /*0254*/ 	.short	0x010a
        /*0256*/ 	.byte	0x06
	.zero		1


	//   ....[14]....
        /*0258*/ 	.word	0x00001f80
        /*025c*/ 	.word	0x000000ff
        /*0260*/ 	.word	0x00026830
        /*0264*/ 	.short	0x010a
        /*0266*/ 	.byte	0x06
	.zero		1


	//   ....[15]....
        /*0268*/ 	.word	0x000040b0
        /*026c*/ 	.word	0x000000ff
        /*0270*/ 	.word	0x00000000
        /*0274*/ 	.short	0x0101
        /*0276*/ 	.byte	0x08
	.zero		1


	//   ....[16]....
        /*0278*/ 	.word	0x00004360
        /*027c*/ 	.word	0x000000ff
        /*0280*/ 	.word	0x00000000
        /*0284*/ 	.short	0x0101
        /*0286*/ 	.byte	0x06
	.zero		1


	//   ....[17]....
        /*0288*/ 	.word	0x00007410
        /*028c*/ 	.word	0x00000010
        /*0290*/ 	.word	0x00026820
        /*0294*/ 	.short	0x010a
        /*0296*/ 	.byte	0x3f
	.zero		1


	//   ....[18]....
        /*0298*/ 	.word	0x00007d20
        /*029c*/ 	.word	0x00000010
        /*02a0*/ 	.word	0x00026840
        /*02a4*/ 	.short	0x010a
        /*02a6*/ 	.byte	0x3f
	.zero		1


	//   ....[19]....
        /*02a8*/ 	.word	0x00008030
        /*02ac*/ 	.word	0x00000010
        /*02b0*/ 	.word	0x00026828
        /*02b4*/ 	.short	0x010a
        /*02b6*/ 	.byte	0x3f
	.zero		1


	//   ....[20]....
        /*02b8*/ 	.word	0x00008340
        /*02bc*/ 	.word	0x00000010
        /*02c0*/ 	.word	0x00026848
        /*02c4*/ 	.short	0x010a
        /*02c6*/ 	.byte	0x3f
	.zero		1


	//   ....[21]....
        /*02c8*/ 	.word	0x00008600
        /*02cc*/ 	.word	0x00000010
        /*02d0*/ 	.word	0x00026820
        /*02d4*/ 	.short	0x010a
        /*02d6*/ 	.byte	0x3f
	.zero		1


	//   ....[22]....
        /*02d8*/ 	.word	0x00008990
        /*02dc*/ 	.word	0x00000010
        /*02e0*/ 	.word	0x00026840
        /*02e4*/ 	.short	0x010a
        /*02e6*/ 	.byte	0x3f
	.zero		1


	//   ....[23]....
        /*02e8*/ 	.word	0x00008c70
        /*02ec*/ 	.word	0x00000010
        /*02f0*/ 	.word	0x00026828
        /*02f4*/ 	.short	0x010a
        /*02f6*/ 	.byte	0x3f
	.zero		1


	//   ....[24]....
        /*02f8*/ 	.word	0x00008fd0
        /*02fc*/ 	.word	0x00000003
        /*0300*/ 	.word	0x00026840
        /*0304*/ 	.short	0x010a
        /*0306*/ 	.byte	0x3f
	.zero		1


	//   ....[25]....
        /*0308*/ 	.word	0x00009480
        /*030c*/ 	.word	0x00000006
        /*0310*/ 	.word	0x00000000
        /*0314*/ 	.short	0x010a
        /*0316*/ 	.byte	0x3f
	.zero		1


	//   ....[26]....
        /*0318*/ 	.word	0x000094e0
        /*031c*/ 	.word	0x00000003
        /*0320*/ 	.word	0x00000000
        /*0324*/ 	.short	0x010a
        /*0326*/ 	.byte	0x3f
	.zero		1


	//   ....[27]....
        /*0328*/ 	.word	0x00009540
        /*032c*/ 	.word	0x00000000
        /*0330*/ 	.word	0x00000000
        /*0334*/ 	.short	0x010a
        /*0336*/ 	.byte	0x3f
	.zero		1


	//   ....[28]....
        /*0338*/ 	.word	0x00009570
        /*033c*/ 	.word	0x00000003
        /*0340*/ 	.word	0x00000000
        /*0344*/ 	.short	0x010a
        /*0346*/ 	.byte	0x3f
	.zero		1


	//   ....[29]....
        /*0348*/ 	.word	0x00009650
        /*034c*/ 	.word	0x00000012
        /*0350*/ 	.word	0x00026800
        /*0354*/ 	.short	0x010a
        /*0356*/ 	.byte	0x3f
	.zero		1


	//   ....[30]....
        /*0358*/ 	.word	0x000096b0
        /*035c*/ 	.word	0x00000007
        /*0360*/ 	.word	0x00026810
        /*0364*/ 	.short	0x010a
        /*0366*/ 	.byte	0x3f
	.zero		1


	//   ....[31]....
        /*0368*/ 	.word	0x00009710
        /*036c*/ 	.word	0x00000079
        /*0370*/ 	.word	0x00026830
        /*0374*/ 	.short	0x010a
        /*0376*/ 	.byte	0x3f
	.zero		1


	//   ....[32]....
        /*0378*/ 	.word	0x00009990
        /*037c*/ 	.word	0x00000010
        /*0380*/ 	.word	0x00026820
        /*0384*/ 	.short	0x010a
        /*0386*/ 	.byte	0x3f
	.zero		1


	//   ....[33]....
        /*0388*/ 	.word	0x000099e0
        /*038c*/ 	.word	0x00000010
        /*0390*/ 	.word	0x00026840
        /*0394*/ 	.short	0x010a
        /*0396*/ 	.byte	0x3f
	.zero		1


	//   ....[34]....
        /*0398*/ 	.word	0x00009a30
        /*039c*/ 	.word	0x00000010
        /*03a0*/ 	.word	0x00026828
        /*03a4*/ 	.short	0x010a
        /*03a6*/ 	.byte	0x3f
	.zero		1


	//   ....[35]....
        /*03a8*/ 	.word	0x00009a80
        /*03ac*/ 	.word	0x00000010
        /*03b0*/ 	.word	0x00026848
        /*03b4*/ 	.short	0x010a
        /*03b6*/ 	.byte	0x3f
	.zero		1


	//   ....[36]....
        /*03b8*/ 	.word	0x00009ae0
        /*03bc*/ 	.word	0x00000010
        /*03c0*/ 	.word	0x00026820
        /*03c4*/ 	.short	0x010a
        /*03c6*/ 	.byte	0x3f
	.zero		1


	//   ....[37]....
        /*03c8*/ 	.word	0x00009b30
        /*03cc*/ 	.word	0x00000010
        /*03d0*/ 	.word	0x00026840
        /*03d4*/ 	.short	0x010a
        /*03d6*/ 	.byte	0x3f
	.zero		1


	//   ....[38]....
        /*03d8*/ 	.word	0x00009b80
        /*03dc*/ 	.word	0x00000010
        /*03e0*/ 	.word	0x00026828
        /*03e4*/ 	.short	0x010a
        /*03e6*/ 	.byte	0x3f
	.zero		1


	//   ....[39]....
        /*03e8*/ 	.word	0x00009bd0
        /*03ec*/ 	.word	0x00000003
        /*03f0*/ 	.word	0x00026840
        /*03f4*/ 	.short	0x010a
        /*03f6*/ 	.byte	0x3f
	.zero		1


	//   ....[40]....
        /*03f8*/ 	.word	0x00009ca0
        /*03fc*/ 	.word	0x00000006
        /*0400*/ 	.word	0x00000000
        /*0404*/ 	.short	0x010a
        /*0406*/ 	.byte	0x3f
	.zero		1


	//   ....[41]....
        /*0408*/ 	.word	0x00009cf0
        /*040c*/ 	.word	0x00000003
        /*0410*/ 	.word	0x00000000
        /*0414*/ 	.short	0x010a
        /*0416*/ 	.byte	0x3f
	.zero		1


	//   ....[42]....
        /*0418*/ 	.word	0x00009d40
        /*041c*/ 	.word	0x00000000
        /*0420*/ 	.word	0x00000000
        /*0424*/ 	.short	0x010a
        /*0426*/ 	.byte	0x3f
	.zero		1


	//----- nvinfo : EIATTR_NUM_MBARRIERS
	.align		4
.L_1295:
        /*0428*/ 	.byte	0x03, 0x38
        /*042a*/ 	.short	0x0009


	//----- nvinfo : EIATTR_EXIT_INSTR_OFFSETS
	.align		4
        /*042c*/ 	.byte	0x04, 0x1c
        /*042e*/ 	.short	(.L_1297 - .L_1296)


	//   ....[0]....
.L_1296:
        /*0430*/ 	.word	0x000095c0


	//----- nvinfo : EIATTR_MAX_THREADS
	.align		4
.L_1297:
        /*0434*/ 	.byte	0x04, 0x05
        /*0436*/ 	.short	(.L_1299 - .L_1298)
.L_1298:
        /*0438*/ 	.word	0x00000180
        /*043c*/ 	.word	0x00000001
        /*0440*/ 	.word	0x00000001


	//----- nvinfo : EIATTR_CRS_STACK_SIZE
	.align		4
.L_1299:
        /*0444*/ 	.byte	0x04, 0x1e
        /*0446*/ 	.short	(.L_1301 - .L_1300)
.L_1300:
        /*0448*/ 	.word	0x00000000


	//----- nvinfo : EIATTR_CBANK_PARAM_SIZE
	.align		4
.L_1301:
        /*044c*/ 	.byte	0x03, 0x19
        /*044e*/ 	.short	0x06f0


	//----- nvinfo : EIATTR_PARAM_CBANK
	.align		4
        /*0450*/ 	.byte	0x04, 0x0a
        /*0452*/ 	.short	(.L_1303 - .L_1302)
	.align		4
.L_1302:
        /*0454*/ 	.word	index@(.nv.constant0._ZN7cutlass13device_kernelIN5flash11enable_sm90INS1_16FlashAttnBwdSm90INS1_25CollectiveMainloopBwdSm90ILi2ELi2ELi2EN4cute5tupleIJNS5_1CILi1EEES8_S8_EEENS6_IJNS7_ILi64EEENS7_ILi128EEENS7_ILi96EEEEEENS_10bfloat16_tEfNS_4arch4Sm90ELb0ELb1ELb0ELb0ELb1ELb1ELb0ELb0ELi2ELi1ELi2ELi1ELb1EEENS1_24CollectiveEpilogueBwdGQAISD_fSG_Li256ELb0ELb1EEENS1_19SingleTileSchedulerILb0ELb0ELb0ELi128EEEEEEEEEvNT_6ParamsE)
        /*0458*/ 	.short	0x0210
        /*045a*/ 	.short	0x06f0


	//----- nvinfo : EIATTR_SW_WAR
	.align		4
.L_1303:
        /*045c*/ 	.byte	0x04, 0x36
        /*045e*/ 	.short	(.L_1305 - .L_1304)
.L_1304:
        /*0460*/ 	.word	0x00000008
.L_1305:


//--------------------- .nv.info._ZN7cutlass13device_kernelIN5flash11enable_sm90INS1_16FlashAttnBwdSm90INS1_25CollectiveMainloopBwdSm90ILi2ELi2ELi2EN4cute5tupleIJNS5_1CILi1EEES8_S8_EEENS6_IJNS7_ILi64EEENS7_ILi128EEENS7_ILi96EEEEEENS_10bfloat16_tEfNS_4arch4Sm90ELb0ELb1ELb0ELb1ELb0ELb1ELb0ELb0ELi2ELi1ELi2ELi1ELb1EEENS1_21CollectiveEpilogueBwdISD_SE_SG_Li256ELb1ELb0ELi1EEENS1_19SingleTileSchedulerILb1ELb0ELb0ELi128EEEEEEEEEvNT_6ParamsE --------------------------
	.section	.nv.info._ZN7cutlass13device_kernelIN5flash11enable_sm90INS1_16FlashAttnBwdSm90INS1_25CollectiveMainloopBwdSm90ILi2ELi2ELi2EN4cute5tupleIJNS5_1CILi1EEES8_S8_EEENS6_IJNS7_ILi64EEENS7_ILi128EEENS7_ILi96EEEEEENS_10bfloat16_tEfNS_4arch4Sm90ELb0ELb1ELb0ELb1ELb0ELb1ELb0ELb0ELi2ELi1ELi2ELi1ELb1EEENS1_21CollectiveEpilogueBwdISD_SE_SG_Li256ELb1ELb0ELi1EEENS1_19SingleTileSchedulerILb1ELb0ELb0ELi128EEEEEEEEEvNT_6ParamsE,"",@"SHT_CUDA_INFO"
	.sectionflags	@""
	.align	4


	//----- nvinfo : EIATTR_CUDA_API_VERSION
	.align		4
        /*0000*/ 	.byte	0x04, 0x37
        /*0002*/ 	.short	(.L_1307 - .L_1306)
.L_1306:
        /*0004*/ 	.word	0x00000082


	//----- nvinfo : EIATTR_KPARAM_INFO
	.align		4
.L_1307:
        /*0008*/ 	.byte	0x04, 0x17
        /*000a*/ 	.short	(.L_1309 - .L_1308)
.L_1308:
        /*000c*/ 	.word	0x00000000
        /*0010*/ 	.short	0x0000
        /*0012*/ 	.short	0x0070
        /*0014*/ 	.byte	0x00, 0xf0, 0x01, 0x1a


	//----- nvinfo : EIATTR_SPARSE_MMA_MASK
	.align		4
.L_1309:
        /*0018*/ 	.byte	0x03, 0x50
        /*001a*/ 	.short	0x0000


	//----- nvinfo : EIATTR_MAXREG_COUNT
	.align		4
        /*001c*/ 	.byte	0x03, 0x1b
        /*001e*/ 	.short	0x00a8


	//----- nvinfo : EIATTR_NUM_BARRIERS
	.align		4
        /*0020*/ 	.byte	0x02, 0x4c
        /*0022*/ 	.byte	0x10
	.zero		1


	//----- nvinfo : EIATTR_EXTERNS
	.align		4
        /*0024*/ 	.byte	0x04, 0x0f
        /*0026*/ 	.short	(.L_1311 - .L_1310)


	//   ....[0]....
	.align		4
.L_1310:
        /*0028*/ 	.word	index@(__assertfail)


	//----- nvinfo : EIATTR_ANNOTATIONS
	.align		4
.L_1311:
        /*002c*/ 	.byte	0x04, 0x55
        /*002e*/ 	.short	(.L_1313 - .L_1312)


	//   ....[0]....
.L_1312:
        /*0030*/ 	.word	0x00000001
        /*0034*/ 	.byte	0x70, 0x8a, 0x00, 0x00, 0x01, 0x00, 0x00, 0x00, 0x00, 0x8d, 0x00, 0x00, 0x01, 0x00, 0x00, 0x00
        /*0044*/ 	.byte	0x40, 0x9a, 0x00, 0x00, 0x01, 0x00, 0x00, 0x00, 0x60, 0x9a, 0x00, 0x00, 0x01, 0x00, 0x00, 0x00
        /*0054*/ 	.byte	0x40, 0x9e, 0x00, 0x00


	//----- nvinfo : EIATTR_MERCURY_ISA_VERSION
	.align		4
.L_1313:
        /*0058*/ 	.byte	0x03, 0x5f
        /*005a*/ 	.short	0x0101


	//----- nvinfo : EIATTR_INT_WARP_WIDE_INSTR_OFFSETS
	.align		4
        /*005c*/ 	.byte	0x04, 0x31
        /*005e*/ 	.short	(.L_1315 - .L_1314)


	//   ....[0]....
.L_1314:
        /*0060*/ 	.word	0x00000190


	//   ....[1]....
        /*0064*/ 	.word	0x000001c0


	//----- nvinfo : EIATTR_COOP_GROUP_MASK_REGIDS
	.align		4
.L_1315:
        /*0068*/ 	.byte	0x04, 0x29
        /*006a*/ 	.short	(.L_1317 - .L_1316)


	//   ....[0]....
.L_1316:
        /*006c*/ 	.word	0xffffffff


	//   ....[1]....
        /*0070*/ 	.word	0xffffffff


	//   ....[2]....
        /*0074*/ 	.word	0xffffffff


	//   ....[3]....
        /*0078*/ 	.word	0xffffffff


	//   ....[4]....
        /*007c*/ 	.word	0xffffffff


	//   ....[5]....
        /*0080*/ 	.word	0xffffffff


	//   ....[6]....
        /*0084*/ 	.word	0xffffffff


	//   ....[7]....
        /*0088*/ 	.word	0x0500000f


	//----- nvinfo : EIATTR_COOP_GROUP_INSTR_OFFSETS
	.align		4
.L_1317:
        /*008c*/ 	.byte	0x04, 0x28
        /*008e*/ 	.short	(.L_1319 - .L_1318)


	//   ....[0]....
.L_1318:
        /*0090*/ 	.word	0x00000060


	//   ....[1]....
        /*0094*/ 	.word	0x000001a0


	//   ....[2]....
        /*0098*/ 	.word	0x000001f0


	//   ....[3]....
        /*009c*/ 	.word	0x000003e0


	//   ....[4]....
        /*00a0*/ 	.word	0x00000610


	//   ....[5]....
        /*00a4*/ 	.word	0x000014f0


	//   ....[6]....
        /*00a8*/ 	.word	0x000066f0


	//   ....[7]....
        /*00ac*/ 	.word	0x0000a780


	//----- nvinfo : EIATTR_REG_RECONFIG
	.align		4
.L_1319:
        /*00b0*/ 	.byte	0x01, 0x54
	.zero		2


	//----- nvinfo : EIATTR_SYSCALL_OFFSETS
	.align		4
        /*00b4*/ 	.byte	0x04, 0x46
        /*00b6*/ 	.short	(.L_1321 - .L_1320)


	//   ....[0]....
.L_1320:
        /*00b8*/ 	.word	0x00001150


	//   ....[1]....
        /*00bc*/ 	.word	0x00001240


	//   ....[2]....
        /*00c0*/ 	.word	0x000013a0


	//   ....[3]....
        /*00c4*/ 	.word	0x00001490


	//   ....[4]....
        /*00c8*/ 	.word	0x00001710


	//----- nvinfo : EIATTR_MBARRIER_INSTR_OFFSETS
	.align		4
.L_1321:
        /*00cc*/ 	.byte	0x04, 0x39
        /*00ce*/ 	.short	(.L_1323 - .L_1322)


	//   ....[0]....
.L_1322:
        /*00d0*/ 	.word	0x00000290
        /*00d4*/ 	.word	0x000000ff
        /*00d8*/ 	.word	0x00026800
        /*00dc*/ 	.short	0x0100
        /*00de*/ 	.byte	0x06
	.zero		1


	//   ....[1]....
        /*00e0*/ 	.word	0x00000390
        /*00e4*/ 	.word	0x000000ff
        /*00e8*/ 	.word	0x00026810
        /*00ec*/ 	.short	0x0100
        /*00ee*/ 	.byte	0x08
	.zero		1


	//   ....[2]....
        /*00f0*/ 	.word	0x000003a0
        /*00f4*/ 	.word	0x000000ff
        /*00f8*/ 	.word	0x00026820
        /*00fc*/ 	.short	0x0100
        /*00fe*/ 	.byte	0x08
	.zero		1


	//   ....[3]....
        /*0100*/ 	.word	0x000003b0
        /*0104*/ 	.word	0x000000ff
        /*0108*/ 	.word	0x00026818
        /*010c*/ 	.short	0x0100
        /*010e*/ 	.byte	0x08
	.zero		1


	//   ....[4]....
        /*0110*/ 	.word	0x000003c0
        /*0114*/ 	.word	0x000000ff
        /*0118*/ 	.word	0x00026828
        /*011c*/ 	.short	0x0100
        /*011e*/ 	.byte	0x08
	.zero		1


	//   ....[5]....
        /*0120*/ 	.word	0x000004f0
        /*0124*/ 	.word	0x000000ff
        /*0128*/ 	.word	0x00026830
        /*012c*/ 	.short	0x0100
        /*012e*/ 	.byte	0x08
	.zero		1


	//   ....[6]....
        /*0130*/ 	.word	0x00000500
        /*0134*/ 	.word	0x000000ff
        /*0138*/ 	.word	0x00026840
        /*013c*/ 	.short	0x0100
        /*013e*/ 	.byte	0x08
	.zero		1


	//   ....[7]....
        /*0140*/ 	.word	0x00000510
        /*0144*/ 	.word	0x000000ff
        /*0148*/ 	.word	0x00026838
        /*014c*/ 	.short	0x0100
        /*014e*/ 	.byte	0x08
	.zero		1


	//   ....[8]....
        /*0150*/ 	.word	0x00000520
        /*0154*/ 	.word	0x000000ff
        /*0158*/ 	.word	0x00026848
        /*015c*/ 	.short	0x0100
        /*015e*/ 	.byte	0x08
	.zero		1


	//   ....[9]....
        /*0160*/ 	.word	0x00001530
        /*0164*/ 	.word	0x00000012
        /*0168*/ 	.word	0x00026800
        /*016c*/ 	.short	0x010a
        /*016e*/ 	.byte	0x3f
	.zero		1


	//   ....[10]....
        /*0170*/ 	.word	0x000015d0
        /*0174*/ 	.word	0x00000012
        /*0178*/ 	.word	0x00026800
        /*017c*/ 	.short	0x010a
        /*017e*/ 	.byte	0x3f
	.zero		1


	//   ....[11]....
        /*0180*/ 	.word	0x00001f40
        /*0184*/ 	.word	0x000000ff
        /*0188*/ 	.word	0x00026810
        /*018c*/ 	.short	0x010a
        /*018e*/ 	.byte	0x07
	.zero		1


	//   ....[12]....
        /*0190*/ 	.word	0x00001f80
        /*0194*/ 	.word	0x000000ff
        /*0198*/ 	.word	0x00026810
        /*019c*/ 	.short	0x010a
        /*019e*/ 	.byte	0x07
	.zero		1


	//   ....[13]....
        /*01a0*/ 	.word	0x000023c0
        /*01a4*/ 	.word	0x000000ff
        /*01a8*/ 	.word	0x00026830
        /*01ac*/ 	.short	0x010a
        /*01ae*/ 	.byte	0x07
	.zero		1


	//   ....[14]....
        /*01b0*/ 	.word	0x00002400
        /*01b4*/ 	.word	0x000000ff
        /*01b8*/ 	.word	0x00026830
        /*01bc*/ 	.short	0x010a
        /*01be*/ 	.byte	0x07
	.zero		1


	//   ....[15]....
        /*01c0*/ 	.word	0x000044e0
        /*01c4*/ 	.word	0x000000ff
        /*01c8*/ 	.word	0x00000000
        /*01cc*/ 	.short	0x0101
        /*01ce*/ 	.byte	0x0a
	.zero		1


	//   ....[16]....
        /*01d0*/ 	.word	0x000047a0
        /*01d4*/ 	.word	0x000000ff
        /*01d8*/ 	.word	0x00000000
        /*01dc*/ 	.short	0x0101
        /*01de*/ 	.byte	0x07
	.zero		1


	//   ....[17]....
        /*01e0*/ 	.word	0x00008470
        /*01e4*/ 	.word	0x0000000f
        /*01e8*/ 	.word	0x00026820
        /*01ec*/ 	.short	0x010a
        /*01ee*/ 	.byte	0x3f
	.zero		1


	//   ....[18]....
        /*01f0*/ 	.word	0x00008d80
        /*01f4*/ 	.word	0x0000000f
        /*01f8*/ 	.word	0x00026840
        /*01fc*/ 	.short	0x010a
        /*01fe*/ 	.byte	0x3f
	.zero		1


	//   ....[19]....
        /*0200*/ 	.word	0x000090c0
        /*0204*/ 	.word	0x0000000f
        /*0208*/ 	.word	0x00026828
        /*020c*/ 	.short	0x010a
        /*020e*/ 	.byte	0x3f
	.zero		1


	//   ....[20]....
        /*0210*/ 	.word	0x00009400
        /*0214*/ 	.word	0x0000000f
        /*0218*/ 	.word	0x00026848
        /*021c*/ 	.short	0x010a
        /*021e*/ 	.byte	0x3f
	.zero		1


	//   ....[21]....
        /*0220*/ 	.word	0x000096e0
        /*0224*/ 	.word	0x0000000f
        /*0228*/ 	.word	0x00026820
        /*022c*/ 	.short	0x010a
        /*022e*/ 	.byte	0x3f
	.zero		1


	//   ....[22]....
        /*0230*/ 	.word	0x00009a90
        /*0234*/ 	.word	0x0000000f
        /*0238*/ 	.word	0x00026840
        /*023c*/ 	.short	0x010a
        /*023e*/ 	.byte	0x3f
	.zero		1


	//   ....[23]....
        /*0240*/ 	.word	0x00009da0
        /*0244*/ 	.word	0x0000000f
        /*0248*/ 	.word	0x00026828
        /*024c*/ 	.short	0x010a
        /*024e*/ 	.byte	0x3f
	.zero		1


	//   ....[24]....
        /*0250*/ 	.word	0x0000a120
        /*0254*/ 	.word	0x00000003
        /*0258*/ 	.word	0x00026840
        /*025c*/ 	.short	0x010a
        /*025e*/ 	.byte	0x3f
	.zero		1


	//   ....[25]....
        /*0260*/ 	.word	0x0000a5f0
        /*0264*/ 	.word	0x00000007
        /*0268*/ 	.word	0x00000000
        /*026c*/ 	.short	0x010a
        /*026e*/ 	.byte	0x3f
	.zero		1


	//   ....[26]....
        /*0270*/ 	.word	0x0000a640
        /*0274*/ 	.word	0x00000003
        /*0278*/ 	.word	0x00000000
        /*027c*/ 	.short	0x010a
        /*027e*/ 	.byte	0x3f
	.zero		1


	//   ....[27]....
        /*0280*/ 	.word	0x0000a6a0
        /*0284*/ 	.word	0x00000005
        /*0288*/ 	.word	0x00000000
        /*028c*/ 	.short	0x010a
        /*028e*/ 	.byte	0x3f
	.zero		1


	//   ....[28]....
        /*0290*/ 	.word	0x0000a6d0
        /*0294*/ 	.word	0x00000003
        /*0298*/ 	.word	0x00000000
        /*029c*/ 	.short	0x010a
        /*029e*/ 	.byte	0x3f
	.zero		1


	//   ....[29]....
        /*02a0*/ 	.word	0x0000a7b0
        /*02a4*/ 	.word	0x00000012
        /*02a8*/ 	.word	0x00026800
        /*02ac*/ 	.short	0x010a
        /*02ae*/ 	.byte	0x3f
	.zero		1


	//   ....[30]....
        /*02b0*/ 	.word	0x0000a810
        /*02b4*/ 	.word	0x00000007
        /*02b8*/ 	.word	0x00026810
        /*02bc*/ 	.short	0x010a
        /*02be*/ 	.byte	0x3f
	.zero		1


	//   ....[31]....
        /*02c0*/ 	.word	0x0000a870
        /*02c4*/ 	.word	0x00000079
        /*02c8*/ 	.word	0x00026830
        /*02cc*/ 	.short	0x010a
        /*02ce*/ 	.byte	0x3f
	.zero		1


	//   ....[32]....
        /*02d0*/ 	.word	0x0000a8c0
        /*02d4*/ 	.word	0x0000000f
        /*02d8*/ 	.word	0x00026820
        /*02dc*/ 	.short	0x010a
        /*02de*/ 	.byte	0x3f
	.zero		1


	//   ....[33]....
        /*02e0*/ 	.word	0x0000a910
        /*02e4*/ 	.word	0x0000000f
        /*02e8*/ 	.word	0x00026840
        /*02ec*/ 	.short	0x010a
        /*02ee*/ 	.byte	0x3f
	.zero		1


	//   ....[34]....
        /*02f0*/ 	.word	0x0000a960
        /*02f4*/ 	.word	0x0000000f
        /*02f8*/ 	.word	0x00026828
        /*02fc*/ 	.short	0x010a
        /*02fe*/ 	.byte	0x3f
	.zero		1


	//   ....[35]....
        /*0300*/ 	.word	0x0000a9b0
        /*0304*/ 	.word	0x0000000f
        /*0308*/ 	.word	0x00026848
        /*030c*/ 	.short	0x010a
        /*030e*/ 	.byte	0x3f
	.zero		1


	//   ....[36]....
        /*0310*/ 	.word	0x0000aa10
        /*0314*/ 	.word	0x0000000f
        /*0318*/ 	.word	0x00026820
        /*031c*/ 	.short	0x010a
        /*031e*/ 	.byte	0x3f
	.zero		1


	//   ....[37]....
        /*0320*/ 	.word	0x0000aa60
        /*0324*/ 	.word	0x0000000f
        /*0328*/ 	.word	0x00026840
        /*032c*/ 	.short	0x010a
        /*032e*/ 	.byte	0x3f
	.zero		1


	//   ....[38]....
        /*0330*/ 	.word	0x0000aab0
        /*0334*/ 	.word	0x0000000f
        /*0338*/ 	.word	0x00026828
        /*033c*/ 	.short	0x010a
        /*033e*/ 	.byte	0x3f
	.zero		1


	//   ....[39]....
        /*0340*/ 	.word	0x0000ab00
        /*0344*/ 	.word	0x00000003
        /*0348*/ 	.word	0x00026840
        /*034c*/ 	.short	0x010a
        /*034e*/ 	.byte	0x3f
	.zero		1


	//   ....[40]....
        /*0350*/ 	.word	0x0000abd0
        /*0354*/ 	.word	0x00000007
        /*0358*/ 	.word	0x00000000
        /*035c*/ 	.short	0x010a
        /*035e*/ 	.byte	0x3f
	.zero		1


	//   ....[41]....
        /*0360*/ 	.word	0x0000ac20
        /*0364*/ 	.word	0x00000003
        /*0368*/ 	.word	0x00000000
        /*036c*/ 	.short	0x010a
        /*036e*/ 	.byte	0x3f
	.zero		1


	//   ....[42]....
        /*0370*/ 	.word	0x0000ac70
        /*0374*/ 	.word	0x00000005
        /*0378*/ 	.word	0x00000000
        /*037c*/ 	.short	0x010a
        /*037e*/ 	.byte	0x3f
	.zero		1


	//----- nvinfo : EIATTR_NUM_MBARRIERS
	.align		4
.L_1323:
        /*0380*/ 	.byte	0x03, 0x38
        /*0382*/ 	.short	0x0009


	//----- nvinfo : EIATTR_EXIT_INSTR_OFFSETS
	.align		4
        /*0384*/ 	.byte	0x04, 0x1c
        /*0386*/ 	.short	(.L_1325 - .L_1324)


	//   ....[0]....
.L_1324:
        /*0388*/ 	.word	0x0000a720


	//----- nvinfo : EIATTR_MAX_THREADS
	.align		4
.L_1325:
        /*038c*/ 	.byte	0x04, 0x05
        /*038e*/ 	.short	(.L_1327 - .L_1326)
.L_1326:
        /*0390*/ 	.word	0x00000180
        /*0394*/ 	.word	0x00000001
        /*0398*/ 	.word	0x00000001


	//----- nvinfo : EIATTR_CRS_STACK_SIZE
	.align		4
.L_1327:
        /*039c*/ 	.byte	0x04, 0x1e
        /*039e*/ 	.short	(.L_1329 - .L_1328)
.L_1328:
        /*03a0*/ 	.word	0x00000000


	//----- nvinfo : EIATTR_CBANK_PARAM_SIZE
	.align		4
.L_1329:
        /*03a4*/ 	.byte	0x03, 0x19
        /*03a6*/ 	.short	0x06f0


	//----- nvinfo : EIATTR_PARAM_CBANK
	.align		4
        /*03a8*/ 	.byte	0x04, 0x0a
        /*03aa*/ 	.short	(.L_1331 - .L_1330)
	.align		4
.L_1330:
        /*03ac*/ 	.word	index@(.nv.constant0._ZN7cutlass13device_kernelIN5flash11enable_sm90INS1_16FlashAttnBwdSm90INS1_25CollectiveMainloopBwdSm90ILi2ELi2ELi2EN4cute5tupleIJNS5_1CILi1EEES8_S8_EEENS6_IJNS7_ILi64EEENS7_ILi128EEENS7_ILi96EEEEEENS_10bfloat16_tEfNS_4arch4Sm90ELb0ELb1ELb0ELb1ELb0ELb1ELb0ELb0ELi2ELi1ELi2ELi1ELb1EEENS1_21CollectiveEpilogueBwdISD_SE_SG_Li256ELb1ELb0ELi1EEENS1_19SingleTileSchedulerILb1ELb0ELb0ELi128EEEEEEEEEvNT_6ParamsE)
        /*03b0*/ 	.short	0x0210
        /*03b2*/ 	.short	0x06f0


	//----- nvinfo : EIATTR_SW_WAR
	.align		4
.L_1331:
        /*03b4*/ 	.byte	0x04, 0x36
        /*03b6*/ 	.short	(.L_1333 - .L_1332)
.L_1332:
        /*03b8*/ 	.word	0x00000008
.L_1333:


//--------------------- .nv.info._ZN7cutlass13device_kernelIN5flash11enable_sm90INS1_16FlashAttnBwdSm90INS1_25CollectiveMainloopBwdSm90ILi2ELi2ELi2EN4cute5tupleIJNS5_1CILi1EEES8_S8_EEENS6_IJNS7_ILi64EEENS7_ILi128EEENS7_ILi96EEEEEENS_10bfloat16_tEfNS_4arch4Sm90ELb0ELb1ELb0ELb1ELb1ELb1ELb0ELb0ELi2ELi1ELi2ELi1ELb1EEENS1_21CollectiveEpilogueBwdISD_SE_SG_Li256ELb1ELb0ELi1EEENS1_19SingleTileSchedulerILb1ELb0ELb0ELi128EEEEEEEEEvNT_6ParamsE --------------------------
	.section	.nv.info._ZN7cutlass13device_kernelIN5flash11enable_sm90INS1_16FlashAttnBwdSm90INS1_25CollectiveMainloopBwdSm90ILi2ELi2ELi2EN4cute5tupleIJNS5_1CILi1EEES8_S8_EEENS6_IJNS7_ILi64EEENS7_ILi128EEENS7_ILi96EEEEEENS_10bfloat16_tEfNS_4arch4Sm90ELb0ELb1ELb0ELb1ELb1ELb1ELb0ELb0ELi2ELi1ELi2ELi1ELb1EEENS1_21CollectiveEpilogueBwdISD_SE_SG_Li256ELb1ELb0ELi1EEENS1_19SingleTileSchedulerILb1ELb0ELb0ELi128EEEEEEEEEvNT_6ParamsE,"",@"SHT_CUDA_INFO"
	.sectionflags	@""
	.align	4


	//----- nvinfo : EIATTR_CUDA_API_VERSION
	.align		4
        /*0000*/ 	.byte	0x04, 0x37
        /*0002*/ 	.short	(.L_1335 - .L_1334)
.L_1334:
        /*0004*/ 	.word	0x00000082


	//----- nvinfo : EIATTR_KPARAM_INFO
	.align		4
.L_1335:
        /*0008*/ 	.byte	0x04, 0x17
        /*000a*/ 	.short	(.L_1337 - .L_1336)
.L_1336:
        /*000c*/ 	.word	0x00000000
        /*0010*/ 	.short	0x0000
        /*0012*/ 	.short	0x0070
        /*0014*/ 	.byte	0x00, 0xf0, 0x01, 0x1a


	//----- nvinfo : EIATTR_SPARSE_MMA_MASK
	.align		4
.L_1337:
        /*0018*/ 	.byte	0x03, 0x50
        /*001a*/ 	.short	0x0000


	//----- nvinfo : EIATTR_MAXREG_COUNT
	.align		4
        /*001c*/ 	.byte	0x03, 0x1b
        /*001e*/ 	.short	0x00a8


	//----- nvinfo : EIATTR_NUM_BARRIERS
	.align		4
        /*0020*/ 	.byte	0x02, 0x4c
        /*0022*/ 	.byte	0x10
	.zero		1


	//----- nvinfo : EIATTR_EXTERNS
	.align		4
        /*0024*/ 	.byte	0x04, 0x0f
        /*0026*/ 	.short	(.L_1339 - .L_1338)


	//   ....[0]....
	.align		4
.L_1338:
        /*0028*/ 	.word	index@(__assertfail)


	//----- nvinfo : EIATTR_ANNOTATIONS
	.align		4
.L_1339:
        /*002c*/ 	.byte	0x04, 0x55
        /*002e*/ 	.short	(.L_1341 - .L_1340)


	//   ....[0]....
.L_1340:
        /*0030*/ 	.word	0x00000001
        /*0034*/ 	.byte	0xb0, 0x99, 0x00, 0x00, 0x01, 0x00, 0x00, 0x00, 0x40, 0x9c, 0x00, 0x00, 0x01, 0x00, 0x00, 0x00
        /*0044*/ 	.byte	0x80, 0xa9, 0x00, 0x00, 0x01, 0x00, 0x00, 0x00, 0xa0, 0xa9, 0x00, 0x00, 0x01, 0x00, 0x00, 0x00
        /*0054*/ 	.byte	0x80, 0xad, 0x00, 0x00


	//----- nvinfo : EIATTR_MERCURY_ISA_VERSION
	.align		4
.L_1341:
        /*0058*/ 	.byte	0x03, 0x5f
        /*005a*/ 	.short	0x0101


	//----- nvinfo : EIATTR_INT_WARP_WIDE_INSTR_OFFSETS
	.align		4
        /*005c*/ 	.byte	0x04, 0x31
        /*005e*/ 	.short	(.L_1343 - .L_1342)


	//   ....[0]....
.L_1342:
        /*0060*/ 	.word	0x00000190


	//   ....[1]....
        /*0064*/ 	.word	0x000001c0


	//   ....[2]....
        /*0068*/ 	.word	0x000075e0


	//   ....[3]....
        /*006c*/ 	.word	0x00007c40


	//   ....[4]....
        /*0070*/ 	.word	0x000080f0


	//   ....[5]....
        /*0074*/ 	.word	0x000083c0


	//   ....[6]....
        /*0078*/ 	.word	0x00008620


	//   ....[7]....
        /*007c*/ 	.word	0x000087b0


	//----- nvinfo : EIATTR_COOP_GROUP_MASK_REGIDS
	.align		4
.L_1343:
        /*0080*/ 	.byte	0x04, 0x29
        /*0082*/ 	.short	(.L_1345 - .L_1344)


	//   ....[0]....
.L_1344:
        /*0084*/ 	.word	0xffffffff


	//   ....[1]....
        /*0088*/ 	.word	0xffffffff


	//   ....[2]....
        /*008c*/ 	.word	0xffffffff


	//   ....[3]....
        /*0090*/ 	.word	0xffffffff


	//   ....[4]....
        /*0094*/ 	.word	0xffffffff


	//   ....[5]....
        /*0098*/ 	.word	0xffffffff


	//   ....[6]....
        /*009c*/ 	.word	0xffffffff


	//   ....[7]....
        /*00a0*/ 	.word	0xffffffff


	//   ....[8]....
        /*00a4*/ 	.word	0xffffffff


	//   ....[9]....
        /*00a8*/ 	.word	0xffffffff


	//   ....[10]....
        /*00ac*/ 	.word	0xffffffff


	//   ....[11]....
        /*00b0*/ 	.word	0xffffffff


	//   ....[12]....
        /*00b4*/ 	.word	0xffffffff


	//   ....[13]....
        /*00b8*/ 	.word	0xffffffff


	//   ....[14]....
        /*00bc*/ 	.word	0xffffffff


	//   ....[15]....
        /*00c0*/ 	.word	0xffffffff


	//   ....[16]....
        /*00c4*/ 	.word	0x0500000f


	//   ....[17]....
        /*00c8*/ 	.word	0x0500000f


	//   ....[18]....
        /*00cc*/ 	.word	0x0500000f


	//   ....[19]....
        /*00d0*/ 	.word	0x0500000f


	//----- nvinfo : EIATTR_COOP_GROUP_INSTR_OFFSETS
	.align		4
.L_1345:
        /*00d4*/ 	.byte	0x04, 0x28
        /*00d6*/ 	.short	(.L_1347 - .L_1346)


	//   ....[0]....
.L_1346:
        /*00d8*/ 	.word	0x00000060


	//   ....[1]....
        /*00dc*/ 	.word	0x000001a0


	//   ....[2]....
        /*00e0*/ 	.word	0x000001f0


	//   ....[3]....
        /*00e4*/ 	.word	0x000003e0


	//   ....[4]....
        /*00e8*/ 	.word	0x00000610


	//   ....[5]....
        /*00ec*/ 	.word	0x000014f0


	//   ....[6]....
        /*00f0*/ 	.word	0x000066f0


	//   ....[7]....
        /*00f4*/ 	.word	0x000071e0


	//   ....[8]....
        /*00f8*/ 	.word	0x00007510


	//   ....[9]....
        /*00fc*/ 	.word	0x000078a0


	//   ....[10]....
        /*0100*/ 	.word	0x00007b70


	//   ....[11]....
        /*0104*/ 	.word	0x00007db0


	//   ....[12]....
        /*0108*/ 	.word	0x00008020


	//   ....[13]....
        /*010c*/ 	.word	0x00008300


	//   ....[14]....
        /*0110*/ 	.word	0x00008520


	//   ....[15]....
        /*0114*/ 	.word	0x000086b0


	//   ....[16]....
        /*0118*/ 	.word	0x0000b6c0


	//   ....[17]....
        /*011c*/ 	.word	0x0000b830


	//   ....[18]....
        /*0120*/ 	.word	0x0000b8a0


	//   ....[19]....
        /*0124*/ 	.word	0x0000b910


	//----- nvinfo : EIATTR_REG_RECONFIG
	.align		4
.L_1347:
        /*0128*/ 	.byte	0x01, 0x54
	.zero		2


	//----- nvinfo : EIATTR_SYSCALL_OFFSETS
	.align		4
        /*012c*/ 	.byte	0x04, 0x46
        /*012e*/ 	.short	(.L_1349 - .L_1348)


	//   ....[0]....
.L_1348:
        /*0130*/ 	.word	0x00001150


	//   ....[1]....
        /*0134*/ 	.word	0x00001240


	//   ....[2]....
        /*0138*/ 	.word	0x000013a0


	//   ....[3]....
        /*013c*/ 	.word	0x00001490


	//   ....[4]....
        /*0140*/ 	.word	0x00001710


	//----- nvinfo : EIATTR_MBARRIER_INSTR_OFFSETS
	.align		4
.L_1349:
        /*0144*/ 	.byte	0x04, 0x39
        /*0146*/ 	.short	(.L_1351 - .L_1350)


	//   ....[0]....
.L_1350:
        /*0148*/ 	.word	0x00000290
        /*014c*/ 	.word	0x000000ff
        /*0150*/ 	.word	0x00026800
        /*0154*/ 	.short	0x0100
        /*0156*/ 	.byte	0x06
	.zero		1


	//   ....[1]....
        /*0158*/ 	.word	0x00000390
        /*015c*/ 	.word	0x000000ff
        /*0160*/ 	.word	0x00026810
        /*0164*/ 	.short	0x0100
        /*0166*/ 	.byte	0x08
	.zero		1


	//   ....[2]....
        /*0168*/ 	.word	0x000003a0
        /*016c*/ 	.word	0x000000ff
        /*0170*/ 	.word	0x00026820
        /*0174*/ 	.short	0x0100
        /*0176*/ 	.byte	0x08
	.zero		1


	//   ....[3]....
        /*0178*/ 	.word	0x000003b0
        /*017c*/ 	.word	0x000000ff
        /*0180*/ 	.word	0x00026818
        /*0184*/ 	.short	0x0100
        /*0186*/ 	.byte	0x08
	.zero		1


	//   ....[4]....
        /*0188*/ 	.word	0x000003c0
        /*018c*/ 	.word	0x000000ff
        /*0190*/ 	.word	0x00026828
        /*0194*/ 	.short	0x0100
        /*0196*/ 	.byte	0x08
	.zero		1


	//   ....[5]....
        /*0198*/ 	.word	0x000004f0
        /*019c*/ 	.word	0x000000ff
        /*01a0*/ 	.word	0x00026830
        /*01a4*/ 	.short	0x0100
        /*01a6*/ 	.byte	0x08
	.zero		1


	//   ....[6]....
        /*01a8*/ 	.word	0x00000500
        /*01ac*/ 	.word	0x000000ff
        /*01b0*/ 	.word	0x00026840
        /*01b4*/ 	.short	0x0100
        /*01b6*/ 	.byte	0x08
	.zero		1


	//   ....[7]....
        /*01b8*/ 	.word	0x00000510
        /*01bc*/ 	.word	0x000000ff
        /*01c0*/ 	.word	0x00026838
        /*01c4*/ 	.short	0x0100
        /*01c6*/ 	.byte	0x08
	.zero		1


	//   ....[8]....
        /*01c8*/ 	.word	0x00000520
        /*01cc*/ 	.word	0x000000ff
        /*01d0*/ 	.word	0x00026848
        /*01d4*/ 	.short	0x0100
        /*01d6*/ 	.byte	0x08
	.zero		1


	//   ....[9]....
        /*01d8*/ 	.word	0x00001530
        /*01dc*/ 	.word	0x00000012
        /*01e0*/ 	.word	0x00026800
        /*01e4*/ 	.short	0x010a
        /*01e6*/ 	.byte	0x3f
	.zero		1


	//   ....[10]....
        /*01e8*/ 	.word	0x000015d0
        /*01ec*/ 	.word	0x00000012
        /*01f0*/ 	.word	0x00026800
        /*01f4*/ 	.short	0x010a
        /*01f6*/ 	.byte	0x3f
	.zero		1


	//   ....[11]....
        /*01f8*/ 	.word	0x00001f40
        /*01fc*/ 	.word	0x000000ff
        /*0200*/ 	.word	0x00026810
        /*0204*/ 	.short	0x010a
        /*0206*/ 	.byte	0x07
	.zero		1


	//   ....[12]....
        /*0208*/ 	.word	0x00001f80
        /*020c*/ 	.word	0x000000ff
        /*0210*/ 	.word	0x00026810
        /*0214*/ 	.short	0x010a
        /*0216*/ 	.byte	0x07
	.zero		1


	//   ....[13]....
        /*0218*/ 	.word	0x000023c0
        /*021c*/ 	.word	0x000000ff
        /*0220*/ 	.word	0x00026830
        /*0224*/ 	.short	0x010a
        /*0226*/ 	.byte	0x07
	.zero		1


	//   ....[14]....
        /*0228*/ 	.word	0x00002400
        /*022c*/ 	.word	0x000000ff
        /*0230*/ 	.word	0x00026830
        /*0234*/ 	.short	0x010a
        /*0236*/ 	.byte	0x07
	.zero		1


	//   ....[15]....
        /*0238*/ 	.word	0x000044e0
        /*023c*/ 	.word	0x000000ff
        /*0240*/ 	.word	0x00000000
        /*0244*/ 	.short	0x0101
        /*0246*/ 	.byte	0x0a
	.zero		1


	//   ....[16]....
        /*0248*/ 	.word	0x000047a0
        /*024c*/ 	.word	0x000000ff
        /*0250*/ 	.word	0x00000000
        /*0254*/ 	.short	0x0101
        /*0256*/ 	.byte	0x07
	.zero		1


	//   ....[17]....
        /*0258*/ 	.word	0x000093b0
        /*025c*/ 	.word	0x0000000f
        /*0260*/ 	.word	0x00026820
        /*0264*/ 	.short	0x010a
        /*0266*/ 	.byte	0x3f
	.zero		1


	//   ....[18]....
        /*0268*/ 	.word	0x00009cc0
        /*026c*/ 	.word	0x0000000f
        /*0270*/ 	.word	0x00026840
        /*0274*/ 	.short	0x010a
        /*0276*/ 	.byte	0x3f
	.zero		1


	//   ....[19]....
        /*0278*/ 	.word	0x0000a000
        /*027c*/ 	.word	0x0000000f
        /*0280*/ 	.word	0x00026828
        /*0284*/ 	.short	0x010a
        /*0286*/ 	.byte	0x3f
	.zero		1


	//   ....[20]....
        /*0288*/ 	.word	0x0000a340
        /*028c*/ 	.word	0x0000000f
        /*0290*/ 	.word	0x00026848
        /*0294*/ 	.short	0x010a
        /*0296*/ 	.byte	0x3f
	.zero		1


	//   ....[21]....
        /*0298*/ 	.word	0x0000a620
        /*029c*/ 	.word	0x0000000f
        /*02a0*/ 	.word	0x00026820
        /*02a4*/ 	.short	0x010a
        /*02a6*/ 	.byte	0x3f
	.zero		1


	//   ....[22]....
        /*02a8*/ 	.word	0x0000a9d0
        /*02ac*/ 	.word	0x0000000f
        /*02b0*/ 	.word	0x00026840
        /*02b4*/ 	.short	0x010a
        /*02b6*/ 	.byte	0x3f
	.zero		1


	//   ....[23]....
        /*02b8*/ 	.word	0x0000ace0
        /*02bc*/ 	.word	0x0000000f
        /*02c0*/ 	.word	0x00026828
        /*02c4*/ 	.short	0x010a
        /*02c6*/ 	.byte	0x3f
	.zero		1


	//   ....[24]....
        /*02c8*/ 	.word	0x0000b060
        /*02cc*/ 	.word	0x00000003
        /*02d0*/ 	.word	0x00026840
        /*02d4*/ 	.short	0x010a
        /*02d6*/ 	.byte	0x3f
	.zero		1


	//   ....[25]....
        /*02d8*/ 	.word	0x0000b530
        /*02dc*/ 	.word	0x00000007
        /*02e0*/ 	.word	0x00000000
        /*02e4*/ 	.short	0x010a
        /*02e6*/ 	.byte	0x3f
	.zero		1


	//   ....[26]....
        /*02e8*/ 	.word	0x0000b580
        /*02ec*/ 	.word	0x00000003
        /*02f0*/ 	.word	0x00000000
        /*02f4*/ 	.short	0x010a
        /*02f6*/ 	.byte	0x3f
	.zero		1


	//   ....[27]....
        /*02f8*/ 	.word	0x0000b5e0
        /*02fc*/ 	.word	0x00000005
        /*0300*/ 	.word	0x00000000
        /*0304*/ 	.short	0x010a
        /*0306*/ 	.byte	0x3f
	.zero		1


	//   ....[28]....
        /*0308*/ 	.word	0x0000b610
        /*030c*/ 	.word	0x00000003
        /*0310*/ 	.word	0x00000000
        /*0314*/ 	.short	0x010a
        /*0316*/ 	.byte	0x3f
	.zero		1


	//   ....[29]....
        /*0318*/ 	.word	0x0000b6f0
        /*031c*/ 	.word	0x00000012
        /*0320*/ 	.word	0x00026800
        /*0324*/ 	.short	0x010a
        /*0326*/ 	.byte	0x3f
	.zero		1


	//   ....[30]....
        /*0328*/ 	.word	0x0000b750
        /*032c*/ 	.word	0x00000007
        /*0330*/ 	.word	0x00026810
        /*0334*/ 	.short	0x010a
        /*0336*/ 	.byte	0x3f
	.zero		1


	//   ....[31]....
        /*0338*/ 	.word	0x0000b7b0
        /*033c*/ 	.word	0x00000079
        /*0340*/ 	.word	0x00026830
        /*0344*/ 	.short	0x010a
        /*0346*/ 	.byte	0x3f
	.zero		1


	//   ....[32]....
        /*0348*/ 	.word	0x0000b950
        /*034c*/ 	.word	0x0000000f
        /*0350*/ 	.word	0x00026820
        /*0354*/ 	.short	0x010a
        /*0356*/ 	.byte	0x3f
	.zero		1


	//   ....[33]....
        /*0358*/ 	.word	0x0000b9a0
        /*035c*/ 	.word	0x0000000f
        /*0360*/ 	.word	0x00026840
        /*0364*/ 	.short	0x010a
        /*0366*/ 	.byte	0x3f
	.zero		1


	//   ....[34]....
        /*0368*/ 	.word	0x0000b9f0
        /*036c*/ 	.word	0x0000000f
        /*0370*/ 	.word	0x00026828
        /*0374*/ 	.short	0x010a
        /*0376*/ 	.byte	0x3f
	.zero		1


	//   ....[35]....
        /*0378*/ 	.word	0x0000ba40
        /*037c*/ 	.word	0x0000000f
        /*0380*/ 	.word	0x00026848
        /*0384*/ 	.short	0x010a
        /*0386*/ 	.byte	0x3f
	.zero		1


	//   ....[36]....
        /*0388*/ 	.word	0x0000baa0
        /*038c*/ 	.word	0x0000000f
        /*0390*/ 	.word	0x00026820
        /*0394*/ 	.short	0x010a
        /*0396*/ 	.byte	0x3f
	.zero		1


	//   ....[37]....
        /*0398*/ 	.word	0x0000baf0
        /*039c*/ 	.word	0x0000000f
        /*03a0*/ 	.word	0x00026840
        /*03a4*/ 	.short	0x010a
        /*03a6*/ 	.byte	0x3f
	.zero		1


	//   ....[38]....
        /*03a8*/ 	.word	0x0000bb40
        /*03ac*/ 	.word	0x0000000f
        /*03b0*/ 	.word	0x00026828
        /*03b4*/ 	.short	0x010a
        /*03b6*/ 	.byte	0x3f
	.zero		1


	//   ....[39]....
        /*03b8*/ 	.word	0x0000bb90
        /*03bc*/ 	.word	0x00000003
        /*03c0*/ 	.word	0x00026840
        /*03c4*/ 	.short	0x010a
        /*03c6*/ 	.byte	0x3f
	.zero		1


	//   ....[40]....
        /*03c8*/ 	.word	0x0000bc60
        /*03cc*/ 	.word	0x00000007
        /*03d0*/ 	.word	0x00000000
        /*03d4*/ 	.short	0x010a
        /*03d6*/ 	.byte	0x3f
	.zero		1


	//   ....[41]....
        /*03d8*/ 	.word	0x0000bcb0
        /*03dc*/ 	.word	0x00000003
        /*03e0*/ 	.word	0x00000000
        /*03e4*/ 	.short	0x010a
        /*03e6*/ 	.byte	0x3f
	.zero		1


	//   ....[42]....
        /*03e8*/ 	.word	0x0000bd00
        /*03ec*/ 	.word	0x00000005
        /*03f0*/ 	.word	0x00000000
        /*03f4*/ 	.short	0x010a
        /*03f6*/ 	.byte	0x3f
	.zero		1


	//----- nvinfo : EIATTR_NUM_MBARRIERS
	.align		4
.L_1351:
        /*03f8*/ 	.byte	0x03, 0x38
        /*03fa*/ 	.short	0x0009


	//----- nvinfo : EIATTR_EXIT_INSTR_OFFSETS
	.align		4
        /*03fc*/ 	.byte	0x04, 0x1c
        /*03fe*/ 	.short	(.L_1353 - .L_1352)


	//   ....[0]....
.L_1352:
        /*0400*/ 	.word	0x0000b660


	//----- nvinfo : EIATTR_MAX_THREADS
	.align		4
.L_1353:
        /*0404*/ 	.byte	0x04, 0x05
        /*0406*/ 	.short	(.L_1355 - .L_1354)
.L_1354:
        /*0408*/ 	.word	0x00000180
        /*040c*/ 	.word	0x00000001
        /*0410*/ 	.word	0x00000001


	//----- nvinfo : EIATTR_CRS_STACK_SIZE
	.align		4
.L_1355:
        /*0414*/ 	.byte	0x04, 0x1e
        /*0416*/ 	.short	(.L_1357 - .L_1356)
.L_1356:
        /*0418*/ 	.word	0x00000000


	//----- nvinfo : EIATTR_CBANK_PARAM_SIZE
	.align		4
.L_1357:
        /*041c*/ 	.byte	0x03, 0x19
        /*041e*/ 	.short	0x06f0


	//----- nvinfo : EIATTR_PARAM_CBANK
	.align		4
        /*0420*/ 	.byte	0x04, 0x0a
        /*0422*/ 	.short	(.L_1359 - .L_1358)
	.align		4
.L_1358:
        /*0424*/ 	.word	index@(.nv.constant0._ZN7cutlass13device_kernelIN5flash11enable_sm90INS1_16FlashAttnBwdSm90INS1_25CollectiveMainloopBwdSm90ILi2ELi2ELi2EN4cute5tupleIJNS5_1CILi1EEES8_S8_EEENS6_IJNS7_ILi64EEENS7_ILi128EEENS7_ILi96EEEEEENS_10bfloat16_tEfNS_4arch4Sm90ELb0ELb1ELb0ELb1ELb1ELb1ELb0ELb0ELi2ELi1ELi2ELi1ELb1EEENS1_21CollectiveEpilogueBwdISD_SE_SG_Li256ELb1ELb0ELi1EEENS1_19SingleTileSchedulerILb1ELb0ELb0ELi128EEEEEEEEEvNT_6ParamsE)
        /*0428*/ 	.short	0x0210
        /*042a*/ 	.short	0x06f0


	//----- nvinfo : EIATTR_SW_WAR
	.align		4
.L_1359:
        /*042c*/ 	.byte	0x04, 0x36
        /*042e*/ 	.short	(.L_1361 - .L_1360)
.L_1360:
        /*0430*/ 	.word	0x00000008
.L_1361:


//--------------------- .nv.info._ZN7cutlass13device_kernelIN5flash11enable_sm90INS1_16FlashAttnBwdSm90INS1_25CollectiveMainloopBwdSm90ILi2ELi2ELi2EN4cute5tupleIJNS5_1CILi1EEES8_S8_EEENS6_IJNS7_ILi64EEENS7_ILi128EEENS7_ILi96EEEEEENS_10bfloat16_tEfNS_4arch4Sm90ELb0ELb1ELb0ELb1ELb0ELb1ELb0ELb0ELi2ELi1ELi2ELi1ELb1EEENS1_24CollectiveEpilogueBwdGQAISD_fSG_Li256ELb1ELb0EEENS1_19SingleTileSchedulerILb1ELb0ELb0ELi128EEEEEEEEEvNT_6ParamsE --------------------------
	.section	.nv.info._ZN7cutlass13device_kernelIN5flash11enable_sm90INS1_16FlashAttnBwdSm90INS1_25CollectiveMainloopBwdSm90ILi2ELi2ELi2EN4cute5tupleIJNS5_1CILi1EEES8_S8_EEENS6_IJNS7_ILi64EEENS7_ILi128EEENS7_ILi96EEEEEENS_10bfloat16_tEfNS_4arch4Sm90ELb0ELb1ELb0ELb1ELb0ELb1ELb0ELb0ELi2ELi1ELi2ELi1ELb1EEENS1_24CollectiveEpilogueBwdGQAISD_fSG_Li256ELb1ELb0EEENS1_19SingleTileSchedulerILb1ELb0ELb0ELi128EEEEEEEEEvNT_6ParamsE,"",@"SHT_CUDA_INFO"
	.sectionflags	@""
	.align	4


	//----- nvinfo : EIATTR_CUDA_API_VERSION
	.align		4
        /*0000*/ 	.byte	0x04, 0x37
        /*0002*/ 	.short	(.L_1363 - .L_1362)
.L_1362:
        /*0004*/ 	.word	0x00000082


	//----- nvinfo : EIATTR_KPARAM_INFO
	.align		4
.L_1363:
        /*0008*/ 	.byte	0x04, 0x17
        /*000a*/ 	.short	(.L_1365 - .L_1364)
.L_1364:
        /*000c*/ 	.word	0x00000000
        /*0010*/ 	.short	0x0000
        /*0012*/ 	.short	0x0070
        /*0014*/ 	.byte	0x00, 0xf0, 0x01, 0x1a


	//----- nvinfo : EIATTR_SPARSE_MMA_MASK
	.align		4
.L_1365:
        /*0018*/ 	.byte	0x03, 0x50
        /*001a*/ 	.short	0x0000


	//----- nvinfo : EIATTR_MAXREG_COUNT
	.align		4
        /*001c*/ 	.byte	0x03, 0x1b
        /*001e*/ 	.short	0x00a8


	//----- nvinfo : EIATTR_NUM_BARRIERS
	.align		4
        /*0020*/ 	.byte	0x02, 0x4c
        /*0022*/ 	.byte	0x10
	.zero		1


	//----- nvinfo : EIATTR_EXTERNS
	.align		4
        /*0024*/ 	.byte	0x04, 0x0f
        /*0026*/ 	.short	(.L_1367 - .L_1366)


	//   ....[0]....
	.align		4
.L_1366:
        /*0028*/ 	.word	index@(__assertfail)


	//----- nvinfo : EIATTR_ANNOTATIONS
	.align		4
.L_1367:
        /*002c*/ 	.byte	0x04, 0x55
        /*002e*/ 	.short	(.L_1369 - .L_1368)


	//   ....[0]....
.L_1368:
        /*0030*/ 	.word	0x00000001
        /*0034*/ 	.byte	0x10, 0x78, 0x00, 0x00, 0x01, 0x00, 0x00, 0x00, 0xa0, 0x7a, 0x00, 0x00, 0x01, 0x00, 0x00, 0x00
        /*0044*/ 	.byte	0xe0, 0x87, 0x00, 0x00, 0x01, 0x00, 0x00, 0x00, 0x00, 0x88, 0x00, 0x00, 0x01, 0x00, 0x00, 0x00
        /*0054*/ 	.byte	0xe0, 0x8b, 0x00, 0x00


	//----- nvinfo : EIATTR_MERCURY_ISA_VERSION
	.align		4
.L_1369:
        /*0058*/ 	.byte	0x03, 0x5f
        /*005a*/ 	.short	0x0101


	//----- nvinfo : EIATTR_INT_WARP_WIDE_INSTR_OFFSETS
	.align		4
        /*005c*/ 	.byte	0x04, 0x31
        /*005e*/ 	.short	(.L_1371 - .L_1370)


	//   ....[0]....
.L_1370:
        /*0060*/ 	.word	0x00000190


	//   ....[1]....
        /*0064*/ 	.word	0x000001c0


	//----- nvinfo : EIATTR_COOP_GROUP_MASK_REGIDS
	.align		4
.L_1371:
        /*0068*/ 	.byte	0x04, 0x29
        /*006a*/ 	.short	(.L_1373 - .L_1372)


	//   ....[0]....
.L_1372:
        /*006c*/ 	.word	0xffffffff


	//   ....[1]....
        /*0070*/ 	.word	0xffffffff


	//   ....[2]....
        /*0074*/ 	.word	0xffffffff


	//   ....[3]....
        /*0078*/ 	.word	0xffffffff


	//   ....[4]....
        /*007c*/ 	.word	0xffffffff


	//   ....[5]....
        /*0080*/ 	.word	0xffffffff


	//   ....[6]....
        /*0084*/ 	.word	0xffffffff


	//   ....[7]....
        /*0088*/ 	.word	0x0500000f


	//----- nvinfo : EIATTR_COOP_GROUP_INSTR_OFFSETS
	.align		4
.L_1373:
        /*008c*/ 	.byte	0x04, 0x28
        /*008e*/ 	.short	(.L_1375 - .L_1374)


	//   ....[0]....
.L_1374:
        /*0090*/ 	.word	0x00000060


	//   ....[1]....
        /*0094*/ 	.word	0x000001a0


	//   ....[2]....
        /*0098*/ 	.word	0x000001f0


	//   ....[3]....
        /*009c*/ 	.word	0x000003e0


	//   ....[4]....
        /*00a0*/ 	.word	0x00000610


	//   ....[5]....
        /*00a4*/ 	.word	0x000014f0


	//   ....[6]....
        /*00a8*/ 	.word	0x00005450


	//   ....[7]....
        /*00ac*/ 	.word	0x00009520


	//----- nvinfo : EIATTR_REG_RECONFIG
	.align		4
.L_1375:
        /*00b0*/ 	.byte	0x01, 0x54
	.zero		2


	//----- nvinfo : EIATTR_SYSCALL_OFFSETS
	.align		4
        /*00b4*/ 	.byte	0x04, 0x46
        /*00b6*/ 	.short	(.L_1377 - .L_1376)


	//   ....[0]....
.L_1376:
        /*00b8*/ 	.word	0x00001150


	//   ....[1]....
        /*00bc*/ 	.word	0x00001240


	//   ....[2]....
        /*00c0*/ 	.word	0x000013a0


	//   ....[3]....
        /*00c4*/ 	.word	0x00001490


	//   ....[4]....
        /*00c8*/ 	.word	0x00001710


	//----- nvinfo : EIATTR_MBARRIER_INSTR_OFFSETS
	.align		4
.L_1377:
        /*00cc*/ 	.byte	0x04, 0x39
        /*00ce*/ 	.short	(.L_1379 - .L_1378)


	//   ....[0]....
.L_1378:
        /*00d0*/ 	.word	0x00000290
        /*00d4*/ 	.word	0x000000ff
        /*00d8*/ 	.word	0x00026800
        /*00dc*/ 	.short	0x0100
        /*00de*/ 	.byte	0x06
	.zero		1


	//   ....[1]....
        /*00e0*/ 	.word	0x00000390
        /*00e4*/ 	.word	0x000000ff
        /*00e8*/ 	.word	0x00026810
        /*00ec*/ 	.short	0x0100
        /*00ee*/ 	.byte	0x08
	.zero		1


	//   ....[2]....
        /*00f0*/ 	.word	0x000003a0
        /*00f4*/ 	.word	0x000000ff
        /*00f8*/ 	.word	0x00026820
        /*00fc*/ 	.short	0x0100
        /*00fe*/ 	.byte	0x08
	.zero		1


	//   ....[3]....
        /*0100*/ 	.word	0x000003b0
        /*0104*/ 	.word	0x000000ff
        /*0108*/ 	.word	0x00026818
        /*010c*/ 	.short	0x0100
        /*010e*/ 	.byte	0x08
	.zero		1


	//   ....[4]....
        /*0110*/ 	.word	0x000003c0
        /*0114*/ 	.word	0x000000ff
        /*0118*/ 	.word	0x00026828
        /*011c*/ 	.short	0x0100
        /*011e*/ 	.byte	0x08
	.zero		1


	//   ....[5]....
        /*0120*/ 	.word	0x000004f0
        /*0124*/ 	.word	0x000000ff
        /*0128*/ 	.word	0x00026830
        /*012c*/ 	.short	0x0100
        /*012e*/ 	.byte	0x08
	.zero		1


	//   ....[6]....
        /*0130*/ 	.word	0x00000500
        /*0134*/ 	.word	0x000000ff
        /*0138*/ 	.word	0x00026840
        /*013c*/ 	.short	0x0100
        /*013e*/ 	.byte	0x08
	.zero		1


	//   ....[7]....
        /*0140*/ 	.word	0x00000510
        /*0144*/ 	.word	0x000000ff
        /*0148*/ 	.word	0x00026838
        /*014c*/ 	.short	0x0100
        /*014e*/ 	.byte	0x08
	.zero		1


	//   ....[8]....
        /*0150*/ 	.word	0x00000520
        /*0154*/ 	.word	0x000000ff
        /*0158*/ 	.word	0x00026848
        /*015c*/ 	.short	0x0100
        /*015e*/ 	.byte	0x08
	.zero		1


	//   ....[9]....
        /*0160*/ 	.word	0x00001530
        /*0164*/ 	.word	0x00000012
        /*0168*/ 	.word	0x00026800
        /*016c*/ 	.short	0x010a
        /*016e*/ 	.byte	0x3f
	.zero		1


	//   ....[10]....
        /*0170*/ 	.word	0x000015d0
        /*0174*/ 	.word	0x00000012
        /*0178*/ 	.word	0x00026800
        /*017c*/ 	.short	0x010a
        /*017e*/ 	.byte	0x3f
	.zero		1


	//   ....[11]....
        /*0180*/ 	.word	0x00001f40
        /*0184*/ 	.word	0x000000ff
        /*0188*/ 	.word	0x00026810
        /*018c*/ 	.short	0x010a
        /*018e*/ 	.byte	0x07
	.zero		1


	//   ....[12]....
        /*0190*/ 	.word	0x00001f80
        /*0194*/ 	.word	0x000000ff
        /*0198*/ 	.word	0x00026810
        /*019c*/ 	.short	0x010a
        /*019e*/ 	.byte	0x07
	.zero		1


	//   ....[13]....
        /*01a0*/ 	.word	0x000023c0
        /*01a4*/ 	.word	0x000000ff
        /*01a8*/ 	.word	0x00026830
        /*01ac*/ 	.short	0x010a
        /*01ae*/ 	.byte	0x07
	.zero		1


	//   ....[14]....
        /*01b0*/ 	.word	0x00002400
        /*01b4*/ 	.word	0x000000ff
        /*01b8*/ 	.word	0x00026830
        /*01bc*/ 	.short	0x010a
        /*01be*/ 	.byte	0x07
	.zero		1


	//   ....[15]....
        /*01c0*/ 	.word	0x000044e0
        /*01c4*/ 	.word	0x000000ff
        /*01c8*/ 	.word	0x00000000
        /*01cc*/ 	.short	0x0101
        /*01ce*/ 	.byte	0x0a
	.zero		1


	//   ....[16]....
        /*01d0*/ 	.word	0x000047a0
        /*01d4*/ 	.word	0x000000ff
        /*01d8*/ 	.word	0x00000000
        /*01dc*/ 	.short	0x0101
        /*01de*/ 	.byte	0x07
	.zero		1


	//   ....[17]....
        /*01e0*/ 	.word	0x00007210
        /*01e4*/ 	.word	0x0000000f
        /*01e8*/ 	.word	0x00026820
        /*01ec*/ 	.short	0x010a
        /*01ee*/ 	.byte	0x3f
	.zero		1


	//   ....[18]....
        /*01f0*/ 	.word	0x00007b20
        /*01f4*/ 	.word	0x0000000f
        /*01f8*/ 	.word	0x00026840
        /*01fc*/ 	.short	0x010a
        /*01fe*/ 	.byte	0x3f
	.zero		1


	//   ....[19]....
        /*0200*/ 	.word	0x00007e60
        /*0204*/ 	.word	0x0000000f
        /*0208*/ 	.word	0x00026828
        /*020c*/ 	.short	0x010a
        /*020e*/ 	.byte	0x3f
	.zero		1


	//   ....[20]....
        /*0210*/ 	.word	0x000081a0
        /*0214*/ 	.word	0x0000000f
        /*0218*/ 	.word	0x00026848
        /*021c*/ 	.short	0x010a
        /*021e*/ 	.byte	0x3f
	.zero		1


	//   ....[21]....
        /*0220*/ 	.word	0x00008480
        /*0224*/ 	.word	0x0000000f
        /*0228*/ 	.word	0x00026820
        /*022c*/ 	.short	0x010a
        /*022e*/ 	.byte	0x3f
	.zero		1


	//   ....[22]....
        /*0230*/ 	.word	0x00008830
        /*0234*/ 	.word	0x0000000f
        /*0238*/ 	.word	0x00026840
        /*023c*/ 	.short	0x010a
        /*023e*/ 	.byte	0x3f
	.zero		1


	//   ....[23]....
        /*0240*/ 	.word	0x00008b40
        /*0244*/ 	.word	0x0000000f
        /*0248*/ 	.word	0x00026828
        /*024c*/ 	.short	0x010a
        /*024e*/ 	.byte	0x3f
	.zero		1


	//   ....[24]....
        /*0250*/ 	.word	0x00008ec0
        /*0254*/ 	.word	0x00000003
        /*0258*/ 	.word	0x00026840
        /*025c*/ 	.short	0x010a
        /*025e*/ 	.byte	0x3f
	.zero		1


	//   ....[25]....
        /*0260*/ 	.word	0x00009390
        /*0264*/ 	.word	0x00000007
        /*0268*/ 	.word	0x00000000
        /*026c*/ 	.short	0x010a
        /*026e*/ 	.byte	0x3f
	.zero		1


	//   ....[26]....
        /*0270*/ 	.word	0x000093e0
        /*0274*/ 	.word	0x00000003
        /*0278*/ 	.word	0x00000000
        /*027c*/ 	.short	0x010a
        /*027e*/ 	.byte	0x3f
	.zero		1


	//   ....[27]....
        /*0280*/ 	.word	0x00009440
        /*0284*/ 	.word	0x00000005
        /*0288*/ 	.word	0x00000000
        /*028c*/ 	.short	0x010a
        /*028e*/ 	.byte	0x3f
	.zero		1


	//   ....[28]....
        /*0290*/ 	.word	0x00009470
        /*0294*/ 	.word	0x00000003
        /*0298*/ 	.word	0x00000000
        /*029c*/ 	.short	0x010a
        /*029e*/ 	.byte	0x3f
	.zero		1


	//   ....[29]....
        /*02a0*/ 	.word	0x00009550
        /*02a4*/ 	.word	0x00000012
        /*02a8*/ 	.word	0x00026800
        /*02ac*/ 	.short	0x010a
        /*02ae*/ 	.byte	0x3f
	.zero		1


	//   ....[30]....
        /*02b0*/ 	.word	0x000095b0
        /*02b4*/ 	.word	0x00000007
        /*02b8*/ 	.word	0x00026810
        /*02bc*/ 	.short	0x010a
        /*02be*/ 	.byte	0x3f
	.zero		1


	//   ....[31]....
        /*02c0*/ 	.word	0x00009610
        /*02c4*/ 	.word	0x00000079
        /*02c8*/ 	.word	0x00026830
        /*02cc*/ 	.short	0x010a
        /*02ce*/ 	.byte	0x3f
	.zero		1


	//   ....[32]....
        /*02d0*/ 	.word	0x00009660
        /*02d4*/ 	.word	0x0000000f
        /*02d8*/ 	.word	0x00026820
        /*02dc*/ 	.short	0x010a
        /*02de*/ 	.byte	0x3f
	.zero		1


	//   ....[33]....
        /*02e0*/ 	.word	0x000096b0
        /*02e4*/ 	.word	0x0000000f
        /*02e8*/ 	.word	0x00026840
        /*02ec*/ 	.short	0x010a
        /*02ee*/ 	.byte	0x3f
	.zero		1


	//   ....[34]....
        /*02f0*/ 	.word	0x00009700
        /*02f4*/ 	.word	0x0000000f
        /*02f8*/ 	.word	0x00026828
        /*02fc*/ 	.short	0x010a
        /*02fe*/ 	.byte	0x3f
	.zero		1


	//   ....[35]....
        /*0300*/ 	.word	0x00009750
        /*0304*/ 	.word	0x0000000f
        /*0308*/ 	.word	0x00026848
        /*030c*/ 	.short	0x010a
        /*030e*/ 	.byte	0x3f
	.zero		1


	//   ....[36]....
        /*0310*/ 	.word	0x000097b0
        /*0314*/ 	.word	0x0000000f
        /*0318*/ 	.word	0x00026820
        /*031c*/ 	.short	0x010a
        /*031e*/ 	.byte	0x3f
	.zero		1


	//   ....[37]....
        /*0320*/ 	.word	0x00009800
        /*0324*/ 	.word	0x0000000f
        /*0328*/ 	.word	0x00026840
        /*032c*/ 	.short	0x010a
        /*032e*/ 	.byte	0x3f
	.zero		1


	//   ....[38]....
        /*0330*/ 	.word	0x00009850
        /*0334*/ 	.word	0x0000000f
        /*0338*/ 	.word	0x00026828
        /*033c*/ 	.short	0x010a
        /*033e*/ 	.byte	0x3f
	.zero		1


	//   ....[39]....
        /*0340*/ 	.word	0x000098a0
        /*0344*/ 	.word	0x00000003
        /*0348*/ 	.word	0x00026840
        /*034c*/ 	.short	0x010a
        /*034e*/ 	.byte	0x3f
	.zero		1


	//   ....[40]....
        /*0350*/ 	.word	0x00009970
        /*0354*/ 	.word	0x00000007
        /*0358*/ 	.word	0x00000000
        /*035c*/ 	.short	0x010a
        /*035e*/ 	.byte	0x3f
	.zero		1


	//   ....[41]....
        /*0360*/ 	.word	0x000099c0
        /*0364*/ 	.word	0x00000003
        /*0368*/ 	.word	0x00000000
        /*036c*/ 	.short	0x010a
        /*036e*/ 	.byte	0x3f
	.zero		1


	//   ....[42]....
        /*0370*/ 	.word	0x00009a10
        /*0374*/ 	.word	0x00000005
        /*0378*/ 	.word	0x00000000
        /*037c*/ 	.short	0x010a
        /*037e*/ 	.byte	0x3f
	.zero		1


	//----- nvinfo : EIATTR_NUM_MBARRIERS
	.align		4
.L_1379:
        /*0380*/ 	.byte	0x03, 0x38
        /*0382*/ 	.short	0x0009


	//----- nvinfo : EIATTR_EXIT_INSTR_OFFSETS
	.align		4
        /*0384*/ 	.byte	0x04, 0x1c
        /*0386*/ 	.short	(.L_1381 - .L_1380)


	//   ....[0]....
.L_1380:
        /*0388*/ 	.word	0x000094c0


	//----- nvinfo : EIATTR_MAX_THREADS
	.align		4
.L_1381:
        /*038c*/ 	.byte	0x04, 0x05
        /*038e*/ 	.short	(.L_1383 - .L_1382)
.L_1382:
        /*0390*/ 	.word	0x00000180
        /*0394*/ 	.word	0x00000001
        /*0398*/ 	.word	0x00000001


	//----- nvinfo : EIATTR_CRS_STACK_SIZE
	.align		4
.L_1383:
        /*039c*/ 	.byte	0x04, 0x1e
        /*039e*/ 	.short	(.L_1385 - .L_1384)
.L_1384:
        /*03a0*/ 	.word	0x00000000


	//----- nvinfo : EIATTR_CBANK_PARAM_SIZE
	.align		4
.L_1385:
        /*03a4*/ 	.byte	0x03, 0x19
        /*03a6*/ 	.short	0x06f0


	//----- nvinfo : EIATTR_PARAM_CBANK
	.align		4
        /*03a8*/ 	.byte	0x04, 0x0a
        /*03aa*/ 	.short	(.L_1387 - .L_1386)
	.align		4
.L_1386:
        /*03ac*/ 	.word	index@(.nv.constant0._ZN7cutlass13device_kernelIN5flash11enable_sm90INS1_16FlashAttnBwdSm90INS1_25CollectiveMainloopBwdSm90ILi2ELi2ELi2EN4cute5tupleIJNS5_1CILi1EEES8_S8_EEENS6_IJNS7_ILi64EEENS7_ILi128EEENS7_ILi96EEEEEENS_10bfloat16_tEfNS_4arch4Sm90ELb0ELb1ELb0ELb1ELb0ELb1ELb0ELb0ELi2ELi1ELi2ELi1ELb1EEENS1_24CollectiveEpilogueBwdGQAISD_fSG_Li256ELb1ELb0EEENS1_19SingleTileSchedulerILb1ELb0ELb0ELi128EEEEEEEEEvNT_6ParamsE)
        /*03b0*/ 	.short	0x0210
        /*03b2*/ 	.short	0x06f0


	//----- nvinfo : EIATTR_SW_WAR
	.align		4
.L_1387:
        /*03b4*/ 	.byte	0x04, 0x36
        /*03b6*/ 	.short	(.L_1389 - .L_1388)
.L_1388:
        /*03b8*/ 	.word	0x00000008
.L_1389:


//--------------------- .nv.info._ZN7cutlass13device_kernelIN5flash11enable_sm90INS1_16FlashAttnBwdSm90INS1_25CollectiveMainloopBwdSm90ILi2ELi2ELi2EN4cute5tupleIJNS5_1CILi1EEES8_S8_EEENS6_IJNS7_ILi64EEENS7_ILi128EEENS7_ILi96EEEEEENS_10bfloat16_tEfNS_4arch4Sm90ELb0ELb1ELb0ELb1ELb1ELb1ELb0ELb0ELi2ELi1ELi2ELi1ELb1EEENS1_24CollectiveEpilogueBwdGQAISD_fSG_Li256ELb1ELb1EEENS1_19SingleTileSchedulerILb1ELb0ELb0ELi128EEEEEEEEEvNT_6ParamsE --------------------------
	.section	.nv.info._ZN7cutlass13device_kernelIN5flash11enable_sm90INS1_16FlashAttnBwdSm90INS1_25CollectiveMainloopBwdSm90ILi2ELi2ELi2EN4cute5tupleIJNS5_1CILi1EEES8_S8_EEENS6_IJNS7_ILi64EEENS7_ILi128EEENS7_ILi96EEEEEENS_10bfloat16_tEfNS_4arch4Sm90ELb0ELb1ELb0ELb1ELb1ELb1ELb0ELb0ELi2ELi1ELi2ELi1ELb1EEENS1_24CollectiveEpilogueBwdGQAISD_fSG_Li256ELb1ELb1EEENS1_19SingleTileSchedulerILb1ELb0ELb0ELi128EEEEEEEEEvNT_6ParamsE,"",@"SHT_CUDA_INFO"
	.sectionflags	@""
	.align	4


	//----- nvinfo : EIATTR_CUDA_API_VERSION
	.align		4
        /*0000*/ 	.byte	0x04, 0x37
        /*0002*/ 	.short	(.L_1391 - .L_1390)
.L_1390:
        /*0004*/ 	.word	0x00000082


	//----- nvinfo : EIATTR_KPARAM_INFO
	.align		4
.L_1391:
        /*0008*/ 	.byte	0x04, 0x17
        /*000a*/ 	.short	(.L_1393 - .L_1392)
.L_1392:
        /*000c*/ 	.word	0x00000000
        /*0010*/ 	.short	0x0000
        /*0012*/ 	.short	0x0070
        /*0014*/ 	.byte	0x00, 0xf0, 0x01, 0x1a


	//----- nvinfo : EIATTR_SPARSE_MMA_MASK
	.align		4
.L_1393:
        /*0018*/ 	.byte	0x03, 0x50
        /*001a*/ 	.short	0x0000


	//----- nvinfo : EIATTR_MAXREG_COUNT
	.align		4
        /*001c*/ 	.byte	0x03, 0x1b
        /*001e*/ 	.short	0x00a8


	//----- nvinfo : EIATTR_NUM_BARRIERS
	.align		4
        /*0020*/ 	.byte	0x02, 0x4c
        /*0022*/ 	.byte	0x10
	.zero		1


	//----- nvinfo : EIATTR_EXTERNS
	.align		4
        /*0024*/ 	.byte	0x04, 0x0f
        /*0026*/ 	.short	(.L_1395 - .L_1394)


	//   ....[0]....
	.align		4
.L_1394:
        /*0028*/ 	.word	index@(__assertfail)


	//----- nvinfo : EIATTR_ANNOTATIONS
	.align		4
.L_1395:
        /*002c*/ 	.byte	0x04, 0x55
        /*002e*/ 	.short	(.L_1397 - .L_1396)


	//   ....[0]....
.L_1396:
        /*0030*/ 	.word	0x00000001
        /*0034*/ 	.byte	0x00, 0x8c, 0x00, 0x00, 0x01, 0x00, 0x00, 0x00, 0x90, 0x8e, 0x00, 0x00, 0x01, 0x00, 0x00, 0x00
        /*0044*/ 	.byte	0xd0, 0x9b, 0x00, 0x00, 0x01, 0x00, 0x00, 0x00, 0xf0, 0x9b, 0x00, 0x00, 0x01, 0x00, 0x00, 0x00
        /*0054*/ 	.byte	0xd0, 0x9f, 0x00, 0x00


	//----- nvinfo : EIATTR_MERCURY_ISA_VERSION
	.align		4
.L_1397:
        /*0058*/ 	.byte	0x03, 0x5f
        /*005a*/ 	.short	0x0101


	//----- nvinfo : EIATTR_INT_WARP_WIDE_INSTR_OFFSETS
	.align		4
        /*005c*/ 	.byte	0x04, 0x31
        /*005e*/ 	.short	(.L_1399 - .L_1398)


	//   ....[0]....
.L_1398:
        /*0060*/ 	.word	0x00000190


	//   ....[1]....
        /*0064*/ 	.word	0x000001c0


	//   ....[2]....
        /*0068*/ 	.word	0x00006830


	//   ....[3]....
        /*006c*/ 	.word	0x00006e90


	//   ....[4]....
        /*0070*/ 	.word	0x00007340


	//   ....[5]....
        /*0074*/ 	.word	0x00007610


	//   ....[6]....
        /*0078*/ 	.word	0x00007870


	//   ....[7]....
        /*007c*/ 	.word	0x00007a00


	//----- nvinfo : EIATTR_COOP_GROUP_MASK_REGIDS
	.align		4
.L_1399:
        /*0080*/ 	.byte	0x04, 0x29
        /*0082*/ 	.short	(.L_1401 - .L_1400)


	//   ....[0]....
.L_1400:
        /*0084*/ 	.word	0xffffffff


	//   ....[1]....
        /*0088*/ 	.word	0xffffffff


	//   ....[2]....
        /*008c*/ 	.word	0xffffffff


	//   ....[3]....
        /*0090*/ 	.word	0xffffffff


	//   ....[4]....
        /*0094*/ 	.word	0xffffffff


	//   ....[5]....
        /*0098*/ 	.word	0xffffffff


	//   ....[6]....
        /*009c*/ 	.word	0xffffffff


	//   ....[7]....
        /*00a0*/ 	.word	0xffffffff


	//   ....[8]....
        /*00a4*/ 	.word	0xffffffff


	//   ....[9]....
        /*00a8*/ 	.word	0xffffffff


	//   ....[10]....
        /*00ac*/ 	.word	0xffffffff


	//   ....[11]....
        /*00b0*/ 	.word	0xffffffff


	//   ....[12]....
        /*00b4*/ 	.word	0xffffffff


	//   ....[13]....
        /*00b8*/ 	.word	0xffffffff


	//   ....[14]....
        /*00bc*/ 	.word	0xffffffff


	//   ....[15]....
        /*00c0*/ 	.word	0xffffffff


	//   ....[16]....
        /*00c4*/ 	.word	0xffffffff


	//   ....[17]....
        /*00c8*/ 	.word	0xffffffff


	//   ....[18]....
        /*00cc*/ 	.word	0xffffffff


	//   ....[19]....
        /*00d0*/ 	.word	0xffffffff


	//   ....[20]....
        /*00d4*/ 	.word	0x0500000f


	//   ....[21]....
        /*00d8*/ 	.word	0x0500000f


	//   ....[22]....
        /*00dc*/ 	.word	0x0500000f


	//   ....[23]....
        /*00e0*/ 	.word	0x0500000f


	//   ....[24]....
        /*00e4*/ 	.word	0x0500000f


	//   ....[25]....
        /*00e8*/ 	.word	0x0500000f


	//----- nvinfo : EIATTR_COOP_GROUP_INSTR_OFFSETS
	.align		4
.L_1401:
        /*00ec*/ 	.byte	0x04, 0x28
        /*00ee*/ 	.short	(.L_1403 - .L_1402)


	//   ....[0]....
.L_1402:
        /*00f0*/ 	.word	0x00000060


	//   ....[1]....
        /*00f4*/ 	.word	0x000001a0


	//   ....[2]....
        /*00f8*/ 	.word	0x000001f0


	//   ....[3]....
        /*00fc*/ 	.word	0x000003e0


	//   ....[4]....
        /*0100*/ 	.word	0x00000610


	//   ....[5]....
        /*0104*/ 	.word	0x000014f0


	//   ....[6]....
        /*0108*/ 	.word	0x00005260


	//   ....[7]....
        /*010c*/ 	.word	0x000053f0


	//   ....[8]....
        /*0110*/ 	.word	0x000056a0


	//   ....[9]....
        /*0114*/ 	.word	0x00005830


	//   ....[10]....
        /*0118*/ 	.word	0x00005940


	//   ....[11]....
        /*011c*/ 	.word	0x00006430


	//   ....[12]....
        /*0120*/ 	.word	0x00006760


	//   ....[13]....
        /*0124*/ 	.word	0x00006af0


	//   ....[14]....
        /*0128*/ 	.word	0x00006dc0


	//   ....[15]....
        /*012c*/ 	.word	0x00007000


	//   ....[16]....
        /*0130*/ 	.word	0x00007270


	//   ....[17]....
        /*0134*/ 	.word	0x00007550


	//   ....[18]....
        /*0138*/ 	.word	0x00007770


	//   ....[19]....
        /*013c*/ 	.word	0x00007900


	//   ....[20]....
        /*0140*/ 	.word	0x0000a910


	//   ....[21]....
        /*0144*/ 	.word	0x0000aa80


	//   ....[22]....
        /*0148*/ 	.word	0x0000aaf0


	//   ....[23]....
        /*014c*/ 	.word	0x0000ab60


	//   ....[24]....
        /*0150*/ 	.word	0x0000abd0


	//   ....[25]....
        /*0154*/ 	.word	0x0000ac40


	//----- nvinfo : EIATTR_REG_RECONFIG
	.align		4
.L_1403:
        /*0158*/ 	.byte	0x01, 0x54
	.zero		2


	//----- nvinfo : EIATTR_SYSCALL_OFFSETS
	.align		4
        /*015c*/ 	.byte	0x04, 0x46
        /*015e*/ 	.short	(.L_1405 - .L_1404)


	//   ....[0]....
.L_1404:
        /*0160*/ 	.word	0x00001150


	//   ....[1]....
        /*0164*/ 	.word	0x00001240


	//   ....[2]....
        /*0168*/ 	.word	0x000013a0


	//   ....[3]....
        /*016c*/ 	.word	0x00001490


	//   ....[4]....
        /*0170*/ 	.word	0x00001710


	//----- nvinfo : EIATTR_MBARRIER_INSTR_OFFSETS
	.align		4
.L_1405:
        /*0174*/ 	.byte	0x04, 0x39
        /*0176*/ 	.short	(.L_1407 - .L_1406)


	//   ....[0]....
.L_1406:
        /*0178*/ 	.word	0x00000290
        /*017c*/ 	.word	0x000000ff
        /*0180*/ 	.word	0x00026800
        /*0184*/ 	.short	0x0100
        /*0186*/ 	.byte	0x06
	.zero		1


	//   ....[1]....
        /*0188*/ 	.word	0x00000390
        /*018c*/ 	.word	0x000000ff
        /*0190*/ 	.word	0x00026810
        /*0194*/ 	.short	0x0100
        /*0196*/ 	.byte	0x08
	.zero		1


	//   ....[2]....
        /*0198*/ 	.word	0x000003a0
        /*019c*/ 	.word	0x000000ff
        /*01a0*/ 	.word	0x00026820
        /*01a4*/ 	.short	0x0100
        /*01a6*/ 	.byte	0x08
	.zero		1


	//   ....[3]....
        /*01a8*/ 	.word	0x000003b0
        /*01ac*/ 	.word	0x000000ff
        /*01b0*/ 	.word	0x00026818
        /*01b4*/ 	.short	0x0100
        /*01b6*/ 	.byte	0x08
	.zero		1


	//   ....[4]....
        /*01b8*/ 	.word	0x000003c0
        /*01bc*/ 	.word	0x000000ff
        /*01c0*/ 	.word	0x00026828
        /*01c4*/ 	.short	0x0100
        /*01c6*/ 	.byte	0x08
	.zero		1


	//   ....[5]....
        /*01c8*/ 	.word	0x000004f0
        /*01cc*/ 	.word	0x000000ff
        /*01d0*/ 	.word	0x00026830
        /*01d4*/ 	.short	0x0100
        /*01d6*/ 	.byte	0x08
	.zero		1


	//   ....[6]....
        /*01d8*/ 	.word	0x00000500
        /*01dc*/ 	.word	0x000000ff
        /*01e0*/ 	.word	0x00026840
        /*01e4*/ 	.short	0x0100
        /*01e6*/ 	.byte	0x08
	.zero		1


	//   ....[7]....
        /*01e8*/ 	.word	0x00000510
        /*01ec*/ 	.word	0x000000ff
        /*01f0*/ 	.word	0x00026838
        /*01f4*/ 	.short	0x0100
        /*01f6*/ 	.byte	0x08
	.zero		1


	//   ....[8]....
        /*01f8*/ 	.word	0x00000520
        /*01fc*/ 	.word	0x000000ff
        /*0200*/ 	.word	0x00026848
        /*0204*/ 	.short	0x0100
        /*0206*/ 	.byte	0x08
	.zero		1


	//   ....[9]....
        /*0208*/ 	.word	0x00001530
        /*020c*/ 	.word	0x00000012
        /*0210*/ 	.word	0x00026800
        /*0214*/ 	.short	0x010a
        /*0216*/ 	.byte	0x3f
	.zero		1


	//   ....[10]....
        /*0218*/ 	.word	0x000015d0
        /*021c*/ 	.word	0x00000012
        /*0220*/ 	.word	0x00026800
        /*0224*/ 	.short	0x010a
        /*0226*/ 	.byte	0x3f
	.zero		1


	//   ....[11]....
        /*0228*/ 	.word	0x00001f40
        /*022c*/ 	.word	0x000000ff
        /*0230*/ 	.word	0x00026810
        /*0234*/ 	.short	0x010a
        /*0236*/ 	.byte	0x07
	.zero		1


	//   ....[12]....
        /*0238*/ 	.word	0x00001f80
        /*023c*/ 	.word	0x000000ff
        /*0240*/ 	.word	0x00026810
        /*0244*/ 	.short	0x010a
        /*0246*/ 	.byte	0x07
	.zero		1


	//   ....[13]....
        /*0248*/ 	.word	0x000023c0
        /*024c*/ 	.word	0x000000ff
        /*0250*/ 	.word	0x00026830
        /*0254*/ 	.short	0x010a
        /*0256*/ 	.byte	0x07
	.zero		1


	//   ....[14]....
        /*0258*/ 	.word	0x00002400
        /*025c*/ 	.word	0x000000ff
        /*0260*/ 	.word	0x00026830
        /*0264*/ 	.short	0x010a
        /*0266*/ 	.byte	0x07
	.zero		1


	//   ....[15]....
        /*0268*/ 	.word	0x000044e0
        /*026c*/ 	.word	0x000000ff
        /*0270*/ 	.word	0x00000000
        /*0274*/ 	.short	0x0101
        /*0276*/ 	.byte	0x0a
	.zero		1


	//   ....[16]....
        /*0278*/ 	.word	0x000047a0
        /*027c*/ 	.word	0x000000ff
        /*0280*/ 	.word	0x00000000
        /*0284*/ 	.short	0x0101
        /*0286*/ 	.byte	0x07
	.zero		1


	//   ....[17]....
        /*0288*/ 	.word	0x00008600
        /*028c*/ 	.word	0x0000000f
        /*0290*/ 	.word	0x00026820
        /*0294*/ 	.short	0x010a
        /*0296*/ 	.byte	0x3f
	.zero		1


	//   ....[18]....
        /*0298*/ 	.word	0x00008f10
        /*029c*/ 	.word	0x0000000f
        /*02a0*/ 	.word	0x00026840
        /*02a4*/ 	.short	0x010a
        /*02a6*/ 	.byte	0x3f
	.zero		1


	//   ....[19]....
        /*02a8*/ 	.word	0x00009250
        /*02ac*/ 	.word	0x0000000f
        /*02b0*/ 	.word	0x00026828
        /*02b4*/ 	.short	0x010a
        /*02b6*/ 	.byte	0x3f
	.zero		1


	//   ....[20]....
        /*02b8*/ 	.word	0x00009590
        /*02bc*/ 	.word	0x0000000f
        /*02c0*/ 	.word	0x00026848
        /*02c4*/ 	.short	0x010a
        /*02c6*/ 	.byte	0x3f
	.zero		1


	//   ....[21]....
        /*02c8*/ 	.word	0x00009870
        /*02cc*/ 	.word	0x0000000f
        /*02d0*/ 	.word	0x00026820
        /*02d4*/ 	.short	0x010a
        /*02d6*/ 	.byte	0x3f
	.zero		1


	//   ....[22]....
        /*02d8*/ 	.word	0x00009c20
        /*02dc*/ 	.word	0x0000000f
        /*02e0*/ 	.word	0x00026840
        /*02e4*/ 	.short	0x010a
        /*02e6*/ 	.byte	0x3f
	.zero		1


	//   ....[23]....
        /*02e8*/ 	.word	0x00009f30
        /*02ec*/ 	.word	0x0000000f
        /*02f0*/ 	.word	0x00026828
        /*02f4*/ 	.short	0x010a
        /*02f6*/ 	.byte	0x3f
	.zero		1


	//   ....[24]....
        /*02f8*/ 	.word	0x0000a2b0
        /*02fc*/ 	.word	0x00000003
        /*0300*/ 	.word	0x00026840
        /*0304*/ 	.short	0x010a
        /*0306*/ 	.byte	0x3f
	.zero		1


	//   ....[25]....
        /*0308*/ 	.word	0x0000a780
        /*030c*/ 	.word	0x00000007
        /*0310*/ 	.word	0x00000000
        /*0314*/ 	.short	0x010a
        /*0316*/ 	.byte	0x3f
	.zero		1


	//   ....[26]....
        /*0318*/ 	.word	0x0000a7d0
        /*031c*/ 	.word	0x00000003
        /*0320*/ 	.word	0x00000000
        /*0324*/ 	.short	0x010a
        /*0326*/ 	.byte	0x3f
	.zero		1


	//   ....[27]....
        /*0328*/ 	.word	0x0000a830
        /*032c*/ 	.word	0x00000005
        /*0330*/ 	.word	0x00000000
        /*0334*/ 	.short	0x010a
        /*0336*/ 	.byte	0x3f
	.zero		1


	//   ....[28]....
        /*0338*/ 	.word	0x0000a860
        /*033c*/ 	.word	0x00000003
        /*0340*/ 	.word	0x00000000
        /*0344*/ 	.short	0x010a
        /*0346*/ 	.byte	0x3f
	.zero		1


	//   ....[29]....
        /*0348*/ 	.word	0x0000a940
        /*034c*/ 	.word	0x00000012
        /*0350*/ 	.word	0x00026800
        /*0354*/ 	.short	0x010a
        /*0356*/ 	.byte	0x3f
	.zero		1


	//   ....[30]....
        /*0358*/ 	.word	0x0000a9a0
        /*035c*/ 	.word	0x00000007
        /*0360*/ 	.word	0x00026810
        /*0364*/ 	.short	0x010a
        /*0366*/ 	.byte	0x3f
	.zero		1


	//   ....[31]....
        /*0368*/ 	.word	0x0000aa00
        /*036c*/ 	.word	0x00000079
        /*0370*/ 	.word	0x00026830
        /*0374*/ 	.short	0x010a
        /*0376*/ 	.byte	0x3f
	.zero		1


	//   ....[32]....
        /*0378*/ 	.word	0x0000ac80
        /*037c*/ 	.word	0x0000000f
        /*0380*/ 	.word	0x00026820
        /*0384*/ 	.short	0x010a
        /*0386*/ 	.byte	0x3f
	.zero		1


	//   ....[33]....
        /*0388*/ 	.word	0x0000acd0
        /*038c*/ 	.word	0x0000000f
        /*0390*/ 	.word	0x00026840
        /*0394*/ 	.short	0x010a
        /*0396*/ 	.byte	0x3f
	.zero		1


	//   ....[34]....
        /*0398*/ 	.word	0x0000ad20
        /*039c*/ 	.word	0x0000000f
        /*03a0*/ 	.word	0x00026828
        /*03a4*/ 	.short	0x010a
        /*03a6*/ 	.byte	0x3f
	.zero		1


	//   ....[35]....
        /*03a8*/ 	.word	0x0000ad70
        /*03ac*/ 	.word	0x0000000f
        /*03b0*/ 	.word	0x00026848
        /*03b4*/ 	.short	0x010a
        /*03b6*/ 	.byte	0x3f
	.zero		1


	//   ....[36]....
        /*03b8*/ 	.word	0x0000add0
        /*03bc*/ 	.word	0x0000000f
        /*03c0*/ 	.word	0x00026820
        /*03c4*/ 	.short	0x010a
        /*03c6*/ 	.byte	0x3f
	.zero		1


	//   ....[37]....
        /*03c8*/ 	.word	0x0000ae20
        /*03cc*/ 	.word	0x0000000f
        /*03d0*/ 	.word	0x00026840
        /*03d4*/ 	.short	0x010a
        /*03d6*/ 	.byte	0x3f
	.zero		1


	//   ....[38]....
        /*03d8*/ 	.word	0x0000ae70
        /*03dc*/ 	.word	0x0000000f
        /*03e0*/ 	.word	0x00026828
        /*03e4*/ 	.short	0x010a
        /*03e6*/ 	.byte	0x3f
	.zero		1


	//   ....[39]....
        /*03e8*/ 	.word	0x0000aec0
        /*03ec*/ 	.word	0x00000003
        /*03f0*/ 	.word	0x00026840
        /*03f4*/ 	.short	0x010a
        /*03f6*/ 	.byte	0x3f
	.zero		1


	//   ....[40]....
        /*03f8*/ 	.word	0x0000af90
        /*03fc*/ 	.word	0x00000007
        /*0400*/ 	.word	0x00000000
        /*0404*/ 	.short	0x010a
        /*0406*/ 	.byte	0x3f
	.zero		1


	//   ....[41]....
        /*0408*/ 	.word	0x0000afe0
        /*040c*/ 	.word	0x00000003
        /*0410*/ 	.word	0x00000000
        /*0414*/ 	.short	0x010a
        /*0416*/ 	.byte	0x3f
	.zero		1


	//   ....[42]....
        /*0418*/ 	.word	0x0000b030
        /*041c*/ 	.word	0x00000005
        /*0420*/ 	.word	0x00000000
        /*0424*/ 	.short	0x010a
        /*0426*/ 	.byte	0x3f
	.zero		1


	//----- nvinfo : EIATTR_NUM_MBARRIERS
	.align		4
.L_1407:
        /*0428*/ 	.byte	0x03, 0x38
        /*042a*/ 	.short	0x0009


	//----- nvinfo : EIATTR_EXIT_INSTR_OFFSETS
	.align		4
        /*042c*/ 	.byte	0x04, 0x1c
        /*042e*/ 	.short	(.L_1409 - .L_1408)


	//   ....[0]....
.L_1408:
        /*0430*/ 	.word	0x0000a8b0


	//----- nvinfo : EIATTR_MAX_THREADS
	.align		4
.L_1409:
        /*0434*/ 	.byte	0x04, 0x05
        /*0436*/ 	.short	(.L_1411 - .L_1410)
.L_1410:
        /*0438*/ 	.word	0x00000180
        /*043c*/ 	.word	0x00000001
        /*0440*/ 	.word	0x00000001


	//----- nvinfo : EIATTR_CRS_STACK_SIZE
	.align		4
.L_1411:
        /*0444*/ 	.byte	0x04, 0x1e
        /*0446*/ 	.short	(.L_1413 - .L_1412)
.L_1412:
        /*0448*/ 	.word	0x00000000


	//----- nvinfo : EIATTR_CBANK_PARAM_SIZE
	.align		4
.L_1413:
        /*044c*/ 	.byte	0x03, 0x19
        /*044e*/ 	.short	0x06f0


	//----- nvinfo : EIATTR_PARAM_CBANK
	.align		4
        /*0450*/ 	.byte	0x04, 0x0a
        /*0452*/ 	.short	(.L_1415 - .L_1414)
	.align		4
.L_1414:
        /*0454*/ 	.word	index@(.nv.constant0._ZN7cutlass13device_kernelIN5flash11enable_sm90INS1_16FlashAttnBwdSm90INS1_25CollectiveMainloopBwdSm90ILi2ELi2ELi2EN4cute5tupleIJNS5_1CILi1EEES8_S8_EEENS6_IJNS7_ILi64EEENS7_ILi128EEENS7_ILi96EEEEEENS_10bfloat16_tEfNS_4arch4Sm90ELb0ELb1ELb0ELb1ELb1ELb1ELb0ELb0ELi2ELi1ELi2ELi1ELb1EEENS1_24CollectiveEpilogueBwdGQAISD_fSG_Li256ELb1ELb1EEENS1_19SingleTileSchedulerILb1ELb0ELb0ELi128EEEEEEEEEvNT_6ParamsE)
        /*0458*/ 	.short	0x0210
        /*045a*/ 	.short	0x06f0


	//----- nvinfo : EIATTR_SW_WAR
	.align		4
.L_1415:
        /*045c*/ 	.byte	0x04, 0x36
        /*045e*/ 	.short	(.L_1417 - .L_1416)
.L_1416:
        /*0460*/ 	.word	0x00000008
.L_1417:


//--------------------- .nv.info._ZN7cutlass13device_kernelIN5flash11enable_sm90INS1_16FlashAttnBwdSm90INS1_25CollectiveMainloopBwdSm90ILi2ELi2ELi2EN4cute5tupleIJNS5_1CILi1EEES8_S8_EEENS6_IJNS7_ILi64EEENS7_ILi128EEENS7_ILi96EEEEEENS_10bfloat16_tEfNS_4arch4Sm90ELb1ELb0ELb0ELb0ELb0ELb1ELb0ELb0ELi2ELi1ELi2ELi1ELb1EEENS1_21CollectiveEpilogueBwdISD_SE_SG_Li256ELb0ELb0ELi1EEENS1_25SingleTileBwdLPTSchedulerILb0ELi128ELb0EEEEEEEEEvNT_6ParamsE --------------------------
	.section	.nv.info._ZN7cutlass13device_kernelIN5flash11enable_sm90INS1_16FlashAttnBwdSm90INS1_25CollectiveMainloopBwdSm90ILi2ELi2ELi2EN4cute5tupleIJNS5_1CILi1EEES8_S8_EEENS6_IJNS7_ILi64EEENS7_ILi128EEENS7_ILi96EEEEEENS_10bfloat16_tEfNS_4arch4Sm90ELb1ELb0ELb0ELb0ELb0ELb1ELb0ELb0ELi2ELi1ELi2ELi1ELb1EEENS1_21CollectiveEpilogueBwdISD_SE_SG_Li256ELb0ELb0ELi1EEENS1_25SingleTileBwdLPTSchedulerILb0ELi128ELb0EEEEEEEEEvNT_6ParamsE,"",@"SHT_CUDA_INFO"
	.sectionflags	@""
	.align	4


	//----- nvinfo : EIATTR_CUDA_API_VERSION
	.align		4
        /*0000*/ 	.byte	0x04, 0x37
        /*0002*/ 	.short	(.L_1419 - .L_1418)
.L_1418:
        /*0004*/ 	.word	0x00000082


	//----- nvinfo : EIATTR_KPARAM_INFO
	.align		4
.L_1419:
        /*0008*/ 	.byte	0x04, 0x17
        /*000a*/ 	.short	(.L_1421 - .L_1420)
.L_1420:
        /*000c*/ 	.word	0x00000000
        /*0010*/ 	.short	0x0000
        /*0012*/ 	.short	0x0070
        /*0014*/ 	.byte	0x00, 0xf0, 0x01, 0x24


	//----- nvinfo : EIATTR_SPARSE_MMA_MASK
	.align		4
.L_1421:
        /*0018*/ 	.byte	0x03, 0x50
        /*001a*/ 	.short	0x0000


	//----- nvinfo : EIATTR_MAXREG_COUNT
	.align		4
        /*001c*/ 	.byte	0x03, 0x1b
        /*001e*/ 	.short	0x00a8


	//----- nvinfo : EIATTR_NUM_BARRIERS
	.align		4
        /*0020*/ 	.byte	0x02, 0x4c
        /*0022*/ 	.byte	0x10
	.zero		1


	//----- nvinfo : EIATTR_EXTERNS
	.align		4
        /*0024*/ 	.byte	0x04, 0x0f
        /*0026*/ 	.short	(.L_1423 - .L_1422)


	//   ....[0]....
	.align		4
.L_1422:
        /*0028*/ 	.word	index@(__assertfail)


	//----- nvinfo : EIATTR_ANNOTATIONS
	.align		4
.L_1423:
        /*002c*/ 	.byte	0x04, 0x55
        /*002e*/ 	.short	(.L_1425 - .L_1424)


	//   ....[0]....
.L_1424:
        /*0030*/ 	.word	0x00000001
        /*0034*/ 	.byte	0x60, 0x79, 0x00, 0x00, 0x01, 0x00, 0x00, 0x00, 0x10, 0x86, 0x00, 0x00


	//----- nvinfo : EIATTR_MERCURY_ISA_VERSION
	.align		4
.L_1425:
        /*0040*/ 	.byte	0x03, 0x5f
        /*0042*/ 	.short	0x0101


	//----- nvinfo : EIATTR_INT_WARP_WIDE_INSTR_OFFSETS
	.align		4
        /*0044*/ 	.byte	0x04, 0x31
        /*0046*/ 	.short	(.L_1427 - .L_1426)


	//   ....[0]....
.L_1426:
        /*0048*/ 	.word	0x000001f0


	//   ....[1]....
        /*004c*/ 	.word	0x00000220


	//----- nvinfo : EIATTR_COOP_GROUP_MASK_REGIDS
	.align		4
.L_1427:
        /*0050*/ 	.byte	0x04, 0x29
        /*0052*/ 	.short	(.L_1429 - .L_1428)


	//   ....[0]....
.L_1428:
        /*0054*/ 	.word	0xffffffff


	//   ....[1]....
        /*0058*/ 	.word	0xffffffff


	//   ....[2]....
        /*005c*/ 	.word	0xffffffff


	//   ....[3]....
        /*0060*/ 	.word	0xffffffff


	//   ....[4]....
        /*0064*/ 	.word	0xffffffff


	//   ....[5]....
        /*0068*/ 	.word	0xffffffff


	//   ....[6]....
        /*006c*/ 	.word	0xffffffff


	//   ....[7]....
        /*0070*/ 	.word	0xffffffff


	//   ....[8]....
        /*0074*/ 	.word	0x0500000f


	//----- nvinfo : EIATTR_COOP_GROUP_INSTR_OFFSETS
	.align		4
.L_1429:
        /*0078*/ 	.byte	0x04, 0x28
        /*007a*/ 	.short	(.L_1431 - .L_1430)


	//   ....[0]....
.L_1430:
        /*007c*/ 	.word	0x00000070


	//   ....[1]....
        /*0080*/ 	.word	0x00000200


	//   ....[2]....
        /*0084*/ 	.word	0x00000250


	//   ....[3]....
        /*0088*/ 	.word	0x00000440


	//   ....[4]....
        /*008c*/ 	.word	0x00000670


	//   ....[5]....
        /*0090*/ 	.word	0x00001230


	//   ....[6]....
        /*0094*/ 	.word	0x00004f60


	//   ....[7]....
        /*0098*/ 	.word	0x00005c90


	//   ....[8]....
        /*009c*/ 	.word	0x00009330


	//----- nvinfo : EIATTR_REG_RECONFIG
	.align		4
.L_1431:
        /*00a0*/ 	.byte	0x01, 0x54
	.zero		2


	//----- nvinfo : EIATTR_SYSCALL_OFFSETS
	.align		4
        /*00a4*/ 	.byte	0x04, 0x46
        /*00a6*/ 	.short	(.L_1433 - .L_1432)


	//   ....[0]....
.L_1432:
        /*00a8*/ 	.word	0x00000e90


	//   ....[1]....
        /*00ac*/ 	.word	0x00000f80


	//   ....[2]....
        /*00b0*/ 	.word	0x000010e0


	//   ....[3]....
        /*00b4*/ 	.word	0x000011d0


	//   ....[4]....
        /*00b8*/ 	.word	0x00001450


	//   ....[5]....
        /*00bc*/ 	.word	0x00004790


	//   ....[6]....
        /*00c0*/ 	.word	0x000048d0


	//   ....[7]....
        /*00c4*/ 	.word	0x000049f0


	//   ....[8]....
        /*00c8*/ 	.word	0x00004b10


	//----- nvinfo : EIATTR_MBARRIER_INSTR_OFFSETS
	.align		4
.L_1433:
        /*00cc*/ 	.byte	0x04, 0x39
        /*00ce*/ 	.short	(.L_1435 - .L_1434)


	//   ....[0]....
.L_1434:
        /*00d0*/ 	.word	0x000002f0
        /*00d4*/ 	.word	0x000000ff
        /*00d8*/ 	.word	0x00026800
        /*00dc*/ 	.short	0x0100
        /*00de*/ 	.byte	0x06
	.zero		1


	//   ....[1]....
        /*00e0*/ 	.word	0x000003f0
        /*00e4*/ 	.word	0x000000ff
        /*00e8*/ 	.word	0x00026810
        /*00ec*/ 	.short	0x0100
        /*00ee*/ 	.byte	0x08
	.zero		1


	//   ....[2]....
        /*00f0*/ 	.word	0x00000400
        /*00f4*/ 	.word	0x000000ff
        /*00f8*/ 	.word	0x00026820
        /*00fc*/ 	.short	0x0100
        /*00fe*/ 	.byte	0x08
	.zero		1


	//   ....[3]....
        /*0100*/ 	.word	0x00000410
        /*0104*/ 	.word	0x000000ff
        /*0108*/ 	.word	0x00026818
        /*010c*/ 	.short	0x0100
        /*010e*/ 	.byte	0x08
	.zero		1


	//   ....[4]....
        /*0110*/ 	.word	0x00000420
        /*0114*/ 	.word	0x000000ff
        /*0118*/ 	.word	0x00026828
        /*011c*/ 	.short	0x0100
        /*011e*/ 	.byte	0x08
	.zero		1


	//   ....[5]....
        /*0120*/ 	.word	0x00000550
        /*0124*/ 	.word	0x000000ff
        /*0128*/ 	.word	0x00026830
        /*012c*/ 	.short	0x0100
        /*012e*/ 	.byte	0x08
	.zero		1


	//   ....[6]....
        /*0130*/ 	.word	0x00000560
        /*0134*/ 	.word	0x000000ff
        /*0138*/ 	.word	0x00026840
        /*013c*/ 	.short	0x0100
        /*013e*/ 	.byte	0x08
	.zero		1


	//   ....[7]....
        /*0140*/ 	.word	0x00000570
        /*0144*/ 	.word	0x000000ff
        /*0148*/ 	.word	0x00026838
        /*014c*/ 	.short	0x0100
        /*014e*/ 	.byte	0x08
	.zero		1


	//   ....[8]....
        /*0150*/ 	.word	0x00000580
        /*0154*/ 	.word	0x000000ff
        /*0158*/ 	.word	0x00026848
        /*015c*/ 	.short	0x0100
        /*015e*/ 	.byte	0x08
	.zero		1


	//   ....[9]....
        /*0160*/ 	.word	0x00001270
        /*0164*/ 	.word	0x00000002
        /*0168*/ 	.word	0x00026800
        /*016c*/ 	.short	0x010a
        /*016e*/ 	.byte	0x3f
	.zero		1


	//   ....[10]....
        /*0170*/ 	.word	0x00001310
        /*0174*/ 	.word	0x00000002
        /*0178*/ 	.word	0x00026800
        /*017c*/ 	.short	0x010a
        /*017e*/ 	.byte	0x3f
	.zero		1


	//   ....[11]....
        /*0180*/ 	.word	0x00001c90
        /*0184*/ 	.word	0x000000ff
        /*0188*/ 	.word	0x00026810
        /*018c*/ 	.short	0x010a
        /*018e*/ 	.byte	0x07
	.zero		1


	//   ....[12]....
        /*0190*/ 	.word	0x00001cd0
        /*0194*/ 	.word	0x000000ff
        /*0198*/ 	.word	0x00026810
        /*019c*/ 	.short	0x010a
        /*019e*/ 	.byte	0x07
	.zero		1


	//   ....[13]....
        /*01a0*/ 	.word	0x00002110
        /*01a4*/ 	.word	0x000000ff
        /*01a8*/ 	.word	0x00026830
        /*01ac*/ 	.short	0x010a
        /*01ae*/ 	.byte	0x07
	.zero		1


	//   ....[14]....
        /*01b0*/ 	.word	0x00002150
        /*01b4*/ 	.word	0x000000ff
        /*01b8*/ 	.word	0x00026830
        /*01bc*/ 	.short	0x010a
        /*01be*/ 	.byte	0x07
	.zero		1


	//   ....[15]....
        /*01c0*/ 	.word	0x00003fb0
        /*01c4*/ 	.word	0x000000ff
        /*01c8*/ 	.word	0x00000000
        /*01cc*/ 	.short	0x0101
        /*01ce*/ 	.byte	0x0a
	.zero		1


	//   ....[16]....
        /*01d0*/ 	.word	0x000042c0
        /*01d4*/ 	.word	0x000000ff
        /*01d8*/ 	.word	0x00000000
        /*01dc*/ 	.short	0x0101
        /*01de*/ 	.byte	0x07
	.zero		1


	//   ....[17]....
        /*01e0*/ 	.word	0x000070e0
        /*01e4*/ 	.word	0x00000010
        /*01e8*/ 	.word	0x00026820
        /*01ec*/ 	.short	0x010a
        /*01ee*/ 	.byte	0x3f
	.zero		1


	//   ....[18]....
        /*01f0*/ 	.word	0x000079f0
        /*01f4*/ 	.word	0x00000010
        /*01f8*/ 	.word	0x00026840
        /*01fc*/ 	.short	0x010a
        /*01fe*/ 	.byte	0x3f
	.zero		1


	//   ....[19]....
        /*0200*/ 	.word	0x00007d00
        /*0204*/ 	.word	0x00000010
        /*0208*/ 	.word	0x00026828
        /*020c*/ 	.short	0x010a
        /*020e*/ 	.byte	0x3f
	.zero		1


	//   ....[20]....
        /*0210*/ 	.word	0x00008010
        /*0214*/ 	.word	0x00000010
        /*0218*/ 	.word	0x00026848
        /*021c*/ 	.short	0x010a
        /*021e*/ 	.byte	0x3f
	.zero		1


	//   ....[21]....
        /*0220*/ 	.word	0x000082d0
        /*0224*/ 	.word	0x00000010
        /*0228*/ 	.word	0x00026820
        /*022c*/ 	.short	0x010a
        /*022e*/ 	.byte	0x3f
	.zero		1


	//   ....[22]....
        /*0230*/ 	.word	0x00008670
        /*0234*/ 	.word	0x00000010
        /*0238*/ 	.word	0x00026840
        /*023c*/ 	.short	0x010a
        /*023e*/ 	.byte	0x3f
	.zero		1


	//   ....[23]....
        /*0240*/ 	.word	0x00008950
        /*0244*/ 	.word	0x00000010
        /*0248*/ 	.word	0x00026828
        /*024c*/ 	.short	0x010a
        /*024e*/ 	.byte	0x3f
	.zero		1


	//   ....[24]....
        /*0250*/ 	.word	0x00008ce0
        /*0254*/ 	.word	0x00000003
        /*0258*/ 	.word	0x00026840
        /*025c*/ 	.short	0x010a
        /*025e*/ 	.byte	0x3f
	.zero		1


	//   ....[25]....
        /*0260*/ 	.word	0x00009190
        /*0264*/ 	.word	0x00000006
        /*0268*/ 	.word	0x00000000
        /*026c*/ 	.short	0x010a
        /*026e*/ 	.byte	0x3f
	.zero		1


	//   ....[26]....
        /*0270*/ 	.word	0x000091f0
        /*0274*/ 	.word	0x00000003
        /*0278*/ 	.word	0x00000000
        /*027c*/ 	.short	0x010a
        /*027e*/ 	.byte	0x3f
	.zero		1


	//   ....[27]....
        /*0280*/ 	.word	0x00009250
        /*0284*/ 	.word	0x00000000
        /*0288*/ 	.word	0x00000000
        /*028c*/ 	.short	0x010a
        /*028e*/ 	.byte	0x3f
	.zero		1


	//   ....[28]....
        /*0290*/ 	.word	0x00009280
        /*0294*/ 	.word	0x00000003
        /*0298*/ 	.word	0x00000000
        /*029c*/ 	.short	0x010a
        /*029e*/ 	.byte	0x3f
	.zero		1


	//   ....[29]....
        /*02a0*/ 	.word	0x00009360
        /*02a4*/ 	.word	0x00000002
        /*02a8*/ 	.word	0x00026800
        /*02ac*/ 	.short	0x010a
        /*02ae*/ 	.byte	0x3f
	.zero		1


	//   ....[30]....
        /*02b0*/ 	.word	0x000093c0
        /*02b4*/ 	.word	0x00000005
        /*02b8*/ 	.word	0x00026810
        /*02bc*/ 	.short	0x010a
        /*02be*/ 	.byte	0x3f
	.zero		1


	//   ....[31]....
        /*02c0*/ 	.word	0x00009420
        /*02c4*/ 	.word	0x00000005
        /*02c8*/ 	.word	0x00026830
        /*02cc*/ 	.short	0x010a
        /*02ce*/ 	.byte	0x3f
	.zero		1


	//   ....[32]....
        /*02d0*/ 	.word	0x00009470
        /*02d4*/ 	.word	0x00000010
        /*02d8*/ 	.word	0x00026820
        /*02dc*/ 	.short	0x010a
        /*02de*/ 	.byte	0x3f
	.zero		1


	//   ....[33]....
        /*02e0*/ 	.word	0x000094c0
        /*02e4*/ 	.word	0x00000010
        /*02e8*/ 	.word	0x00026840
        /*02ec*/ 	.short	0x010a
        /*02ee*/ 	.byte	0x3f
	.zero		1


	//   ....[34]....
        /*02f0*/ 	.word	0x00009510
        /*02f4*/ 	.word	0x00000010
        /*02f8*/ 	.word	0x00026828
        /*02fc*/ 	.short	0x010a
        /*02fe*/ 	.byte	0x3f
	.zero		1


	//   ....[35]....
        /*0300*/ 	.word	0x00009560
        /*0304*/ 	.word	0x00000010
        /*0308*/ 	.word	0x00026848
        /*030c*/ 	.short	0x010a
        /*030e*/ 	.byte	0x3f
	.zero		1


	//   ....[36]....
        /*0310*/ 	.word	0x000095c0
        /*0314*/ 	.word	0x00000010
        /*0318*/ 	.word	0x00026820
        /*031c*/ 	.short	0x010a
        /*031e*/ 	.byte	0x3f
	.zero		1


	//   ....[37]....
        /*0320*/ 	.word	0x00009610
        /*0324*/ 	.word	0x00000010
        /*0328*/ 	.word	0x00026840
        /*032c*/ 	.short	0x010a
        /*032e*/ 	.byte	0x3f
	.zero		1


	//   ....[38]....
        /*0330*/ 	.word	0x00009660
        /*0334*/ 	.word	0x00000010
        /*0338*/ 	.word	0x00026828
        /*033c*/ 	.short	0x010a
        /*033e*/ 	.byte	0x3f
	.zero		1


	//   ....[39]....
        /*0340*/ 	.word	0x000096b0
        /*0344*/ 	.word	0x00000003
        /*0348*/ 	.word	0x00026840
        /*034c*/ 	.short	0x010a
        /*034e*/ 	.byte	0x3f
	.zero		1


	//   ....[40]....
        /*0350*/ 	.word	0x00009780
        /*0354*/ 	.word	0x00000006
        /*0358*/ 	.word	0x00000000
        /*035c*/ 	.short	0x010a
        /*035e*/ 	.byte	0x3f
	.zero		1


	//   ....[41]....
        /*0360*/ 	.word	0x000097d0
        /*0364*/ 	.word	0x00000003
        /*0368*/ 	.word	0x00000000
        /*036c*/ 	.short	0x010a
        /*036e*/ 	.byte	0x3f
	.zero		1


	//   ....[42]....
        /*0370*/ 	.word	0x00009820
        /*0374*/ 	.word	0x00000000
        /*0378*/ 	.word	0x00000000
        /*037c*/ 	.short	0x010a
        /*037e*/ 	.byte	0x3f
	.zero		1


	//----- nvinfo : EIATTR_NUM_MBARRIERS
	.align		4
.L_1435:
        /*0380*/ 	.byte	0x03, 0x38
        /*0382*/ 	.short	0x0009


	//----- nvinfo : EIATTR_EXIT_INSTR_OFFSETS
	.align		4
        /*0384*/ 	.byte	0x04, 0x1c
        /*0386*/ 	.short	(.L_1437 - .L_1436)


	//   ....[0]....
.L_1436:
        /*0388*/ 	.word	0x00000920


	//   ....[1]....
        /*038c*/ 	.word	0x00005460


	//   ....[2]....
        /*0390*/ 	.word	0x00005c40


	//   ....[3]....
        /*0394*/ 	.word	0x000092d0


	//----- nvinfo : EIATTR_MAX_THREADS
	.align		4
.L_1437:
        /*0398*/ 	.byte	0x04, 0x05
        /*039a*/ 	.short	(.L_1439 - .L_1438)
.L_1438:
        /*039c*/ 	.word	0x00000180
        /*03a0*/ 	.word	0x00000001
        /*03a4*/ 	.word	0x00000001


	//----- nvinfo : EIATTR_CRS_STACK_SIZE
	.align		4
.L_1439:
        /*03a8*/ 	.byte	0x04, 0x1e
        /*03aa*/ 	.short	(.L_1441 - .L_1440)
.L_1440:
        /*03ac*/ 	.word	0x00000000


	//----- nvinfo : EIATTR_CBANK_PARAM_SIZE
	.align		4
.L_1441:
        /*03b0*/ 	.byte	0x03, 0x19
        /*03b2*/ 	.short	0x0970


	//----- nvinfo : EIATTR_PARAM_CBANK
	.align		4
        /*03b4*/ 	.byte	0x04, 0x0a
        /*03b6*/ 	.short	(.L_1443 - .L_1442)
	.align		4
.L_1442:
        /*03b8*/ 	.word	index@(.nv.constant0._ZN7cutlass13device_kernelIN5flash11enable_sm90INS1_16FlashAttnBwdSm90INS1_25CollectiveMainloopBwdSm90ILi2ELi2ELi2EN4cute5tupleIJNS5_1CILi1EEES8_S8_EEENS6_IJNS7_ILi64EEENS7_ILi128EEENS7_ILi96EEEEEENS_10bfloat16_tEfNS_4arch4Sm90ELb1ELb0ELb0ELb0ELb0ELb1ELb0ELb0ELi2ELi1ELi2ELi1ELb1EEENS1_21CollectiveEpilogueBwdISD_SE_SG_Li256ELb0ELb0ELi1EEENS1_25SingleTileBwdLPTSchedulerILb0ELi128ELb0EEEEEEEEEvNT_6ParamsE)
        /*03bc*/ 	.short	0x0210
        /*03be*/ 	.short	0x0970


	//----- nvinfo : EIATTR_SW_WAR
	.align		4
.L_1443:
        /*03c0*/ 	.byte	0x04, 0x36
        /*03c2*/ 	.short	(.L_1445 - .L_1444)
.L_1444:
        /*03c4*/ 	.word	0x00000008
.L_1445:


//--------------------- .nv.info._ZN7cutlass13device_kernelIN5flash11enable_sm90INS1_16FlashAttnBwdSm90INS1_25CollectiveMainloopBwdSm90ILi2ELi2ELi2EN4cute5tupleIJNS5_1CILi1EEES8_S8_EEENS6_IJNS7_ILi64EEENS7_ILi128EEENS7_ILi96EEEEEENS_10bfloat16_tEfNS_4arch4Sm90ELb1ELb0ELb0ELb0ELb1ELb1ELb0ELb0ELi2ELi1ELi2ELi1ELb1EEENS1_21CollectiveEpilogueBwdISD_SE_SG_Li256ELb0ELb0ELi1EEENS1_25SingleTileBwdLPTSchedulerILb0ELi128ELb1EEEEEEEEEvNT_6ParamsE --------------------------
	.section	.nv.info._ZN7cutlass13device_kernelIN5flash11enable_sm90INS1_16FlashAttnBwdSm90INS1_25CollectiveMainloopBwdSm90ILi2ELi2ELi2EN4cute5tupleIJNS5_1CILi1EEES8_S8_EEENS6_IJNS7_ILi64EEENS7_ILi128EEENS7_ILi96EEEEEENS_10bfloat16_tEfNS_4arch4Sm90ELb1ELb0ELb0ELb0ELb1ELb1ELb0ELb0ELi2ELi1ELi2ELi1ELb1EEENS1_21CollectiveEpilogueBwdISD_SE_SG_Li256ELb0ELb0ELi1EEENS1_25SingleTileBwdLPTSchedulerILb0ELi128ELb1EEEEEEEEEvNT_6ParamsE,"",@"SHT_CUDA_INFO"
	.sectionflags	@""
	.align	4


	//----- nvinfo : EIATTR_CUDA_API_VERSION
	.align		4
        /*0000*/ 	.byte	0x04, 0x37
        /*0002*/ 	.short	(.L_1447 - .L_1446)
.L_1446:
        /*0004*/ 	.word	0x00000082


	//----- nvinfo : EIATTR_KPARAM_INFO
	.align		4
.L_1447:
        /*0008*/ 	.byte	0x04, 0x17
        /*000a*/ 	.short	(.L_1449 - .L_1448)
.L_1448:
        /*000c*/ 	.word	0x00000000
        /*0010*/ 	.short	0x0000
        /*0012*/ 	.short	0x0070
        /*0014*/ 	.byte	0x00, 0xf0, 0x01, 0x24


	//----- nvinfo : EIATTR_SPARSE_MMA_MASK
	.align		4
.L_1449:
        /*0018*/ 	.byte	0x03, 0x50
        /*001a*/ 	.short	0x0000


	//----- nvinfo : EIATTR_MAXREG_COUNT
	.align		4
        /*001c*/ 	.byte	0x03, 0x1b
        /*001e*/ 	.short	0x00a8


	//----- nvinfo : EIATTR_NUM_BARRIERS
	.align		4
        /*0020*/ 	.byte	0x02, 0x4c
        /*0022*/ 	.byte	0x10
	.zero		1


	//----- nvinfo : EIATTR_EXTERNS
	.align		4
        /*0024*/ 	.byte	0x04, 0x0f
        /*0026*/ 	.short	(.L_1451 - .L_1450)


	//   ....[0]....
	.align		4
.L_1450:
        /*0028*/ 	.word	index@(__assertfail)


	//----- nvinfo : EIATTR_ANNOTATIONS
	.align		4
.L_1451:
        /*002c*/ 	.byte	0x04, 0x55
        /*002e*/ 	.short	(.L_1453 - .L_1452)


	//   ....[0]....
.L_1452:
        /*0030*/ 	.word	0x00000001
        /*0034*/ 	.byte	0x80, 0x83, 0x00, 0x00, 0x01, 0x00, 0x00, 0x00, 0x30, 0x90, 0x00, 0x00


	//----- nvinfo : EIATTR_MERCURY_ISA_VERSION
	.align		4
.L_1453:
        /*0040*/ 	.byte	0x03, 0x5f
        /*0042*/ 	.short	0x0101


	//----- nvinfo : EIATTR_INT_WARP_WIDE_INSTR_OFFSETS
	.align		4
        /*0044*/ 	.byte	0x04, 0x31
        /*0046*/ 	.short	(.L_1455 - .L_1454)


	//   ....[0]....
.L_1454:
        /*0048*/ 	.word	0x000001f0


	//   ....[1]....
        /*004c*/ 	.word	0x00000220


	//   ....[2]....
        /*0050*/ 	.word	0x00006880


	//   ....[3]....
        /*0054*/ 	.word	0x00006ef0


	//   ....[4]....
        /*0058*/ 	.word	0x00007410


	//----- nvinfo : EIATTR_COOP_GROUP_MASK_REGIDS
	.align		4
.L_1455:
        /*005c*/ 	.byte	0x04, 0x29
        /*005e*/ 	.short	(.L_1457 - .L_1456)


	//   ....[0]....
.L_1456:
        /*0060*/ 	.word	0xffffffff


	//   ....[1]....
        /*0064*/ 	.word	0xffffffff


	//   ....[2]....
        /*0068*/ 	.word	0xffffffff


	//   ....[3]....
        /*006c*/ 	.word	0xffffffff


	//   ....[4]....
        /*0070*/ 	.word	0xffffffff


	//   ....[5]....
        /*0074*/ 	.word	0xffffffff


	//   ....[6]....
        /*0078*/ 	.word	0xffffffff


	//   ....[7]....
        /*007c*/ 	.word	0xffffffff


	//   ....[8]....
        /*0080*/ 	.word	0xffffffff


	//   ....[9]....
        /*0084*/ 	.word	0xffffffff


	//   ....[10]....
        /*0088*/ 	.word	0xffffffff


	//   ....[11]....
        /*008c*/ 	.word	0xffffffff


	//   ....[12]....
        /*0090*/ 	.word	0xffffffff


	//   ....[13]....
        /*0094*/ 	.word	0xffffffff


	//   ....[14]....
        /*0098*/ 	.word	0x0500000f


	//   ....[15]....
        /*009c*/ 	.word	0x0500000f


	//   ....[16]....
        /*00a0*/ 	.word	0x0500000f


	//   ....[17]....
        /*00a4*/ 	.word	0x0500000f


	//----- nvinfo : EIATTR_COOP_GROUP_INSTR_OFFSETS
	.align		4
.L_1457:
        /*00a8*/ 	.byte	0x04, 0x28
        /*00aa*/ 	.short	(.L_1459 - .L_1458)


	//   ....[0]....
.L_1458:
        /*00ac*/ 	.word	0x00000070


	//   ....[1]....
        /*00b0*/ 	.word	0x00000200


	//   ....[2]....
        /*00b4*/ 	.word	0x00000250


	//   ....[3]....
        /*00b8*/ 	.word	0x00000440


	//   ....[4]....
        /*00bc*/ 	.word	0x00000680


	//   ....[5]....
        /*00c0*/ 	.word	0x00001270


	//   ....[6]....
        /*00c4*/ 	.word	0x00004f40


	//   ....[7]....
        /*00c8*/ 	.word	0x00005cb0


	//   ....[8]....
        /*00cc*/ 	.word	0x00006480


	//   ....[9]....
        /*00d0*/ 	.word	0x000067b0


	//   ....[10]....
        /*00d4*/ 	.word	0x00006b70


	//   ....[11]....
        /*00d8*/ 	.word	0x00006e20


	//   ....[12]....
        /*00dc*/ 	.word	0x000070d0


	//   ....[13]....
        /*00e0*/ 	.word	0x00007340


	//   ....[14]....
        /*00e4*/ 	.word	0x00009d50


	//   ....[15]....
        /*00e8*/ 	.word	0x00009ec0


	//   ....[16]....
        /*00ec*/ 	.word	0x00009f30


	//   ....[17]....
        /*00f0*/ 	.word	0x00009fa0


	//----- nvinfo : EIATTR_REG_RECONFIG
	.align		4
.L_1459:
        /*00f4*/ 	.byte	0x01, 0x54
	.zero		2


	//----- nvinfo : EIATTR_SYSCALL_OFFSETS
	.align		4
        /*00f8*/ 	.byte	0x04, 0x46
        /*00fa*/ 	.short	(.L_1461 - .L_1460)


	//   ....[0]....
.L_1460:
        /*00fc*/ 	.word	0x00000ed0


	//   ....[1]....
        /*0100*/ 	.word	0x00000fc0


	//   ....[2]....
        /*0104*/ 	.word	0x00001120


	//   ....[3]....
        /*0108*/ 	.word	0x00001210


	//   ....[4]....
        /*010c*/ 	.word	0x00001490


	//   ....[5]....
        /*0110*/ 	.word	0x00004770


	//   ....[6]....
        /*0114*/ 	.word	0x000048b0


	//   ....[7]....
        /*0118*/ 	.word	0x000049d0


	//   ....[8]....
        /*011c*/ 	.word	0x00004af0


	//----- nvinfo : EIATTR_MBARRIER_INSTR_OFFSETS
	.align		4
.L_1461:
        /*0120*/ 	.byte	0x04, 0x39
        /*0122*/ 	.short	(.L_1463 - .L_1462)


	//   ....[0]....
.L_1462:
        /*0124*/ 	.word	0x000002f0
        /*0128*/ 	.word	0x000000ff
        /*012c*/ 	.word	0x00026800
        /*0130*/ 	.short	0x0100
        /*0132*/ 	.byte	0x06
	.zero		1


	//   ....[1]....
        /*0134*/ 	.word	0x000003f0
        /*0138*/ 	.word	0x000000ff
        /*013c*/ 	.word	0x00026810
        /*0140*/ 	.short	0x0100
        /*0142*/ 	.byte	0x08
	.zero		1


	//   ....[2]....
        /*0144*/ 	.word	0x00000400
        /*0148*/ 	.word	0x000000ff
        /*014c*/ 	.word	0x00026820
        /*0150*/ 	.short	0x0100
        /*0152*/ 	.byte	0x08
	.zero		1


	//   ....[3]....
        /*0154*/ 	.word	0x00000410
        /*0158*/ 	.word	0x000000ff
        /*015c*/ 	.word	0x00026818
        /*0160*/ 	.short	0x0100
        /*0162*/ 	.byte	0x08
	.zero		1


	//   ....[4]....
        /*0164*/ 	.word	0x00000420
        /*0168*/ 	.word	0x000000ff
        /*016c*/ 	.word	0x00026828
        /*0170*/ 	.short	0x0100
        /*0172*/ 	.byte	0x08
	.zero		1


	//   ....[5]....
        /*0174*/ 	.word	0x00000550
        /*0178*/ 	.word	0x000000ff
        /*017c*/ 	.word	0x00026830
        /*0180*/ 	.short	0x0100
        /*0182*/ 	.byte	0x08
	.zero		1


	//   ....[6]....
        /*0184*/ 	.word	0x00000560
        /*0188*/ 	.word	0x000000ff
        /*018c*/ 	.word	0x00026840
        /*0190*/ 	.short	0x0100
        /*0192*/ 	.byte	0x08
	.zero		1


	//   ....[7]....
        /*0194*/ 	.word	0x00000570
        /*0198*/ 	.word	0x000000ff
        /*019c*/ 	.word	0x00026838
        /*01a0*/ 	.short	0x0100
        /*01a2*/ 	.byte	0x08
	.zero		1


	//   ....[8]....
        /*01a4*/ 	.word	0x00000580
        /*01a8*/ 	.word	0x000000ff
        /*01ac*/ 	.word	0x00026848
        /*01b0*/ 	.short	0x0100
        /*01b2*/ 	.byte	0x08
	.zero		1


	//   ....[9]....
        /*01b4*/ 	.word	0x000012b0
        /*01b8*/ 	.word	0x00000002
        /*01bc*/ 	.word	0x00026800
        /*01c0*/ 	.short	0x010a
        /*01c2*/ 	.byte	0x3f
	.zero		1


	//   ....[10]....
        /*01c4*/ 	.word	0x00001350
        /*01c8*/ 	.word	0x00000002
        /*01cc*/ 	.word	0x00026800
        /*01d0*/ 	.short	0x010a
        /*01d2*/ 	.byte	0x3f
	.zero		1


	//   ....[11]....
        /*01d4*/ 	.word	0x00001cd0
        /*01d8*/ 	.word	0x000000ff
        /*01dc*/ 	.word	0x00026810
        /*01e0*/ 	.short	0x010a
        /*01e2*/ 	.byte	0x08
	.zero		1


	//   ....[12]....
        /*01e4*/ 	.word	0x00001d10
        /*01e8*/ 	.word	0x000000ff
        /*01ec*/ 	.word	0x00026810
        /*01f0*/ 	.short	0x010a
        /*01f2*/ 	.byte	0x08
	.zero		1


	//   ....[13]....
        /*01f4*/ 	.word	0x00002150
        /*01f8*/ 	.word	0x000000ff
        /*01fc*/ 	.word	0x00026830
        /*0200*/ 	.short	0x010a
        /*0202*/ 	.byte	0x08
	.zero		1


	//   ....[14]....
        /*0204*/ 	.word	0x00002190
        /*0208*/ 	.word	0x000000ff
        /*020c*/ 	.word	0x00026830
        /*0210*/ 	.short	0x010a
        /*0212*/ 	.byte	0x08
	.zero		1


	//   ....[15]....
        /*0214*/ 	.word	0x00003fb0
        /*0218*/ 	.word	0x000000ff
        /*021c*/ 	.word	0x00000000
        /*0220*/ 	.short	0x0101
        /*0222*/ 	.byte	0x0b
	.zero		1


	//   ....[16]....
        /*0224*/ 	.word	0x000042a0
        /*0228*/ 	.word	0x000000ff
        /*022c*/ 	.word	0x00000000
        /*0230*/ 	.short	0x0101
        /*0232*/ 	.byte	0x08
	.zero		1


	//   ....[17]....
        /*0234*/ 	.word	0x00007b00
        /*0238*/ 	.word	0x00000010
        /*023c*/ 	.word	0x00026820
        /*0240*/ 	.short	0x010a
        /*0242*/ 	.byte	0x3f
	.zero		1


	//   ....[18]....
        /*0244*/ 	.word	0x00008410
        /*0248*/ 	.word	0x00000010
        /*024c*/ 	.word	0x00026840
        /*0250*/ 	.short	0x010a
        /*0252*/ 	.byte	0x3f
	.zero		1


	//   ....[19]....
        /*0254*/ 	.word	0x00008720
        /*0258*/ 	.word	0x00000010
        /*025c*/ 	.word	0x00026828
        /*0260*/ 	.short	0x010a
        /*0262*/ 	.byte	0x3f
	.zero		1


	//   ....[20]....
        /*0264*/ 	.word	0x00008a30
        /*0268*/ 	.word	0x00000010
        /*026c*/ 	.word	0x00026848
        /*0270*/ 	.short	0x010a
        /*0272*/ 	.byte	0x3f
	.zero		1


	//   ....[21]....
        /*0274*/ 	.word	0x00008cf0
        /*0278*/ 	.word	0x00000010
        /*027c*/ 	.word	0x00026820
        /*0280*/ 	.short	0x010a
        /*0282*/ 	.byte	0x3f
	.zero		1


	//   ....[22]....
        /*0284*/ 	.word	0x00009090
        /*0288*/ 	.word	0x00000010
        /*028c*/ 	.word	0x00026840
        /*0290*/ 	.short	0x010a
        /*0292*/ 	.byte	0x3f
	.zero		1


	//   ....[23]....
        /*0294*/ 	.word	0x00009370
        /*0298*/ 	.word	0x00000010
        /*029c*/ 	.word	0x00026828
        /*02a0*/ 	.short	0x010a
        /*02a2*/ 	.byte	0x3f
	.zero		1


	//   ....[24]....
        /*02a4*/ 	.word	0x00009700
        /*02a8*/ 	.word	0x00000003
        /*02ac*/ 	.word	0x00026840
        /*02b0*/ 	.short	0x010a
        /*02b2*/ 	.byte	0x3f
	.zero		1


	//   ....[25]....
        /*02b4*/ 	.word	0x00009bb0
        /*02b8*/ 	.word	0x00000006
        /*02bc*/ 	.word	0x00000000
        /*02c0*/ 	.short	0x010a
        /*02c2*/ 	.byte	0x3f
	.zero		1


	//   ....[26]....
        /*02c4*/ 	.word	0x00009c10
        /*02c8*/ 	.word	0x00000003
        /*02cc*/ 	.word	0x00000000
        /*02d0*/ 	.short	0x010a
        /*02d2*/ 	.byte	0x3f
	.zero		1


	//   ....[27]....
        /*02d4*/ 	.word	0x00009c70
        /*02d8*/ 	.word	0x00000000
        /*02dc*/ 	.word	0x00000000
        /*02e0*/ 	.short	0x010a
        /*02e2*/ 	.byte	0x3f
	.zero		1


	//   ....[28]....
        /*02e4*/ 	.word	0x00009ca0
        /*02e8*/ 	.word	0x00000003
        /*02ec*/ 	.word	0x00000000
        /*02f0*/ 	.short	0x010a
        /*02f2*/ 	.byte	0x3f
	.zero		1


	//   ....[29]....
        /*02f4*/ 	.word	0x00009d80
        /*02f8*/ 	.word	0x00000002
        /*02fc*/ 	.word	0x00026800
        /*0300*/ 	.short	0x010a
        /*0302*/ 	.byte	0x3f
	.zero		1


	//   ....[30]....
        /*0304*/ 	.word	0x00009de0
        /*0308*/ 	.word	0x00000005
        /*030c*/ 	.word	0x00026810
        /*0310*/ 	.short	0x010a
        /*0312*/ 	.byte	0x3f
	.zero		1


	//   ....[31]....
        /*0314*/ 	.word	0x00009e40
        /*0318*/ 	.word	0x00000005
        /*031c*/ 	.word	0x00026830
        /*0320*/ 	.short	0x010a
        /*0322*/ 	.byte	0x3f
	.zero		1


	//   ....[32]....
        /*0324*/ 	.word	0x00009fe0
        /*0328*/ 	.word	0x00000010
        /*032c*/ 	.word	0x00026820
        /*0330*/ 	.short	0x010a
        /*0332*/ 	.byte	0x3f
	.zero		1


	//   ....[33]....
        /*0334*/ 	.word	0x0000a030
        /*0338*/ 	.word	0x00000010
        /*033c*/ 	.word	0x00026840
        /*0340*/ 	.short	0x010a
        /*0342*/ 	.byte	0x3f
	.zero		1


	//   ....[34]....
        /*0344*/ 	.word	0x0000a080
        /*0348*/ 	.word	0x00000010
        /*034c*/ 	.word	0x00026828
        /*0350*/ 	.short	0x010a
        /*0352*/ 	.byte	0x3f
	.zero		1


	//   ....[35]....
        /*0354*/ 	.word	0x0000a0d0
        /*0358*/ 	.word	0x00000010
        /*035c*/ 	.word	0x00026848
        /*0360*/ 	.short	0x010a
        /*0362*/ 	.byte	0x3f
	.zero		1


	//   ....[36]....
        /*0364*/ 	.word	0x0000a130
        /*0368*/ 	.word	0x00000010
        /*036c*/ 	.word	0x00026820
        /*0370*/ 	.short	0x010a
        /*0372*/ 	.byte	0x3f
	.zero		1


	//   ....[37]....
        /*0374*/ 	.word	0x0000a180
        /*0378*/ 	.word	0x00000010
        /*037c*/ 	.word	0x00026840
        /*0380*/ 	.short	0x010a
        /*0382*/ 	.byte	0x3f
	.zero		1


	//   ....[38]....
        /*0384*/ 	.word	0x0000a1d0
        /*0388*/ 	.word	0x00000010
        /*038c*/ 	.word	0x00026828
        /*0390*/ 	.short	0x010a
        /*0392*/ 	.byte	0x3f
	.zero		1


	//   ....[39]....
        /*0394*/ 	.word	0x0000a220
        /*0398*/ 	.word	0x00000003
        /*039c*/ 	.word	0x00026840
        /*03a0*/ 	.short	0x010a
        /*03a2*/ 	.byte	0x3f
	.zero		1


	//   ....[40]....
        /*03a4*/ 	.word	0x0000a2f0
        /*03a8*/ 	.word	0x00000006
        /*03ac*/ 	.word	0x00000000
        /*03b0*/ 	.short	0x010a
        /*03b2*/ 	.byte	0x3f
	.zero		1


	//   ....[41]....
        /*03b4*/ 	.word	0x0000a340
        /*03b8*/ 	.word	0x00000003
        /*03bc*/ 	.word	0x00000000
        /*03c0*/ 	.short	0x010a
        /*03c2*/ 	.byte	0x3f
	.zero		1


	//   ....[42]....
        /*03c4*/ 	.word	0x0000a390
        /*03c8*/ 	.word	0x00000000
        /*03cc*/ 	.word	0x00000000
        /*03d0*/ 	.short	0x010a
        /*03d2*/ 	.byte	0x3f
	.zero		1


	//----- nvinfo : EIATTR_NUM_MBARRIERS
	.align		4
.L_1463:
        /*03d4*/ 	.byte	0x03, 0x38
        /*03d6*/ 	.short	0x0009


	//----- nvinfo : EIATTR_EXIT_INSTR_OFFSETS
	.align		4
        /*03d8*/ 	.byte	0x04, 0x1c
        /*03da*/ 	.short	(.L_1465 - .L_1464)


	//   ....[0]....
.L_1464:
        /*03dc*/ 	.word	0x00000960


	//   ....[1]....
        /*03e0*/ 	.word	0x00005470


	//   ....[2]....
        /*03e4*/ 	.word	0x00005c60


	//   ....[3]....
        /*03e8*/ 	.word	0x00009cf0


	//----- nvinfo : EIATTR_MAX_THREADS
	.align		4
.L_1465:
        /*03ec*/ 	.byte	0x04, 0x05
        /*03ee*/ 	.short	(.L_1467 - .L_1466)
.L_1466:
        /*03f0*/ 	.word	0x00000180
        /*03f4*/ 	.word	0x00000001
        /*03f8*/ 	.word	0x00000001


	//----- nvinfo : EIATTR_CRS_STACK_SIZE
	.align		4
.L_1467:
        /*03fc*/ 	.byte	0x04, 0x1e
        /*03fe*/ 	.short	(.L_1469 - .L_1468)
.L_1468:
        /*0400*/ 	.word	0x00000000


	//----- nvinfo : EIATTR_CBANK_PARAM_SIZE
	.align		4
.L_1469:
        /*0404*/ 	.byte	0x03, 0x19
        /*0406*/ 	.short	0x0970


	//----- nvinfo : EIATTR_PARAM_CBANK
	.align		4
        /*0408*/ 	.byte	0x04, 0x0a
        /*040a*/ 	.short	(.L_1471 - .L_1470)
	.align		4
.L_1470:
        /*040c*/ 	.word	index@(.nv.constant0._ZN7cutlass13device_kernelIN5flash11enable_sm90INS1_16FlashAttnBwdSm90INS1_25CollectiveMainloopBwdSm90ILi2ELi2ELi2EN4cute5tupleIJNS5_1CILi1EEES8_S8_EEENS6_IJNS7_ILi64EEENS7_ILi128EEENS7_ILi96EEEEEENS_10bfloat16_tEfNS_4arch4Sm90ELb1ELb0ELb0ELb0ELb1ELb1ELb0ELb0ELi2ELi1ELi2ELi1ELb1EEENS1_21CollectiveEpilogueBwdISD_SE_SG_Li256ELb0ELb0ELi1EEENS1_25SingleTileBwdLPTSchedulerILb0ELi128ELb1EEEEEEEEEvNT_6ParamsE)
        /*0410*/ 	.short	0x0210
        /*0412*/ 	.short	0x0970


	//----- nvinfo : EIATTR_SW_WAR
	.align		4
.L_1471:
        /*0414*/ 	.byte	0x04, 0x36
        /*0416*/ 	.short	(.L_1473 - .L_1472)
.L_1472:
        /*0418*/ 	.word	0x00000008
.L_1473:


//--------------------- .nv.info._ZN7cutlass13device_kernelIN5flash11enable_sm90INS1_16FlashAttnBwdSm90INS1_25CollectiveMainloopBwdSm90ILi2ELi2ELi2EN4cute5tupleIJNS5_1CILi1EEES8_S8_EEENS6_IJNS7_ILi64EEENS7_ILi128EEENS7_ILi96EEEEEENS_10bfloat16_tEfNS_4arch4Sm90ELb1ELb0ELb0ELb0ELb0ELb1ELb0ELb0ELi2ELi1ELi2ELi1ELb1EEENS1_24CollectiveEpilogueBwdGQAISD_fSG_Li256ELb0ELb0EEENS1_25SingleTileBwdLPTSchedulerILb0ELi128ELb0EEEEEEEEEvNT_6ParamsE --------------------------
	.section	.nv.info._ZN7cutlass13device_kernelIN5flash11enable_sm90INS1_16FlashAttnBwdSm90INS1_25CollectiveMainloopBwdSm90ILi2ELi2ELi2EN4cute5tupleIJNS5_1CILi1EEES8_S8_EEENS6_IJNS7_ILi64EEENS7_ILi128EEENS7_ILi96EEEEEENS_10bfloat16_tEfNS_4arch4Sm90ELb1ELb0ELb0ELb0ELb0ELb1ELb0ELb0ELi2ELi1ELi2ELi1ELb1EEENS1_24CollectiveEpilogueBwdGQAISD_fSG_Li256ELb0ELb0EEENS1_25SingleTileBwdLPTSchedulerILb0ELi128ELb0EEEEEEEEEvNT_6ParamsE,"",@"SHT_CUDA_INFO"
	.sectionflags	@""
	.align	4


	//----- nvinfo : EIATTR_CUDA_API_VERSION
	.align		4
        /*0000*/ 	.byte	0x04, 0x37
        /*0002*/ 	.short	(.L_1475 - .L_1474)
.L_1474:
        /*0004*/ 	.word	0x00000082


	//----- nvinfo : EIATTR_KPARAM_INFO
	.align		4
.L_1475:
        /*0008*/ 	.byte	0x04, 0x17
        /*000a*/ 	.short	(.L_1477 - .L_1476)
.L_1476:
        /*000c*/ 	.word	0x00000000
        /*0010*/ 	.short	0x0000
        /*0012*/ 	.short	0x0070
        /*0014*/ 	.byte	0x00, 0xf0, 0x01, 0x1c


	//----- nvinfo : EIATTR_SPARSE_MMA_MASK
	.align		4
.L_1477:
        /*0018*/ 	.byte	0x03, 0x50
        /*001a*/ 	.short	0x0000


	//----- nvinfo : EIATTR_MAXREG_COUNT
	.align		4
        /*001c*/ 	.byte	0x03, 0x1b
        /*001e*/ 	.short	0x00a8


	//----- nvinfo : EIATTR_NUM_BARRIERS
	.align		4
        /*0020*/ 	.byte	0x02, 0x4c
        /*0022*/ 	.byte	0x10
	.zero		1


	//----- nvinfo : EIATTR_EXTERNS
	.align		4
        /*0024*/ 	.byte	0x04, 0x0f
        /*0026*/ 	.short	(.L_1479 - .L_1478)


	//   ....[0]....
	.align		4
.L_1478:
        /*0028*/ 	.word	index@(__assertfail)


	//----- nvinfo : EIATTR_ANNOTATIONS
	.align		4
.L_1479:
        /*002c*/ 	.byte	0x04, 0x55
        /*002e*/ 	.short	(.L_1481 - .L_1480)


	//   ....[0]....
.L_1480:
        /*0030*/ 	.word	0x00000001
        /*0034*/ 	.byte	0x40, 0x6a, 0x00, 0x00, 0x01, 0x00, 0x00, 0x00, 0xf0, 0x76, 0x00, 0x00


	//----- nvinfo : EIATTR_MERCURY_ISA_VERSION
	.align		4
.L_1481:
        /*0040*/ 	.byte	0x03, 0x5f
        /*0042*/ 	.short	0x0101


	//----- nvinfo : EIATTR_INT_WARP_WIDE_INSTR_OFFSETS
	.align		4
        /*0044*/ 	.byte	0x04, 0x31
        /*0046*/ 	.short	(.L_1483 - .L_1482)


	//   ....[0]....
.L_1482:
        /*0048*/ 	.word	0x00000190


	//   ....[1]....
        /*004c*/ 	.word	0x000001c0


	//----- nvinfo : EIATTR_COOP_GROUP_MASK_REGIDS
	.align		4
.L_1483:
        /*0050*/ 	.byte	0x04, 0x29
        /*0052*/ 	.short	(.L_1485 - .L_1484)


	//   ....[0]....
.L_1484:
        /*0054*/ 	.word	0xffffffff


	//   ....[1]....
        /*0058*/ 	.word	0xffffffff


	//   ....[2]....
        /*005c*/ 	.word	0xffffffff


	//   ....[3]....
        /*0060*/ 	.word	0xffffffff


	//   ....[4]....
        /*0064*/ 	.word	0xffffffff


	//   ....[5]....
        /*0068*/ 	.word	0xffffffff


	//   ....[6]....
        /*006c*/ 	.word	0xffffffff


	//   ....[7]....
        /*0070*/ 	.word	0x0500000f


	//----- nvinfo : EIATTR_COOP_GROUP_INSTR_OFFSETS
	.align		4
.L_1485:
        /*0074*/ 	.byte	0x04, 0x28
        /*0076*/ 	.short	(.L_1487 - .L_1486)


	//   ....[0]....
.L_1486:
        /*0078*/ 	.word	0x00000070


	//   ....[1]....
        /*007c*/ 	.word	0x000001a0


	//   ....[2]....
        /*0080*/ 	.word	0x000001f0


	//   ....[3]....
        /*0084*/ 	.word	0x000003e0


	//   ....[4]....
        /*0088*/ 	.word	0x00000620


	//   ....[5]....
        /*008c*/ 	.word	0x000011e0


	//   ....[6]....
        /*0090*/ 	.word	0x00004d80


	//   ....[7]....
        /*0094*/ 	.word	0x00008410


	//----- nvinfo : EIATTR_REG_RECONFIG
	.align		4
.L_1487:
        /*0098*/ 	.byte	0x01, 0x54
	.zero		2


	//----- nvinfo : EIATTR_SYSCALL_OFFSETS
	.align		4
        /*009c*/ 	.byte	0x04, 0x46
        /*009e*/ 	.short	(.L_1489 - .L_1488)


	//   ....[0]....
.L_1488:
        /*00a0*/ 	.word	0x00000e40


	//   ....[1]....
        /*00a4*/ 	.word	0x00000f30


	//   ....[2]....
        /*00a8*/ 	.word	0x00001090


	//   ....[3]....
        /*00ac*/ 	.word	0x00001180


	//   ....[4]....
        /*00b0*/ 	.word	0x00001400


	//----- nvinfo : EIATTR_MBARRIER_INSTR_OFFSETS
	.align		4
.L_1489:
        /*00b4*/ 	.byte	0x04, 0x39
        /*00b6*/ 	.short	(.L_1491 - .L_1490)


	//   ....[0]....
.L_1490:
        /*00b8*/ 	.word	0x00000290
        /*00bc*/ 	.word	0x000000ff
        /*00c0*/ 	.word	0x00026800
        /*00c4*/ 	.short	0x0100
        /*00c6*/ 	.byte	0x06
	.zero		1


	//   ....[1]....
        /*00c8*/ 	.word	0x00000390
        /*00cc*/ 	.word	0x000000ff
        /*00d0*/ 	.word	0x00026810
        /*00d4*/ 	.short	0x0100
        /*00d6*/ 	.byte	0x08
	.zero		1


	//   ....[2]....
        /*00d8*/ 	.word	0x000003a0
        /*00dc*/ 	.word	0x000000ff
        /*00e0*/ 	.word	0x00026820
        /*00e4*/ 	.short	0x0100
        /*00e6*/ 	.byte	0x08
	.zero		1


	//   ....[3]....
        /*00e8*/ 	.word	0x000003b0
        /*00ec*/ 	.word	0x000000ff
        /*00f0*/ 	.word	0x00026818
        /*00f4*/ 	.short	0x0100
        /*00f6*/ 	.byte	0x08
	.zero		1


	//   ....[4]....
        /*00f8*/ 	.word	0x000003c0
        /*00fc*/ 	.word	0x000000ff
        /*0100*/ 	.word	0x00026828
        /*0104*/ 	.short	0x0100
        /*0106*/ 	.byte	0x08
	.zero		1


	//   ....[5]....
        /*0108*/ 	.word	0x000004f0
        /*010c*/ 	.word	0x000000ff
        /*0110*/ 	.word	0x00026830
        /*0114*/ 	.short	0x0100
        /*0116*/ 	.byte	0x08
	.zero		1


	//   ....[6]....
        /*0118*/ 	.word	0x00000500
        /*011c*/ 	.word	0x000000ff
        /*0120*/ 	.word	0x00026840
        /*0124*/ 	.short	0x0100
        /*0126*/ 	.byte	0x08
	.zero		1


	//   ....[7]....
        /*0128*/ 	.word	0x00000510
        /*012c*/ 	.word	0x000000ff
        /*0130*/ 	.word	0x00026838
        /*0134*/ 	.short	0x0100
        /*0136*/ 	.byte	0x08
	.zero		1


	//   ....[8]....
        /*0138*/ 	.word	0x00000520
        /*013c*/ 	.word	0x000000ff
        /*0140*/ 	.word	0x00026848
        /*0144*/ 	.short	0x0100
        /*0146*/ 	.byte	0x08
	.zero		1


	//   ....[9]....
        /*0148*/ 	.word	0x00001220
        /*014c*/ 	.word	0x00000002
        /*0150*/ 	.word	0x00026800
        /*0154*/ 	.short	0x010a
        /*0156*/ 	.byte	0x3f
	.zero		1


	//   ....[10]....
        /*0158*/ 	.word	0x000012c0
        /*015c*/ 	.word	0x00000002
        /*0160*/ 	.word	0x00026800
        /*0164*/ 	.short	0x010a
        /*0166*/ 	.byte	0x3f
	.zero		1


	//   ....[11]....
        /*0168*/ 	.word	0x00001c40
        /*016c*/ 	.word	0x000000ff
        /*0170*/ 	.word	0x00026810
        /*0174*/ 	.short	0x010a
        /*0176*/ 	.byte	0x07
	.zero		1


	//   ....[12]....
        /*0178*/ 	.word	0x00001c80
        /*017c*/ 	.word	0x000000ff
        /*0180*/ 	.word	0x00026810
        /*0184*/ 	.short	0x010a
        /*0186*/ 	.byte	0x07
	.zero		1


	//   ....[13]....
        /*0188*/ 	.word	0x000020c0
        /*018c*/ 	.word	0x000000ff
        /*0190*/ 	.word	0x00026830
        /*0194*/ 	.short	0x010a
        /*0196*/ 	.byte	0x07
	.zero		1


	//   ....[14]....
        /*0198*/ 	.word	0x00002100
        /*019c*/ 	.word	0x000000ff
        /*01a0*/ 	.word	0x00026830
        /*01a4*/ 	.short	0x010a
        /*01a6*/ 	.byte	0x07
	.zero		1


	//   ....[15]....
        /*01a8*/ 	.word	0x00003f30
        /*01ac*/ 	.word	0x000000ff
        /*01b0*/ 	.word	0x00000000
        /*01b4*/ 	.short	0x0101
        /*01b6*/ 	.byte	0x0a
	.zero		1


	//   ....[16]....
        /*01b8*/ 	.word	0x00004240
        /*01bc*/ 	.word	0x000000ff
        /*01c0*/ 	.word	0x00000000
        /*01c4*/ 	.short	0x0101
        /*01c6*/ 	.byte	0x07
	.zero		1


	//   ....[17]....
        /*01c8*/ 	.word	0x000061d0
        /*01cc*/ 	.word	0x00000010
        /*01d0*/ 	.word	0x00026820
        /*01d4*/ 	.short	0x010a
        /*01d6*/ 	.byte	0x3f
	.zero		1


	//   ....[18]....
        /*01d8*/ 	.word	0x00006ad0
        /*01dc*/ 	.word	0x00000010
        /*01e0*/ 	.word	0x00026840
        /*01e4*/ 	.short	0x010a
        /*01e6*/ 	.byte	0x3f
	.zero		1


	//   ....[19]....
        /*01e8*/ 	.word	0x00006de0
        /*01ec*/ 	.word	0x00000010
        /*01f0*/ 	.word	0x00026828
        /*01f4*/ 	.short	0x010a
        /*01f6*/ 	.byte	0x3f
	.zero		1


	//   ....[20]....
        /*01f8*/ 	.word	0x000070f0
        /*01fc*/ 	.word	0x00000010
        /*0200*/ 	.word	0x00026848
        /*0204*/ 	.short	0x010a
        /*0206*/ 	.byte	0x3f
	.zero		1


	//   ....[21]....
        /*0208*/ 	.word	0x000073b0
        /*020c*/ 	.word	0x00000010
        /*0210*/ 	.word	0x00026820
        /*0214*/ 	.short	0x010a
        /*0216*/ 	.byte	0x3f
	.zero		1


	//   ....[22]....
        /*0218*/ 	.word	0x00007750
        /*021c*/ 	.word	0x00000010
        /*0220*/ 	.word	0x00026840
        /*0224*/ 	.short	0x010a
        /*0226*/ 	.byte	0x3f
	.zero		1


	//   ....[23]....
        /*0228*/ 	.word	0x00007a30
        /*022c*/ 	.word	0x00000010
        /*0230*/ 	.word	0x00026828
        /*0234*/ 	.short	0x010a
        /*0236*/ 	.byte	0x3f
	.zero		1


	//   ....[24]....
        /*0238*/ 	.word	0x00007dc0
        /*023c*/ 	.word	0x00000003
        /*0240*/ 	.word	0x00026840
        /*0244*/ 	.short	0x010a
        /*0246*/ 	.byte	0x3f
	.zero		1


	//   ....[25]....
        /*0248*/ 	.word	0x00008270
        /*024c*/ 	.word	0x00000006
        /*0250*/ 	.word	0x00000000
        /*0254*/ 	.short	0x010a
        /*0256*/ 	.byte	0x3f
	.zero		1


	//   ....[26]....
        /*0258*/ 	.word	0x000082d0
        /*025c*/ 	.word	0x00000003
        /*0260*/ 	.word	0x00000000
        /*0264*/ 	.short	0x010a
        /*0266*/ 	.byte	0x3f
	.zero		1


	//   ....[27]....
        /*0268*/ 	.word	0x00008330
        /*026c*/ 	.word	0x00000000
        /*0270*/ 	.word	0x00000000
        /*0274*/ 	.short	0x010a
        /*0276*/ 	.byte	0x3f
	.zero		1


	//   ....[28]....
        /*0278*/ 	.word	0x00008360
        /*027c*/ 	.word	0x00000003
        /*0280*/ 	.word	0x00000000
        /*0284*/ 	.short	0x010a
        /*0286*/ 	.byte	0x3f
	.zero		1


	//   ....[29]....
        /*0288*/ 	.word	0x00008440
        /*028c*/ 	.word	0x00000002
        /*0290*/ 	.word	0x00026800
        /*0294*/ 	.short	0x010a
        /*0296*/ 	.byte	0x3f
	.zero		1


	//   ....[30]....
        /*0298*/ 	.word	0x000084a0
        /*029c*/ 	.word	0x00000005
        /*02a0*/ 	.word	0x00026810
        /*02a4*/ 	.short	0x010a
        /*02a6*/ 	.byte	0x3f
	.zero		1


	//   ....[31]....
        /*02a8*/ 	.word	0x00008500
        /*02ac*/ 	.word	0x00000005
        /*02b0*/ 	.word	0x00026830
        /*02b4*/ 	.short	0x010a
        /*02b6*/ 	.byte	0x3f
	.zero		1


	//   ....[32]....
        /*02b8*/ 	.word	0x00008550
        /*02bc*/ 	.word	0x00000010
        /*02c0*/ 	.word	0x00026820
        /*02c4*/ 	.short	0x010a
        /*02c6*/ 	.byte	0x3f
	.zero		1


	//   ....[33]....
        /*02c8*/ 	.word	0x000085a0
        /*02cc*/ 	.word	0x00000010
        /*02d0*/ 	.word	0x00026840
        /*02d4*/ 	.short	0x010a
        /*02d6*/ 	.byte	0x3f
	.zero		1


	//   ....[34]....
        /*02d8*/ 	.word	0x000085f0
        /*02dc*/ 	.word	0x00000010
        /*02e0*/ 	.word	0x00026828
        /*02e4*/ 	.short	0x010a
        /*02e6*/ 	.byte	0x3f
	.zero		1


	//   ....[35]....
        /*02e8*/ 	.word	0x00008640
        /*02ec*/ 	.word	0x00000010
        /*02f0*/ 	.word	0x00026848
        /*02f4*/ 	.short	0x010a
        /*02f6*/ 	.byte	0x3f
	.zero		1


	//   ....[36]....
        /*02f8*/ 	.word	0x000086a0
        /*02fc*/ 	.word	0x00000010
        /*0300*/ 	.word	0x00026820
        /*0304*/ 	.short	0x010a
        /*0306*/ 	.byte	0x3f
	.zero		1


	//   ....[37]....
        /*0308*/ 	.word	0x000086f0
        /*030c*/ 	.word	0x00000010
        /*0310*/ 	.word	0x00026840
        /*0314*/ 	.short	0x010a
        /*0316*/ 	.byte	0x3f
	.zero		1


	//   ....[38]....
        /*0318*/ 	.word	0x00008740
        /*031c*/ 	.word	0x00000010
        /*0320*/ 	.word	0x00026828
        /*0324*/ 	.short	0x010a
        /*0326*/ 	.byte	0x3f
	.zero		1


	//   ....[39]....
        /*0328*/ 	.word	0x00008790
        /*032c*/ 	.word	0x00000003
        /*0330*/ 	.word	0x00026840
        /*0334*/ 	.short	0x010a
        /*0336*/ 	.byte	0x3f
	.zero		1


	//   ....[40]....
        /*0338*/ 	.word	0x00008860
        /*033c*/ 	.word	0x00000006
        /*0340*/ 	.word	0x00000000
        /*0344*/ 	.short	0x010a
        /*0346*/ 	.byte	0x3f
	.zero		1


	//   ....[41]....
        /*0348*/ 	.word	0x000088b0
        /*034c*/ 	.word	0x00000003
        /*0350*/ 	.word	0x00000000
        /*0354*/ 	.short	0x010a
        /*0356*/ 	.byte	0x3f
	.zero		1


	//   ....[42]....
        /*0358*/ 	.word	0x00008900
        /*035c*/ 	.word	0x00000000
        /*0360*/ 	.word	0x00000000
        /*0364*/ 	.short	0x010a
        /*0366*/ 	.byte	0x3f
	.zero		1


	//----- nvinfo : EIATTR_NUM_MBARRIERS
	.align		4
.L_1491:
        /*0368*/ 	.byte	0x03, 0x38
        /*036a*/ 	.short	0x0009


	//----- nvinfo : EIATTR_EXIT_INSTR_OFFSETS
	.align		4
        /*036c*/ 	.byte	0x04, 0x1c
        /*036e*/ 	.short	(.L_1493 - .L_1492)


	//   ....[0]....
.L_1492:
        /*0370*/ 	.word	0x000083b0


	//----- nvinfo : EIATTR_MAX_THREADS
	.align		4
.L_1493:
        /*0374*/ 	.byte	0x04, 0x05
        /*0376*/ 	.short	(.L_1495 - .L_1494)
.L_1494:
        /*0378*/ 	.word	0x00000180
        /*037c*/ 	.word	0x00000001
        /*0380*/ 	.word	0x00000001


	//----- nvinfo : EIATTR_CRS_STACK_SIZE
	.align		4
.L_1495:
        /*0384*/ 	.byte	0x04, 0x1e
        /*0386*/ 	.short	(.L_1497 - .L_1496)
.L_1496:
        /*0388*/ 	.word	0x00000000


	//----- nvinfo : EIATTR_CBANK_PARAM_SIZE
	.align		4
.L_1497:
        /*038c*/ 	.byte	0x03, 0x19
        /*038e*/ 	.short	0x0770


	//----- nvinfo : EIATTR_PARAM_CBANK
	.align		4
        /*0390*/ 	.byte	0x04, 0x0a
        /*0392*/ 	.short	(.L_1499 - .L_1498)
	.align		4
.L_1498:
        /*0394*/ 	.word	index@(.nv.constant0._ZN7cutlass13device_kernelIN5flash11enable_sm90INS1_16FlashAttnBwdSm90INS1_25CollectiveMainloopBwdSm90ILi2ELi2ELi2EN4cute5tupleIJNS5_1CILi1EEES8_S8_EEENS6_IJNS7_ILi64EEENS7_ILi128EEENS7_ILi96EEEEEENS_10bfloat16_tEfNS_4arch4Sm90ELb1ELb0ELb0ELb0ELb0ELb1ELb0ELb0ELi2ELi1ELi2ELi1ELb1EEENS1_24CollectiveEpilogueBwdGQAISD_fSG_Li256ELb0ELb0EEENS1_25SingleTileBwdLPTSchedulerILb0ELi128ELb0EEEEEEEEEvNT_6ParamsE)
        /*0398*/ 	.short	0x0210
        /*039a*/ 	.short	0x0770


	//----- nvinfo : EIATTR_SW_WAR
	.align		4
.L_1499:
        /*039c*/ 	.byte	0x04, 0x36
        /*039e*/ 	.short	(.L_1501 - .L_1500)
.L_1500:
        /*03a0*/ 	.word	0x00000008
.L_1501:


//--------------------- .nv.info._ZN7cutlass13device_kernelIN5flash11enable_sm90INS1_16FlashAttnBwdSm90INS1_25CollectiveMainloopBwdSm90ILi2ELi2ELi2EN4cute5tupleIJNS5_1CILi1EEES8_S8_EEENS6_IJNS7_ILi64EEENS7_ILi128EEENS7_ILi96EEEEEENS_10bfloat16_tEfNS_4arch4Sm90ELb1ELb0ELb0ELb0ELb1ELb1ELb0ELb0ELi2ELi1ELi2ELi1ELb1EEENS1_24CollectiveEpilogueBwdGQAISD_fSG_Li256ELb0ELb1EEENS1_25SingleTileBwdLPTSchedulerILb0ELi128ELb1EEEEEEEEEvNT_6ParamsE --------------------------
	.section	.nv.info._ZN7cutlass13device_kernelIN5flash11enable_sm90INS1_16FlashAttnBwdSm90INS1_25CollectiveMainloopBwdSm90ILi2ELi2ELi2EN4cute5tupleIJNS5_1CILi1EEES8_S8_EEENS6_IJNS7_ILi64EEENS7_ILi128EEENS7_ILi96EEEEEENS_10bfloat16_tEfNS_4arch4Sm90ELb1ELb0ELb0ELb0ELb1ELb1ELb0ELb0ELi2ELi1ELi2ELi1ELb1EEENS1_24CollectiveEpilogueBwdGQAISD_fSG_Li256ELb0ELb1EEENS1_25SingleTileBwdLPTSchedulerILb0ELi128ELb1EEEEEEEEEvNT_6ParamsE,"",@"SHT_CUDA_INFO"
	.sectionflags	@""
	.align	4


	//----- nvinfo : EIATTR_CUDA_API_VERSION
	.align		4
        /*0000*/ 	.byte	0x04, 0x37
        /*0002*/ 	.short	(.L_1503 - .L_1502)
.L_1502:
        /*0004*/ 	.word	0x00000082


	//----- nvinfo : EIATTR_KPARAM_INFO
	.align		4
.L_1503:
        /*0008*/ 	.byte	0x04, 0x17
        /*000a*/ 	.short	(.L_1505 - .L_1504)
.L_1504:
        /*000c*/ 	.word	0x00000000
        /*0010*/ 	.short	0x0000
        /*0012*/ 	.short	0x0070
        /*0014*/ 	.byte	0x00, 0xf0, 0x01, 0x1c


	//----- nvinfo : EIATTR_SPARSE_MMA_MASK
	.align		4
.L_1505:
        /*0018*/ 	.byte	0x03, 0x50
        /*001a*/ 	.short	0x0000


	//----- nvinfo : EIATTR_MAXREG_COUNT
	.align		4
        /*001c*/ 	.byte	0x03, 0x1b
        /*001e*/ 	.short	0x00a8


	//----- nvinfo : EIATTR_NUM_BARRIERS
	.align		4
        /*0020*/ 	.byte	0x02, 0x4c
        /*0022*/ 	.byte	0x10
	.zero		1


	//----- nvinfo : EIATTR_EXTERNS
	.align		4
        /*0024*/ 	.byte	0x04, 0x0f
        /*0026*/ 	.short	(.L_1507 - .L_1506)


	//   ....[0]....
	.align		4
.L_1506:
        /*0028*/ 	.word	index@(__assertfail)


	//----- nvinfo : EIATTR_ANNOTATIONS
	.align		4
.L_1507:
        /*002c*/ 	.byte	0x04, 0x55
        /*002e*/ 	.short	(.L_1509 - .L_1508)


	//   ....[0]....
.L_1508:
        /*0030*/ 	.word	0x00000001
        /*0034*/ 	.byte	0x50, 0x79, 0x00, 0x00, 0x01, 0x00, 0x00, 0x00, 0x00, 0x86, 0x00, 0x00


	//----- nvinfo : EIATTR_MERCURY_ISA_VERSION
	.align		4
.L_1509:
        /*0040*/ 	.byte	0x03, 0x5f
        /*0042*/ 	.short	0x0101


	//----- nvinfo : EIATTR_INT_WARP_WIDE_INSTR_OFFSETS
	.align		4
        /*0044*/ 	.byte	0x04, 0x31
        /*0046*/ 	.short	(.L_1511 - .L_1510)


	//   ....[0]....
.L_1510:
        /*0048*/ 	.word	0x00000190


	//   ....[1]....
        /*004c*/ 	.word	0x000001c0


	//   ....[2]....
        /*0050*/ 	.word	0x00005e60


	//   ....[3]....
        /*0054*/ 	.word	0x000064d0


	//   ....[4]....
        /*0058*/ 	.word	0x000069f0


	//----- nvinfo : EIATTR_COOP_GROUP_MASK_REGIDS
	.align		4
.L_1511:
        /*005c*/ 	.byte	0x04, 0x29
        /*005e*/ 	.short	(.L_1513 - .L_1512)


	//   ....[0]....
.L_1512:
        /*0060*/ 	.word	0xffffffff


	//   ....[1]....
        /*0064*/ 	.word	0xffffffff


	//   ....[2]....
        /*0068*/ 	.word	0xffffffff


	//   ....[3]....
        /*006c*/ 	.word	0xffffffff


	//   ....[4]....
        /*0070*/ 	.word	0xffffffff


	//   ....[5]....
        /*0074*/ 	.word	0xffffffff


	//   ....[6]....
        /*0078*/ 	.word	0xffffffff


	//   ....[7]....
        /*007c*/ 	.word	0xffffffff


	//   ....[8]....
        /*0080*/ 	.word	0xffffffff


	//   ....[9]....
        /*0084*/ 	.word	0xffffffff


	//   ....[10]....
        /*0088*/ 	.word	0xffffffff


	//   ....[11]....
        /*008c*/ 	.word	0xffffffff


	//   ....[12]....
        /*0090*/ 	.word	0xffffffff


	//   ....[13]....
        /*0094*/ 	.word	0xffffffff


	//   ....[14]....
        /*0098*/ 	.word	0xffffffff


	//   ....[15]....
        /*009c*/ 	.word	0xffffffff


	//   ....[16]....
        /*00a0*/ 	.word	0xffffffff


	//   ....[17]....
        /*00a4*/ 	.word	0x0500000f


	//   ....[18]....
        /*00a8*/ 	.word	0x0500000f


	//   ....[19]....
        /*00ac*/ 	.word	0x0500000f


	//   ....[20]....
        /*00b0*/ 	.word	0x0500000f


	//   ....[21]....
        /*00b4*/ 	.word	0x0500000f


	//   ....[22]....
        /*00b8*/ 	.word	0x0500000f


	//----- nvinfo : EIATTR_COOP_GROUP_INSTR_OFFSETS
	.align		4
.L_1513:
        /*00bc*/ 	.byte	0x04, 0x28
        /*00be*/ 	.short	(.L_1515 - .L_1514)


	//   ....[0]....
.L_1514:
        /*00c0*/ 	.word	0x00000070


	//   ....[1]....
        /*00c4*/ 	.word	0x000001a0


	//   ....[2]....
        /*00c8*/ 	.word	0x000001f0


	//   ....[3]....
        /*00cc*/ 	.word	0x000003e0


	//   ....[4]....
        /*00d0*/ 	.word	0x00000630


	//   ....[5]....
        /*00d4*/ 	.word	0x00001220


	//   ....[6]....
        /*00d8*/ 	.word	0x00004bc0


	//   ....[7]....
        /*00dc*/ 	.word	0x00004d40


	//   ....[8]....
        /*00e0*/ 	.word	0x00004ff0


	//   ....[9]....
        /*00e4*/ 	.word	0x00005180


	//   ....[10]....
        /*00e8*/ 	.word	0x00005290


	//   ....[11]....
        /*00ec*/ 	.word	0x00005a60


	//   ....[12]....
        /*00f0*/ 	.word	0x00005d90


	//   ....[13]....
        /*00f4*/ 	.word	0x00006150


	//   ....[14]....
        /*00f8*/ 	.word	0x00006400


	//   ....[15]....
        /*00fc*/ 	.word	0x000066b0


	//   ....[16]....
        /*0100*/ 	.word	0x00006920


	//   ....[17]....
        /*0104*/ 	.word	0x00009320


	//   ....[18]....
        /*0108*/ 	.word	0x00009490


	//   ....[19]....
        /*010c*/ 	.word	0x00009500


	//   ....[20]....
        /*0110*/ 	.word	0x00009570


	//   ....[21]....
        /*0114*/ 	.word	0x000095e0


	//   ....[22]....
        /*0118*/ 	.word	0x00009650


	//----- nvinfo : EIATTR_REG_RECONFIG
	.align		4
.L_1515:
        /*011c*/ 	.byte	0x01, 0x54
	.zero		2


	//----- nvinfo : EIATTR_SYSCALL_OFFSETS
	.align		4
        /*0120*/ 	.byte	0x04, 0x46
        /*0122*/ 	.short	(.L_1517 - .L_1516)


	//   ....[0]....
.L_1516:
        /*0124*/ 	.word	0x00000e80


	//   ....[1]....
        /*0128*/ 	.word	0x00000f70


	//   ....[2]....
        /*012c*/ 	.word	0x000010d0


	//   ....[3]....
        /*0130*/ 	.word	0x000011c0


	//   ....[4]....
        /*0134*/ 	.word	0x00001440


	//----- nvinfo : EIATTR_MBARRIER_INSTR_OFFSETS
	.align		4
.L_1517:
        /*0138*/ 	.byte	0x04, 0x39
        /*013a*/ 	.short	(.L_1519 - .L_1518)


	//   ....[0]....
.L_1518:
        /*013c*/ 	.word	0x00000290
        /*0140*/ 	.word	0x000000ff
        /*0144*/ 	.word	0x00026800
        /*0148*/ 	.short	0x0100
        /*014a*/ 	.byte	0x06
	.zero		1


	//   ....[1]....
        /*014c*/ 	.word	0x00000390
        /*0150*/ 	.word	0x000000ff
        /*0154*/ 	.word	0x00026810
        /*0158*/ 	.short	0x0100
        /*015a*/ 	.byte	0x08
	.zero		1


	//   ....[2]....
        /*015c*/ 	.word	0x000003a0
        /*0160*/ 	.word	0x000000ff
        /*0164*/ 	.word	0x00026820
        /*0168*/ 	.short	0x0100
        /*016a*/ 	.byte	0x08
	.zero		1


	//   ....[3]....
        /*016c*/ 	.word	0x000003b0
        /*0170*/ 	.word	0x000000ff
        /*0174*/ 	.word	0x00026818
        /*0178*/ 	.short	0x0100
        /*017a*/ 	.byte	0x08
	.zero		1


	//   ....[4]....
        /*017c*/ 	.word	0x000003c0
        /*0180*/ 	.word	0x000000ff
        /*0184*/ 	.word	0x00026828
        /*0188*/ 	.short	0x0100
        /*018a*/ 	.byte	0x08
	.zero		1


	//   ....[5]....
        /*018c*/ 	.word	0x000004f0
        /*0190*/ 	.word	0x000000ff
        /*0194*/ 	.word	0x00026830
        /*0198*/ 	.short	0x0100
        /*019a*/ 	.byte	0x08
	.zero		1


	//   ....[6]....
        /*019c*/ 	.word	0x00000500
        /*01a0*/ 	.word	0x000000ff
        /*01a4*/ 	.word	0x00026840
        /*01a8*/ 	.short	0x0100
        /*01aa*/ 	.byte	0x08
	.zero		1


	//   ....[7]....
        /*01ac*/ 	.word	0x00000510
        /*01b0*/ 	.word	0x000000ff
        /*01b4*/ 	.word	0x00026838
        /*01b8*/ 	.short	0x0100
        /*01ba*/ 	.byte	0x08
	.zero		1


	//   ....[8]....
        /*01bc*/ 	.word	0x00000520
        /*01c0*/ 	.word	0x000000ff
        /*01c4*/ 	.word	0x00026848
        /*01c8*/ 	.short	0x0100
        /*01ca*/ 	.byte	0x08
	.zero		1


	//   ....[9]....
        /*01cc*/ 	.word	0x00001260
        /*01d0*/ 	.word	0x00000002
        /*01d4*/ 	.word	0x00026800
        /*01d8*/ 	.short	0x010a
        /*01da*/ 	.byte	0x3f
	.zero		1


	//   ....[10]....
        /*01dc*/ 	.word	0x00001300
        /*01e0*/ 	.word	0x00000002
        /*01e4*/ 	.word	0x00026800
        /*01e8*/ 	.short	0x010a
        /*01ea*/ 	.byte	0x3f
	.zero		1


	//   ....[11]....
        /*01ec*/ 	.word	0x00001c80
        /*01f0*/ 	.word	0x000000ff
        /*01f4*/ 	.word	0x00026810
        /*01f8*/ 	.short	0x010a
        /*01fa*/ 	.byte	0x08
	.zero		1


	//   ....[12]....
        /*01fc*/ 	.word	0x00001cc0
        /*0200*/ 	.word	0x000000ff
        /*0204*/ 	.word	0x00026810
        /*0208*/ 	.short	0x010a
        /*020a*/ 	.byte	0x08
	.zero		1


	//   ....[13]....
        /*020c*/ 	.word	0x00002100
        /*0210*/ 	.word	0x000000ff
        /*0214*/ 	.word	0x00026830
        /*0218*/ 	.short	0x010a
        /*021a*/ 	.byte	0x08
	.zero		1


	//   ....[14]....
        /*021c*/ 	.word	0x00002140
        /*0220*/ 	.word	0x000000ff
        /*0224*/ 	.word	0x00026830
        /*0228*/ 	.short	0x010a
        /*022a*/ 	.byte	0x08
	.zero		1


	//   ....[15]....
        /*022c*/ 	.word	0x00003f60
        /*0230*/ 	.word	0x000000ff
        /*0234*/ 	.word	0x00000000
        /*0238*/ 	.short	0x0101
        /*023a*/ 	.byte	0x0a
	.zero		1


	//   ....[16]....
        /*023c*/ 	.word	0x00004240
        /*0240*/ 	.word	0x000000ff
        /*0244*/ 	.word	0x00000000
        /*0248*/ 	.short	0x0101
        /*024a*/ 	.byte	0x08
	.zero		1


	//   ....[17]....
        /*024c*/ 	.word	0x000070e0
        /*0250*/ 	.word	0x00000010
        /*0254*/ 	.word	0x00026820
        /*0258*/ 	.short	0x010a
        /*025a*/ 	.byte	0x3f
	.zero		1


	//   ....[18]....
        /*025c*/ 	.word	0x000079e0
        /*0260*/ 	.word	0x00000010
        /*0264*/ 	.word	0x00026840
        /*0268*/ 	.short	0x010a
        /*026a*/ 	.byte	0x3f
	.zero		1


	//   ....[19]....
        /*026c*/ 	.word	0x00007cf0
        /*0270*/ 	.word	0x00000010
        /*0274*/ 	.word	0x00026828
        /*0278*/ 	.short	0x010a
        /*027a*/ 	.byte	0x3f
	.zero		1


	//   ....[20]....
        /*027c*/ 	.word	0x00008000
        /*0280*/ 	.word	0x00000010
        /*0284*/ 	.word	0x00026848
        /*0288*/ 	.short	0x010a
        /*028a*/ 	.byte	0x3f
	.zero		1


	//   ....[21]....
        /*028c*/ 	.word	0x000082c0
        /*0290*/ 	.word	0x00000010
        /*0294*/ 	.word	0x00026820
        /*0298*/ 	.short	0x010a
        /*029a*/ 	.byte	0x3f
	.zero		1


	//   ....[22]....
        /*029c*/ 	.word	0x00008660
        /*02a0*/ 	.word	0x00000010
        /*02a4*/ 	.word	0x00026840
        /*02a8*/ 	.short	0x010a
        /*02aa*/ 	.byte	0x3f
	.zero		1


	//   ....[23]....
        /*02ac*/ 	.word	0x00008940
        /*02b0*/ 	.word	0x00000010
        /*02b4*/ 	.word	0x00026828
        /*02b8*/ 	.short	0x010a
        /*02ba*/ 	.byte	0x3f
	.zero		1


	//   ....[24]....
        /*02bc*/ 	.word	0x00008cd0
        /*02c0*/ 	.word	0x00000003
        /*02c4*/ 	.word	0x00026840
        /*02c8*/ 	.short	0x010a
        /*02ca*/ 	.byte	0x3f
	.zero		1


	//   ....[25]....
        /*02cc*/ 	.word	0x00009180
        /*02d0*/ 	.word	0x00000006
        /*02d4*/ 	.word	0x00000000
        /*02d8*/ 	.short	0x010a
        /*02da*/ 	.byte	0x3f
	.zero		1


	//   ....[26]....
        /*02dc*/ 	.word	0x000091e0
        /*02e0*/ 	.word	0x00000003
        /*02e4*/ 	.word	0x00000000
        /*02e8*/ 	.short	0x010a
        /*02ea*/ 	.byte	0x3f
	.zero		1


	//   ....[27]....
        /*02ec*/ 	.word	0x00009240
        /*02f0*/ 	.word	0x00000000
        /*02f4*/ 	.word	0x00000000
        /*02f8*/ 	.short	0x010a
        /*02fa*/ 	.byte	0x3f
	.zero		1


	//   ....[28]....
        /*02fc*/ 	.word	0x00009270
        /*0300*/ 	.word	0x00000003
        /*0304*/ 	.word	0x00000000
        /*0308*/ 	.short	0x010a
        /*030a*/ 	.byte	0x3f
	.zero		1


	//   ....[29]....
        /*030c*/ 	.word	0x00009350
        /*0310*/ 	.word	0x00000002
        /*0314*/ 	.word	0x00026800
        /*0318*/ 	.short	0x010a
        /*031a*/ 	.byte	0x3f
	.zero		1


	//   ....[30]....
        /*031c*/ 	.word	0x000093b0
        /*0320*/ 	.word	0x00000005
        /*0324*/ 	.word	0x00026810
        /*0328*/ 	.short	0x010a
        /*032a*/ 	.byte	0x3f
	.zero		1


	//   ....[31]....
        /*032c*/ 	.word	0x00009410
        /*0330*/ 	.word	0x00000005
        /*0334*/ 	.word	0x00026830
        /*0338*/ 	.short	0x010a
        /*033a*/ 	.byte	0x3f
	.zero		1


	//   ....[32]....
        /*033c*/ 	.word	0x00009690
        /*0340*/ 	.word	0x00000010
        /*0344*/ 	.word	0x00026820
        /*0348*/ 	.short	0x010a
        /*034a*/ 	.byte	0x3f
	.zero		1


	//   ....[33]....
        /*034c*/ 	.word	0x000096e0
        /*0350*/ 	.word	0x00000010
        /*0354*/ 	.word	0x00026840
        /*0358*/ 	.short	0x010a
        /*035a*/ 	.byte	0x3f
	.zero		1


	//   ....[34]....
        /*035c*/ 	.word	0x00009730
        /*0360*/ 	.word	0x00000010
        /*0364*/ 	.word	0x00026828
        /*0368*/ 	.short	0x010a
        /*036a*/ 	.byte	0x3f
	.zero		1


	//   ....[35]....
        /*036c*/ 	.word	0x00009780
        /*0370*/ 	.word	0x00000010
        /*0374*/ 	.word	0x00026848
        /*0378*/ 	.short	0x010a
        /*037a*/ 	.byte	0x3f
	.zero		1


	//   ....[36]....
        /*037c*/ 	.word	0x000097e0
        /*0380*/ 	.word	0x00000010
        /*0384*/ 	.word	0x00026820
        /*0388*/ 	.short	0x010a
        /*038a*/ 	.byte	0x3f
	.zero		1


	//   ....[37]....
        /*038c*/ 	.word	0x00009830
        /*0390*/ 	.word	0x00000010
        /*0394*/ 	.word	0x00026840
        /*0398*/ 	.short	0x010a
        /*039a*/ 	.byte	0x3f
	.zero		1


	//   ....[38]....
        /*039c*/ 	.word	0x00009880
        /*03a0*/ 	.word	0x00000010
        /*03a4*/ 	.word	0x00026828
        /*03a8*/ 	.short	0x010a
        /*03aa*/ 	.byte	0x3f
	.zero		1


	//   ....[39]....
        /*03ac*/ 	.word	0x000098d0
        /*03b0*/ 	.word	0x00000003
        /*03b4*/ 	.word	0x00026840
        /*03b8*/ 	.short	0x010a
        /*03ba*/ 	.byte	0x3f
	.zero		1


	//   ....[40]....
        /*03bc*/ 	.word	0x000099a0
        /*03c0*/ 	.word	0x00000006
        /*03c4*/ 	.word	0x00000000
        /*03c8*/ 	.short	0x010a
        /*03ca*/ 	.byte	0x3f
	.zero		1


	//   ....[41]....
        /*03cc*/ 	.word	0x000099f0
        /*03d0*/ 	.word	0x00000003
        /*03d4*/ 	.word	0x00000000
        /*03d8*/ 	.short	0x010a
        /*03da*/ 	.byte	0x3f
	.zero		1


	//   ....[42]....
        /*03dc*/ 	.word	0x00009a40
        /*03e0*/ 	.word	0x00000000
        /*03e4*/ 	.word	0x00000000
        /*03e8*/ 	.short	0x010a
        /*03ea*/ 	.byte	0x3f
	.zero		1


	//----- nvinfo : EIATTR_NUM_MBARRIERS
	.align		4
.L_1519:
        /*03ec*/ 	.byte	0x03, 0x38
        /*03ee*/ 	.short	0x0009


	//----- nvinfo : EIATTR_EXIT_INSTR_OFFSETS
	.align		4
        /*03f0*/ 	.byte	0x04, 0x1c
        /*03f2*/ 	.short	(.L_1521 - .L_1520)


	//   ....[0]....
.L_1520:
        /*03f4*/ 	.word	0x000092c0


	//----- nvinfo : EIATTR_MAX_THREADS
	.align		4
.L_1521:
        /*03f8*/ 	.byte	0x04, 0x05
        /*03fa*/ 	.short	(.L_1523 - .L_1522)
.L_1522:
        /*03fc*/ 	.word	0x00000180
        /*0400*/ 	.word	0x00000001
        /*0404*/ 	.word	0x00000001


	//----- nvinfo : EIATTR_CRS_STACK_SIZE
	.align		4
.L_1523:
        /*0408*/ 	.byte	0x04, 0x1e
        /*040a*/ 	.short	(.L_1525 - .L_1524)
.L_1524:
        /*040c*/ 	.word	0x00000000


	//----- nvinfo : EIATTR_CBANK_PARAM_SIZE
	.align		4
.L_1525:
        /*0410*/ 	.byte	0x03, 0x19
        /*0412*/ 	.short	0x0770


	//----- nvinfo : EIATTR_PARAM_CBANK
	.align		4
        /*0414*/ 	.byte	0x04, 0x0a
        /*0416*/ 	.short	(.L_1527 - .L_1526)
	.align		4
.L_1526:
        /*0418*/ 	.word	index@(.nv.constant0._ZN7cutlass13device_kernelIN5flash11enable_sm90INS1_16FlashAttnBwdSm90INS1_25CollectiveMainloopBwdSm90ILi2ELi2ELi2EN4cute5tupleIJNS5_1CILi1EEES8_S8_EEENS6_IJNS7_ILi64EEENS7_ILi128EEENS7_ILi96EEEEEENS_10bfloat16_tEfNS_4arch4Sm90ELb1ELb0ELb0ELb0ELb1ELb1ELb0ELb0ELi2ELi1ELi2ELi1ELb1EEENS1_24CollectiveEpilogueBwdGQAISD_fSG_Li256ELb0ELb1EEENS1_25SingleTileBwdLPTSchedulerILb0ELi128ELb1EEEEEEEEEvNT_6ParamsE)
        /*041c*/ 	.short	0x0210
        /*041e*/ 	.short	0x0770


	//----- nvinfo : EIATTR_SW_WAR
	.align		4
.L_1527:
        /*0420*/ 	.byte	0x04, 0x36
        /*0422*/ 	.short	(.L_1529 - .L_1528)
.L_1528:
        /*0424*/ 	.word	0x00000008
.L_1529:


//--------------------- .nv.info._ZN7cutlass13device_kernelIN5flash22FlashAttnBwdPreprocessIN4cute5tupleIJNS3_1CILi64EEENS5_ILi96EEEEEENS_10bfloat16_tEfNS_4arch4Sm90ELb1ELb0EEEEEvNT_6ParamsE --------------------------
	.section	.nv.info._ZN7cutlass13device_kernelIN5flash22FlashAttnBwdPreprocessIN4cute5tupleIJNS3_1CILi64EEENS5_ILi96EEEEEENS_10bfloat16_tEfNS_4arch4Sm90ELb1ELb0EEEEEvNT_6ParamsE,"",@"SHT_CUDA_INFO"
	.sectionflags	@""
	.align	4


	//----- nvinfo : EIATTR_CUDA_API_VERSION
	.align		4
        /*0000*/ 	.byte	0x04, 0x37
        /*0002*/ 	.short	(.L_1531 - .L_1530)
.L_1530:
        /*0004*/ 	.word	0x00000082


	//----- nvinfo : EIATTR_KPARAM_INFO
	.align		4
.L_1531:
        /*0008*/ 	.byte	0x04, 0x17
        /*000a*/ 	.short	(.L_1533 - .L_1532)
.L_1532:
        /*000c*/ 	.word	0x00000000
        /*0010*/ 	.short	0x0000
        /*0012*/ 	.short	0x0000
        /*0014*/ 	.byte	0x00, 0xf0, 0xc1, 0x03


	//----- nvinfo : EIATTR_SPARSE_MMA_MASK
	.align		4
.L_1533:
        /*0018*/ 	.byte	0x03, 0x50
        /*001a*/ 	.short	0x0000


	//----- nvinfo : EIATTR_MAXREG_COUNT
	.align		4
        /*001c*/ 	.byte	0x03, 0x1b
        /*001e*/ 	.short	0x0080


	//----- nvinfo : EIATTR_MERCURY_ISA_VERSION
	.align		4
        /*0020*/ 	.byte	0x03, 0x5f
        /*0022*/ 	.short	0x0101


	//----- nvinfo : EIATTR_COOP_GROUP_MASK_REGIDS
	.align		4
        /*0024*/ 	.byte	0x04, 0x29
        /*0026*/ 	.short	(.L_1535 - .L_1534)


	//   ....[0]....
.L_1534:
        /*0028*/ 	.word	0xffffffff


	//   ....[1]....
        /*002c*/ 	.word	0xffffffff


	//----- nvinfo : EIATTR_COOP_GROUP_INSTR_OFFSETS
	.align		4
.L_1535:
        /*0030*/ 	.byte	0x04, 0x28
        /*0032*/ 	.short	(.L_1537 - .L_1536)


	//   ....[0]....
.L_1536:
        /*0034*/ 	.word	0x00000c10


	//   ....[1]....
        /*0038*/ 	.word	0x00000c40


	//----- nvinfo : EIATTR_EXIT_INSTR_OFFSETS
	.align		4
.L_1537:
        /*003c*/ 	.byte	0x04, 0x1c
        /*003e*/ 	.short	(.L_1539 - .L_1538)


	//   ....[0]....
.L_1538:
        /*0040*/ 	.word	0x000010f0


	//   ....[1]....
        /*0044*/ 	.word	0x00001170


	//----- nvinfo : EIATTR_MAX_THREADS
	.align		4
.L_1539:
        /*0048*/ 	.byte	0x04, 0x05
        /*004a*/ 	.short	(.L_1541 - .L_1540)
.L_1540:
        /*004c*/ 	.word	0x00000100
        /*0050*/ 	.word	0x00000001
        /*0054*/ 	.word	0x00000001


	//----- nvinfo : EIATTR_CRS_STACK_SIZE
	.align		4
.L_1541:
        /*0058*/ 	.byte	0x04, 0x1e
        /*005a*/ 	.short	(.L_1543 - .L_1542)
.L_1542:
        /*005c*/ 	.word	0x00000000


	//----- nvinfo : EIATTR_CBANK_PARAM_SIZE
	.align		4
.L_1543:
        /*0060*/ 	.byte	0x03, 0x19
        /*0062*/ 	.short	0x00f0


	//----- nvinfo : EIATTR_PARAM_CBANK
	.align		4
        /*0064*/ 	.byte	0x04, 0x0a
        /*0066*/ 	.short	(.L_1545 - .L_1544)
	.align		4
.L_1544:
        /*0068*/ 	.word	index@(.nv.constant0._ZN7cutlass13device_kernelIN5flash22FlashAttnBwdPreprocessIN4cute5tupleIJNS3_1CILi64EEENS5_ILi96EEEEEENS_10bfloat16_tEfNS_4arch4Sm90ELb1ELb0EEEEEvNT_6ParamsE)
        /*006c*/ 	.short	0x0210
        /*006e*/ 	.short	0x00f0


	//----- nvinfo : EIATTR_SW_WAR
	.align		4
.L_1545:
        /*0070*/ 	.byte	0x04, 0x36
        /*0072*/ 	.short	(.L_1547 - .L_1546)
.L_1546:
        /*0074*/ 	.word	0x00000008
.L_1547:


//--------------------- .nv.info._ZN7cutlass13device_kernelIN5flash11enable_sm90INS1_16FlashAttnBwdSm90INS1_25CollectiveMainloopBwdSm90ILi2ELi2ELi2EN4cute5tupleIJNS5_1CILi1EEES8_S8_EEENS6_IJNS7_ILi64EEENS7_ILi128EEENS7_ILi96EEEEEENS_10bfloat16_tEfNS_4arch4Sm90ELb1ELb0ELb0ELb1ELb0ELb1ELb0ELb0ELi2ELi1ELi2ELi1ELb1EEENS1_21CollectiveEpilogueBwdISD_SE_SG_Li256ELb1ELb0ELi1EEENS1_25SingleTileBwdLPTSchedulerILb1ELi128ELb0EEEEEEEEEvNT_6ParamsE --------------------------
	.section	.nv.info._ZN7cutlass13device_kernelIN5flash11enable_sm90INS1_16FlashAttnBwdSm90INS1_25CollectiveMainloopBwdSm90ILi2ELi2ELi2EN4cute5tupleIJNS5_1CILi1EEES8_S8_EEENS6_IJNS7_ILi64EEENS7_ILi128EEENS7_ILi96EEEEEENS_10bfloat16_tEfNS_4arch4Sm90ELb1ELb0ELb0ELb1ELb0ELb1ELb0ELb0ELi2ELi1ELi2ELi1ELb1EEENS1_21CollectiveEpilogueBwdISD_SE_SG_Li256ELb1ELb0ELi1EEENS1_25SingleTileBwdLPTSchedulerILb1ELi128ELb0EEEEEEEEEvNT_6ParamsE,"",@"SHT_CUDA_INFO"
	.sectionflags	@""
	.align	4


	//----- nvinfo : EIATTR_CUDA_API_VERSION
	.align		4
        /*0000*/ 	.byte	0x04, 0x37
        /*0002*/ 	.short	(.L_1549 - .L_1548)
.L_1548:
        /*0004*/ 	.word	0x00000082


	//----- nvinfo : EIATTR_KPARAM_INFO
	.align		4
.L_1549:
        /*0008*/ 	.byte	0x04, 0x17
        /*000a*/ 	.short	(.L_1551 - .L_1550)
.L_1550:
        /*000c*/ 	.word	0x00000000
        /*0010*/ 	.short	0x0000
        /*0012*/ 	.short	0x0070
        /*0014*/ 	.byte	0x00, 0xf0, 0x01, 0x1a


	//----- nvinfo : EIATTR_SPARSE_MMA_MASK
	.align		4
.L_1551:
        /*0018*/ 	.byte	0x03, 0x50
        /*001a*/ 	.short	0x0000


	//----- nvinfo : EIATTR_MAXREG_COUNT
	.align		4
        /*001c*/ 	.byte	0x03, 0x1b
        /*001e*/ 	.short	0x00a8


	//----- nvinfo : EIATTR_NUM_BARRIERS
	.align		4
        /*0020*/ 	.byte	0x02, 0x4c
        /*0022*/ 	.byte	0x10
	.zero		1


	//----- nvinfo : EIATTR_EXTERNS
	.align		4
        /*0024*/ 	.byte	0x04, 0x0f
        /*0026*/ 	.short	(.L_1553 - .L_1552)


	//   ....[0]....
	.align		4
.L_1552:
        /*0028*/ 	.word	index@(__assertfail)


	//----- nvinfo : EIATTR_ANNOTATIONS
	.align		4
.L_1553:
        /*002c*/ 	.byte	0x04, 0x55
        /*002e*/ 	.short	(.L_1555 - .L_1554)


	//   ....[0]....
.L_1554:
        /*0030*/ 	.word	0x00000001
        /*0034*/ 	.byte	0x40, 0x8c, 0x00, 0x00, 0x01, 0x00, 0x00, 0x00, 0x70, 0x90, 0x00, 0x00, 0x01, 0x00, 0x00, 0x00
        /*0044*/ 	.byte	0x90, 0x9d, 0x00, 0x00, 0x01, 0x00, 0x00, 0x00, 0xb0, 0x9d, 0x00, 0x00, 0x01, 0x00, 0x00, 0x00
        /*0054*/ 	.byte	0x90, 0xa1, 0x00, 0x00


	//----- nvinfo : EIATTR_MERCURY_ISA_VERSION
	.align		4
.L_1555:
        /*0058*/ 	.byte	0x03, 0x5f
        /*005a*/ 	.short	0x0101


	//----- nvinfo : EIATTR_INT_WARP_WIDE_INSTR_OFFSETS
	.align		4
        /*005c*/ 	.byte	0x04, 0x31
        /*005e*/ 	.short	(.L_1557 - .L_1556)


	//   ....[0]....
.L_1556:
        /*0060*/ 	.word	0x00000190


	//   ....[1]....
        /*0064*/ 	.word	0x000001c0


	//----- nvinfo : EIATTR_COOP_GROUP_MASK_REGIDS
	.align		4
.L_1557:
        /*0068*/ 	.byte	0x04, 0x29
        /*006a*/ 	.short	(.L_1559 - .L_1558)


	//   ....[0]....
.L_1558:
        /*006c*/ 	.word	0xffffffff


	//   ....[1]....
        /*0070*/ 	.word	0xffffffff


	//   ....[2]....
        /*0074*/ 	.word	0xffffffff


	//   ....[3]....
        /*0078*/ 	.word	0xffffffff


	//   ....[4]....
        /*007c*/ 	.word	0xffffffff


	//   ....[5]....
        /*0080*/ 	.word	0xffffffff


	//   ....[6]....
        /*0084*/ 	.word	0xffffffff


	//   ....[7]....
        /*0088*/ 	.word	0x0500000f


	//----- nvinfo : EIATTR_COOP_GROUP_INSTR_OFFSETS
	.align		4
.L_1559:
        /*008c*/ 	.byte	0x04, 0x28
        /*008e*/ 	.short	(.L_1561 - .L_1560)


	//   ....[0]....
.L_1560:
        /*0090*/ 	.word	0x00000070


	//   ....[1]....
        /*0094*/ 	.word	0x000001a0


	//   ....[2]....
        /*0098*/ 	.word	0x000001f0


	//   ....[3]....
        /*009c*/ 	.word	0x000003e0


	//   ....[4]....
        /*00a0*/ 	.word	0x00000630


	//   ....[5]....
        /*00a4*/ 	.word	0x00001710


	//   ....[6]....
        /*00a8*/ 	.word	0x000066c0


	//   ....[7]....
        /*00ac*/ 	.word	0x0000aad0


	//----- nvinfo : EIATTR_REG_RECONFIG
	.align		4
.L_1561:
        /*00b0*/ 	.byte	0x01, 0x54
	.zero		2


	//----- nvinfo : EIATTR_SYSCALL_OFFSETS
	.align		4
        /*00b4*/ 	.byte	0x04, 0x46
        /*00b6*/ 	.short	(.L_1563 - .L_1562)


	//   ....[0]....
.L_1562:
        /*00b8*/ 	.word	0x00001370


	//   ....[1]....
        /*00bc*/ 	.word	0x00001460


	//   ....[2]....
        /*00c0*/ 	.word	0x000015c0


	//   ....[3]....
        /*00c4*/ 	.word	0x000016b0


	//   ....[4]....
        /*00c8*/ 	.word	0x00001930


	//----- nvinfo : EIATTR_MBARRIER_INSTR_OFFSETS
	.align		4
.L_1563:
        /*00cc*/ 	.byte	0x04, 0x39
        /*00ce*/ 	.short	(.L_1565 - .L_1564)


	//   ....[0]....
.L_1564:
        /*00d0*/ 	.word	0x00000290
        /*00d4*/ 	.word	0x000000ff
        /*00d8*/ 	.word	0x00026800
        /*00dc*/ 	.short	0x0100
        /*00de*/ 	.byte	0x06
	.zero		1


	//   ....[1]....
        /*00e0*/ 	.word	0x00000390
        /*00e4*/ 	.word	0x000000ff
        /*00e8*/ 	.word	0x00026810
        /*00ec*/ 	.short	0x0100
        /*00ee*/ 	.byte	0x08
	.zero		1


	//   ....[2]....
        /*00f0*/ 	.word	0x000003a0
        /*00f4*/ 	.word	0x000000ff
        /*00f8*/ 	.word	0x00026820
        /*00fc*/ 	.short	0x0100
        /*00fe*/ 	.byte	0x08
	.zero		1


	//   ....[3]....
        /*0100*/ 	.word	0x000003b0
        /*0104*/ 	.word	0x000000ff
        /*0108*/ 	.word	0x00026818
        /*010c*/ 	.short	0x0100
        /*010e*/ 	.byte	0x08
	.zero		1


	//   ....[4]....
        /*0110*/ 	.word	0x000003c0
        /*0114*/ 	.word	0x000000ff
        /*0118*/ 	.word	0x00026828
        /*011c*/ 	.short	0x0100
        /*011e*/ 	.byte	0x08
	.zero		1


	//   ....[5]....
        /*0120*/ 	.word	0x000004f0
        /*0124*/ 	.word	0x000000ff
        /*0128*/ 	.word	0x00026830
        /*012c*/ 	.short	0x0100
        /*012e*/ 	.byte	0x08
	.zero		1


	//   ....[6]....
        /*0130*/ 	.word	0x00000500
        /*0134*/ 	.word	0x000000ff
        /*0138*/ 	.word	0x00026840
        /*013c*/ 	.short	0x0100
        /*013e*/ 	.byte	0x08
	.zero		1


	//   ....[7]....
        /*0140*/ 	.word	0x00000510
        /*0144*/ 	.word	0x000000ff
        /*0148*/ 	.word	0x00026838
        /*014c*/ 	.short	0x0100
        /*014e*/ 	.byte	0x08
	.zero		1


	//   ....[8]....
        /*0150*/ 	.word	0x00000520
        /*0154*/ 	.word	0x000000ff
        /*0158*/ 	.word	0x00026848
        /*015c*/ 	.short	0x0100
        /*015e*/ 	.byte	0x08
	.zero		1


	//   ....[9]....
        /*0160*/ 	.word	0x00001750
        /*0164*/ 	.word	0x00000002
        /*0168*/ 	.word	0x00026800
        /*016c*/ 	.short	0x010a
        /*016e*/ 	.byte	0x3f
	.zero		1


	//   ....[10]....
        /*0170*/ 	.word	0x000017f0
        /*0174*/ 	.word	0x00000002
        /*0178*/ 	.word	0x00026800
        /*017c*/ 	.short	0x010a
        /*017e*/ 	.byte	0x3f
	.zero		1


	//   ....[11]....
        /*0180*/ 	.word	0x00002150
        /*0184*/ 	.word	0x000000ff
        /*0188*/ 	.word	0x00026810
        /*018c*/ 	.short	0x010a
        /*018e*/ 	.byte	0x07
	.zero		1


	//   ....[12]....
        /*0190*/ 	.word	0x00002190
        /*0194*/ 	.word	0x000000ff
        /*0198*/ 	.word	0x00026810
        /*019c*/ 	.short	0x010a
        /*019e*/ 	.byte	0x07
	.zero		1


	//   ....[13]....
        /*01a0*/ 	.word	0x000025d0
        /*01a4*/ 	.word	0x000000ff
        /*01a8*/ 	.word	0x00026830
        /*01ac*/ 	.short	0x010a
        /*01ae*/ 	.byte	0x07
	.zero		1


	//   ....[14]....
        /*01b0*/ 	.word	0x00002610
        /*01b4*/ 	.word	0x000000ff
        /*01b8*/ 	.word	0x00026830
        /*01bc*/ 	.short	0x010a
        /*01be*/ 	.byte	0x07
	.zero		1


	//   ....[15]....
        /*01c0*/ 	.word	0x00004430
        /*01c4*/ 	.word	0x000000ff
        /*01c8*/ 	.word	0x00000000
        /*01cc*/ 	.short	0x0101
        /*01ce*/ 	.byte	0x08
	.zero		1


	//   ....[16]....
        /*01d0*/ 	.word	0x00004710
        /*01d4*/ 	.word	0x000000ff
        /*01d8*/ 	.word	0x00000000
        /*01dc*/ 	.short	0x0101
        /*01de*/ 	.byte	0x07
	.zero		1


	//   ....[17]....
        /*01e0*/ 	.word	0x00008810
        /*01e4*/ 	.word	0x0000000f
        /*01e8*/ 	.word	0x00026820
        /*01ec*/ 	.short	0x010a
        /*01ee*/ 	.byte	0x3f
	.zero		1


	//   ....[18]....
        /*01f0*/ 	.word	0x000090d0
        /*01f4*/ 	.word	0x0000000f
        /*01f8*/ 	.word	0x00026840
        /*01fc*/ 	.short	0x010a
        /*01fe*/ 	.byte	0x3f
	.zero		1


	//   ....[19]....
        /*0200*/ 	.word	0x00009410
        /*0204*/ 	.word	0x0000000f
        /*0208*/ 	.word	0x00026828
        /*020c*/ 	.short	0x010a
        /*020e*/ 	.byte	0x3f
	.zero		1


	//   ....[20]....
        /*0210*/ 	.word	0x00009750
        /*0214*/ 	.word	0x0000000f
        /*0218*/ 	.word	0x00026848
        /*021c*/ 	.short	0x010a
        /*021e*/ 	.byte	0x3f
	.zero		1


	//   ....[21]....
        /*0220*/ 	.word	0x00009a30
        /*0224*/ 	.word	0x0000000f
        /*0228*/ 	.word	0x00026820
        /*022c*/ 	.short	0x010a
        /*022e*/ 	.byte	0x3f
	.zero		1


	//   ....[22]....
        /*0230*/ 	.word	0x00009de0
        /*0234*/ 	.word	0x0000000f
        /*0238*/ 	.word	0x00026840
        /*023c*/ 	.short	0x010a
        /*023e*/ 	.byte	0x3f
	.zero		1


	//   ....[23]....
        /*0240*/ 	.word	0x0000a0f0
        /*0244*/ 	.word	0x0000000f
        /*0248*/ 	.word	0x00026828
        /*024c*/ 	.short	0x010a
        /*024e*/ 	.byte	0x3f
	.zero		1


	//   ....[24]....
        /*0250*/ 	.word	0x0000a470
        /*0254*/ 	.word	0x00000003
        /*0258*/ 	.word	0x00026840
        /*025c*/ 	.short	0x010a
        /*025e*/ 	.byte	0x3f
	.zero		1


	//   ....[25]....
        /*0260*/ 	.word	0x0000a940
        /*0264*/ 	.word	0x00000007
        /*0268*/ 	.word	0x00000000
        /*026c*/ 	.short	0x010a
        /*026e*/ 	.byte	0x3f
	.zero		1


	//   ....[26]....
        /*0270*/ 	.word	0x0000a990
        /*0274*/ 	.word	0x00000003
        /*0278*/ 	.word	0x00000000
        /*027c*/ 	.short	0x010a
        /*027e*/ 	.byte	0x3f
	.zero		1


	//   ....[27]....
        /*0280*/ 	.word	0x0000a9f0
        /*0284*/ 	.word	0x00000005
        /*0288*/ 	.word	0x00000000
        /*028c*/ 	.short	0x010a
        /*028e*/ 	.byte	0x3f
	.zero		1


	//   ....[28]....
        /*0290*/ 	.word	0x0000aa20
        /*0294*/ 	.word	0x00000003
        /*0298*/ 	.word	0x00000000
        /*029c*/ 	.short	0x010a
        /*029e*/ 	.byte	0x3f
	.zero		1


	//   ....[29]....
        /*02a0*/ 	.word	0x0000ab00
        /*02a4*/ 	.word	0x00000002
        /*02a8*/ 	.word	0x00026800
        /*02ac*/ 	.short	0x010a
        /*02ae*/ 	.byte	0x3f
	.zero		1


	//   ....[30]....
        /*02b0*/ 	.word	0x0000ab60
        /*02b4*/ 	.word	0x00000005
        /*02b8*/ 	.word	0x00026810
        /*02bc*/ 	.short	0x010a
        /*02be*/ 	.byte	0x3f
	.zero		1


	//   ....[31]....
        /*02c0*/ 	.word	0x0000abc0
        /*02c4*/ 	.word	0x00000005
        /*02c8*/ 	.word	0x00026830
        /*02cc*/ 	.short	0x010a
        /*02ce*/ 	.byte	0x3f
	.zero		1


	//   ....[32]....
        /*02d0*/ 	.word	0x0000ac10
        /*02d4*/ 	.word	0x0000000f
        /*02d8*/ 	.word	0x00026820
        /*02dc*/ 	.short	0x010a
        /*02de*/ 	.byte	0x3f
	.zero		1


	//   ....[33]....
        /*02e0*/ 	.word	0x0000ac60
        /*02e4*/ 	.word	0x0000000f
        /*02e8*/ 	.word	0x00026840
        /*02ec*/ 	.short	0x010a
        /*02ee*/ 	.byte	0x3f
	.zero		1


	//   ....[34]....
        /*02f0*/ 	.word	0x0000acb0
        /*02f4*/ 	.word	0x0000000f
        /*02f8*/ 	.word	0x00026828
        /*02fc*/ 	.short	0x010a
        /*02fe*/ 	.byte	0x3f
	.zero		1


	//   ....[35]....
        /*0300*/ 	.word	0x0000ad00
        /*0304*/ 	.word	0x0000000f
        /*0308*/ 	.word	0x00026848
        /*030c*/ 	.short	0x010a
        /*030e*/ 	.byte	0x3f
	.zero		1


	//   ....[36]....
        /*0310*/ 	.word	0x0000ad60
        /*0314*/ 	.word	0x0000000f
        /*0318*/ 	.word	0x00026820
        /*031c*/ 	.short	0x010a
        /*031e*/ 	.byte	0x3f
	.zero		1


	//   ....[37]....
        /*0320*/ 	.word	0x0000adb0
        /*0324*/ 	.word	0x0000000f
        /*0328*/ 	.word	0x00026840
        /*032c*/ 	.short	0x010a
        /*032e*/ 	.byte	0x3f
	.zero		1


	//   ....[38]....
        /*0330*/ 	.word	0x0000ae00
        /*0334*/ 	.word	0x0000000f
        /*0338*/ 	.word	0x00026828
        /*033c*/ 	.short	0x010a
        /*033e*/ 	.byte	0x3f
	.zero		1


	//   ....[39]....
        /*0340*/ 	.word	0x0000ae50
        /*0344*/ 	.word	0x00000003
        /*0348*/ 	.word	0x00026840
        /*034c*/ 	.short	0x010a
        /*034e*/ 	.byte	0x3f
	.zero		1


	//   ....[40]....
        /*0350*/ 	.word	0x0000af20
        /*0354*/ 	.word	0x00000007
        /*0358*/ 	.word	0x00000000
        /*035c*/ 	.short	0x010a
        /*035e*/ 	.byte	0x3f
	.zero		1


	//   ....[41]....
        /*0360*/ 	.word	0x0000af70
        /*0364*/ 	.word	0x00000003
        /*0368*/ 	.word	0x00000000
        /*036c*/ 	.short	0x010a
        /*036e*/ 	.byte	0x3f
	.zero		1


	//   ....[42]....
        /*0370*/ 	.word	0x0000afc0
        /*0374*/ 	.word	0x00000005
        /*0378*/ 	.word	0x00000000
        /*037c*/ 	.short	0x010a
        /*037e*/ 	.byte	0x3f
	.zero		1


	//----- nvinfo : EIATTR_NUM_MBARRIERS
	.align		4
.L_1565:
        /*0380*/ 	.byte	0x03, 0x38
        /*0382*/ 	.short	0x0009


	//----- nvinfo : EIATTR_EXIT_INSTR_OFFSETS
	.align		4
        /*0384*/ 	.byte	0x04, 0x1c
        /*0386*/ 	.short	(.L_1567 - .L_1566)


	//   ....[0]....
.L_1566:
        /*0388*/ 	.word	0x0000aa70


	//----- nvinfo : EIATTR_MAX_THREADS
	.align		4
.L_1567:
        /*038c*/ 	.byte	0x04, 0x05
        /*038e*/ 	.short	(.L_1569 - .L_1568)
.L_1568:
        /*0390*/ 	.word	0x00000180
        /*0394*/ 	.word	0x00000001
        /*0398*/ 	.word	0x00000001


	//----- nvinfo : EIATTR_CRS_STACK_SIZE
	.align		4
.L_1569:
        /*039c*/ 	.byte	0x04, 0x1e
        /*039e*/ 	.short	(.L_1571 - .L_1570)
.L_1570:
        /*03a0*/ 	.word	0x00000000


	//----- nvinfo : EIATTR_CBANK_PARAM_SIZE
	.align		4
.L_1571:
        /*03a4*/ 	.byte	0x03, 0x19
        /*03a6*/ 	.short	0x06f0


	//----- nvinfo : EIATTR_PARAM_CBANK
	.align		4
        /*03a8*/ 	.byte	0x04, 0x0a
        /*03aa*/ 	.short	(.L_1573 - .L_1572)
	.align		4
.L_1572:
        /*03ac*/ 	.word	index@(.nv.constant0._ZN7cutlass13device_kernelIN5flash11enable_sm90INS1_16FlashAttnBwdSm90INS1_25CollectiveMainloopBwdSm90ILi2ELi2ELi2EN4cute5tupleIJNS5_1CILi1EEES8_S8_EEENS6_IJNS7_ILi64EEENS7_ILi128EEENS7_ILi96EEEEEENS_10bfloat16_tEfNS_4arch4Sm90ELb1ELb0ELb0ELb1ELb0ELb1ELb0ELb0ELi2ELi1ELi2ELi1ELb1EEENS1_21CollectiveEpilogueBwdISD_SE_SG_Li256ELb1ELb0ELi1EEENS1_25SingleTileBwdLPTSchedulerILb1ELi128ELb0EEEEEEEEEvNT_6ParamsE)
        /*03b0*/ 	.short	0x0210
        /*03b2*/ 	.short	0x06f0


	//----- nvinfo : EIATTR_SW_WAR
	.align		4
.L_1573:
        /*03b4*/ 	.byte	0x04, 0x36
        /*03b6*/ 	.short	(.L_1575 - .L_1574)
.L_1574:
        /*03b8*/ 	.word	0x00000008
.L_1575:


//--------------------- .nv.info._ZN7cutlass13device_kernelIN5flash11enable_sm90INS1_16FlashAttnBwdSm90INS1_25CollectiveMainloopBwdSm90ILi2ELi2ELi2EN4cute5tupleIJNS5_1CILi1EEES8_S8_EEENS6_IJNS7_ILi64EEENS7_ILi128EEENS7_ILi96EEEEEENS_10bfloat16_tEfNS_4arch4Sm90ELb1ELb0ELb0ELb1ELb1ELb1ELb0ELb0ELi2ELi1ELi2ELi1ELb1EEENS1_21CollectiveEpilogueBwdISD_SE_SG_Li256ELb1ELb0ELi1EEENS1_25SingleTileBwdLPTSchedulerILb1ELi128ELb1EEEEEEEEEvNT_6ParamsE --------------------------
	.section	.nv.info._ZN7cutlass13device_kernelIN5flash11enable_sm90INS1_16FlashAttnBwdSm90INS1_25CollectiveMainloopBwdSm90ILi2ELi2ELi2EN4cute5tupleIJNS5_1CILi1EEES8_S8_EEENS6_IJNS7_ILi64EEENS7_ILi128EEENS7_ILi96EEEEEENS_10bfloat16_tEfNS_4arch4Sm90ELb1ELb0ELb0ELb1ELb1ELb1ELb0ELb0ELi2ELi1ELi2ELi1ELb1EEENS1_21CollectiveEpilogueBwdISD_SE_SG_Li256ELb1ELb0ELi1EEENS1_25SingleTileBwdLPTSchedulerILb1ELi128ELb1EEEEEEEEEvNT_6ParamsE,"",@"SHT_CUDA_INFO"
	.sectionflags	@""
	.align	4


	//----- nvinfo : EIATTR_CUDA_API_VERSION
	.align		4
        /*0000*/ 	.byte	0x04, 0x37
        /*0002*/ 	.short	(.L_1577 - .L_1576)
.L_1576:
        /*0004*/ 	.word	0x00000082


	//----- nvinfo : EIATTR_KPARAM_INFO
	.align		4
.L_1577:
        /*0008*/ 	.byte	0x04, 0x17
        /*000a*/ 	.short	(.L_1579 - .L_1578)
.L_1578:
        /*000c*/ 	.word	0x00000000
        /*0010*/ 	.short	0x0000
        /*0012*/ 	.short	0x0070
        /*0014*/ 	.byte	0x00, 0xf0, 0x01, 0x1a


	//----- nvinfo : EIATTR_SPARSE_MMA_MASK
	.align		4
.L_1579:
        /*0018*/ 	.byte	0x03, 0x50
        /*001a*/ 	.short	0x0000


	//----- nvinfo : EIATTR_MAXREG_COUNT
	.align		4
        /*001c*/ 	.byte	0x03, 0x1b
        /*001e*/ 	.short	0x00a8


	//----- nvinfo : EIATTR_NUM_BARRIERS
	.align		4
        /*0020*/ 	.byte	0x02, 0x4c
        /*0022*/ 	.byte	0x10
	.zero		1


	//----- nvinfo : EIATTR_EXTERNS
	.align		4
        /*0024*/ 	.byte	0x04, 0x0f
        /*0026*/ 	.short	(.L_1581 - .L_1580)


	//   ....[0]....
	.align		4
.L_1580:
        /*0028*/ 	.word	index@(__assertfail)


	//----- nvinfo : EIATTR_ANNOTATIONS
	.align		4
.L_1581:
        /*002c*/ 	.byte	0x04, 0x55
        /*002e*/ 	.short	(.L_1583 - .L_1582)


	//   ....[0]....
.L_1582:
        /*0030*/ 	.word	0x00000001
        /*0034*/ 	.byte	0x50, 0x95, 0x00, 0x00, 0x01, 0x00, 0x00, 0x00, 0x80, 0x99, 0x00, 0x00, 0x01, 0x00, 0x00, 0x00
        /*0044*/ 	.byte	0xa0, 0xa6, 0x00, 0x00, 0x01, 0x00, 0x00, 0x00, 0xc0, 0xa6, 0x00, 0x00, 0x01, 0x00, 0x00, 0x00
        /*0054*/ 	.byte	0xa0, 0xaa, 0x00, 0x00


	//----- nvinfo : EIATTR_MERCURY_ISA_VERSION
	.align		4
.L_1583:
        /*0058*/ 	.byte	0x03, 0x5f
        /*005a*/ 	.short	0x0101


	//----- nvinfo : EIATTR_INT_WARP_WIDE_INSTR_OFFSETS
	.align		4
        /*005c*/ 	.byte	0x04, 0x31
        /*005e*/ 	.short	(.L_1585 - .L_1584)


	//   ....[0]....
.L_1584:
        /*0060*/ 	.word	0x00000190


	//   ....[1]....
        /*0064*/ 	.word	0x000001c0


	//   ....[2]....
        /*0068*/ 	.word	0x00007890


	//   ....[3]....
        /*006c*/ 	.word	0x00007f40


	//   ....[4]....
        /*0070*/ 	.word	0x00008460


	//----- nvinfo : EIATTR_COOP_GROUP_MASK_REGIDS
	.align		4
.L_1585:
        /*0074*/ 	.byte	0x04, 0x29
        /*0076*/ 	.short	(.L_1587 - .L_1586)


	//   ....[0]....
.L_1586:
        /*0078*/ 	.word	0xffffffff


	//   ....[1]....
        /*007c*/ 	.word	0xffffffff


	//   ....[2]....
        /*0080*/ 	.word	0xffffffff


	//   ....[3]....
        /*0084*/ 	.word	0xffffffff


	//   ....[4]....
        /*0088*/ 	.word	0xffffffff


	//   ....[5]....
        /*008c*/ 	.word	0xffffffff


	//   ....[6]....
        /*0090*/ 	.word	0xffffffff


	//   ....[7]....
        /*0094*/ 	.word	0xffffffff


	//   ....[8]....
        /*0098*/ 	.word	0xffffffff


	//   ....[9]....
        /*009c*/ 	.word	0xffffffff


	//   ....[10]....
        /*00a0*/ 	.word	0xffffffff


	//   ....[11]....
        /*00a4*/ 	.word	0xffffffff


	//   ....[12]....
        /*00a8*/ 	.word	0xffffffff


	//   ....[13]....
        /*00ac*/ 	.word	0x0500000f


	//   ....[14]....
        /*00b0*/ 	.word	0x0500000f


	//   ....[15]....
        /*00b4*/ 	.word	0x0500000f


	//   ....[16]....
        /*00b8*/ 	.word	0x0500000f


	//----- nvinfo : EIATTR_COOP_GROUP_INSTR_OFFSETS
	.align		4
.L_1587:
        /*00bc*/ 	.byte	0x04, 0x28
        /*00be*/ 	.short	(.L_1589 - .L_1588)


	//   ....[0]....
.L_1588:
        /*00c0*/ 	.word	0x00000070


	//   ....[1]....
        /*00c4*/ 	.word	0x000001a0


	//   ....[2]....
        /*00c8*/ 	.word	0x000001f0


	//   ....[3]....
        /*00cc*/ 	.word	0x000003e0


	//   ....[4]....
        /*00d0*/ 	.word	0x00000630


	//   ....[5]....
        /*00d4*/ 	.word	0x00001730


	//   ....[6]....
        /*00d8*/ 	.word	0x000066e0


	//   ....[7]....
        /*00dc*/ 	.word	0x00007490


	//   ....[8]....
        /*00e0*/ 	.word	0x000077c0


	//   ....[9]....
        /*00e4*/ 	.word	0x00007bc0


	//   ....[10]....
        /*00e8*/ 	.word	0x00007e70


	//   ....[11]....
        /*00ec*/ 	.word	0x00008120


	//   ....[12]....
        /*00f0*/ 	.word	0x00008390


	//   ....[13]....
        /*00f4*/ 	.word	0x0000b3e0


	//   ....[14]....
        /*00f8*/ 	.word	0x0000b550


	//   ....[15]....
        /*00fc*/ 	.word	0x0000b5c0


	//   ....[16]....
        /*0100*/ 	.word	0x0000b630


	//----- nvinfo : EIATTR_REG_RECONFIG
	.align		4
.L_1589:
        /*0104*/ 	.byte	0x01, 0x54
	.zero		2


	//----- nvinfo : EIATTR_SYSCALL_OFFSETS
	.align		4
        /*0108*/ 	.byte	0x04, 0x46
        /*010a*/ 	.short	(.L_1591 - .L_1590)


	//   ....[0]....
.L_1590:
        /*010c*/ 	.word	0x00001390


	//   ....[1]....
        /*0110*/ 	.word	0x00001480


	//   ....[2]....
        /*0114*/ 	.word	0x000015e0


	//   ....[3]....
        /*0118*/ 	.word	0x000016d0


	//   ....[4]....
        /*011c*/ 	.word	0x00001950


	//----- nvinfo : EIATTR_MBARRIER_INSTR_OFFSETS
	.align		4
.L_1591:
        /*0120*/ 	.byte	0x04, 0x39
        /*0122*/ 	.short	(.L_1593 - .L_1592)


	//   ....[0]....
.L_1592:
        /*0124*/ 	.word	0x00000290
        /*0128*/ 	.word	0x000000ff
        /*012c*/ 	.word	0x00026800
        /*0130*/ 	.short	0x0100
        /*0132*/ 	.byte	0x06
	.zero		1


	//   ....[1]....
        /*0134*/ 	.word	0x00000390
        /*0138*/ 	.word	0x000000ff
        /*013c*/ 	.word	0x00026810
        /*0140*/ 	.short	0x0100
        /*0142*/ 	.byte	0x08
	.zero		1


	//   ....[2]....
        /*0144*/ 	.word	0x000003a0
        /*0148*/ 	.word	0x000000ff
        /*014c*/ 	.word	0x00026820
        /*0150*/ 	.short	0x0100
        /*0152*/ 	.byte	0x08
	.zero		1


	//   ....[3]....
        /*0154*/ 	.word	0x000003b0
        /*0158*/ 	.word	0x000000ff
        /*015c*/ 	.word	0x00026818
        /*0160*/ 	.short	0x0100
        /*0162*/ 	.byte	0x08
	.zero		1


	//   ....[4]....
        /*0164*/ 	.word	0x000003c0
        /*0168*/ 	.word	0x000000ff
        /*016c*/ 	.word	0x00026828
        /*0170*/ 	.short	0x0100
        /*0172*/ 	.byte	0x08
	.zero		1


	//   ....[5]....
        /*0174*/ 	.word	0x000004f0
        /*0178*/ 	.word	0x000000ff
        /*017c*/ 	.word	0x00026830
        /*0180*/ 	.short	0x0100
        /*0182*/ 	.byte	0x08
	.zero		1


	//   ....[6]....
        /*0184*/ 	.word	0x00000500
        /*0188*/ 	.word	0x000000ff
        /*018c*/ 	.word	0x00026840
        /*0190*/ 	.short	0x0100
        /*0192*/ 	.byte	0x08
	.zero		1


	//   ....[7]....
        /*0194*/ 	.word	0x00000510
        /*0198*/ 	.word	0x000000ff
        /*019c*/ 	.word	0x00026838
        /*01a0*/ 	.short	0x0100
        /*01a2*/ 	.byte	0x08
	.zero		1


	//   ....[8]....
        /*01a4*/ 	.word	0x00000520
        /*01a8*/ 	.word	0x000000ff
        /*01ac*/ 	.word	0x00026848
        /*01b0*/ 	.short	0x0100
        /*01b2*/ 	.byte	0x08
	.zero		1


	//   ....[9]....
        /*01b4*/ 	.word	0x00001770
        /*01b8*/ 	.word	0x00000002
        /*01bc*/ 	.word	0x00026800
        /*01c0*/ 	.short	0x010a
        /*01c2*/ 	.byte	0x3f
	.zero		1


	//   ....[10]....
        /*01c4*/ 	.word	0x00001810
        /*01c8*/ 	.word	0x00000002
        /*01cc*/ 	.word	0x00026800
        /*01d0*/ 	.short	0x010a
        /*01d2*/ 	.byte	0x3f
	.zero		1


	//   ....[11]....
        /*01d4*/ 	.word	0x00002170
        /*01d8*/ 	.word	0x000000ff
        /*01dc*/ 	.word	0x00026810
        /*01e0*/ 	.short	0x010a
        /*01e2*/ 	.byte	0x07
	.zero		1


	//   ....[12]....
        /*01e4*/ 	.word	0x000021b0
        /*01e8*/ 	.word	0x000000ff
        /*01ec*/ 	.word	0x00026810
        /*01f0*/ 	.short	0x010a
        /*01f2*/ 	.byte	0x07
	.zero		1


	//   ....[13]....
        /*01f4*/ 	.word	0x000025f0
        /*01f8*/ 	.word	0x000000ff
        /*01fc*/ 	.word	0x00026830
        /*0200*/ 	.short	0x010a
        /*0202*/ 	.byte	0x07
	.zero		1


	//   ....[14]....
        /*0204*/ 	.word	0x00002630
        /*0208*/ 	.word	0x000000ff
        /*020c*/ 	.word	0x00026830
        /*0210*/ 	.short	0x010a
        /*0212*/ 	.byte	0x07
	.zero		1


	//   ....[15]....
        /*0214*/ 	.word	0x00004450
        /*0218*/ 	.word	0x000000ff
        /*021c*/ 	.word	0x00000000
        /*0220*/ 	.short	0x0101
        /*0222*/ 	.byte	0x08
	.zero		1


	//   ....[16]....
        /*0224*/ 	.word	0x00004730
        /*0228*/ 	.word	0x000000ff
        /*022c*/ 	.word	0x00000000
        /*0230*/ 	.short	0x0101
        /*0232*/ 	.byte	0x07
	.zero		1


	//   ....[17]....
        /*0234*/ 	.word	0x00009120
        /*0238*/ 	.word	0x0000000f
        /*023c*/ 	.word	0x00026820
        /*0240*/ 	.short	0x010a
        /*0242*/ 	.byte	0x3f
	.zero		1


	//   ....[18]....
        /*0244*/ 	.word	0x000099e0
        /*0248*/ 	.word	0x0000000f
        /*024c*/ 	.word	0x00026840
        /*0250*/ 	.short	0x010a
        /*0252*/ 	.byte	0x3f
	.zero		1


	//   ....[19]....
        /*0254*/ 	.word	0x00009d20
        /*0258*/ 	.word	0x0000000f
        /*025c*/ 	.word	0x00026828
        /*0260*/ 	.short	0x010a
        /*0262*/ 	.byte	0x3f
	.zero		1


	//   ....[20]....
        /*0264*/ 	.word	0x0000a060
        /*0268*/ 	.word	0x0000000f
        /*026c*/ 	.word	0x00026848
        /*0270*/ 	.short	0x010a
        /*0272*/ 	.byte	0x3f
	.zero		1


	//   ....[21]....
        /*0274*/ 	.word	0x0000a340
        /*0278*/ 	.word	0x0000000f
        /*027c*/ 	.word	0x00026820
        /*0280*/ 	.short	0x010a
        /*0282*/ 	.byte	0x3f
	.zero		1


	//   ....[22]....
        /*0284*/ 	.word	0x0000a6f0
        /*0288*/ 	.word	0x0000000f
        /*028c*/ 	.word	0x00026840
        /*0290*/ 	.short	0x010a
        /*0292*/ 	.byte	0x3f
	.zero		1


	//   ....[23]....
        /*0294*/ 	.word	0x0000aa00
        /*0298*/ 	.word	0x0000000f
        /*029c*/ 	.word	0x00026828
        /*02a0*/ 	.short	0x010a
        /*02a2*/ 	.byte	0x3f
	.zero		1


	//   ....[24]....
        /*02a4*/ 	.word	0x0000ad80
        /*02a8*/ 	.word	0x00000003
        /*02ac*/ 	.word	0x00026840
        /*02b0*/ 	.short	0x010a
        /*02b2*/ 	.byte	0x3f
	.zero		1


	//   ....[25]....
        /*02b4*/ 	.word	0x0000b250
        /*02b8*/ 	.word	0x00000007
        /*02bc*/ 	.word	0x00000000
        /*02c0*/ 	.short	0x010a
        /*02c2*/ 	.byte	0x3f
	.zero		1


	//   ....[26]....
        /*02c4*/ 	.word	0x0000b2a0
        /*02c8*/ 	.word	0x00000003
        /*02cc*/ 	.word	0x00000000
        /*02d0*/ 	.short	0x010a
        /*02d2*/ 	.byte	0x3f
	.zero		1


	//   ....[27]....
        /*02d4*/ 	.word	0x0000b300
        /*02d8*/ 	.word	0x00000005
        /*02dc*/ 	.word	0x00000000
        /*02e0*/ 	.short	0x010a
        /*02e2*/ 	.byte	0x3f
	.zero		1


	//   ....[28]....
        /*02e4*/ 	.word	0x0000b330
        /*02e8*/ 	.word	0x00000003
        /*02ec*/ 	.word	0x00000000
        /*02f0*/ 	.short	0x010a
        /*02f2*/ 	.byte	0x3f
	.zero		1


	//   ....[29]....
        /*02f4*/ 	.word	0x0000b410
        /*02f8*/ 	.word	0x00000002
        /*02fc*/ 	.word	0x00026800
        /*0300*/ 	.short	0x010a
        /*0302*/ 	.byte	0x3f
	.zero		1


	//   ....[30]....
        /*0304*/ 	.word	0x0000b470
        /*0308*/ 	.word	0x00000005
        /*030c*/ 	.word	0x00026810
        /*0310*/ 	.short	0x010a
        /*0312*/ 	.byte	0x3f
	.zero		1


	//   ....[31]....
        /*0314*/ 	.word	0x0000b4d0
        /*0318*/ 	.word	0x00000005
        /*031c*/ 	.word	0x00026830
        /*0320*/ 	.short	0x010a
        /*0322*/ 	.byte	0x3f
	.zero		1


	//   ....[32]....
        /*0324*/ 	.word	0x0000b670
        /*0328*/ 	.word	0x0000000f
        /*032c*/ 	.word	0x00026820
        /*0330*/ 	.short	0x010a
        /*0332*/ 	.byte	0x3f
	.zero		1


	//   ....[33]....
        /*0334*/ 	.word	0x0000b6c0
        /*0338*/ 	.word	0x0000000f
        /*033c*/ 	.word	0x00026840
        /*0340*/ 	.short	0x010a
        /*0342*/ 	.byte	0x3f
	.zero		1


	//   ....[34]....
        /*0344*/ 	.word	0x0000b710
        /*0348*/ 	.word	0x0000000f
        /*034c*/ 	.word	0x00026828
        /*0350*/ 	.short	0x010a
        /*0352*/ 	.byte	0x3f
	.zero		1


	//   ....[35]....
        /*0354*/ 	.word	0x0000b760
        /*0358*/ 	.word	0x0000000f
        /*035c*/ 	.word	0x00026848
        /*0360*/ 	.short	0x010a
        /*0362*/ 	.byte	0x3f
	.zero		1


	//   ....[36]....
        /*0364*/ 	.word	0x0000b7c0
        /*0368*/ 	.word	0x0000000f
        /*036c*/ 	.word	0x00026820
        /*0370*/ 	.short	0x010a
        /*0372*/ 	.byte	0x3f
	.zero		1


	//   ....[37]....
        /*0374*/ 	.word	0x0000b810
        /*0378*/ 	.word	0x0000000f
        /*037c*/ 	.word	0x00026840
        /*0380*/ 	.short	0x010a
        /*0382*/ 	.byte	0x3f
	.zero		1


	//   ....[38]....
        /*0384*/ 	.word	0x0000b860
        /*0388*/ 	.word	0x0000000f
        /*038c*/ 	.word	0x00026828
        /*0390*/ 	.short	0x010a
        /*0392*/ 	.byte	0x3f
	.zero		1


	//   ....[39]....
        /*0394*/ 	.word	0x0000b8b0
        /*0398*/ 	.word	0x00000003
        /*039c*/ 	.word	0x00026840
        /*03a0*/ 	.short	0x010a
        /*03a2*/ 	.byte	0x3f
	.zero		1


	//   ....[40]....
        /*03a4*/ 	.word	0x0000b980
        /*03a8*/ 	.word	0x00000007
        /*03ac*/ 	.word	0x00000000
        /*03b0*/ 	.short	0x010a
        /*03b2*/ 	.byte	0x3f
	.zero		1


	//   ....[41]....
        /*03b4*/ 	.word	0x0000b9d0
        /*03b8*/ 	.word	0x00000003
        /*03bc*/ 	.word	0x00000000
        /*03c0*/ 	.short	0x010a
        /*03c2*/ 	.byte	0x3f
	.zero		1


	//   ....[42]....
        /*03c4*/ 	.word	0x0000ba20
        /*03c8*/ 	.word	0x00000005
        /*03cc*/ 	.word	0x00000000
        /*03d0*/ 	.short	0x010a
        /*03d2*/ 	.byte	0x3f
	.zero		1


	//----- nvinfo : EIATTR_NUM_MBARRIERS
	.align		4
.L_1593:
        /*03d4*/ 	.byte	0x03, 0x38
        /*03d6*/ 	.short	0x0009


	//----- nvinfo : EIATTR_EXIT_INSTR_OFFSETS
	.align		4
        /*03d8*/ 	.byte	0x04, 0x1c
        /*03da*/ 	.short	(.L_1595 - .L_1594)


	//   ....[0]....
.L_1594:
        /*03dc*/ 	.word	0x0000b380


	//----- nvinfo : EIATTR_MAX_THREADS
	.align		4
.L_1595:
        /*03e0*/ 	.byte	0x04, 0x05
        /*03e2*/ 	.short	(.L_1597 - .L_1596)
.L_1596:
        /*03e4*/ 	.word	0x00000180
        /*03e8*/ 	.word	0x00000001
        /*03ec*/ 	.word	0x00000001


	//----- nvinfo : EIATTR_CRS_STACK_SIZE
	.align		4
.L_1597:
        /*03f0*/ 	.byte	0x04, 0x1e
        /*03f2*/ 	.short	(.L_1599 - .L_1598)
.L_1598:
        /*03f4*/ 	.word	0x00000000


	//----- nvinfo : EIATTR_CBANK_PARAM_SIZE
	.align		4
.L_1599:
        /*03f8*/ 	.byte	0x03, 0x19
        /*03fa*/ 	.short	0x06f0


	//----- nvinfo : EIATTR_PARAM_CBANK
	.align		4
        /*03fc*/ 	.byte	0x04, 0x0a
        /*03fe*/ 	.short	(.L_1601 - .L_1600)
	.align		4
.L_1600:
        /*0400*/ 	.word	index@(.nv.constant0._ZN7cutlass13device_kernelIN5flash11enable_sm90INS1_16FlashAttnBwdSm90INS1_25CollectiveMainloopBwdSm90ILi2ELi2ELi2EN4cute5tupleIJNS5_1CILi1EEES8_S8_EEENS6_IJNS7_ILi64EEENS7_ILi128EEENS7_ILi96EEEEEENS_10bfloat16_tEfNS_4arch4Sm90ELb1ELb0ELb0ELb1ELb1ELb1ELb0ELb0ELi2ELi1ELi2ELi1ELb1EEENS1_21CollectiveEpilogueBwdISD_SE_SG_Li256ELb1ELb0ELi1EEENS1_25SingleTileBwdLPTSchedulerILb1ELi128ELb1EEEEEEEEEvNT_6ParamsE)
        /*0404*/ 	.short	0x0210
        /*0406*/ 	.short	0x06f0


	//----- nvinfo : EIATTR_SW_WAR
	.align		4
.L_1601:
        /*0408*/ 	.byte	0x04, 0x36
        /*040a*/ 	.short	(.L_1603 - .L_1602)
.L_1602:
        /*040c*/ 	.word	0x00000008
.L_1603:


//--------------------- .nv.info._ZN7cutlass13device_kernelIN5flash11enable_sm90INS1_16FlashAttnBwdSm90INS1_25CollectiveMainloopBwdSm90ILi2ELi2ELi2EN4cute5tupleIJNS5_1CILi1EEES8_S8_EEENS6_IJNS7_ILi64EEENS7_ILi128EEENS7_ILi96EEEEEENS_10bfloat16_tEfNS_4arch4Sm90ELb1ELb0ELb0ELb1ELb0ELb1ELb0ELb0ELi2ELi1ELi2ELi1ELb1EEENS1_24CollectiveEpilogueBwdGQAISD_fSG_Li256ELb1ELb0EEENS1_25SingleTileBwdLPTSchedulerILb1ELi128ELb0EEEEEEEEEvNT_6ParamsE --------------------------
	.section	.nv.info._ZN7cutlass13device_kernelIN5flash11enable_sm90INS1_16FlashAttnBwdSm90INS1_25CollectiveMainloopBwdSm90ILi2ELi2ELi2EN4cute5tupleIJNS5_1CILi1EEES8_S8_EEENS6_IJNS7_ILi64EEENS7_ILi128EEENS7_ILi96EEEEEENS_10bfloat16_tEfNS_4arch4Sm90ELb1ELb0ELb0ELb1ELb0ELb1ELb0ELb0ELi2ELi1ELi2ELi1ELb1EEENS1_24CollectiveEpilogueBwdGQAISD_fSG_Li256ELb1ELb0EEENS1_25SingleTileBwdLPTSchedulerILb1ELi128ELb0EEEEEEEEEvNT_6ParamsE,"",@"SHT_CUDA_INFO"
	.sectionflags	@""
	.align	4


	//----- nvinfo : EIATTR_CUDA_API_VERSION
	.align		4
        /*0000*/ 	.byte	0x04, 0x37
        /*0002*/ 	.short	(.L_1605 - .L_1604)
.L_1604:
        /*0004*/ 	.word	0x00000082


	//----- nvinfo : EIATTR_KPARAM_INFO
	.align		4
.L_1605:
        /*0008*/ 	.byte	0x04, 0x17
        /*000a*/ 	.short	(.L_1607 - .L_1606)
.L_1606:
        /*000c*/ 	.word	0x00000000
        /*0010*/ 	.short	0x0000
        /*0012*/ 	.short	0x0070
        /*0014*/ 	.byte	0x00, 0xf0, 0x01, 0x1c


	//----- nvinfo : EIATTR_SPARSE_MMA_MASK
	.align		4
.L_1607:
        /*0018*/ 	.byte	0x03, 0x50
        /*001a*/ 	.short	0x0000


	//----- nvinfo : EIATTR_MAXREG_COUNT
	.align		4
        /*001c*/ 	.byte	0x03, 0x1b
        /*001e*/ 	.short	0x00a8


	//----- nvinfo : EIATTR_NUM_BARRIERS
	.align		4
        /*0020*/ 	.byte	0x02, 0x4c
        /*0022*/ 	.byte	0x10
	.zero		1


	//----- nvinfo : EIATTR_EXTERNS
	.align		4
        /*0024*/ 	.byte	0x04, 0x0f
        /*0026*/ 	.short	(.L_1609 - .L_1608)


	//   ....[0]....
	.align		4
.L_1608:
        /*0028*/ 	.word	index@(__assertfail)


	//----- nvinfo : EIATTR_ANNOTATIONS
	.align		4
.L_1609:
        /*002c*/ 	.byte	0x04, 0x55
        /*002e*/ 	.short	(.L_1611 - .L_1610)


	//   ....[0]....
.L_1610:
        /*0030*/ 	.word	0x00000001
        /*0034*/ 	.byte	0x20, 0x79, 0x00, 0x00, 0x01, 0x00, 0x00, 0x00, 0x50, 0x7d, 0x00, 0x00, 0x01, 0x00, 0x00, 0x00
        /*0044*/ 	.byte	0x70, 0x8a, 0x00, 0x00, 0x01, 0x00, 0x00, 0x00, 0x90, 0x8a, 0x00, 0x00, 0x01, 0x00, 0x00, 0x00
        /*0054*/ 	.byte	0x70, 0x8e, 0x00, 0x00


	//----- nvinfo : EIATTR_MERCURY_ISA_VERSION
	.align		4
.L_1611:
        /*0058*/ 	.byte	0x03, 0x5f
        /*005a*/ 	.short	0x0101


	//----- nvinfo : EIATTR_INT_WARP_WIDE_INSTR_OFFSETS
	.align		4
        /*005c*/ 	.byte	0x04, 0x31
        /*005e*/ 	.short	(.L_1613 - .L_1612)


	//   ....[0]....
.L_1612:
        /*0060*/ 	.word	0x00000190


	//   ....[1]....
        /*0064*/ 	.word	0x000001c0


	//----- nvinfo : EIATTR_COOP_GROUP_MASK_REGIDS
	.align		4
.L_1613:
        /*0068*/ 	.byte	0x04, 0x29
        /*006a*/ 	.short	(.L_1615 - .L_1614)


	//   ....[0]....
.L_1614:
        /*006c*/ 	.word	0xffffffff


	//   ....[1]....
        /*0070*/ 	.word	0xffffffff


	//   ....[2]....
        /*0074*/ 	.word	0xffffffff


	//   ....[3]....
        /*0078*/ 	.word	0xffffffff


	//   ....[4]....
        /*007c*/ 	.word	0xffffffff


	//   ....[5]....
        /*0080*/ 	.word	0xffffffff


	//   ....[6]....
        /*0084*/ 	.word	0xffffffff


	//   ....[7]....
        /*0088*/ 	.word	0x0500000f


	//----- nvinfo : EIATTR_COOP_GROUP_INSTR_OFFSETS
	.align		4
.L_1615:
        /*008c*/ 	.byte	0x04, 0x28
        /*008e*/ 	.short	(.L_1617 - .L_1616)


	//   ....[0]....
.L_1616:
        /*0090*/ 	.word	0x00000070


	//   ....[1]....
        /*0094*/ 	.word	0x000001a0


	//   ....[2]....
        /*0098*/ 	.word	0x000001f0


	//   ....[3]....
        /*009c*/ 	.word	0x000003e0


	//   ....[4]....
        /*00a0*/ 	.word	0x00000630


	//   ....[5]....
        /*00a4*/ 	.word	0x00001700


	//   ....[6]....
        /*00a8*/ 	.word	0x000053a0


	//   ....[7]....
        /*00ac*/ 	.word	0x000097b0


	//----- nvinfo : EIATTR_REG_RECONFIG
	.align		4
.L_1617:
        /*00b0*/ 	.byte	0x01, 0x54
	.zero		2


	//----- nvinfo : EIATTR_SYSCALL_OFFSETS
	.align		4
        /*00b4*/ 	.byte	0x04, 0x46
        /*00b6*/ 	.short	(.L_1619 - .L_1618)


	//   ....[0]....
.L_1618:
        /*00b8*/ 	.word	0x00001360


	//   ....[1]....
        /*00bc*/ 	.word	0x00001450


	//   ....[2]....
        /*00c0*/ 	.word	0x000015b0


	//   ....[3]....
        /*00c4*/ 	.word	0x000016a0


	//   ....[4]....
        /*00c8*/ 	.word	0x00001920


	//----- nvinfo : EIATTR_MBARRIER_INSTR_OFFSETS
	.align		4
.L_1619:
        /*00cc*/ 	.byte	0x04, 0x39
        /*00ce*/ 	.short	(.L_1621 - .L_1620)


	//   ....[0]....
.L_1620:
        /*00d0*/ 	.word	0x00000290
        /*00d4*/ 	.word	0x000000ff
        /*00d8*/ 	.word	0x00026800
        /*00dc*/ 	.short	0x0100
        /*00de*/ 	.byte	0x06
	.zero		1


	//   ....[1]....
        /*00e0*/ 	.word	0x00000390
        /*00e4*/ 	.word	0x000000ff
        /*00e8*/ 	.word	0x00026810
        /*00ec*/ 	.short	0x0100
        /*00ee*/ 	.byte	0x08
	.zero		1


	//   ....[2]....
        /*00f0*/ 	.word	0x000003a0
        /*00f4*/ 	.word	0x000000ff
        /*00f8*/ 	.word	0x00026820
        /*00fc*/ 	.short	0x0100
        /*00fe*/ 	.byte	0x08
	.zero		1


	//   ....[3]....
        /*0100*/ 	.word	0x000003b0
        /*0104*/ 	.word	0x000000ff
        /*0108*/ 	.word	0x00026818
        /*010c*/ 	.short	0x0100
        /*010e*/ 	.byte	0x08
	.zero		1


	//   ....[4]....
        /*0110*/ 	.word	0x000003c0
        /*0114*/ 	.word	0x000000ff
        /*0118*/ 	.word	0x00026828
        /*011c*/ 	.short	0x0100
        /*011e*/ 	.byte	0x08
	.zero		1


	//   ....[5]....
        /*0120*/ 	.word	0x000004f0
        /*0124*/ 	.word	0x000000ff
        /*0128*/ 	.word	0x00026830
        /*012c*/ 	.short	0x0100
        /*012e*/ 	.byte	0x08
	.zero		1


	//   ....[6]....
        /*0130*/ 	.word	0x00000500
        /*0134*/ 	.word	0x000000ff
        /*0138*/ 	.word	0x00026840
        /*013c*/ 	.short	0x0100
        /*013e*/ 	.byte	0x08
	.zero		1


	//   ....[7]....
        /*0140*/ 	.word	0x00000510
        /*0144*/ 	.word	0x000000ff
        /*0148*/ 	.word	0x00026838
        /*014c*/ 	.short	0x0100
        /*014e*/ 	.byte	0x08
	.zero		1


	//   ....[8]....
        /*0150*/ 	.word	0x00000520
        /*0154*/ 	.word	0x000000ff
        /*0158*/ 	.word	0x00026848
        /*015c*/ 	.short	0x0100
        /*015e*/ 	.byte	0x08
	.zero		1


	//   ....[9]....
        /*0160*/ 	.word	0x00001740
        /*0164*/ 	.word	0x00000002
        /*0168*/ 	.word	0x00026800
        /*016c*/ 	.short	0x010a
        /*016e*/ 	.byte	0x3f
	.zero		1


	//   ....[10]....
        /*0170*/ 	.word	0x000017e0
        /*0174*/ 	.word	0x00000002
        /*0178*/ 	.word	0x00026800
        /*017c*/ 	.short	0x010a
        /*017e*/ 	.byte	0x3f
	.zero		1


	//   ....[11]....
        /*0180*/ 	.word	0x00002140
        /*0184*/ 	.word	0x000000ff
        /*0188*/ 	.word	0x00026810
        /*018c*/ 	.short	0x010a
        /*018e*/ 	.byte	0x07
	.zero		1


	//   ....[12]....
        /*0190*/ 	.word	0x00002180
        /*0194*/ 	.word	0x000000ff
        /*0198*/ 	.word	0x00026810
        /*019c*/ 	.short	0x010a
        /*019e*/ 	.byte	0x07
	.zero		1


	//   ....[13]....
        /*01a0*/ 	.word	0x000025c0
        /*01a4*/ 	.word	0x000000ff
        /*01a8*/ 	.word	0x00026830
        /*01ac*/ 	.short	0x010a
        /*01ae*/ 	.byte	0x07
	.zero		1


	//   ....[14]....
        /*01b0*/ 	.word	0x00002600
        /*01b4*/ 	.word	0x000000ff
        /*01b8*/ 	.word	0x00026830
        /*01bc*/ 	.short	0x010a
        /*01be*/ 	.byte	0x07
	.zero		1


	//   ....[15]....
        /*01c0*/ 	.word	0x00004420
        /*01c4*/ 	.word	0x000000ff
        /*01c8*/ 	.word	0x00000000
        /*01cc*/ 	.short	0x0101
        /*01ce*/ 	.byte	0x0a
	.zero		1


	//   ....[16]....
        /*01d0*/ 	.word	0x00004710
        /*01d4*/ 	.word	0x000000ff
        /*01d8*/ 	.word	0x00000000
        /*01dc*/ 	.short	0x0101
        /*01de*/ 	.byte	0x07
	.zero		1


	//   ....[17]....
        /*01e0*/ 	.word	0x000074f0
        /*01e4*/ 	.word	0x0000000f
        /*01e8*/ 	.word	0x00026820
        /*01ec*/ 	.short	0x010a
        /*01ee*/ 	.byte	0x3f
	.zero		1


	//   ....[18]....
        /*01f0*/ 	.word	0x00007db0
        /*01f4*/ 	.word	0x0000000f
        /*01f8*/ 	.word	0x00026840
        /*01fc*/ 	.short	0x010a
        /*01fe*/ 	.byte	0x3f
	.zero		1


	//   ....[19]....
        /*0200*/ 	.word	0x000080f0
        /*0204*/ 	.word	0x0000000f
        /*0208*/ 	.word	0x00026828
        /*020c*/ 	.short	0x010a
        /*020e*/ 	.byte	0x3f
	.zero		1


	//   ....[20]....
        /*0210*/ 	.word	0x00008430
        /*0214*/ 	.word	0x0000000f
        /*0218*/ 	.word	0x00026848
        /*021c*/ 	.short	0x010a
        /*021e*/ 	.byte	0x3f
	.zero		1


	//   ....[21]....
        /*0220*/ 	.word	0x00008710
        /*0224*/ 	.word	0x0000000f
        /*0228*/ 	.word	0x00026820
        /*022c*/ 	.short	0x010a
        /*022e*/ 	.byte	0x3f
	.zero		1


	//   ....[22]....
        /*0230*/ 	.word	0x00008ac0
        /*0234*/ 	.word	0x0000000f
        /*0238*/ 	.word	0x00026840
        /*023c*/ 	.short	0x010a
        /*023e*/ 	.byte	0x3f
	.zero		1


	//   ....[23]....
        /*0240*/ 	.word	0x00008dd0
        /*0244*/ 	.word	0x0000000f
        /*0248*/ 	.word	0x00026828
        /*024c*/ 	.short	0x010a
        /*024e*/ 	.byte	0x3f
	.zero		1


	//   ....[24]....
        /*0250*/ 	.word	0x00009150
        /*0254*/ 	.word	0x00000003
        /*0258*/ 	.word	0x00026840
        /*025c*/ 	.short	0x010a
        /*025e*/ 	.byte	0x3f
	.zero		1


	//   ....[25]....
        /*0260*/ 	.word	0x00009620
        /*0264*/ 	.word	0x00000007
        /*0268*/ 	.word	0x00000000
        /*026c*/ 	.short	0x010a
        /*026e*/ 	.byte	0x3f
	.zero		1


	//   ....[26]....
        /*0270*/ 	.word	0x00009670
        /*0274*/ 	.word	0x00000003
        /*0278*/ 	.word	0x00000000
        /*027c*/ 	.short	0x010a
        /*027e*/ 	.byte	0x3f
	.zero		1


	//   ....[27]....
        /*0280*/ 	.word	0x000096d0
        /*0284*/ 	.word	0x00000005
        /*0288*/ 	.word	0x00000000
        /*028c*/ 	.short	0x010a
        /*028e*/ 	.byte	0x3f
	.zero		1


	//   ....[28]....
        /*0290*/ 	.word	0x00009700
        /*0294*/ 	.word	0x00000003
        /*0298*/ 	.word	0x00000000
        /*029c*/ 	.short	0x010a
        /*029e*/ 	.byte	0x3f
	.zero		1


	//   ....[29]....
        /*02a0*/ 	.word	0x000097e0
        /*02a4*/ 	.word	0x00000002
        /*02a8*/ 	.word	0x00026800
        /*02ac*/ 	.short	0x010a
        /*02ae*/ 	.byte	0x3f
	.zero		1


	//   ....[30]....
        /*02b0*/ 	.word	0x00009840
        /*02b4*/ 	.word	0x00000005
        /*02b8*/ 	.word	0x00026810
        /*02bc*/ 	.short	0x010a
        /*02be*/ 	.byte	0x3f
	.zero		1


	//   ....[31]....
        /*02c0*/ 	.word	0x000098a0
        /*02c4*/ 	.word	0x00000005
        /*02c8*/ 	.word	0x00026830
        /*02cc*/ 	.short	0x010a
        /*02ce*/ 	.byte	0x3f
	.zero		1


	//   ....[32]....
        /*02d0*/ 	.word	0x000098f0
        /*02d4*/ 	.word	0x0000000f
        /*02d8*/ 	.word	0x00026820
        /*02dc*/ 	.short	0x010a
        /*02de*/ 	.byte	0x3f
	.zero		1


	//   ....[33]....
        /*02e0*/ 	.word	0x00009940
        /*02e4*/ 	.word	0x0000000f
        /*02e8*/ 	.word	0x00026840
        /*02ec*/ 	.short	0x010a
        /*02ee*/ 	.byte	0x3f
	.zero		1


	//   ....[34]....
        /*02f0*/ 	.word	0x00009990
        /*02f4*/ 	.word	0x0000000f
        /*02f8*/ 	.word	0x00026828
        /*02fc*/ 	.short	0x010a
        /*02fe*/ 	.byte	0x3f
	.zero		1


	//   ....[35]....
        /*0300*/ 	.word	0x000099e0
        /*0304*/ 	.word	0x0000000f
        /*0308*/ 	.word	0x00026848
        /*030c*/ 	.short	0x010a
        /*030e*/ 	.byte	0x3f
	.zero		1


	//   ....[36]....
        /*0310*/ 	.word	0x00009a40
        /*0314*/ 	.word	0x0000000f
        /*0318*/ 	.word	0x00026820
        /*031c*/ 	.short	0x010a
        /*031e*/ 	.byte	0x3f
	.zero		1


	//   ....[37]....
        /*0320*/ 	.word	0x00009a90
        /*0324*/ 	.word	0x0000000f
        /*0328*/ 	.word	0x00026840
        /*032c*/ 	.short	0x010a
        /*032e*/ 	.byte	0x3f
	.zero		1


	//   ....[38]....
        /*0330*/ 	.word	0x00009ae0
        /*0334*/ 	.word	0x0000000f
        /*0338*/ 	.word	0x00026828
        /*033c*/ 	.short	0x010a
        /*033e*/ 	.byte	0x3f
	.zero		1


	//   ....[39]....
        /*0340*/ 	.word	0x00009b30
        /*0344*/ 	.word	0x00000003
        /*0348*/ 	.word	0x00026840
        /*034c*/ 	.short	0x010a
        /*034e*/ 	.byte	0x3f
	.zero		1


	//   ....[40]....
        /*0350*/ 	.word	0x00009c00
        /*0354*/ 	.word	0x00000007
        /*0358*/ 	.word	0x00000000
        /*035c*/ 	.short	0x010a
        /*035e*/ 	.byte	0x3f
	.zero		1


	//   ....[41]....
        /*0360*/ 	.word	0x00009c50
        /*0364*/ 	.word	0x00000003
        /*0368*/ 	.word	0x00000000
        /*036c*/ 	.short	0x010a
        /*036e*/ 	.byte	0x3f
	.zero		1


	//   ....[42]....
        /*0370*/ 	.word	0x00009ca0
        /*0374*/ 	.word	0x00000005
        /*0378*/ 	.word	0x00000000
        /*037c*/ 	.short	0x010a
        /*037e*/ 	.byte	0x3f
	.zero		1


	//----- nvinfo : EIATTR_NUM_MBARRIERS
	.align		4
.L_1621:
        /*0380*/ 	.byte	0x03, 0x38
        /*0382*/ 	.short	0x0009


	//----- nvinfo : EIATTR_EXIT_INSTR_OFFSETS
	.align		4
        /*0384*/ 	.byte	0x04, 0x1c
        /*0386*/ 	.short	(.L_1623 - .L_1622)


	//   ....[0]....
.L_1622:
        /*0388*/ 	.word	0x00009750


	//----- nvinfo : EIATTR_MAX_THREADS
	.align		4
.L_1623:
        /*038c*/ 	.byte	0x04, 0x05
        /*038e*/ 	.short	(.L_1625 - .L_1624)
.L_1624:
        /*0390*/ 	.word	0x00000180
        /*0394*/ 	.word	0x00000001
        /*0398*/ 	.word	0x00000001


	//----- nvinfo : EIATTR_CRS_STACK_SIZE
	.align		4
.L_1625:
        /*039c*/ 	.byte	0x04, 0x1e
        /*039e*/ 	.short	(.L_1627 - .L_1626)
.L_1626:
        /*03a0*/ 	.word	0x00000000


	//----- nvinfo : EIATTR_CBANK_PARAM_SIZE
	.align		4
.L_1627:
        /*03a4*/ 	.byte	0x03, 0x19
        /*03a6*/ 	.short	0x0770


	//----- nvinfo : EIATTR_PARAM_CBANK
	.align		4
        /*03a8*/ 	.byte	0x04, 0x0a
        /*03aa*/ 	.short	(.L_1629 - .L_1628)
	.align		4
.L_1628:
        /*03ac*/ 	.word	index@(.nv.constant0._ZN7cutlass13device_kernelIN5flash11enable_sm90INS1_16FlashAttnBwdSm90INS1_25CollectiveMainloopBwdSm90ILi2ELi2ELi2EN4cute5tupleIJNS5_1CILi1EEES8_S8_EEENS6_IJNS7_ILi64EEENS7_ILi128EEENS7_ILi96EEEEEENS_10bfloat16_tEfNS_4arch4Sm90ELb1ELb0ELb0ELb1ELb0ELb1ELb0ELb0ELi2ELi1ELi2ELi1ELb1EEENS1_24CollectiveEpilogueBwdGQAISD_fSG_Li256ELb1ELb0EEENS1_25SingleTileBwdLPTSchedulerILb1ELi128ELb0EEEEEEEEEvNT_6ParamsE)
        /*03b0*/ 	.short	0x0210
        /*03b2*/ 	.short	0x0770


	//----- nvinfo : EIATTR_SW_WAR
	.align		4
.L_1629:
        /*03b4*/ 	.byte	0x04, 0x36
        /*03b6*/ 	.short	(.L_1631 - .L_1630)
.L_1630:
        /*03b8*/ 	.word	0x00000008
.L_1631:


//--------------------- .nv.info._ZN7cutlass13device_kernelIN5flash32FlashAttnBwdPostprocessConvertdQIN4cute5tupleIJNS3_1CILi128EEENS5_ILi96EEEEEENS_10bfloat16_tEfNS_4arch4Sm90ELi256ENS3_8TiledMMAINS3_8MMA_AtomIJNS3_4SM904GMMA27MMA_64x96x16_F32BF16BF16_RSILNSF_5MajorE0ELSH_1ELNSF_7ScaleInE1ELSI_1EEEEEENS3_6LayoutINS4_IJNS5_ILi2EEENS5_ILi1EEESN_EEENS4_IJSN_NS5_ILi0EEESP_EEEEENS4_IJNS3_10UnderscoreESS_SS_EEEEELb0EEEEEvNT_6ParamsE --------------------------
	.section	.nv.info._ZN7cutlass13device_kernelIN5flash32FlashAttnBwdPostprocessConvertdQIN4cute5tupleIJNS3_1CILi128EEENS5_ILi96EEEEEENS_10bfloat16_tEfNS_4arch4Sm90ELi256ENS3_8TiledMMAINS3_8MMA_AtomIJNS3_4SM904GMMA27MMA_64x96x16_F32BF16BF16_RSILNSF_5MajorE0ELSH_1ELNSF_7ScaleInE1ELSI_1EEEEEENS3_6LayoutINS4_IJNS5_ILi2EEENS5_ILi1EEESN_EEENS4_IJSN_NS5_ILi0EEESP_EEEEENS4_IJNS3_10UnderscoreESS_SS_EEEEELb0EEEEEvNT_6ParamsE,"",@"SHT_CUDA_INFO"
	.sectionflags	@""
	.align	4


	//----- nvinfo : EIATTR_CUDA_API_VERSION
	.align		4
        /*0000*/ 	.byte	0x04, 0x37
        /*0002*/ 	.short	(.L_1633 - .L_1632)
.L_1632:
        /*0004*/ 	.word	0x00000082


	//----- nvinfo : EIATTR_KPARAM_INFO
	.align		4
.L_1633:
        /*0008*/ 	.byte	0x04, 0x17
        /*000a*/ 	.short	(.L_1635 - .L_1634)
.L_1634:
        /*000c*/ 	.word	0x00000000
        /*0010*/ 	.short	0x0000
        /*0012*/ 	.short	0x0000
        /*0014*/ 	.byte	0x00, 0xf0, 0xc1, 0x01


	//----- nvinfo : EIATTR_SPARSE_MMA_MASK
	.align		4
.L_1635:
        /*0018*/ 	.byte	0x03, 0x50
        /*001a*/ 	.short	0x0000


	//----- nvinfo : EIATTR_MAXREG_COUNT
	.align		4
        /*001c*/ 	.byte	0x03, 0x1b
        /*001e*/ 	.short	0x0080


	//----- nvinfo : EIATTR_NUM_BARRIERS
	.align		4
        /*0020*/ 	.byte	0x02, 0x4c
        /*0022*/ 	.byte	0x01
	.zero		1


	//----- nvinfo : EIATTR_MERCURY_ISA_VERSION
	.align		4
        /*0024*/ 	.byte	0x03, 0x5f
        /*0026*/ 	.short	0x0101


	//----- nvinfo : EIATTR_MBARRIER_INSTR_OFFSETS
	.align		4
        /*0028*/ 	.byte	0x04, 0x39
        /*002a*/ 	.short	(.L_1637 - .L_1636)


	//   ....[0]....
.L_1636:
        /*002c*/ 	.word	0x000004a0
        /*0030*/ 	.word	0x000000ff
        /*0034*/ 	.word	0x00012000
        /*0038*/ 	.short	0x0100
        /*003a*/ 	.byte	0x06
	.zero		1


	//   ....[1]....
        /*003c*/ 	.word	0x000005b0
        /*0040*/ 	.word	0x00000004
        /*0044*/ 	.word	0x00012000
        /*0048*/ 	.short	0x010a
        /*004a*/ 	.byte	0x3f
	.zero		1


	//----- nvinfo : EIATTR_NUM_MBARRIERS
	.align		4
.L_1637:
        /*004c*/ 	.byte	0x03, 0x38
        /*004e*/ 	.short	0x0001


	//----- nvinfo : EIATTR_EXIT_INSTR_OFFSETS
	.align		4
        /*0050*/ 	.byte	0x04, 0x1c
        /*0052*/ 	.short	(.L_1639 - .L_1638)


	//   ....[0]....
.L_1638:
        /*0054*/ 	.word	0x000001b0


	//   ....[1]....
        /*0058*/ 	.word	0x000011e0


	//   ....[2]....
        /*005c*/ 	.word	0x000013f0


	//   ....[3]....
        /*0060*/ 	.word	0x00001410


	//----- nvinfo : EIATTR_MAX_THREADS
	.align		4
.L_1639:
        /*0064*/ 	.byte	0x04, 0x05
        /*0066*/ 	.short	(.L_1641 - .L_1640)
.L_1640:
        /*0068*/ 	.word	0x00000100
        /*006c*/ 	.word	0x00000001
        /*0070*/ 	.word	0x00000001


	//----- nvinfo : EIATTR_CRS_STACK_SIZE
	.align		4
.L_1641:
        /*0074*/ 	.byte	0x04, 0x1e
        /*0076*/ 	.short	(.L_1643 - .L_1642)
.L_1642:
        /*0078*/ 	.word	0x00000000


	//----- nvinfo : EIATTR_CBANK_PARAM_SIZE
	.align		4
.L_1643:
        /*007c*/ 	.byte	0x03, 0x19
        /*007e*/ 	.short	0x0070


	//----- nvinfo : EIATTR_PARAM_CBANK
	.align		4
        /*0080*/ 	.byte	0x04, 0x0a
        /*0082*/ 	.short	(.L_1645 - .L_1644)
	.align		4
.L_1644:
        /*0084*/ 	.word	index@(.nv.constant0._ZN7cutlass13device_kernelIN5flash32FlashAttnBwdPostprocessConvertdQIN4cute5tupleIJNS3_1CILi128EEENS5_ILi96EEEEEENS_10bfloat16_tEfNS_4arch4Sm90ELi256ENS3_8TiledMMAINS3_8MMA_AtomIJNS3_4SM904GMMA27MMA_64x96x16_F32BF16BF16_RSILNSF_5MajorE0ELSH_1ELNSF_7ScaleInE1ELSI_1EEEEEENS3_6LayoutINS4_IJNS5_ILi2EEENS5_ILi1EEESN_EEENS4_IJSN_NS5_ILi0EEESP_EEEEENS4_IJNS3_10UnderscoreESS_SS_EEEEELb0EEEEEvNT_6ParamsE)
        /*0088*/ 	.short	0x0210
        /*008a*/ 	.short	0x0070


	//----- nvinfo : EIATTR_SW_WAR
	.align		4
.L_1645:
        /*008c*/ 	.byte	0x04, 0x36
        /*008e*/ 	.short	(.L_1647 - .L_1646)
.L_1646:
        /*0090*/ 	.word	0x00000008
.L_1647:


//--------------------- .nv.info._ZN7cutlass13device_kernelIN5flash32FlashAttnBwdPostprocessConvertdQIN4cute5tupleIJNS3_1CILi64EEENS5_ILi96EEEEEENS_10bfloat16_tEfNS_4arch4Sm90ELi256ENS3_8TiledMMAINS3_8MMA_AtomIJNS3_4SM904GMMA27MMA_64x16x16_F32BF16BF16_SSILNSF_5MajorE0ELSH_1ELNSF_7ScaleInE1ELSI_1EEEEEENS3_6LayoutINS4_IJNS5_ILi1EEENS5_ILi2EEESM_EEENS4_IJNS5_ILi0EEESM_SP_EEEEENS4_IJNS3_10UnderscoreESS_SS_EEEEELb0EEEEEvNT_6ParamsE --------------------------
	.section	.nv.info._ZN7cutlass13device_kernelIN5flash32FlashAttnBwdPostprocessConvertdQIN4cute5tupleIJNS3_1CILi64EEENS5_ILi96EEEEEENS_10bfloat16_tEfNS_4arch4Sm90ELi256ENS3_8TiledMMAINS3_8MMA_AtomIJNS3_4SM904GMMA27MMA_64x16x16_F32BF16BF16_SSILNSF_5MajorE0ELSH_1ELNSF_7ScaleInE1ELSI_1EEEEEENS3_6LayoutINS4_IJNS5_ILi1EEENS5_ILi2EEESM_EEENS4_IJNS5_ILi0EEESM_SP_EEEEENS4_IJNS3_10UnderscoreESS_SS_EEEEELb0EEEEEvNT_6ParamsE,"",@"SHT_CUDA_INFO"
	.sectionflags	@""
	.align	4


	//----- nvinfo : EIATTR_CUDA_API_VERSION
	.align		4
        /*0000*/ 	.byte	0x04, 0x37
        /*0002*/ 	.short	(.L_1649 - .L_1648)
.L_1648:
        /*0004*/ 	.word	0x00000082


	//----- nvinfo : EIATTR_KPARAM_INFO
	.align		4
.L_1649:
        /*0008*/ 	.byte	0x04, 0x17
        /*000a*/ 	.short	(.L_1651 - .L_1650)
.L_1650:
        /*000c*/ 	.word	0x00000000
        /*0010*/ 	.short	0x0000
        /*0012*/ 	.short	0x0000
        /*0014*/ 	.byte	0x00, 0xf0, 0xc1, 0x01


	//----- nvinfo : EIATTR_SPARSE_MMA_MASK
	.align		4
.L_1651:
        /*0018*/ 	.byte	0x03, 0x50
        /*001a*/ 	.short	0x0000


	//----- nvinfo : EIATTR_MAXREG_COUNT
	.align		4
        /*001c*/ 	.byte	0x03, 0x1b
        /*001e*/ 	.short	0x0080


	//----- nvinfo : EIATTR_NUM_BARRIERS
	.align		4
        /*0020*/ 	.byte	0x02, 0x4c
        /*0022*/ 	.byte	0x01
	.zero		1


	//----- nvinfo : EIATTR_MERCURY_ISA_VERSION
	.align		4
        /*0024*/ 	.byte	0x03, 0x5f
        /*0026*/ 	.short	0x0101


	//----- nvinfo : EIATTR_MBARRIER_INSTR_OFFSETS
	.align		4
        /*0028*/ 	.byte	0x04, 0x39
        /*002a*/ 	.short	(.L_1653 - .L_1652)


	//   ....[0]....
.L_1652:
        /*002c*/ 	.word	0x000004a0
        /*0030*/ 	.word	0x000000ff
        /*0034*/ 	.word	0x00009000
        /*0038*/ 	.short	0x0100
        /*003a*/ 	.byte	0x06
	.zero		1


	//   ....[1]....
        /*003c*/ 	.word	0x000005b0
        /*0040*/ 	.word	0x00000006
        /*0044*/ 	.word	0x00009000
        /*0048*/ 	.short	0x010a
        /*004a*/ 	.byte	0x3f
	.zero		1


	//----- nvinfo : EIATTR_NUM_MBARRIERS
	.align		4
.L_1653:
        /*004c*/ 	.byte	0x03, 0x38
        /*004e*/ 	.short	0x0001


	//----- nvinfo : EIATTR_EXIT_INSTR_OFFSETS
	.align		4
        /*0050*/ 	.byte	0x04, 0x1c
        /*0052*/ 	.short	(.L_1655 - .L_1654)


	//   ....[0]....
.L_1654:
        /*0054*/ 	.word	0x000001b0


	//   ....[1]....
        /*0058*/ 	.word	0x00000ca0


	//   ....[2]....
        /*005c*/ 	.word	0x00000ed0


	//   ....[3]....
        /*0060*/ 	.word	0x00000f00


	//----- nvinfo : EIATTR_MAX_THREADS
	.align		4
.L_1655:
        /*0064*/ 	.byte	0x04, 0x05
        /*0066*/ 	.short	(.L_1657 - .L_1656)
.L_1656:
        /*0068*/ 	.word	0x00000100
        /*006c*/ 	.word	0x00000001
        /*0070*/ 	.word	0x00000001


	//----- nvinfo : EIATTR_CRS_STACK_SIZE
	.align		4
.L_1657:
        /*0074*/ 	.byte	0x04, 0x1e
        /*0076*/ 	.short	(.L_1659 - .L_1658)
.L_1658:
        /*0078*/ 	.word	0x00000000


	//----- nvinfo : EIATTR_CBANK_PARAM_SIZE
	.align		4
.L_1659:
        /*007c*/ 	.byte	0x03, 0x19
        /*007e*/ 	.short	0x0070


	//----- nvinfo : EIATTR_PARAM_CBANK
	.align		4
        /*0080*/ 	.byte	0x04, 0x0a
        /*0082*/ 	.short	(.L_1661 - .L_1660)
	.align		4
.L_1660:
        /*0084*/ 	.word	index@(.nv.constant0._ZN7cutlass13device_kernelIN5flash32FlashAttnBwdPostprocessConvertdQIN4cute5tupleIJNS3_1CILi64EEENS5_ILi96EEEEEENS_10bfloat16_tEfNS_4arch4Sm90ELi256ENS3_8TiledMMAINS3_8MMA_AtomIJNS3_4SM904GMMA27MMA_64x16x16_F32BF16BF16_SSILNSF_5MajorE0ELSH_1ELNSF_7ScaleInE1ELSI_1EEEEEENS3_6LayoutINS4_IJNS5_ILi1EEENS5_ILi2EEESM_EEENS4_IJNS5_ILi0EEESM_SP_EEEEENS4_IJNS3_10UnderscoreESS_SS_EEEEELb0EEEEEvNT_6ParamsE)
        /*0088*/ 	.short	0x0210
        /*008a*/ 	.short	0x0070


	//----- nvinfo : EIATTR_SW_WAR
	.align		4
.L_1661:
        /*008c*/ 	.byte	0x04, 0x36
        /*008e*/ 	.short	(.L_1663 - .L_1662)
.L_1662:
        /*0090*/ 	.word	0x00000008
.L_1663:


//--------------------- .nv.info._ZN7cutlass13device_kernelIN5flash11enable_sm90INS1_16FlashAttnBwdSm90INS1_25CollectiveMainloopBwdSm90ILi2ELi2ELi2EN4cute5tupleIJNS5_1CILi1EEES8_S8_EEENS6_IJNS7_ILi64EEENS7_ILi128EEENS7_ILi96EEEEEENS_10bfloat16_tEfNS_4arch4Sm90ELb1ELb0ELb0ELb1ELb1ELb1ELb0ELb0ELi2ELi1ELi2ELi1ELb1EEENS1_24CollectiveEpilogueBwdGQAISD_fSG_Li256ELb1ELb1EEENS1_25SingleTileBwdLPTSchedulerILb1ELi128ELb1EEEEEEEEEvNT_6ParamsE --------------------------
	.section	.nv.info._ZN7cutlass13device_kernelIN5flash11enable_sm90INS1_16FlashAttnBwdSm90INS1_25CollectiveMainloopBwdSm90ILi2ELi2ELi2EN4cute5tupleIJNS5_1CILi1EEES8_S8_EEENS6_IJNS7_ILi64EEENS7_ILi128EEENS7_ILi96EEEEEENS_10bfloat16_tEfNS_4arch4Sm90ELb1ELb0ELb0ELb1ELb1ELb1ELb0ELb0ELi2ELi1ELi2ELi1ELb1EEENS1_24CollectiveEpilogueBwdGQAISD_fSG_Li256ELb1ELb1EEENS1_25SingleTileBwdLPTSchedulerILb1ELi128ELb1EEEEEEEEEvNT_6ParamsE,"",@"SHT_CUDA_INFO"
	.sectionflags	@""
	.align	4


	//----- nvinfo : EIATTR_CUDA_API_VERSION
	.align		4
        /*0000*/ 	.byte	0x04, 0x37
        /*0002*/ 	.short	(.L_1665 - .L_1664)
.L_1664:
        /*0004*/ 	.word	0x00000082


	//----- nvinfo : EIATTR_KPARAM_INFO
	.align		4
.L_1665:
        /*0008*/ 	.byte	0x04, 0x17
        /*000a*/ 	.short	(.L_1667 - .L_1666)
.L_1666:
        /*000c*/ 	.word	0x00000000
        /*0010*/ 	.short	0x0000
        /*0012*/ 	.short	0x0070
        /*0014*/ 	.byte	0x00, 0xf0, 0x01, 0x1c


	//----- nvinfo : EIATTR_SPARSE_MMA_MASK
	.align		4
.L_1667:
        /*0018*/ 	.byte	0x03, 0x50
        /*001a*/ 	.short	0x0000


	//----- nvinfo : EIATTR_MAXREG_COUNT
	.align		4
        /*001c*/ 	.byte	0x03, 0x1b
        /*001e*/ 	.short	0x00a8


	//----- nvinfo : EIATTR_NUM_BARRIERS
	.align		4
        /*0020*/ 	.byte	0x02, 0x4c
        /*0022*/ 	.byte	0x10
	.zero		1


	//----- nvinfo : EIATTR_EXTERNS
	.align		4
        /*0024*/ 	.byte	0x04, 0x0f
        /*0026*/ 	.short	(.L_1669 - .L_1668)


	//   ....[0]....
	.align		4
.L_1668:
        /*0028*/ 	.word	index@(__assertfail)


	//----- nvinfo : EIATTR_ANNOTATIONS
	.align		4
.L_1669:
        /*002c*/ 	.byte	0x04, 0x55
        /*002e*/ 	.short	(.L_1671 - .L_1670)


	//   ....[0]....
.L_1670:
        /*0030*/ 	.word	0x00000001
        /*0034*/ 	.byte	0x10, 0x87, 0x00, 0x00, 0x01, 0x00, 0x00, 0x00, 0x40, 0x8b, 0x00, 0x00, 0x01, 0x00, 0x00, 0x00
        /*0044*/ 	.byte	0x60, 0x98, 0x00, 0x00, 0x01, 0x00, 0x00, 0x00, 0x80, 0x98, 0x00, 0x00, 0x01, 0x00, 0x00, 0x00
        /*0054*/ 	.byte	0x60, 0x9c, 0x00, 0x00


	//----- nvinfo : EIATTR_MERCURY_ISA_VERSION
	.align		4
.L_1671:
        /*0058*/ 	.byte	0x03, 0x5f
        /*005a*/ 	.short	0x0101


	//----- nvinfo : EIATTR_INT_WARP_WIDE_INSTR_OFFSETS
	.align		4
        /*005c*/ 	.byte	0x04, 0x31
        /*005e*/ 	.short	(.L_1673 - .L_1672)


	//   ....[0]....
.L_1672:
        /*0060*/ 	.word	0x00000190


	//   ....[1]....
        /*0064*/ 	.word	0x000001c0


	//   ....[2]....
        /*0068*/ 	.word	0x00006a50


	//   ....[3]....
        /*006c*/ 	.word	0x00007100


	//   ....[4]....
        /*0070*/ 	.word	0x00007620


	//----- nvinfo : EIATTR_COOP_GROUP_MASK_REGIDS
	.align		4
.L_1673:
        /*0074*/ 	.byte	0x04, 0x29
        /*0076*/ 	.short	(.L_1675 - .L_1674)


	//   ....[0]....
.L_1674:
        /*0078*/ 	.word	0xffffffff


	//   ....[1]....
        /*007c*/ 	.word	0xffffffff


	//   ....[2]....
        /*0080*/ 	.word	0xffffffff


	//   ....[3]....
        /*0084*/ 	.word	0xffffffff


	//   ....[4]....
        /*0088*/ 	.word	0xffffffff


	//   ....[5]....
        /*008c*/ 	.word	0xffffffff


	//   ....[6]....
        /*0090*/ 	.word	0xffffffff


	//   ....[7]....
        /*0094*/ 	.word	0xffffffff


	//   ....[8]....
        /*0098*/ 	.word	0xffffffff


	//   ....[9]....
        /*009c*/ 	.word	0xffffffff


	//   ....[10]....
        /*00a0*/ 	.word	0xffffffff


	//   ....[11]....
        /*00a4*/ 	.word	0xffffffff


	//   ....[12]....
        /*00a8*/ 	.word	0xffffffff


	//   ....[13]....
        /*00ac*/ 	.word	0xffffffff


	//   ....[14]....
        /*00b0*/ 	.word	0xffffffff


	//   ....[15]....
        /*00b4*/ 	.word	0xffffffff


	//   ....[16]....
        /*00b8*/ 	.word	0xffffffff


	//   ....[17]....
        /*00bc*/ 	.word	0x0500000f


	//   ....[18]....
        /*00c0*/ 	.word	0x0500000f


	//   ....[19]....
        /*00c4*/ 	.word	0x0500000f


	//   ....[20]....
        /*00c8*/ 	.word	0x0500000f


	//   ....[21]....
        /*00cc*/ 	.word	0x0500000f


	//   ....[22]....
        /*00d0*/ 	.word	0x0500000f


	//----- nvinfo : EIATTR_COOP_GROUP_INSTR_OFFSETS
	.align		4
.L_1675:
        /*00d4*/ 	.byte	0x04, 0x28
        /*00d6*/ 	.short	(.L_1677 - .L_1676)


	//   ....[0]....
.L_1676:
        /*00d8*/ 	.word	0x00000070


	//   ....[1]....
        /*00dc*/ 	.word	0x000001a0


	//   ....[2]....
        /*00e0*/ 	.word	0x000001f0


	//   ....[3]....
        /*00e4*/ 	.word	0x000003e0


	//   ....[4]....
        /*00e8*/ 	.word	0x00000630


	//   ....[5]....
        /*00ec*/ 	.word	0x00001720


	//   ....[6]....
        /*00f0*/ 	.word	0x000051d0


	//   ....[7]....
        /*00f4*/ 	.word	0x00005350


	//   ....[8]....
        /*00f8*/ 	.word	0x00005600


	//   ....[9]....
        /*00fc*/ 	.word	0x00005790


	//   ....[10]....
        /*0100*/ 	.word	0x000058a0


	//   ....[11]....
        /*0104*/ 	.word	0x00006650


	//   ....[12]....
        /*0108*/ 	.word	0x00006980


	//   ....[13]....
        /*010c*/ 	.word	0x00006d80


	//   ....[14]....
        /*0110*/ 	.word	0x00007030


	//   ....[15]....
        /*0114*/ 	.word	0x000072e0


	//   ....[16]....
        /*0118*/ 	.word	0x00007550


	//   ....[17]....
        /*011c*/ 	.word	0x0000a5a0


	//   ....[18]....
        /*0120*/ 	.word	0x0000a710


	//   ....[19]....
        /*0124*/ 	.word	0x0000a780


	//   ....[20]....
        /*0128*/ 	.word	0x0000a7f0


	//   ....[21]....
        /*012c*/ 	.word	0x0000a860


	//   ....[22]....
        /*0130*/ 	.word	0x0000a8d0


	//----- nvinfo : EIATTR_REG_RECONFIG
	.align		4
.L_1677:
        /*0134*/ 	.byte	0x01, 0x54
	.zero		2


	//----- nvinfo : EIATTR_SYSCALL_OFFSETS
	.align		4
        /*0138*/ 	.byte	0x04, 0x46
        /*013a*/ 	.short	(.L_1679 - .L_1678)


	//   ....[0]....
.L_1678:
        /*013c*/ 	.word	0x00001380


	//   ....[1]....
        /*0140*/ 	.word	0x00001470


	//   ....[2]....
        /*0144*/ 	.word	0x000015d0


	//   ....[3]....
        /*0148*/ 	.word	0x000016c0


	//   ....[4]....
        /*014c*/ 	.word	0x00001940


	//----- nvinfo : EIATTR_MBARRIER_INSTR_OFFSETS
	.align		4
.L_1679:
        /*0150*/ 	.byte	0x04, 0x39
        /*0152*/ 	.short	(.L_1681 - .L_1680)


	//   ....[0]....
.L_1680:
        /*0154*/ 	.word	0x00000290
        /*0158*/ 	.word	0x000000ff
        /*015c*/ 	.word	0x00026800
        /*0160*/ 	.short	0x0100
        /*0162*/ 	.byte	0x06
	.zero		1


	//   ....[1]....
        /*0164*/ 	.word	0x00000390
        /*0168*/ 	.word	0x000000ff
        /*016c*/ 	.word	0x00026810
        /*0170*/ 	.short	0x0100
        /*0172*/ 	.byte	0x08
	.zero		1


	//   ....[2]....
        /*0174*/ 	.word	0x000003a0
        /*0178*/ 	.word	0x000000ff
        /*017c*/ 	.word	0x00026820
        /*0180*/ 	.short	0x0100
        /*0182*/ 	.byte	0x08
	.zero		1


	//   ....[3]....
        /*0184*/ 	.word	0x000003b0
        /*0188*/ 	.word	0x000000ff
        /*018c*/ 	.word	0x00026818
        /*0190*/ 	.short	0x0100
        /*0192*/ 	.byte	0x08
	.zero		1


	//   ....[4]....
        /*0194*/ 	.word	0x000003c0
        /*0198*/ 	.word	0x000000ff
        /*019c*/ 	.word	0x00026828
        /*01a0*/ 	.short	0x0100
        /*01a2*/ 	.byte	0x08
	.zero		1


	//   ....[5]....
        /*01a4*/ 	.word	0x000004f0
        /*01a8*/ 	.word	0x000000ff
        /*01ac*/ 	.word	0x00026830
        /*01b0*/ 	.short	0x0100
        /*01b2*/ 	.byte	0x08
	.zero		1


	//   ....[6]....
        /*01b4*/ 	.word	0x00000500
        /*01b8*/ 	.word	0x000000ff
        /*01bc*/ 	.word	0x00026840
        /*01c0*/ 	.short	0x0100
        /*01c2*/ 	.byte	0x08
	.zero		1


	//   ....[7]....
        /*01c4*/ 	.word	0x00000510
        /*01c8*/ 	.word	0x000000ff
        /*01cc*/ 	.word	0x00026838
        /*01d0*/ 	.short	0x0100
        /*01d2*/ 	.byte	0x08
	.zero		1


	//   ....[8]....
        /*01d4*/ 	.word	0x00000520
        /*01d8*/ 	.word	0x000000ff
        /*01dc*/ 	.word	0x00026848
        /*01e0*/ 	.short	0x0100
        /*01e2*/ 	.byte	0x08
	.zero		1


	//   ....[9]....
        /*01e4*/ 	.word	0x00001760
        /*01e8*/ 	.word	0x00000002
        /*01ec*/ 	.word	0x00026800
        /*01f0*/ 	.short	0x010a
        /*01f2*/ 	.byte	0x3f
	.zero		1


	//   ....[10]....
        /*01f4*/ 	.word	0x00001800
        /*01f8*/ 	.word	0x00000002
        /*01fc*/ 	.word	0x00026800
        /*0200*/ 	.short	0x010a
        /*0202*/ 	.byte	0x3f
	.zero		1


	//   ....[11]....
        /*0204*/ 	.word	0x00002160
        /*0208*/ 	.word	0x000000ff
        /*020c*/ 	.word	0x00026810
        /*0210*/ 	.short	0x010a
        /*0212*/ 	.byte	0x07
	.zero		1


	//   ....[12]....
        /*0214*/ 	.word	0x000021a0
        /*0218*/ 	.word	0x000000ff
        /*021c*/ 	.word	0x00026810
        /*0220*/ 	.short	0x010a
        /*0222*/ 	.byte	0x07
	.zero		1


	//   ....[13]....
        /*0224*/ 	.word	0x000025e0
        /*0228*/ 	.word	0x000000ff
        /*022c*/ 	.word	0x00026830
        /*0230*/ 	.short	0x010a
        /*0232*/ 	.byte	0x07
	.zero		1


	//   ....[14]....
        /*0234*/ 	.word	0x00002620
        /*0238*/ 	.word	0x000000ff
        /*023c*/ 	.word	0x00026830
        /*0240*/ 	.short	0x010a
        /*0242*/ 	.byte	0x07
	.zero		1


	//   ....[15]....
        /*0244*/ 	.word	0x00004440
        /*0248*/ 	.word	0x000000ff
        /*024c*/ 	.word	0x00000000
        /*0250*/ 	.short	0x0101
        /*0252*/ 	.byte	0x0a
	.zero		1


	//   ....[16]....
        /*0254*/ 	.word	0x00004730
        /*0258*/ 	.word	0x000000ff
        /*025c*/ 	.word	0x00000000
        /*0260*/ 	.short	0x0101
        /*0262*/ 	.byte	0x07
	.zero		1


	//   ....[17]....
        /*0264*/ 	.word	0x000082e0
        /*0268*/ 	.word	0x0000000f
        /*026c*/ 	.word	0x00026820
        /*0270*/ 	.short	0x010a
        /*0272*/ 	.byte	0x3f
	.zero		1


	//   ....[18]....
        /*0274*/ 	.word	0x00008ba0
        /*0278*/ 	.word	0x0000000f
        /*027c*/ 	.word	0x00026840
        /*0280*/ 	.short	0x010a
        /*0282*/ 	.byte	0x3f
	.zero		1


	//   ....[19]....
        /*0284*/ 	.word	0x00008ee0
        /*0288*/ 	.word	0x0000000f
        /*028c*/ 	.word	0x00026828
        /*0290*/ 	.short	0x010a
        /*0292*/ 	.byte	0x3f
	.zero		1


	//   ....[20]....
        /*0294*/ 	.word	0x00009220
        /*0298*/ 	.word	0x0000000f
        /*029c*/ 	.word	0x00026848
        /*02a0*/ 	.short	0x010a
        /*02a2*/ 	.byte	0x3f
	.zero		1


	//   ....[21]....
        /*02a4*/ 	.word	0x00009500
        /*02a8*/ 	.word	0x0000000f
        /*02ac*/ 	.word	0x00026820
        /*02b0*/ 	.short	0x010a
        /*02b2*/ 	.byte	0x3f
	.zero		1


	//   ....[22]....
        /*02b4*/ 	.word	0x000098b0
        /*02b8*/ 	.word	0x0000000f
        /*02bc*/ 	.word	0x00026840
        /*02c0*/ 	.short	0x010a
        /*02c2*/ 	.byte	0x3f
	.zero		1


	//   ....[23]....
        /*02c4*/ 	.word	0x00009bc0
        /*02c8*/ 	.word	0x0000000f
        /*02cc*/ 	.word	0x00026828
        /*02d0*/ 	.short	0x010a
        /*02d2*/ 	.byte	0x3f
	.zero		1


	//   ....[24]....
        /*02d4*/ 	.word	0x00009f40
        /*02d8*/ 	.word	0x00000003
        /*02dc*/ 	.word	0x00026840
        /*02e0*/ 	.short	0x010a
        /*02e2*/ 	.byte	0x3f
	.zero		1


	//   ....[25]....
        /*02e4*/ 	.word	0x0000a410
        /*02e8*/ 	.word	0x00000007
        /*02ec*/ 	.word	0x00000000
        /*02f0*/ 	.short	0x010a
        /*02f2*/ 	.byte	0x3f
	.zero		1


	//   ....[26]....
        /*02f4*/ 	.word	0x0000a460
        /*02f8*/ 	.word	0x00000003
        /*02fc*/ 	.word	0x00000000
        /*0300*/ 	.short	0x010a
        /*0302*/ 	.byte	0x3f
	.zero		1


	//   ....[27]....
        /*0304*/ 	.word	0x0000a4c0
        /*0308*/ 	.word	0x00000005
        /*030c*/ 	.word	0x00000000
        /*0310*/ 	.short	0x010a
        /*0312*/ 	.byte	0x3f
	.zero		1


	//   ....[28]....
        /*0314*/ 	.word	0x0000a4f0
        /*0318*/ 	.word	0x00000003
        /*031c*/ 	.word	0x00000000
        /*0320*/ 	.short	0x010a
        /*0322*/ 	.byte	0x3f
	.zero		1


	//   ....[29]....
        /*0324*/ 	.word	0x0000a5d0
        /*0328*/ 	.word	0x00000002
        /*032c*/ 	.word	0x00026800
        /*0330*/ 	.short	0x010a
        /*0332*/ 	.byte	0x3f
	.zero		1


	//   ....[30]....
        /*0334*/ 	.word	0x0000a630
        /*0338*/ 	.word	0x00000005
        /*033c*/ 	.word	0x00026810
        /*0340*/ 	.short	0x010a
        /*0342*/ 	.byte	0x3f
	.zero		1


	//   ....[31]....
        /*0344*/ 	.word	0x0000a690
        /*0348*/ 	.word	0x00000005
        /*034c*/ 	.word	0x00026830
        /*0350*/ 	.short	0x010a
        /*0352*/ 	.byte	0x3f
	.zero		1


	//   ....[32]....
        /*0354*/ 	.word	0x0000a910
        /*0358*/ 	.word	0x0000000f
        /*035c*/ 	.word	0x00026820
        /*0360*/ 	.short	0x010a
        /*0362*/ 	.byte	0x3f
	.zero		1


	//   ....[33]....
        /*0364*/ 	.word	0x0000a960
        /*0368*/ 	.word	0x0000000f
        /*036c*/ 	.word	0x00026840
        /*0370*/ 	.short	0x010a
        /*0372*/ 	.byte	0x3f
	.zero		1


	//   ....[34]....
        /*0374*/ 	.word	0x0000a9b0
        /*0378*/ 	.word	0x0000000f
        /*037c*/ 	.word	0x00026828
        /*0380*/ 	.short	0x010a
        /*0382*/ 	.byte	0x3f
	.zero		1


	//   ....[35]....
        /*0384*/ 	.word	0x0000aa00
        /*0388*/ 	.word	0x0000000f
        /*038c*/ 	.word	0x00026848
        /*0390*/ 	.short	0x010a
        /*0392*/ 	.byte	0x3f
	.zero		1


	//   ....[36]....
        /*0394*/ 	.word	0x0000aa60
        /*0398*/ 	.word	0x0000000f
        /*039c*/ 	.word	0x00026820
        /*03a0*/ 	.short	0x010a
        /*03a2*/ 	.byte	0x3f
	.zero		1


	//   ....[37]....
        /*03a4*/ 	.word	0x0000aab0
        /*03a8*/ 	.word	0x0000000f
        /*03ac*/ 	.word	0x00026840
        /*03b0*/ 	.short	0x010a
        /*03b2*/ 	.byte	0x3f
	.zero		1


	//   ....[38]....
        /*03b4*/ 	.word	0x0000ab00
        /*03b8*/ 	.word	0x0000000f
        /*03bc*/ 	.word	0x00026828
        /*03c0*/ 	.short	0x010a
        /*03c2*/ 	.byte	0x3f
	.zero		1


	//   ....[39]....
        /*03c4*/ 	.word	0x0000ab50
        /*03c8*/ 	.word	0x00000003
        /*03cc*/ 	.word	0x00026840
        /*03d0*/ 	.short	0x010a
        /*03d2*/ 	.byte	0x3f
	.zero		1


	//   ....[40]....
        /*03d4*/ 	.word	0x0000ac20
        /*03d8*/ 	.word	0x00000007
        /*03dc*/ 	.word	0x00000000
        /*03e0*/ 	.short	0x010a
        /*03e2*/ 	.byte	0x3f
	.zero		1


	//   ....[41]....
        /*03e4*/ 	.word	0x0000ac70
        /*03e8*/ 	.word	0x00000003
        /*03ec*/ 	.word	0x00000000
        /*03f0*/ 	.short	0x010a
        /*03f2*/ 	.byte	0x3f
	.zero		1


	//   ....[42]....
        /*03f4*/ 	.word	0x0000acc0
        /*03f8*/ 	.word	0x00000005
        /*03fc*/ 	.word	0x00000000
        /*0400*/ 	.short	0x010a
        /*0402*/ 	.byte	0x3f
	.zero		1


	//----- nvinfo : EIATTR_NUM_MBARRIERS
	.align		4
.L_1681:
        /*0404*/ 	.byte	0x03, 0x38
        /*0406*/ 	.short	0x0009


	//----- nvinfo : EIATTR_EXIT_INSTR_OFFSETS
	.align		4
        /*0408*/ 	.byte	0x04, 0x1c
        /*040a*/ 	.short	(.L_1683 - .L_1682)


	//   ....[0]....
.L_1682:
        /*040c*/ 	.word	0x0000a540


	//----- nvinfo : EIATTR_MAX_THREADS
	.align		4
.L_1683:
        /*0410*/ 	.byte	0x04, 0x05
        /*0412*/ 	.short	(.L_1685 - .L_1684)
.L_1684:
        /*0414*/ 	.word	0x00000180
        /*0418*/ 	.word	0x00000001
        /*041c*/ 	.word	0x00000001


	//----- nvinfo : EIATTR_CRS_STACK_SIZE
	.align		4
.L_1685:
        /*0420*/ 	.byte	0x04, 0x1e
        /*0422*/ 	.short	(.L_1687 - .L_1686)
.L_1686:
        /*0424*/ 	.word	0x00000000


	//----- nvinfo : EIATTR_CBANK_PARAM_SIZE
	.align		4
.L_1687:
        /*0428*/ 	.byte	0x03, 0x19
        /*042a*/ 	.short	0x0770


	//----- nvinfo : EIATTR_PARAM_CBANK
	.align		4
        /*042c*/ 	.byte	0x04, 0x0a
        /*042e*/ 	.short	(.L_1689 - .L_1688)
	.align		4
.L_1688:
        /*0430*/ 	.word	index@(.nv.constant0._ZN7cutlass13device_kernelIN5flash11enable_sm90INS1_16FlashAttnBwdSm90INS1_25CollectiveMainloopBwdSm90ILi2ELi2ELi2EN4cute5tupleIJNS5_1CILi1EEES8_S8_EEENS6_IJNS7_ILi64EEENS7_ILi128EEENS7_ILi96EEEEEENS_10bfloat16_tEfNS_4arch4Sm90ELb1ELb0ELb0ELb1ELb1ELb1ELb0ELb0ELi2ELi1ELi2ELi1ELb1EEENS1_24CollectiveEpilogueBwdGQAISD_fSG_Li256ELb1ELb1EEENS1_25SingleTileBwdLPTSchedulerILb1ELi128ELb1EEEEEEEEEvNT_6ParamsE)
        /*0434*/ 	.short	0x0210
        /*0436*/ 	.short	0x0770


	//----- nvinfo : EIATTR_SW_WAR
	.align		4
.L_1689:
        /*0438*/ 	.byte	0x04, 0x36
        /*043a*/ 	.short	(.L_1691 - .L_1690)
.L_1690:
        /*043c*/ 	.word	0x00000008
.L_1691:


//--------------------- .nv.info._ZN7cutlass13device_kernelIN5flash22FlashAttnBwdPreprocessIN4cute5tupleIJNS3_1CILi64EEENS5_ILi96EEEEEENS_10bfloat16_tEfNS_4arch4Sm90ELb1ELb1EEEEEvNT_6ParamsE --------------------------
	.section	.nv.info._ZN7cutlass13device_kernelIN5flash22FlashAttnBwdPreprocessIN4cute5tupleIJNS3_1CILi64EEENS5_ILi96EEEEEENS_10bfloat16_tEfNS_4arch4Sm90ELb1ELb1EEEEEvNT_6ParamsE,"",@"SHT_CUDA_INFO"
	.sectionflags	@""
	.align	4


	//----- nvinfo : EIATTR_CUDA_API_VERSION
	.align		4
        /*0000*/ 	.byte	0x04, 0x37
        /*0002*/ 	.short	(.L_1693 - .L_1692)
.L_1692:
        /*0004*/ 	.word	0x00000082


	//----- nvinfo : EIATTR_KPARAM_INFO
	.align		4
.L_1693:
        /*0008*/ 	.byte	0x04, 0x17
        /*000a*/ 	.short	(.L_1695 - .L_1694)
.L_1694:
        /*000c*/ 	.word	0x00000000
        /*0010*/ 	.short	0x0000
        /*0012*/ 	.short	0x0000
        /*0014*/ 	.byte	0x00, 0xf0, 0xc1, 0x03


	//----- nvinfo : EIATTR_SPARSE_MMA_MASK
	.align		4
.L_1695:
        /*0018*/ 	.byte	0x03, 0x50
        /*001a*/ 	.short	0x0000


	//----- nvinfo : EIATTR_MAXREG_COUNT
	.align		4
        /*001c*/ 	.byte	0x03, 0x1b
        /*001e*/ 	.short	0x0080


	//----- nvinfo : EIATTR_MERCURY_ISA_VERSION
	.align		4
        /*0020*/ 	.byte	0x03, 0x5f
        /*0022*/ 	.short	0x0101


	//----- nvinfo : EIATTR_COOP_GROUP_MASK_REGIDS
	.align		4
        /*0024*/ 	.byte	0x04, 0x29
        /*0026*/ 	.short	(.L_1697 - .L_1696)


	//   ....[0]....
.L_1696:
        /*0028*/ 	.word	0xffffffff


	//   ....[1]....
        /*002c*/ 	.word	0xffffffff


	//----- nvinfo : EIATTR_COOP_GROUP_INSTR_OFFSETS
	.align		4
.L_1697:
        /*0030*/ 	.byte	0x04, 0x28
        /*0032*/ 	.short	(.L_1699 - .L_1698)


	//   ....[0]....
.L_1698:
        /*0034*/ 	.word	0x00000e20


	//   ....[1]....
        /*0038*/ 	.word	0x00000e80


	//----- nvinfo : EIATTR_EXIT_INSTR_OFFSETS
	.align		4
.L_1699:
        /*003c*/ 	.byte	0x04, 0x1c
        /*003e*/ 	.short	(.L_1701 - .L_1700)


	//   ....[0]....
.L_1700:
        /*0040*/ 	.word	0x000001c0


	//   ....[1]....
        /*0044*/ 	.word	0x000013f0


	//   ....[2]....
        /*0048*/ 	.word	0x00001470


	//----- nvinfo : EIATTR_MAX_THREADS
	.align		4
.L_1701:
        /*004c*/ 	.byte	0x04, 0x05
        /*004e*/ 	.short	(.L_1703 - .L_1702)
.L_1702:
        /*0050*/ 	.word	0x00000100
        /*0054*/ 	.word	0x00000001
        /*0058*/ 	.word	0x00000001


	//----- nvinfo : EIATTR_CRS_STACK_SIZE
	.align		4
.L_1703:
        /*005c*/ 	.byte	0x04, 0x1e
        /*005e*/ 	.short	(.L_1705 - .L_1704)
.L_1704:
        /*0060*/ 	.word	0x00000000


	//----- nvinfo : EIATTR_CBANK_PARAM_SIZE
	.align		4
.L_1705:
        /*0064*/ 	.byte	0x03, 0x19
        /*0066*/ 	.short	0x00f0


	//----- nvinfo : EIATTR_PARAM_CBANK
	.align		4
        /*0068*/ 	.byte	0x04, 0x0a
        /*006a*/ 	.short	(.L_1707 - .L_1706)
	.align		4
.L_1706:
        /*006c*/ 	.word	index@(.nv.constant0._ZN7cutlass13device_kernelIN5flash22FlashAttnBwdPreprocessIN4cute5tupleIJNS3_1CILi64EEENS5_ILi96EEEEEENS_10bfloat16_tEfNS_4arch4Sm90ELb1ELb1EEEEEvNT_6ParamsE)
        /*0070*/ 	.short	0x0210
        /*0072*/ 	.short	0x00f0


	//----- nvinfo : EIATTR_SW_WAR
	.align		4
.L_1707:
        /*0074*/ 	.byte	0x04, 0x36
        /*0076*/ 	.short	(.L_1709 - .L_1708)
.L_1708:
        /*0078*/ 	.word	0x00000008
.L_1709:


//--------------------- .nv.callgraph             --------------------------
	.section	.nv.callgraph,"",@"SHT_CUDA_CALLGRAPH"
	.align	4
	.sectionentsize	8
	.align		4
        /*0000*/ 	.word	0x00000000
	.align		4
        /*0004*/ 	.word	0xffffffff
	.align		4
        /*0008*/ 	.word	index@(_ZN7cutlass13device_kernelIN5flash11enable_sm90INS1_16FlashAttnBwdSm90INS1_25CollectiveMainloopBwdSm90ILi2ELi2ELi2EN4cute5tupleIJNS5_1CILi1EEES8_S8_EEENS6_IJNS7_ILi64EEENS7_ILi128EEENS7_ILi96EEEEEENS_10bfloat16_tEfNS_4arch4Sm90ELb0ELb0ELb1ELb0ELb0ELb1ELb0ELb0ELi2ELi1ELi2ELi1ELb1EEENS1_21CollectiveEpilogueBwdISD_SE_SG_Li256ELb0ELb0ELi1EEENS1_19SingleTileSchedulerILb0ELb0ELb0ELi128EEEEEEEEEvNT_6ParamsE)
	.align		4
        /*000c*/ 	.word	index@(__assertfail)
	.align		4
        /*0010*/ 	.word	index@(_ZN7cutlass13device_kernelIN5flash11enable_sm90INS1_16FlashAttnBwdSm90INS1_25CollectiveMainloopBwdSm90ILi2ELi2ELi2EN4cute5tupleIJNS5_1CILi1EEES8_S8_EEENS6_IJNS7_ILi64EEENS7_ILi128EEENS7_ILi96EEEEEENS_10bfloat16_tEfNS_4arch4Sm90ELb0ELb0ELb1ELb0ELb1ELb1ELb0ELb0ELi2ELi1ELi2ELi1ELb1EEENS1_21CollectiveEpilogueBwdISD_SE_SG_Li256ELb0ELb0ELi1EEENS1_19SingleTileSchedulerILb0ELb0ELb0ELi128EEEEEEEEEvNT_6ParamsE)
	.align		4
        /*0014*/ 	.word	index@(__assertfail)
	.align		4
        /*0018*/ 	.word	index@(_ZN7cutlass13device_kernelIN5flash11enable_sm90INS1_16FlashAttnBwdSm90INS1_25CollectiveMainloopBwdSm90ILi2ELi2ELi2EN4cute5tupleIJNS5_1CILi1EEES8_S8_EEENS6_IJNS7_ILi64EEENS7_ILi128EEENS7_ILi96EEEEEENS_10bfloat16_tEfNS_4arch4Sm90ELb0ELb0ELb1ELb0ELb0ELb1ELb0ELb0ELi2ELi1ELi2ELi1ELb1EEENS1_24CollectiveEpilogueBwdGQAISD_fSG_Li256ELb0ELb0EEENS1_19SingleTileSchedulerILb0ELb0ELb0ELi128EEEEEEEEEvNT_6ParamsE)
	.align		4
        /*001c*/ 	.word	index@(__assertfail)
	.align		4
        /*0020*/ 	.word	index@(_ZN7cutlass13device_kernelIN5flash11enable_sm90INS1_16FlashAttnBwdSm90INS1_25CollectiveMainloopBwdSm90ILi2ELi2ELi2EN4cute5tupleIJNS5_1CILi1EEES8_S8_EEENS6_IJNS7_ILi64EEENS7_ILi128EEENS7_ILi96EEEEEENS_10bfloat16_tEfNS_4arch4Sm90ELb0ELb0ELb1ELb0ELb1ELb1ELb0ELb0ELi2ELi1ELi2ELi1ELb1EEENS1_24CollectiveEpilogueBwdGQAISD_fSG_Li256ELb0ELb1EEENS1_19SingleTileSchedulerILb0ELb0ELb0ELi128EEEEEEEEEvNT_6ParamsE)
	.align		4
        /*0024*/ 	.word	index@(__assertfail)
	.align		4
        /*0028*/ 	.word	index@(_ZN7cutlass13device_kernelIN5flash11enable_sm90INS1_16FlashAttnBwdSm90INS1_25CollectiveMainloopBwdSm90ILi2ELi2ELi2EN4cute5tupleIJNS5_1CILi1EEES8_S8_EEENS6_IJNS7_ILi64EEENS7_ILi128EEENS7_ILi96EEEEEENS_10bfloat16_tEfNS_4arch4Sm90ELb0ELb0ELb1ELb1ELb0ELb1ELb0ELb0ELi2ELi1ELi2ELi1ELb1EEENS1_21CollectiveEpilogueBwdISD_SE_SG_Li256ELb1ELb0ELi1EEENS1_19SingleTileSchedulerILb1ELb0ELb0ELi128EEEEEEEEEvNT_6ParamsE)
	.align		4
        /*002c*/ 	.word	index@(__assertfail)
	.align		4
        /*0030*/ 	.word	index@(_ZN7cutlass13device_kernelIN5flash11enable_sm90INS1_16FlashAttnBwdSm90INS1_25CollectiveMainloopBwdSm90ILi2ELi2ELi2EN4cute5tupleIJNS5_1CILi1EEES8_S8_EEENS6_IJNS7_ILi64EEENS7_ILi128EEENS7_ILi96EEEEEENS_10bfloat16_tEfNS_4arch4Sm90ELb0ELb0ELb1ELb1ELb1ELb1ELb0ELb0ELi2ELi1ELi2ELi1ELb1EEENS1_21CollectiveEpilogueBwdISD_SE_SG_Li256ELb1ELb0ELi1EEENS1_19SingleTileSchedulerILb1ELb0ELb0ELi128EEEEEEEEEvNT_6ParamsE)
	.align		4
        /*0034*/ 	.word	index@(__assertfail)
	.align		4
        /*0038*/ 	.word	index@(_ZN7cutlass13device_kernelIN5flash11enable_sm90INS1_16FlashAttnBwdSm90INS1_25CollectiveMainloopBwdSm90ILi2ELi2ELi2EN4cute5tupleIJNS5_1CILi1EEES8_S8_EEENS6_IJNS7_ILi64EEENS7_ILi128EEENS7_ILi96EEEEEENS_10bfloat16_tEfNS_4arch4Sm90ELb0ELb0ELb1ELb1ELb0ELb1ELb0ELb0ELi2ELi1ELi2ELi1ELb1EEENS1_24CollectiveEpilogueBwdGQAISD_fSG_Li256ELb1ELb0EEENS1_19SingleTileSchedulerILb1ELb0ELb0ELi128EEEEEEEEEvNT_6ParamsE)
	.align		4
        /*003c*/ 	.word	index@(__assertfail)
	.align		4
        /*0040*/ 	.word	index@(_ZN7cutlass13device_kernelIN5flash11enable_sm90INS1_16FlashAttnBwdSm90INS1_25CollectiveMainloopBwdSm90ILi2ELi2ELi2EN4cute5tupleIJNS5_1CILi1EEES8_S8_EEENS6_IJNS7_ILi64EEENS7_ILi128EEENS7_ILi96EEEEEENS_10bfloat16_tEfNS_4arch4Sm90ELb0ELb0ELb1ELb1ELb1ELb1ELb0ELb0ELi2ELi1ELi2ELi1ELb1EEENS1_24CollectiveEpilogueBwdGQAISD_fSG_Li256ELb1ELb1EEENS1_19SingleTileSchedulerILb1ELb0ELb0ELi128EEEEEEEEEvNT_6ParamsE)
	.align		4
        /*0044*/ 	.word	index@(__assertfail)
	.align		4
        /*0048*/ 	.word	index@(_ZN7cutlass13device_kernelIN5flash11enable_sm90INS1_16FlashAttnBwdSm90INS1_25CollectiveMainloopBwdSm90ILi2ELi2ELi2EN4cute5tupleIJNS5_1CILi1EEES8_S8_EEENS6_IJNS7_ILi64EEENS7_ILi128EEENS7_ILi96EEEEEENS_10bfloat16_tEfNS_4arch4Sm90ELb0ELb1ELb1ELb0ELb0ELb1ELb0ELb0ELi2ELi1ELi2ELi1ELb1EEENS1_21CollectiveEpilogueBwdISD_SE_SG_Li256ELb0ELb0ELi1EEENS1_19SingleTileSchedulerILb0ELb0ELb0ELi128EEEEEEEEEvNT_6ParamsE)
	.align		4
        /*004c*/ 	.word	index@(__assertfail)
	.align		4
        /*0050*/ 	.word	index@(_ZN7cutlass13device_kernelIN5flash11enable_sm90INS1_16FlashAttnBwdSm90INS1_25CollectiveMainloopBwdSm90ILi2ELi2ELi2EN4cute5tupleIJNS5_1CILi1EEES8_S8_EEENS6_IJNS7_ILi64EEENS7_ILi128EEENS7_ILi96EEEEEENS_10bfloat16_tEfNS_4arch4Sm90ELb0ELb1ELb1ELb0ELb1ELb1ELb0ELb0ELi2ELi1ELi2ELi1ELb1EEENS1_21CollectiveEpilogueBwdISD_SE_SG_Li256ELb0ELb0ELi1EEENS1_19SingleTileSchedulerILb0ELb0ELb0ELi128EEEEEEEEEvNT_6ParamsE)
	.align		4
        /*0054*/ 	.word	index@(__assertfail)
	.align		4
        /*0058*/ 	.word	index@(_ZN7cutlass13device_kernelIN5flash11enable_sm90INS1_16FlashAttnBwdSm90INS1_25CollectiveMainloopBwdSm90ILi2ELi2ELi2EN4cute5tupleIJNS5_1CILi1EEES8_S8_EEENS6_IJNS7_ILi64EEENS7_ILi128EEENS7_ILi96EEEEEENS_10bfloat16_tEfNS_4arch4Sm90ELb0ELb1ELb1ELb0ELb0ELb1ELb0ELb0ELi2ELi1ELi2ELi1ELb1EEENS1_24CollectiveEpilogueBwdGQAISD_fSG_Li256ELb0ELb0EEENS1_19SingleTileSchedulerILb0ELb0ELb0ELi128EEEEEEEEEvNT_6ParamsE)
	.align		4
        /*005c*/ 	.word	index@(__assertfail)
	.align		4
        /*0060*/ 	.word	index@(_ZN7cutlass13device_kernelIN5flash11enable_sm90INS1_16FlashAttnBwdSm90INS1_25CollectiveMainloopBwdSm90ILi2ELi2ELi2EN4cute5tupleIJNS5_1CILi1EEES8_S8_EEENS6_IJNS7_ILi64EEENS7_ILi128EEENS7_ILi96EEEEEENS_10bfloat16_tEfNS_4arch4Sm90ELb0ELb1ELb1ELb0ELb1ELb1ELb0ELb0ELi2ELi1ELi2ELi1ELb1EEENS1_24CollectiveEpilogueBwdGQAISD_fSG_Li256ELb0ELb1EEENS1_19SingleTileSchedulerILb0ELb0ELb0ELi128EEEEEEEEEvNT_6ParamsE)
	.align		4
        /*0064*/ 	.word	index@(__assertfail)
	.align		4
        /*0068*/ 	.word	index@(_ZN7cutlass13device_kernelIN5flash11enable_sm90INS1_16FlashAttnBwdSm90INS1_25CollectiveMainloopBwdSm90ILi2ELi2ELi2EN4cute5tupleIJNS5_1CILi1EEES8_S8_EEENS6_IJNS7_ILi64EEENS7_ILi128EEENS7_ILi96EEEEEENS_10bfloat16_tEfNS_4arch4Sm90ELb0ELb1ELb1ELb1ELb0ELb1ELb0ELb0ELi2ELi1ELi2ELi1ELb1EEENS1_21CollectiveEpilogueBwdISD_SE_SG_Li256ELb1ELb0ELi1EEENS1_19SingleTileSchedulerILb1ELb0ELb0ELi128EEEEEEEEEvNT_6ParamsE)
	.align		4
        /*006c*/ 	.word	index@(__assertfail)
	.align		4
        /*0070*/ 	.word	index@(_ZN7cutlass13device_kernelIN5flash11enable_sm90INS1_16FlashAttnBwdSm90INS1_25CollectiveMainloopBwdSm90ILi2ELi2ELi2EN4cute5tupleIJNS5_1CILi1EEES8_S8_EEENS6_IJNS7_ILi64EEENS7_ILi128EEENS7_ILi96EEEEEENS_10bfloat16_tEfNS_4arch4Sm90ELb0ELb1ELb1ELb1ELb1ELb1ELb0ELb0ELi2ELi1ELi2ELi1ELb1EEENS1_21CollectiveEpilogueBwdISD_SE_SG_Li256ELb1ELb0ELi1EEENS1_19SingleTileSchedulerILb1ELb0ELb0ELi128EEEEEEEEEvNT_6ParamsE)
	.align		4
        /*0074*/ 	.word	index@(__assertfail)
	.align		4
        /*0078*/ 	.word	index@(_ZN7cutlass13device_kernelIN5flash11enable_sm90INS1_16FlashAttnBwdSm90INS1_25CollectiveMainloopBwdSm90ILi2ELi2ELi2EN4cute5tupleIJNS5_1CILi1EEES8_S8_EEENS6_IJNS7_ILi64EEENS7_ILi128EEENS7_ILi96EEEEEENS_10bfloat16_tEfNS_4arch4Sm90ELb0ELb1ELb1ELb1ELb0ELb1ELb0ELb0ELi2ELi1ELi2ELi1ELb1EEENS1_24CollectiveEpilogueBwdGQAISD_fSG_Li256ELb1ELb0EEENS1_19SingleTileSchedulerILb1ELb0ELb0ELi128EEEEEEEEEvNT_6ParamsE)
	.align		4
        /*007c*/ 	.word	index@(__assertfail)
	.align		4
        /*0080*/ 	.word	index@(_ZN7cutlass13device_kernelIN5flash11enable_sm90INS1_16FlashAttnBwdSm90INS1_25CollectiveMainloopBwdSm90ILi2ELi2ELi2EN4cute5tupleIJNS5_1CILi1EEES8_S8_EEENS6_IJNS7_ILi64EEENS7_ILi128EEENS7_ILi96EEEEEENS_10bfloat16_tEfNS_4arch4Sm90ELb0ELb1ELb1ELb1ELb1ELb1ELb0ELb0ELi2ELi1ELi2ELi1ELb1EEENS1_24CollectiveEpilogueBwdGQAISD_fSG_Li256ELb1ELb1EEENS1_19SingleTileSchedulerILb1ELb0ELb0ELi128EEEEEEEEEvNT_6ParamsE)
	.align		4
        /*0084*/ 	.word	index@(__assertfail)
	.align		4
        /*0088*/ 	.word	index@(_ZN7cutlass13device_kernelIN5flash11enable_sm90INS1_16FlashAttnBwdSm90INS1_25CollectiveMainloopBwdSm90ILi2ELi2ELi2EN4cute5tupleIJNS5_1CILi1EEES8_S8_EEENS6_IJNS7_ILi64EEENS7_ILi128EEENS7_ILi96EEEEEENS_10bfloat16_tEfNS_4arch4Sm90ELb1ELb0ELb1ELb0ELb0ELb1ELb0ELb0ELi2ELi1ELi2ELi1ELb1EEENS1_21CollectiveEpilogueBwdISD_SE_SG_Li256ELb0ELb0ELi1EEENS1_25SingleTileBwdLPTSchedulerILb0ELi128ELb0EEEEEEEEEvNT_6ParamsE)
	.align		4
        /*008c*/ 	.word	index@(__assertfail)
	.align		4
        /*0090*/ 	.word	index@(_ZN7cutlass13device_kernelIN5flash11enable_sm90INS1_16FlashAttnBwdSm90INS1_25CollectiveMainloopBwdSm90ILi2ELi2ELi2EN4cute5tupleIJNS5_1CILi1EEES8_S8_EEENS6_IJNS7_ILi64EEENS7_ILi128EEENS7_ILi96EEEEEENS_10bfloat16_tEfNS_4arch4Sm90ELb1ELb0ELb1ELb0ELb1ELb1ELb0ELb0ELi2ELi1ELi2ELi1ELb1EEENS1_21CollectiveEpilogueBwdISD_SE_SG_Li256ELb0ELb0ELi1EEENS1_25SingleTileBwdLPTSchedulerILb0ELi128ELb1EEEEEEEEEvNT_6ParamsE)
	.align		4
        /*0094*/ 	.word	index@(__assertfail)
	.align		4
        /*0098*/ 	.word	index@(_ZN7cutlass13device_kernelIN5flash11enable_sm90INS1_16FlashAttnBwdSm90INS1_25CollectiveMainloopBwdSm90ILi2ELi2ELi2EN4cute5tupleIJNS5_1CILi1EEES8_S8_EEENS6_IJNS7_ILi64EEENS7_ILi128EEENS7_ILi96EEEEEENS_10bfloat16_tEfNS_4arch4Sm90ELb1ELb0ELb1ELb0ELb0ELb1ELb0ELb0ELi2ELi1ELi2ELi1ELb1EEENS1_24CollectiveEpilogueBwdGQAISD_fSG_Li256ELb0ELb0EEENS1_25SingleTileBwdLPTSchedulerILb0ELi128ELb0EEEEEEEEEvNT_6ParamsE)
	.align		4
        /*009c*/ 	.word	index@(__assertfail)
	.align		4
        /*00a0*/ 	.word	index@(_ZN7cutlass13device_kernelIN5flash11enable_sm90INS1_16FlashAttnBwdSm90INS1_25CollectiveMainloopBwdSm90ILi2ELi2ELi2EN4cute5tupleIJNS5_1CILi1EEES8_S8_EEENS6_IJNS7_ILi64EEENS7_ILi128EEENS7_ILi96EEEEEENS_10bfloat16_tEfNS_4arch4Sm90ELb1ELb0ELb1ELb0ELb1ELb1ELb0ELb0ELi2ELi1ELi2ELi1ELb1EEENS1_24CollectiveEpilogueBwdGQAISD_fSG_Li256ELb0ELb1EEENS1_25SingleTileBwdLPTSchedulerILb0ELi128ELb1EEEEEEEEEvNT_6ParamsE)
	.align		4
        /*00a4*/ 	.word	index@(__assertfail)
	.align		4
        /*00a8*/ 	.word	index@(_ZN7cutlass13device_kernelIN5flash11enable_sm90INS1_16FlashAttnBwdSm90INS1_25CollectiveMainloopBwdSm90ILi2ELi2ELi2EN4cute5tupleIJNS5_1CILi1EEES8_S8_EEENS6_IJNS7_ILi64EEENS7_ILi128EEENS7_ILi96EEEEEENS_10bfloat16_tEfNS_4arch4Sm90ELb1ELb0ELb1ELb1ELb0ELb1ELb0ELb0ELi2ELi1ELi2ELi1ELb1EEENS1_21CollectiveEpilogueBwdISD_SE_SG_Li256ELb1ELb0ELi1EEENS1_25SingleTileBwdLPTSchedulerILb1ELi128ELb0EEEEEEEEEvNT_6ParamsE)
	.align		4
        /*00ac*/ 	.word	index@(__assertfail)
	.align		4
        /*00b0*/ 	.word	index@(_ZN7cutlass13device_kernelIN5flash11enable_sm90INS1_16FlashAttnBwdSm90INS1_25CollectiveMainloopBwdSm90ILi2ELi2ELi2EN4cute5tupleIJNS5_1CILi1EEES8_S8_EEENS6_IJNS7_ILi64EEENS7_ILi128EEENS7_ILi96EEEEEENS_10bfloat16_tEfNS_4arch4Sm90ELb1ELb0ELb1ELb1ELb1ELb1ELb0ELb0ELi2ELi1ELi2ELi1ELb1EEENS1_21CollectiveEpilogueBwdISD_SE_SG_Li256ELb1ELb0ELi1EEENS1_25SingleTileBwdLPTSchedulerILb1ELi128ELb1EEEEEEEEEvNT_6ParamsE)
	.align		4
        /*00b4*/ 	.word	index@(__assertfail)
	.align		4
        /*00b8*/ 	.word	index@(_ZN7cutlass13device_kernelIN5flash11enable_sm90INS1_16FlashAttnBwdSm90INS1_25CollectiveMainloopBwdSm90ILi2ELi2ELi2EN4cute5tupleIJNS5_1CILi1EEES8_S8_EEENS6_IJNS7_ILi64EEENS7_ILi128EEENS7_ILi96EEEEEENS_10bfloat16_tEfNS_4arch4Sm90ELb1ELb0ELb1ELb1ELb0ELb1ELb0ELb0ELi2ELi1ELi2ELi1ELb1EEENS1_24CollectiveEpilogueBwdGQAISD_fSG_Li256ELb1ELb0EEENS1_25SingleTileBwdLPTSchedulerILb1ELi128ELb0EEEEEEEEEvNT_6ParamsE)
	.align		4
        /*00bc*/ 	.word	index@(__assertfail)
	.align		4
        /*00c0*/ 	.word	index@(_ZN7cutlass13device_kernelIN5flash11enable_sm90INS1_16FlashAttnBwdSm90INS1_25CollectiveMainloopBwdSm90ILi2ELi2ELi2EN4cute5tupleIJNS5_1CILi1EEES8_S8_EEENS6_IJNS7_ILi64EEENS7_ILi128EEENS7_ILi96EEEEEENS_10bfloat16_tEfNS_4arch4Sm90ELb1ELb0ELb1ELb1ELb1ELb1ELb0ELb0ELi2ELi1ELi2ELi1ELb1EEENS1_24CollectiveEpilogueBwdGQAISD_fSG_Li256ELb1ELb1EEENS1_25SingleTileBwdLPTSchedulerILb1ELi128ELb1EEEEEEEEEvNT_6ParamsE)
	.align		4
        /*00c4*/ 	.word	index@(__assertfail)
	.align		4
        /*00c8*/ 	.word	index@(_ZN7cutlass13device_kernelIN5flash11enable_sm90INS1_16FlashAttnBwdSm90INS1_25CollectiveMainloopBwdSm90ILi2ELi2ELi2EN4cute5tupleIJNS5_1CILi1EEES8_S8_EEENS6_IJNS7_ILi64EEENS7_ILi128EEENS7_ILi96EEEEEENS_10bfloat16_tEfNS_4arch4Sm90ELb0ELb0ELb0ELb0ELb0ELb1ELb0ELb0ELi2ELi1ELi2ELi1ELb1EEENS1_21CollectiveEpilogueBwdISD_SE_SG_Li256ELb0ELb0ELi1EEENS1_19SingleTileSchedulerILb0ELb0ELb0ELi128EEEEEEEEEvNT_6ParamsE)
	.align		4
        /*00cc*/ 	.word	index@(__assertfail)
	.align		4
        /*00d0*/ 	.word	index@(_ZN7cutlass13device_kernelIN5flash11enable_sm90INS1_16FlashAttnBwdSm90INS1_25CollectiveMainloopBwdSm90ILi2ELi2ELi2EN4cute5tupleIJNS5_1CILi1EEES8_S8_EEENS6_IJNS7_ILi64EEENS7_ILi128EEENS7_ILi96EEEEEENS_10bfloat16_tEfNS_4arch4Sm90ELb0ELb0ELb0ELb0ELb1ELb1ELb0ELb0ELi2ELi1ELi2ELi1ELb1EEENS1_21CollectiveEpilogueBwdISD_SE_SG_Li256ELb0ELb0ELi1EEENS1_19SingleTileSchedulerILb0ELb0ELb0ELi128EEEEEEEEEvNT_6ParamsE)
	.align		4
        /*00d4*/ 	.word	index@(__assertfail)
	.align		4
        /*00d8*/ 	.word	index@(_ZN7cutlass13device_kernelIN5flash11enable_sm90INS1_16FlashAttnBwdSm90INS1_25CollectiveMainloopBwdSm90ILi2ELi2ELi2EN4cute5tupleIJNS5_1CILi1EEES8_S8_EEENS6_IJNS7_ILi64EEENS7_ILi128EEENS7_ILi96EEEEEENS_10bfloat16_tEfNS_4arch4Sm90ELb0ELb0ELb0ELb0ELb0ELb1ELb0ELb0ELi2ELi1ELi2ELi1ELb1EEENS1_24CollectiveEpilogueBwdGQAISD_fSG_Li256ELb0ELb0EEENS1_19SingleTileSchedulerILb0ELb0ELb0ELi128EEEEEEEEEvNT_6ParamsE)
	.align		4
        /*00dc*/ 	.word	index@(__assertfail)
	.align		4
        /*00e0*/ 	.word	index@(_ZN7cutlass13device_kernelIN5flash11enable_sm90INS1_16FlashAttnBwdSm90INS1_25CollectiveMainloopBwdSm90ILi2ELi2ELi2EN4cute5tupleIJNS5_1CILi1EEES8_S8_EEENS6_IJNS7_ILi64EEENS7_ILi128EEENS7_ILi96EEEEEENS_10bfloat16_tEfNS_4arch4Sm90ELb0ELb0ELb0ELb0ELb1ELb1ELb0ELb0ELi2ELi1ELi2ELi1ELb1EEENS1_24CollectiveEpilogueBwdGQAISD_fSG_Li256ELb0ELb1EEENS1_19SingleTileSchedulerILb0ELb0ELb0ELi128EEEEEEEEEvNT_6ParamsE)
	.align		4
        /*00e4*/ 	.word	index@(__assertfail)
	.align		4
        /*00e8*/ 	.word	index@(_ZN7cutlass13device_kernelIN5flash11enable_sm90INS1_16FlashAttnBwdSm90INS1_25CollectiveMainloopBwdSm90ILi2ELi2ELi2EN4cute5tupleIJNS5_1CILi1EEES8_S8_EEENS6_IJNS7_ILi64EEENS7_ILi128EEENS7_ILi96EEEEEENS_10bfloat16_tEfNS_4arch4Sm90ELb0ELb0ELb0ELb1ELb0ELb1ELb0ELb0ELi2ELi1ELi2ELi1ELb1EEENS1_21CollectiveEpilogueBwdISD_SE_SG_Li256ELb1ELb0ELi1EEENS1_19SingleTileSchedulerILb1ELb0ELb0ELi128EEEEEEEEEvNT_6ParamsE)
	.align		4
        /*00ec*/ 	.word	index@(__assertfail)
	.align		4
        /*00f0*/ 	.word	index@(_ZN7cutlass13device_kernelIN5flash11enable_sm90INS1_16FlashAttnBwdSm90INS1_25CollectiveMainloopBwdSm90ILi2ELi2ELi2EN4cute5tupleIJNS5_1CILi1EEES8_S8_EEENS6_IJNS7_ILi64EEENS7_ILi128EEENS7_ILi96EEEEEENS_10bfloat16_tEfNS_4arch4Sm90ELb0ELb0ELb0ELb1ELb1ELb1ELb0ELb0ELi2ELi1ELi2ELi1ELb1EEENS1_21CollectiveEpilogueBwdISD_SE_SG_Li256ELb1ELb0ELi1EEENS1_19SingleTileSchedulerILb1ELb0ELb0ELi128EEEEEEEEEvNT_6ParamsE)
	.align		4
        /*00f4*/ 	.word	index@(__assertfail)
	.align		4
        /*00f8*/ 	.word	index@(_ZN7cutlass13device_kernelIN5flash11enable_sm90INS1_16FlashAttnBwdSm90INS1_25CollectiveMainloopBwdSm90ILi2ELi2ELi2EN4cute5tupleIJNS5_1CILi1EEES8_S8_EEENS6_IJNS7_ILi64EEENS7_ILi128EEENS7_ILi96EEEEEENS_10bfloat16_tEfNS_4arch4Sm90ELb0ELb0ELb0ELb1ELb0ELb1ELb0ELb0ELi2ELi1ELi2ELi1ELb1EEENS1_24CollectiveEpilogueBwdGQAISD_fSG_Li256ELb1ELb0EEENS1_19SingleTileSchedulerILb1ELb0ELb0ELi128EEEEEEEEEvNT_6ParamsE)
	.align		4
        /*00fc*/ 	.word	index@(__assertfail)
	.align		4
        /*0100*/ 	.word	index@(_ZN7cutlass13device_kernelIN5flash11enable_sm90INS1_16FlashAttnBwdSm90INS1_25CollectiveMainloopBwdSm90ILi2ELi2ELi2EN4cute5tupleIJNS5_1CILi1EEES8_S8_EEENS6_IJNS7_ILi64EEENS7_ILi128EEENS7_ILi96EEEEEENS_10bfloat16_tEfNS_4arch4Sm90ELb0ELb0ELb0ELb1ELb1ELb1ELb0ELb0ELi2ELi1ELi2ELi1ELb1EEENS1_24CollectiveEpilogueBwdGQAISD_fSG_Li256ELb1ELb1EEENS1_19SingleTileSchedulerILb1ELb0ELb0ELi128EEEEEEEEEvNT_6ParamsE)
	.align		4
        /*0104*/ 	.word	index@(__assertfail)
	.align		4
        /*0108*/ 	.word	index@(_ZN7cutlass13device_kernelIN5flash11enable_sm90INS1_16FlashAttnBwdSm90INS1_25CollectiveMainloopBwdSm90ILi2ELi2ELi2EN4cute5tupleIJNS5_1CILi1EEES8_S8_EEENS6_IJNS7_ILi64EEENS7_ILi128EEENS7_ILi96EEEEEENS_10bfloat16_tEfNS_4arch4Sm90ELb0ELb1ELb0ELb0ELb0ELb1ELb0ELb0ELi2ELi1ELi2ELi1ELb1EEENS1_21CollectiveEpilogueBwdISD_SE_SG_Li256ELb0ELb0ELi1EEENS1_19SingleTileSchedulerILb0ELb0ELb0ELi128EEEEEEEEEvNT_6ParamsE)
	.align		4
        /*010c*/ 	.word	index@(__assertfail)
	.align		4
        /*0110*/ 	.word	index@(_ZN7cutlass13device_kernelIN5flash11enable_sm90INS1_16FlashAttnBwdSm90INS1_25CollectiveMainloopBwdSm90ILi2ELi2ELi2EN4cute5tupleIJNS5_1CILi1EEES8_S8_EEENS6_IJNS7_ILi64EEENS7_ILi128EEENS7_ILi96EEEEEENS_10bfloat16_tEfNS_4arch4Sm90ELb0ELb1ELb0ELb0ELb1ELb1ELb0ELb0ELi2ELi1ELi2ELi1ELb1EEENS1_21CollectiveEpilogueBwdISD_SE_SG_Li256ELb0ELb0ELi1EEENS1_19SingleTileSchedulerILb0ELb0ELb0ELi128EEEEEEEEEvNT_6ParamsE)
	.align		4
        /*0114*/ 	.word	index@(__assertfail)
	.align		4
        /*0118*/ 	.word	index@(_ZN7cutlass13device_kernelIN5flash11enable_sm90INS1_16FlashAttnBwdSm90INS1_25CollectiveMainloopBwdSm90ILi2ELi2ELi2EN4cute5tupleIJNS5_1CILi1EEES8_S8_EEENS6_IJNS7_ILi64EEENS7_ILi128EEENS7_ILi96EEEEEENS_10bfloat16_tEfNS_4arch4Sm90ELb0ELb1ELb0ELb0ELb0ELb1ELb0ELb0ELi2ELi1ELi2ELi1ELb1EEENS1_24CollectiveEpilogueBwdGQAISD_fSG_Li256ELb0ELb0EEENS1_19SingleTileSchedulerILb0ELb0ELb0ELi128EEEEEEEEEvNT_6ParamsE)
	.align		4
        /*011c*/ 	.word	index@(__assertfail)
	.align		4
        /*0120*/ 	.word	index@(_ZN7cutlass13device_kernelIN5flash11enable_sm90INS1_16FlashAttnBwdSm90INS1_25CollectiveMainloopBwdSm90ILi2ELi2ELi2EN4cute5tupleIJNS5_1CILi1EEES8_S8_EEENS6_IJNS7_ILi64EEENS7_ILi128EEENS7_ILi96EEEEEENS_10bfloat16_tEfNS_4arch4Sm90ELb0ELb1ELb0ELb0ELb1ELb1ELb0ELb0ELi2ELi1ELi2ELi1ELb1EEENS1_24CollectiveEpilogueBwdGQAISD_fSG_Li256ELb0ELb1EEENS1_19SingleTileSchedulerILb0ELb0ELb0ELi128EEEEEEEEEvNT_6ParamsE)
	.align		4
        /*0124*/ 	.word	index@(__assertfail)
	.align		4
        /*0128*/ 	.word	index@(_ZN7cutlass13device_kernelIN5flash11enable_sm90INS1_16FlashAttnBwdSm90INS1_25CollectiveMainloopBwdSm90ILi2ELi2ELi2EN4cute5tupleIJNS5_1CILi1EEES8_S8_EEENS6_IJNS7_ILi64EEENS7_ILi128EEENS7_ILi96EEEEEENS_10bfloat16_tEfNS_4arch4Sm90ELb0ELb1ELb0ELb1ELb0ELb1ELb0ELb0ELi2ELi1ELi2ELi1ELb1EEENS1_21CollectiveEpilogueBwdISD_SE_SG_Li256ELb1ELb0ELi1EEENS1_19SingleTileSchedulerILb1ELb0ELb0ELi128EEEEEEEEEvNT_6ParamsE)
	.align		4
        /*012c*/ 	.word	index@(__assertfail)
	.align		4
        /*0130*/ 	.word	index@(_ZN7cutlass13device_kernelIN5flash11enable_sm90INS1_16FlashAttnBwdSm90INS1_25CollectiveMainloopBwdSm90ILi2ELi2ELi2EN4cute5tupleIJNS5_1CILi1EEES8_S8_EEENS6_IJNS7_ILi64EEENS7_ILi128EEENS7_ILi96EEEEEENS_10bfloat16_tEfNS_4arch4Sm90ELb0ELb1ELb0ELb1ELb1ELb1ELb0ELb0ELi2ELi1ELi2ELi1ELb1EEENS1_21CollectiveEpilogueBwdISD_SE_SG_Li256ELb1ELb0ELi1EEENS1_19SingleTileSchedulerILb1ELb0ELb0ELi128EEEEEEEEEvNT_6ParamsE)
	.align		4
        /*0134*/ 	.word	index@(__assertfail)
	.align		4
        /*0138*/ 	.word	index@(_ZN7cutlass13device_kernelIN5flash11enable_sm90INS1_16FlashAttnBwdSm90INS1_25CollectiveMainloopBwdSm90ILi2ELi2ELi2EN4cute5tupleIJNS5_1CILi1EEES8_S8_EEENS6_IJNS7_ILi64EEENS7_ILi128EEENS7_ILi96EEEEEENS_10bfloat16_tEfNS_4arch4Sm90ELb0ELb1ELb0ELb1ELb0ELb1ELb0ELb0ELi2ELi1ELi2ELi1ELb1EEENS1_24CollectiveEpilogueBwdGQAISD_fSG_Li256ELb1ELb0EEENS1_19SingleTileSchedulerILb1ELb0ELb0ELi128EEEEEEEEEvNT_6ParamsE)
	.align		4
        /*013c*/ 	.word	index@(__assertfail)
	.align		4
        /*0140*/ 	.word	index@(_ZN7cutlass13device_kernelIN5flash11enable_sm90INS1_16FlashAttnBwdSm90INS1_25CollectiveMainloopBwdSm90ILi2ELi2ELi2EN4cute5tupleIJNS5_1CILi1EEES8_S8_EEENS6_IJNS7_ILi64EEENS7_ILi128EEENS7_ILi96EEEEEENS_10bfloat16_tEfNS_4arch4Sm90ELb0ELb1ELb0ELb1ELb1ELb1ELb0ELb0ELi2ELi1ELi2ELi1ELb1EEENS1_24CollectiveEpilogueBwdGQAISD_fSG_Li256ELb1ELb1EEENS1_19SingleTileSchedulerILb1ELb0ELb0ELi128EEEEEEEEEvNT_6ParamsE)
	.align		4
        /*0144*/ 	.word	index@(__assertfail)
	.align		4
        /*0148*/ 	.word	index@(_ZN7cutlass13device_kernelIN5flash11enable_sm90INS1_16FlashAttnBwdSm90INS1_25CollectiveMainloopBwdSm90ILi2ELi2ELi2EN4cute5tupleIJNS5_1CILi1EEES8_S8_EEENS6_IJNS7_ILi64EEENS7_ILi128EEENS7_ILi96EEEEEENS_10bfloat16_tEfNS_4arch4Sm90ELb1ELb0ELb0ELb0ELb0ELb1ELb0ELb0ELi2ELi1ELi2ELi1ELb1EEENS1_21CollectiveEpilogueBwdISD_SE_SG_Li256ELb0ELb0ELi1EEENS1_25SingleTileBwdLPTSchedulerILb0ELi128ELb0EEEEEEEEEvNT_6ParamsE)
	.align		4
        /*014c*/ 	.word	index@(__assertfail)
	.align		4
        /*0150*/ 	.word	index@(_ZN7cutlass13device_kernelIN5flash11enable_sm90INS1_16FlashAttnBwdSm90INS1_25CollectiveMainloopBwdSm90ILi2ELi2ELi2EN4cute5tupleIJNS5_1CILi1EEES8_S8_EEENS6_IJNS7_ILi64EEENS7_ILi128EEENS7_ILi96EEEEEENS_10bfloat16_tEfNS_4arch4Sm90ELb1ELb0ELb0ELb0ELb1ELb1ELb0ELb0ELi2ELi1ELi2ELi1ELb1EEENS1_21CollectiveEpilogueBwdISD_SE_SG_Li256ELb0ELb0ELi1EEENS1_25SingleTileBwdLPTSchedulerILb0ELi128ELb1EEEEEEEEEvNT_6ParamsE)
	.align		4
        /*0154*/ 	.word	index@(__assertfail)
	.align		4
        /*0158*/ 	.word	index@(_ZN7cutlass13device_kernelIN5flash11enable_sm90INS1_16FlashAttnBwdSm90INS1_25CollectiveMainloopBwdSm90ILi2ELi2ELi2EN4cute5tupleIJNS5_1CILi1EEES8_S8_EEENS6_IJNS7_ILi64EEENS7_ILi128EEENS7_ILi96EEEEEENS_10bfloat16_tEfNS_4arch4Sm90ELb1ELb0ELb0ELb0ELb0ELb1ELb0ELb0ELi2ELi1ELi2ELi1ELb1EEENS1_24CollectiveEpilogueBwdGQAISD_fSG_Li256ELb0ELb0EEENS1_25SingleTileBwdLPTSchedulerILb0ELi128ELb0EEEEEEEEEvNT_6ParamsE)
	.align		4
        /*015c*/ 	.word	index@(__assertfail)
	.align		4
        /*0160*/ 	.word	index@(_ZN7cutlass13device_kernelIN5flash11enable_sm90INS1_16FlashAttnBwdSm90INS1_25CollectiveMainloopBwdSm90ILi2ELi2ELi2EN4cute5tupleIJNS5_1CILi1EEES8_S8_EEENS6_IJNS7_ILi64EEENS7_ILi128EEENS7_ILi96EEEEEENS_10bfloat16_tEfNS_4arch4Sm90ELb1ELb0ELb0ELb0ELb1ELb1ELb0ELb0ELi2ELi1ELi2ELi1ELb1EEENS1_24CollectiveEpilogueBwdGQAISD_fSG_Li256ELb0ELb1EEENS1_25SingleTileBwdLPTSchedulerILb0ELi128ELb1EEEEEEEEEvNT_6ParamsE)
	.align		4
        /*0164*/ 	.word	index@(__assertfail)
	.align		4
        /*0168*/ 	.word	index@(_ZN7cutlass13device_kernelIN5flash11enable_sm90INS1_16FlashAttnBwdSm90INS1_25CollectiveMainloopBwdSm90ILi2ELi2ELi2EN4cute5tupleIJNS5_1CILi1EEES8_S8_EEENS6_IJNS7_ILi64EEENS7_ILi128EEENS7_ILi96EEEEEENS_10bfloat16_tEfNS_4arch4Sm90ELb1ELb0ELb0ELb1ELb0ELb1ELb0ELb0ELi2ELi1ELi2ELi1ELb1EEENS1_21CollectiveEpilogueBwdISD_SE_SG_Li256ELb1ELb0ELi1EEENS1_25SingleTileBwdLPTSchedulerILb1ELi128ELb0EEEEEEEEEvNT_6ParamsE)
	.align		4
        /*016c*/ 	.word	index@(__assertfail)
	.align		4
        /*0170*/ 	.word	index@(_ZN7cutlass13device_kernelIN5flash11enable_sm90INS1_16FlashAttnBwdSm90INS1_25CollectiveMainloopBwdSm90ILi2ELi2ELi2EN4cute5tupleIJNS5_1CILi1EEES8_S8_EEENS6_IJNS7_ILi64EEENS7_ILi128EEENS7_ILi96EEEEEENS_10bfloat16_tEfNS_4arch4Sm90ELb1ELb0ELb0ELb1ELb1ELb1ELb0ELb0ELi2ELi1ELi2ELi1ELb1EEENS1_21CollectiveEpilogueBwdISD_SE_SG_Li256ELb1ELb0ELi1EEENS1_25SingleTileBwdLPTSchedulerILb1ELi128ELb1EEEEEEEEEvNT_6ParamsE)
	.align		4
        /*0174*/ 	.word	index@(__assertfail)
	.align		4
        /*0178*/ 	.word	index@(_ZN7cutlass13device_kernelIN5flash11enable_sm90INS1_16FlashAttnBwdSm90INS1_25CollectiveMainloopBwdSm90ILi2ELi2ELi2EN4cute5tupleIJNS5_1CILi1EEES8_S8_EEENS6_IJNS7_ILi64EEENS7_ILi128EEENS7_ILi96EEEEEENS_10bfloat16_tEfNS_4arch4Sm90ELb1ELb0ELb0ELb1ELb0ELb1ELb0ELb0ELi2ELi1ELi2ELi1ELb1EEENS1_24CollectiveEpilogueBwdGQAISD_fSG_Li256ELb1ELb0EEENS1_25SingleTileBwdLPTSchedulerILb1ELi128ELb0EEEEEEEEEvNT_6ParamsE)
	.align		4
        /*017c*/ 	.word	index@(__assertfail)
	.align		4
        /*0180*/ 	.word	index@(_ZN7cutlass13device_kernelIN5flash11enable_sm90INS1_16FlashAttnBwdSm90INS1_25CollectiveMainloopBwdSm90ILi2ELi2ELi2EN4cute5tupleIJNS5_1CILi1EEES8_S8_EEENS6_IJNS7_ILi64EEENS7_ILi128EEENS7_ILi96EEEEEENS_10bfloat16_tEfNS_4arch4Sm90ELb1ELb0ELb0ELb1ELb1ELb1ELb0ELb0ELi2ELi1ELi2ELi1ELb1EEENS1_24CollectiveEpilogueBwdGQAISD_fSG_Li256ELb1ELb1EEENS1_25SingleTileBwdLPTSchedulerILb1ELi128ELb1EEEEEEEEEvNT_6ParamsE)
	.align		4
        /*0184*/ 	.word	index@(__assertfail)
	.align		4
        /*0188*/ 	.word	0x00000000
	.align		4
        /*018c*/ 	.word	0xfffffffe
	.align		4
        /*0190*/ 	.word	0x00000000
	.align		4
        /*0194*/ 	.word	0xfffffffd
	.align		4
        /*0198*/ 	.word	0x00000000
	.align		4
        /*019c*/ 	.word	0xfffffffc


//--------------------- .nv.constant4             --------------------------
	.section	.nv.constant4,"a",@progbits
	.align	8
	.align		8
.nv.constant4:
        /*0000*/ 	.dword	__assertfail
	.align		8
        /*0008*/ 	.dword	__unnamed_1
	.align		8
        /*0010*/ 	.dword	__unnamed_2
	.align		8
        /*0018*/ 	.dword	__unnamed_3
	.align		8
        /*0020*/ 	.dword	__unnamed_4
	.align		8
        /*0028*/ 	.dword	__unnamed_5
	.align		8
        /*0030*/ 	.dword	_ZN76_INTERNAL_2fa7ad1c_40_flash_bwd_hdim96_bf16_softcapall_sm90_cu_1f2e7571_29194cuda3std3__45__cpo5beginE
	.align		8
        /*0038*/ 	.dword	_ZN76_INTERNAL_2fa7ad1c_40_flash_bwd_hdim96_bf16_softcapall_sm90_cu_1f2e7571_29194cuda3std3__45__cpo3endE
	.align		8
        /*0040*/ 	.dword	_ZN76_INTERNAL_2fa7ad1c_40_flash_bwd_hdim96_bf16_softcapall_sm90_cu_1f2e7571_29194cuda3std3__45__cpo6cbeginE
	.align		8
        /*0048*/ 	.dword	_ZN76_INTERNAL_2fa7ad1c_40_flash_bwd_hdim96_bf16_softcapall_sm90_cu_1f2e7571_29194cuda3std3__45__cpo4cendE
	.align		8
        /*0050*/ 	.dword	_ZN76_INTERNAL_2fa7ad1c_40_flash_bwd_hdim96_bf16_softcapall_sm90_cu_1f2e7571_29194cuda3std3__478_GLOBAL__N__2fa7ad1c_40_flash_bwd_hdim96_bf16_softcapall_sm90_cu_1f2e7571_29196ignoreE
	.align		8
        /*0058*/ 	.dword	_ZN76_INTERNAL_2fa7ad1c_40_flash_bwd_hdim96_bf16_softcapall_sm90_cu_1f2e7571_29194cuda3std3__419piecewise_constructE
	.align		8
        /*0060*/ 	.dword	_ZN76_INTERNAL_2fa7ad1c_40_flash_bwd_hdim96_bf16_softcapall_sm90_cu_1f2e7571_29194cuda3std3__48in_placeE
	.align		8
        /*0068*/ 	.dword	_ZN76_INTERNAL_2fa7ad1c_40_flash_bwd_hdim96_bf16_softcapall_sm90_cu_1f2e7571_29194cuda3std6ranges3__45__cpo4swapE
	.align		8
        /*0070*/ 	.dword	_ZN76_INTERNAL_2fa7ad1c_40_flash_bwd_hdim96_bf16_softcapall_sm90_cu_1f2e7571_29194cuda3std6ranges3__45__cpo9iter_moveE
	.align		8
        /*0078*/ 	.dword	_ZN76_INTERNAL_2fa7ad1c_40_flash_bwd_hdim96_bf16_softcapall_sm90_cu_1f2e7571_29194cute7productE
	.align		8
        /*0080*/ 	.dword	_ZN76_INTERNAL_2fa7ad1c_40_flash_bwd_hdim96_bf16_softcapall_sm90_cu_1f2e7571_29194cute1_E
	.align		8
        /*0088*/ 	.dword	$str$23
	.align		8
        /*0090*/ 	.dword	$str$24


//--------------------- .text._ZN7cutlass13device_kernelIN5flash11enable_sm90INS1_16FlashAttnBwdSm90INS1_25CollectiveMainloopBwdSm90ILi2ELi2ELi2EN4cute5tupleIJNS5_1CILi1EEES8_S8_EEENS6_IJNS7_ILi64EEENS7_ILi128EEENS7_ILi96EEEEEENS_10bfloat16_tEfNS_4arch4Sm90ELb0ELb0ELb1ELb0ELb0ELb1ELb0ELb0ELi2ELi1ELi2ELi1ELb1EEENS1_21CollectiveEpilogueBwdISD_SE_SG_Li256ELb0ELb0ELi1EEENS1_19SingleTileSchedulerILb0ELb0ELb0ELi128EEEEEEEEEvNT_6ParamsE --------------------------
	.section	.text._ZN7cutlass13device_kernelIN5flash11enable_sm90INS1_16FlashAttnBwdSm90INS1_25CollectiveMainloopBwdSm90ILi2ELi2ELi2EN4cute5tupleIJNS5_1CILi1EEES8_S8_EEENS6_IJNS7_ILi64EEENS7_ILi128EEENS7_ILi96EEEEEENS_10bfloat16_tEfNS_4arch4Sm90ELb0ELb0ELb1ELb0ELb0ELb1ELb0ELb0ELi2ELi1ELi2ELi1ELb1EEENS1_21CollectiveEpilogueBwdISD_SE_SG_Li256ELb0ELb0ELi1EEENS1_19SingleTileSchedulerILb0ELb0ELb0ELi128EEEEEEEEEvNT_6ParamsE,"ax",@progbits
	.align	128
.text._ZN7cutlass13device_kernelIN5flash11enable_sm90INS1_16FlashAttnBwdSm90INS1_25CollectiveMainloopBwdSm90ILi2ELi2ELi2EN4cute5tupleIJNS5_1CILi1EEES8_S8_EEENS6_IJNS7_ILi64EEENS7_ILi128EEENS7_ILi96EEEEEENS_10bfloat16_tEfNS_4arch4Sm90ELb0ELb0ELb1ELb0ELb0ELb1ELb0ELb0ELi2ELi1ELi2ELi1ELb1EEENS1_21CollectiveEpilogueBwdISD_SE_SG_Li256ELb0ELb0ELi1EEENS1_19SingleTileSchedulerILb0ELb0ELb0ELi128EEEEEEEEEvNT_6ParamsE:
        .type           _ZN7cutlass13device_kernelIN5flash11enable_sm90INS1_16FlashAttnBwdSm90INS1_25CollectiveMainloopBwdSm90ILi2ELi2ELi2EN4cute5tupleIJNS5_1CILi1EEES8_S8_EEENS6_IJNS7_ILi64EEENS7_ILi128EEENS7_ILi96EEEEEENS_10bfloat16_tEfNS_4arch4Sm90ELb0ELb0ELb1ELb0ELb0ELb1ELb0ELb0ELi2ELi1ELi2ELi1ELb1EEENS1_21CollectiveEpilogueBwdISD_SE_SG_Li256ELb0ELb0ELi1EEENS1_19SingleTileSchedulerILb0ELb0ELb0ELi128EEEEEEEEEvNT_6ParamsE,@function
        .size           _ZN7cutlass13device_kernelIN5flash11enable_sm90INS1_16FlashAttnBwdSm90INS1_25CollectiveMainloopBwdSm90ILi2ELi2ELi2EN4cute5tupleIJNS5_1CILi1EEES8_S8_EEENS6_IJNS7_ILi64EEENS7_ILi128EEENS7_ILi96EEEEEENS_10bfloat16_tEfNS_4arch4Sm90ELb0ELb0ELb1ELb0ELb0ELb1ELb0ELb0ELi2ELi1ELi2ELi1ELb1EEENS1_21CollectiveEpilogueBwdISD_SE_SG_Li256ELb0ELb0ELi1EEENS1_19SingleTileSchedulerILb0ELb0ELb0ELi128EEEEEEEEEvNT_6ParamsE,(.L_x_6551 - _ZN7cutlass13device_kernelIN5flash11enable_sm90INS1_16FlashAttnBwdSm90INS1_25CollectiveMainloopBwdSm90ILi2ELi2ELi2EN4cute5tupleIJNS5_1CILi1EEES8_S8_EEENS6_IJNS7_ILi64EEENS7_ILi128EEENS7_ILi96EEEEEENS_10bfloat16_tEfNS_4arch4Sm90ELb0ELb0ELb1ELb0ELb0ELb1ELb0ELb0ELi2ELi1ELi2ELi1ELb1EEENS1_21CollectiveEpilogueBwdISD_SE_SG_Li256ELb0ELb0ELi1EEENS1_19SingleTileSchedulerILb0ELb0ELb0ELi128EEEEEEEEEvNT_6ParamsE)
        .other          _ZN7cutlass13device_kernelIN5flash11enable_sm90INS1_16FlashAttnBwdSm90INS1_25CollectiveMainloopBwdSm90ILi2ELi2ELi2EN4cute5tupleIJNS5_1CILi1EEES8_S8_EEENS6_IJNS7_ILi64EEENS7_ILi128EEENS7_ILi96EEEEEENS_10bfloat16_tEfNS_4arch4Sm90ELb0ELb0ELb1ELb0ELb0ELb1ELb0ELb0ELi2ELi1ELi2ELi1ELb1EEENS1_21CollectiveEpilogueBwdISD_SE_SG_Li256ELb0ELb0ELi1EEENS1_19SingleTileSchedulerILb0ELb0ELb0ELi128EEEEEEEEEvNT_6ParamsE,@"STO_CUDA_ENTRY STV_DEFAULT"
_ZN7cutlass13device_kernelIN5flash11enable_sm90INS1_16FlashAttnBwdSm90INS1_25CollectiveMainloopBwdSm90ILi2ELi2ELi2EN4cute5tupleIJNS5_1CILi1EEES8_S8_EEENS6_IJNS7_ILi64EEENS7_ILi128EEENS7_ILi96EEEEEENS_10bfloat16_tEfNS_4arch4Sm90ELb0ELb0ELb1ELb0ELb0ELb1ELb0ELb0ELi2ELi1ELi2ELi1ELb1EEENS1_21CollectiveEpilogueBwdISD_SE_SG_Li256ELb0ELb0ELi1EEENS1_19SingleTileSchedulerILb0ELb0ELb0ELi128EEEEEEEEEvNT_6ParamsE:
[----:B------:R-:W1:Y:S01]  /*0000*/  LDC R1, c[0x0][0x28] ;  /* 0x00000a00ff017b82 */ /* 0x000e620000000800 */
[----:B------:R-:W2:Y:S01]  /*0010*/  S2R R3, SR_TID.X ;  /* 0x0000000000037919 */ /* 0x000ea20000002100 */
[----:B------:R-:W-:Y:S01]  /*0020*/  ELECT P0, URZ, PT ;  /* 0x00000000003f782f */ /* 0x000fe20003800000 */
[----:B------:R-:W-:Y:S01]  /*0030*/  BSSY B0, `(.L_x_0) ;  /* 0x000001a000007945 */ /* 0x000fe20003800000 */
[----:B--2---:R-:W-:-:S05]  /*0040*/  SHF.R.U32.HI R0, RZ, 0x5, R3 ;  /* 0x00000005ff007819 */ /* 0x004fca0000011603 */
[----:B------:R-:W2:Y:S02]  /*0050*/  SHFL.IDX PT, R2, R0, RZ, 0x1f ;  /* 0x00001fff00027589 */ /* 0x000ea400000e0000 */
[----:B--2---:R-:W-:Y:S02]  /*0060*/  ISETP.EQ.AND P0, PT, R2, RZ, P0 ;  /* 0x000000ff0200720c */ /* 0x004fe40000702270 */
[----:B------:R-:W-:-:S11]  /*0070*/  SHF.R.U32.HI R2, RZ, 0x7, R3 ;  /* 0x00000007ff027819 */ /* 0x000fd60000011603 */
[----:B-1----:R-:W-:Y:S05]  /*0080*/  @!P0 BRA `(.L_x_1) ;  /* 0x0000000000508947 */ /* 0x002fea0003800000 */
[----:B------:R-:W-:Y:S02]  /*0090*/  ULDC.64 UR4, c[0x0][0x198] ;  /* 0x0000660000047ab9 */ /* 0x000fe40000000a00 */
[----:B------:R-:W-:Y:S02]  /*00a0*/  UIADD3 UR6, UP0, UR4, 0xf0, URZ ;  /* 0x000000f004067890 */ /* 0x000fe4000ff1e03f */
[----:B------:R-:W-:Y:S02]  /*00b0*/  UIADD3 UR8, UP1, UR4, 0x1f0, URZ ;  /* 0x000001f004087890 */ /* 0x000fe4000ff3e03f */
[----:B------:R-:W-:Y:S02]  /*00c0*/  UIADD3 UR10, UP2, UR4, 0x2f0, URZ ;  /* 0x000002f0040a7890 */ /* 0x000fe4000ff5e03f */
[----:B------:R-:W-:Y:S02]  /*00d0*/  UIADD3 UR12, UP3, UR4, 0x3f0, URZ ;  /* 0x000003f0040c7890 */ /* 0x000fe4000ff7e03f */
[----:B------:R-:W-:-:S02]  /*00e0*/  UIADD3 UR14, UP4, UR4, 0x670, URZ ;  /* 0x00000670040e7890 */ /* 0x000fc4000ff9e03f */
[----:B------:R-:W-:Y:S02]  /*00f0*/  UIADD3.X UR7, URZ, UR5, URZ, UP0, !UPT ;  /* 0x000000053f077290 */ /* 0x000fe400087fe43f */
[----:B------:R-:W-:Y:S02]  /*0100*/  UIADD3 UR4, UP5, UR4, 0x770, URZ ;  /* 0x0000077004047890 */ /* 0x000fe4000ffbe03f */
[----:B------:R-:W-:Y:S02]  /*0110*/  UIADD3.X UR9, URZ, UR5, URZ, UP1, !UPT ;  /* 0x000000053f097290 */ /* 0x000fe40008ffe43f */
[----:B------:R-:W-:Y:S02]  /*0120*/  UIADD3.X UR11, URZ, UR5, URZ, UP2, !UPT ;  /* 0x000000053f0b7290 */ /* 0x000fe400097fe43f */
[----:B------:R-:W-:Y:S01]  /*0130*/  UIADD3.X UR13, URZ, UR5, URZ, UP3, !UPT ;  /* 0x000000053f0d7290 */ /* 0x000fe20009ffe43f */
[----:B------:R1:W-:Y:S01]  /*0140*/  UTMACCTL.PF [UR6] ;  /* 0x00000000060079b9 */ /* 0x0003e20008040000 */
[----:B------:R-:W-:-:S03]  /*0150*/  UIADD3.X UR15, URZ, UR5, URZ, UP4, !UPT ;  /* 0x000000053f0f7290 */ /* 0x000fc6000a7fe43f */
[----:B------:R1:W-:Y:S01]  /*0160*/  UTMACCTL.PF [UR8] ;  /* 0x00000000080079b9 */ /* 0x0003e20008040000 */
[----:B------:R-:W-:Y:S01]  /*0170*/  UIADD3.X UR5, URZ, UR5, URZ, UP5, !UPT ;  /* 0x000000053f057290 */ /* 0x000fe2000affe43f */
[----:B------:R1:W-:Y:S02]  /*0180*/  UTMACCTL.PF [UR10] ;  /* 0x000000000a0079b9 */ /* 0x0003e40008040000 */
[----:B------:R1:W-:Y:S02]  /*0190*/  UTMACCTL.PF [UR12] ;  /* 0x000000000c0079b9 */ /* 0x0003e40008040000 */
[----:B------:R1:W-:Y:S04]  /*01a0*/  UTMACCTL.PF [UR14] ;  /* 0x000000000e0079b9 */ /* 0x0003e80008040000 */
[----:B------:R1:W-:Y:S02]  /*01b0*/  UTMACCTL.PF [UR4] ;  /* 0x00000000040079b9 */ /* 0x0003e40008040000 */
[----:B-1----:R-:W-:Y:S01]  /*01c0*/  NOP ;  /* 0x0000000000007918 */ /* 0x002fe20000000000 */
.L_x_1:
[----:B------:R-:W-:Y:S05]  /*01d0*/  BSYNC B0 ;  /* 0x0000000000007941 */ /* 0x000fea0003800000 */
.L_x_0:
[----:B------:R-:W-:Y:S01]  /*01e0*/  VOTEU.ANY UP0, P0 ;  /* 0x00000000003f7886 */ /* 0x000fe20000000100 */
[----:B------:R-:W1:Y:S01]  /*01f0*/  SHFL.IDX PT, R4, R2, RZ, 0x1f ;  /* 0x00001fff02047589 */ /* 0x000e6200000e0000 */
[----:B------:R-:W-:Y:S01]  /*0200*/  UMOV UR4, 0x1 ;  /* 0x0000000100047882 */ /* 0x000fe20000000000 */
[----:B------:R-:W-:Y:S01]  /*0210*/  VOTEU.ANY UP1, P0 ;  /* 0x00000000003f7886 */ /* 0x000fe20000020100 */
[----:B------:R-:W-:Y:S01]  /*0220*/  UMOV UR38, 0x1 ;  /* 0x0000000100267882 */ /* 0x000fe20000000000 */
[----:B------:R-:W2:Y:S01]  /*0230*/  @UP0 S2UR UR7, SR_CgaCtaId ;  /* 0x00000000000709c3 */ /* 0x000ea20000008800 */
[----:B------:R-:W3:Y:S01]  /*0240*/  SHFL.IDX PT, R3, R0, RZ, 0x1f ;  /* 0x00001fff00037589 */ /* 0x000ee200000e0000 */
[----:B------:R-:W-:Y:S01]  /*0250*/  @UP0 UMOV UR6, 0x400 ;  /* 0x0000040000060882 */ /* 0x000fe20000000000 */
[----:B------:R-:W-:-:S04]  /*0260*/  @UP0 UIADD3 UR4, -UR4, 0x100000, URZ ;  /* 0x0010000004040890 */ /* 0x000fc8000fffe13f */
[----:B------:R-:W-:Y:S02]  /*0270*/  @UP0 USHF.L.U32 UR5, UR4, 0xb, URZ ;  /* 0x0000000b04050899 */ /* 0x000fe4000800063f */
[----:B------:R-:W-:Y:S01]  /*0280*/  @UP0 USHF.L.U32 UR4, UR4, 0x1, URZ ;  /* 0x0000000104040899 */ /* 0x000fe2000800063f */
[----:B-1----:R-:W-:Y:S01]  /*0290*/  R2UR UR8, R4 ;  /* 0x00000000040872ca */ /* 0x002fe200000e0000 */
[----:B--2---:R-:W-:Y:S01]  /*02a0*/  @UP0 ULEA UR6, UR7, UR6, 0x18 ;  /* 0x0000000607060291 */ /* 0x004fe2000f8ec03f */
[----:B---3--:R-:W-:-:S11]  /*02b0*/  ISETP.NE.AND P1, PT, R3, RZ, PT ;  /* 0x000000ff0300720c */ /* 0x008fd60003f25270 */
[----:B------:R-:W-:Y:S01]  /*02c0*/  UISETP.NE.AND UP0, UPT, UR8, URZ, UPT ;  /* 0x0000003f0800728c */ /* 0x000fe2000bf05270 */
[----:B------:R-:W1:Y:S02]  /*02d0*/  FENCE.VIEW.ASYNC.S ;  /* 0x00000000000073c6 */ /* 0x000e640000000000 */
[----:B-1----:R1:W2:Y:S01]  /*02e0*/  @UP1 SYNCS.EXCH.64 URZ, [UR6+0x26800], UR4 ;  /* 0x02680004063f15b2 */ /* 0x0022a20008000100 */
[----:B------:R-:W-:Y:S01]  /*02f0*/  USEL UR38, UR38, 0x2, !UP0 ;  /* 0x0000000226267887 */ /* 0x000fe2000c000000 */
[----:B------:R-:W-:Y:S11]  /*0300*/  @P1 BRA `(.L_x_2) ;  /* 0x0000000000481947 */ /* 0x000ff60003800000 */
[----:B-1----:R-:W1:Y:S01]  /*0310*/  S2UR UR5, SR_CgaCtaId ;  /* 0x00000000000579c3 */ /* 0x002e620000008800 */
[----:B------:R-:W-:Y:S01]  /*0320*/  UMOV UR4, 0x400 ;  /* 0x0000040000047882 */ /* 0x000fe20000000000 */
[----:B------:R-:W-:Y:S01]  /*0330*/  UMOV UR6, 0x1 ;  /* 0x0000000100067882 */ /* 0x000fe20000000000 */
[----:B------:R-:W-:Y:S01]  /*0340*/  UMOV UR9, 0x100 ;  /* 0x0000010000097882 */ /* 0x000fe20000000000 */
[----:B------:R-:W-:-:S04]  /*0350*/  UIADD3 UR6, -UR6, 0x100000, URZ ;  /* 0x0010000006067890 */ /* 0x000fc8000fffe13f */
[----:B------:R-:W-:Y:S02]  /*0360*/  USHF.L.U32 UR7, UR6, 0xb, URZ ;  /* 0x0000000b06077899 */ /* 0x000fe4000800063f */
[----:B------:R-:W-:Y:S01]  /*0370*/  USHF.L.U32 UR6, UR6, 0x1, URZ ;  /* 0x0000000106067899 */ /* 0x000fe2000800063f */
[----:B------:R-:W-:Y:S01]  /*0380*/  ELECT P0, URZ, PT ;  /* 0x00000000003f782f */ /* 0x000fe20003800000 */
[----:B-1----:R-:W-:Y:S02]  /*0390*/  ULEA UR8, UR5, UR4, 0x18 ;  /* 0x0000000405087291 */ /* 0x002fe4000f8ec03f */
[----:B------:R-:W-:-:S04]  /*03a0*/  UIADD3 UR4, -UR9, 0x100000, URZ ;  /* 0x0010000009047890 */ /* 0x000fc8000fffe13f */
[----:B------:R-:W-:Y:S02]  /*03b0*/  USHF.L.U32 UR5, UR4, 0xb, URZ ;  /* 0x0000000b04057899 */ /* 0x000fe4000800063f */
[----:B------:R-:W-:Y:S01]  /*03c0*/  USHF.L.U32 UR4, UR4, 0x1, URZ ;  /* 0x0000000104047899 */ /* 0x000fe2000800063f */
[----:B------:R-:W1:Y:S03]  /*03d0*/  FENCE.VIEW.ASYNC.S ;  /* 0x00000000000073c6 */ /* 0x000e660000000000 */
[----:B-1----:R3:W4:Y:S08]  /*03e0*/  SYNCS.EXCH.64 URZ, [UR8+0x26810], UR6 ;  /* 0x02681006083f75b2 */ /* 0x0027300008000100 */
[----:B------:R3:W5:Y:S01]  /*03f0*/  SYNCS.EXCH.64 URZ, [UR8+0x26820], UR4 ;  /* 0x02682004083f75b2 */ /* 0x0007620008000100 */
[----:B------:R3:W1:Y:S01]  /*0400*/  SYNCS.EXCH.64 URZ, [UR8+0x26818], UR6 ;  /* 0x02681806083f75b2 */ /* 0x0006620008000100 */
[----:B------:R3:W1:Y:S02]  /*0410*/  SYNCS.EXCH.64 URZ, [UR8+0x26828], UR4 ;  /* 0x02682804083f75b2 */ /* 0x0006640008000100 */
[----:B---3--:R-:W-:Y:S01]  /*0420*/  NOP ;  /* 0x0000000000007918 */ /* 0x008fe20000000000 */
.L_x_2:
[----:B------:R-:W3:Y:S01]  /*0430*/  SHFL.IDX PT, R3, R0, RZ, 0x1f ;  /* 0x00001fff00037589 */ /* 0x000ee200000e0000 */
[----:B------:R-:W-:Y:S01]  /*0440*/  NOP ;  /* 0x0000000000007918 */ /* 0x000fe20000000000 */
[----:B---3--:R-:W-:-:S13]  /*0450*/  ISETP.NE.AND P0, PT, R3, RZ, PT ;  /* 0x000000ff0300720c */ /* 0x008fda0003f05270 */
[----:B------:R-:W-:Y:S05]  /*0460*/  @P0 BRA `(.L_x_3) ;  /* 0x0000000000480947 */ /* 0x000fea0003800000 */
[----:B-1----:R-:W1:Y:S01]  /*0470*/  S2UR UR5, SR_CgaCtaId ;  /* 0x00000000000579c3 */ /* 0x002e620000008800 */
[----:B------:R-:W-:Y:S01]  /*0480*/  UMOV UR4, 0x400 ;  /* 0x0000040000047882 */ /* 0x000fe20000000000 */
[----:B------:R-:W-:Y:S01]  /*0490*/  UMOV UR6, 0x1 ;  /* 0x0000000100067882 */ /* 0x000fe20000000000 */
[----:B------:R-:W-:Y:S01]  /*04a0*/  UMOV UR7, 0x100 ;  /* 0x0000010000077882 */ /* 0x000fe20000000000 */
[----:B------:R-:W-:Y:S01]  /*04b0*/  ELECT P0, URZ, PT ;  /* 0x00000000003f782f */ /* 0x000fe20003800000 */
[----:B-1----:R-:W-:Y:S02]  /*04c0*/  ULEA UR8, UR5, UR4, 0x18 ;  /* 0x0000000405087291 */ /* 0x002fe4000f8ec03f */
[----:B------:R-:W-:-:S04]  /*04d0*/  UIADD3 UR4, -UR6, 0x100000, URZ ;  /* 0x0010000006047890 */ /* 0x000fc8000fffe13f */
[----:B------:R-:W-:Y:S02]  /*04e0*/  USHF.L.U32 UR5, UR4, 0xb, URZ ;  /* 0x0000000b04057899 */ /* 0x000fe4000800063f */
[----:B------:R-:W-:Y:S02]  /*04f0*/  USHF.L.U32 UR4, UR4, 0x1, URZ ;  /* 0x0000000104047899 */ /* 0x000fe4000800063f */
[----:B------:R-:W-:-:S04]  /*0500*/  UIADD3 UR6, -UR7, 0x100000, URZ ;  /* 0x0010000007067890 */ /* 0x000fc8000fffe13f */
[----:B------:R-:W-:Y:S02]  /*0510*/  USHF.L.U32 UR7, UR6, 0xb, URZ ;  /* 0x0000000b06077899 */ /* 0x000fe4000800063f */
[----:B------:R-:W-:Y:S01]  /*0520*/  USHF.L.U32 UR6, UR6, 0x1, URZ ;  /* 0x0000000106067899 */ /* 0x000fe2000800063f */
[----:B------:R-:W1:Y:S03]  /*0530*/  FENCE.VIEW.ASYNC.S ;  /* 0x00000000000073c6 */ /* 0x000e660000000000 */
[----:B-1----:R3:W1:Y:S08]  /*0540*/  SYNCS.EXCH.64 URZ, [UR8+0x26830], UR4 ;  /* 0x02683004083f75b2 */ /* 0x0026700008000100 */
[----:B------:R3:W1:Y:S01]  /*0550*/  SYNCS.EXCH.64 URZ, [UR8+0x26840], UR6 ;  /* 0x02684006083f75b2 */ /* 0x0006620008000100 */
[----:B------:R3:W1:Y:S01]  /*0560*/  SYNCS.EXCH.64 URZ, [UR8+0x26838], UR4 ;  /* 0x02683804083f75b2 */ /* 0x0006620008000100 */
[----:B------:R3:W1:Y:S02]  /*0570*/  SYNCS.EXCH.64 URZ, [UR8+0x26848], UR6 ;  /* 0x02684806083f75b2 */ /* 0x0006640008000100 */
[----:B---3--:R-:W-:Y:S01]  /*0580*/  NOP ;  /* 0x0000000000007918 */ /* 0x008fe20000000000 */
.L_x_3:
[----:B------:R-:W-:Y:S01]  /*0590*/  PLOP3.LUT P0, PT, PT, PT, UP0, 0x80, 0x0 ;  /* 0x000000000000781c */ /* 0x000fe20003f0f008 */
[----:B------:R-:W-:Y:S01]  /*05a0*/  NOP ;  /* 0x0000000000007918 */ /* 0x000fe20000000000 */
[----:B-12-45:R-:W-:Y:S11]  /*05b0*/  BAR.SYNC.DEFER_BLOCKING 0x0 ;  /* 0x0000000000007b1d */ /* 0x036ff60000010000 */
[----:B------:R-:W-:Y:S05]  /*05c0*/  @!P0 BRA `(.L_x_4) ;  /* 0x0000004c00108947 */ /* 0x000fea0003800000 */
.L_x_5:
[----:B------:R-:W-:-:S08]  /*05d0*/  NOP ;  /* 0x0000000000007918 */ /* 0x000fd00000000000 */
[----:B------:R-:W1:Y:S02]  /*05e0*/  USETMAXREG.TRY_ALLOC.CTAPOOL UP0, 0xf0 ;  /* 0x000000f0000079c8 */ /* 0x000e640008000600 */
[----:B-1----:R-:W-:-:S13]  /*05f0*/  PLOP3.LUT P0, PT, PT, PT, UP0, 0x80, 0x0 ;  /* 0x000000000000781c */ /* 0x002fda0003f0f008 */
[----:B------:R-:W-:Y:S05]  /*0600*/  @!P0 BRA `(.L_x_5) ;  /* 0xfffffffc00f08947 */ /* 0x000fea000383ffff */
[----:B------:R-:W-:Y:S01]  /*0610*/  LOP3.LUT R0, R0, 0x3, RZ, 0xc0, !PT ;  /* 0x0000000300007812 */ /* 0x000fe200078ec0ff */
[----:B------:R-:W1:Y:S05]  /*0620*/  S2UR UR4, SR_CTAID.Z ;  /* 0x00000000000479c3 */ /* 0x000e6a0000002700 */
[----:B------:R-:W2:Y:S02]  /*0630*/  SHFL.IDX PT, R0, R0, RZ, 0x1f ;  /* 0x00001fff00007589 */ /* 0x000ea400000e0000 */
[----:B--2---:R-:W-:-:S13]  /*0640*/  ISETP.NE.AND P0, PT, R0, RZ, PT ;  /* 0x000000ff0000720c */ /* 0x004fda0003f05270 */
[----:B------:R-:W-:-:S05]  /*0650*/  @!P0 VIADD R3, R2, 0x9 ;  /* 0x0000000902038836 */ /* 0x000fca0000000000 */
[----:B------:R2:W-:Y:S06]  /*0660*/  @!P0 BAR.ARV R3, 0xa0 ;  /* 0x000280030000851d */ /* 0x0005ec0000002000 */
[----:B-1----:R-:W-:-:S13]  /*0670*/  ISETP.LE.AND P0, PT, RZ, UR4, PT ;  /* 0x00000004ff007c0c */ /* 0x002fda000bf03270 */
[----:B--2---:R-:W-:Y:S05]  /*0680*/  @!P0 EXIT ;  /* 0x000000000000894d */ /* 0x004fea0003800000 */
[----:B------:R-:W1:Y:S01]  /*0690*/  S2R R4, SR_TID.X ;  /* 0x0000000000047919 */ /* 0x000e620000002100 */
[----:B------:R-:W-:-:S04]  /*06a0*/  MOV R0, RZ ;  /* 0x000000ff00007202 */ /* 0x000fc80000000f00 */
[----:B------:R-:W-:Y:S01]  /*06b0*/  LOP3.LUT P0, RZ, R0, 0x3ff, RZ, 0xc0, !PT ;  /* 0x000003ff00ff7812 */ /* 0x000fe2000780c0ff */
[----:B-1----:R-:W-:-:S12]  /*06c0*/  VIADD R121, R4, 0xffffff80 ;  /* 0xffffff8004797836 */ /* 0x002fd80000000000 */
[----:B------:R-:W-:Y:S05]  /*06d0*/  @!P0 BRA `(.L_x_6) ;  /* 0x00000000007c8947 */ /* 0x000fea0003800000 */
[----:B------:R-:W-:Y:S01]  /*06e0*/  MOV R16, 0x0 ;  /* 0x0000000000107802 */ /* 0x000fe20000000f00 */
[----:B------:R-:W-:Y:S01]  /*06f0*/  ULDC.64 UR4, c[0x4][0x88] ;  /* 0x0100220000047ab9 */ /* 0x000fe20000000a00 */
[----:B------:R-:W-:Y:S01]  /*0700*/  ULDC.64 UR6, c[0x4][0x8] ;  /* 0x0100020000067ab9 */ /* 0x000fe20000000a00 */
[----:B------:R-:W-:Y:S01]  /*0710*/  IMAD.U32 R4, RZ, RZ, UR4 ;  /* 0x00000004ff047e24 */ /* 0x000fe2000f8e00ff */
[----:B------:R1:W2:Y:S01]  /*0720*/  LDC.64 R14, c[0x4][R16] ;  /* 0x01000000100e7b82 */ /* 0x0002a20000000a00 */
[----:B------:R-:W-:Y:S01]  /*0730*/  IMAD.U32 R5, RZ, RZ, UR5 ;  /* 0x00000005ff057e24 */ /* 0x000fe2000f8e00ff */
[----:B------:R-:W-:Y:S01]  /*0740*/  ULDC.64 UR4, c[0x4][0x90] ;  /* 0x0100240000047ab9 */ /* 0x000fe20000000a00 */
[----:B------:R-:W-:Y:S02]  /*0750*/  IMAD.U32 R10, RZ, RZ, UR6 ;  /* 0x00000006ff0a7e24 */ /* 0x000fe4000f8e00ff */
[----:B------:R-:W-:Y:S02]  /*0760*/  IMAD.U32 R6, RZ, RZ, UR4 ;  /* 0x00000004ff067e24 */ /* 0x000fe4000f8e00ff */
[----:B------:R-:W-:-:S02]  /*0770*/  IMAD.U32 R7, RZ, RZ, UR5 ;  /* 0x00000005ff077e24 */ /* 0x000fc4000f8e00ff */
[----:B------:R-:W-:Y:S02]  /*0780*/  IMAD.U32 R11, RZ, RZ, UR7 ;  /* 0x00000007ff0b7e24 */ /* 0x000fe4000f8e00ff */
[----:B------:R-:W-:Y:S02]  /*0790*/  IMAD.MOV.U32 R8, RZ, RZ, 0x70 ;  /* 0x00000070ff087424 */ /* 0x000fe400078e00ff */
[----:B------:R-:W-:Y:S02]  /*07a0*/  IMAD.MOV.U32 R12, RZ, RZ, 0x1 ;  /* 0x00000001ff0c7424 */ /* 0x000fe400078e00ff */
[----:B-1----:R-:W-:-:S07]  /*07b0*/  IMAD.MOV.U32 R13, RZ, RZ, RZ ;  /* 0x000000ffff0d7224 */ /* 0x002fce00078e00ff */
[----:B------:R-:W-:-:S07]  /*07c0*/  LEPC R20, `(.L_x_7) ;  /* 0x000000001014794e */ /* 0x000fce0000000000 */
[----:B--2---:R-:W-:Y:S05]  /*07d0*/  CALL.ABS.NOINC R14 ;  /* 0x000000000e007343 */ /* 0x004fea0003c00000 */
.L_x_7:
[----:B------:R-:W1:Y:S01]  /*07e0*/  LDC.64 R16, c[0x4][R16] ;  /* 0x0100000010107b82 */ /* 0x000e620000000a00 */
[----:B------:R-:W-:Y:S01]  /*07f0*/  ULDC.64 UR4, c[0x4][0x88] ;  /* 0x0100220000047ab9 */ /* 0x000fe20000000a00 */
[----:B------:R-:W-:Y:S01]  /*0800*/  ULDC.64 UR6, c[0x4][0x90] ;  /* 0x0100240000067ab9 */ /* 0x000fe20000000a00 */
[----:B------:R-:W-:Y:S01]  /*0810*/  MOV R4, UR4 ;  /* 0x0000000400047c02 */ /* 0x000fe20008000f00 */
        /* <DEDUP_REMOVED lines=8> */
[----:B------:R-:W-:-:S07]  /*08a0*/  IMAD.MOV.U32 R13, RZ, RZ, RZ ;  /* 0x000000ffff0d7224 */ /* 0x000fce00078e00ff */
[----:B------:R-:W-:-:S07]  /*08b0*/  LEPC R20, `(.L_x_6) ;  /* 0x000000001014794e */ /* 0x000fce0000000000 */
[----:B-1----:R-:W-:Y:S05]  /*08c0*/  CALL.ABS.NOINC R16 ;  /* 0x0000000010007343 */ /* 0x002fea0003c00000 */
.L_x_6:
[----:B------:R-:W1:Y:S01]  /*08d0*/  S2R R3, SR_CgaCtaId ;  /* 0x0000000000037919 */ /* 0x000e620000008800 */
[----:B------:R-:W-:-:S04]  /*08e0*/  MOV R16, 0x400 ;  /* 0x0000040000107802 */ /* 0x000fc80000000f00 */
[----:B-1----:R-:W-:-:S05]  /*08f0*/  LEA R16, R3, R16, 0x18 ;  /* 0x0000001003107211 */ /* 0x002fca00078ec0ff */
[----:B------:R-:W-:-:S05]  /*0900*/  VIADD R17, R16, 0x1e800 ;  /* 0x0001e80010117836 */ /* 0x000fca0000000000 */
[----:B------:R-:W-:-:S13]  /*0910*/  LOP3.LUT P0, RZ, R17, 0x3ff, RZ, 0xc0, !PT ;  /* 0x000003ff11ff7812 */ /* 0x000fda000780c0ff */
[----:B------:R-:W-:Y:S05]  /*0920*/  @!P0 BRA `(.L_x_8) ;  /* 0x00000000007c8947 */ /* 0x000fea0003800000 */
[----:B------:R-:W-:Y:S01]  /*0930*/  MOV R18, 0x0 ;  /* 0x0000000000127802 */ /* 0x000fe20000000f00 */
[----:B------:R-:W-:Y:S01]  /*0940*/  ULDC.64 UR4, c[0x4][0x88] ;  /* 0x0100220000047ab9 */ /* 0x000fe20000000a00 */
[----:B------:R-:W-:Y:S01]  /*0950*/  ULDC.64 UR6, c[0x4][0x8] ;  /* 0x0100020000067ab9 */ /* 0x000fe20000000a00 */
[----:B------:R-:W-:Y:S01]  /*0960*/  IMAD.U32 R4, RZ, RZ, UR4 ;  /* 0x00000004ff047e24 */ /* 0x000fe2000f8e00ff */
[----:B------:R1:W2:Y:S01]  /*0970*/  LDC.64 R14, c[0x4][R18] ;  /* 0x01000000120e7b82 */ /* 0x0002a20000000a00 */
[----:B------:R-:W-:Y:S01]  /*0980*/  MOV R5, UR5 ;  /* 0x0000000500057c02 */ /* 0x000fe20008000f00 */
        /* <DEDUP_REMOVED lines=10> */
.L_x_9:
[----:B------:R-:W1:Y:S01]  /*0a30*/  LDC.64 R18, c[0x4][R18] ;  /* 0x0100000012127b82 */ /* 0x000e620000000a00 */
[----:B------:R-:W-:Y:S01]  /*0a40*/  ULDC.64 UR4, c[0x4][0x88] ;  /* 0x0100220000047ab9 */ /* 0x000fe20000000a00 */
[----:B------:R-:W-:Y:S01]  /*0a50*/  ULDC.64 UR6, c[0x4][0x10] ;  /* 0x0100040000067ab9 */ /* 0x000fe20000000a00 */
[----:B------:R-:W-:Y:S02]  /*0a60*/  IMAD.U32 R4, RZ, RZ, UR4 ;  /* 0x00000004ff047e24 */ /* 0x000fe4000f8e00ff */
[----:B------:R-:W-:Y:S01]  /*0a70*/  IMAD.U32 R5, RZ, RZ, UR5 ;  /* 0x00000005ff057e24 */ /* 0x000fe2000f8e00ff */
[----:B------:R-:W-:Y:S01]  /*0a80*/  ULDC.64 UR4, c[0x4][0x90] ;  /* 0x0100240000047ab9 */ /* 0x000fe20000000a00 */
[----:B------:R-:W-:Y:S01]  /*0a90*/  IMAD.U32 R10, RZ, RZ, UR6 ;  /* 0x00000006ff0a7e24 */ /* 0x000fe2000f8e00ff */
[----:B------:R-:W-:Y:S01]  /*0aa0*/  MOV R7, UR5 ;  /* 0x0000000500077c02 */ /* 0x000fe20008000f00 */
[----:B------:R-:W-:Y:S02]  /*0ab0*/  IMAD.U32 R6, RZ, RZ, UR4 ;  /* 0x00000004ff067e24 */ /* 0x000fe4000f8e00ff */
[----:B------:R-:W-:-:S02]  /*0ac0*/  IMAD.U32 R11, RZ, RZ, UR7 ;  /* 0x00000007ff0b7e24 */ /* 0x000fc4000f8e00ff */
[----:B------:R-:W-:Y:S02]  /*0ad0*/  IMAD.MOV.U32 R8, RZ, RZ, 0x70 ;  /* 0x00000070ff087424 */ /* 0x000fe400078e00ff */
[----:B------:R-:W-:Y:S02]  /*0ae0*/  IMAD.MOV.U32 R12, RZ, RZ, 0x1 ;  /* 0x00000001ff0c7424 */ /* 0x000fe400078e00ff */
[----:B------:R-:W-:-:S07]  /*0af0*/  IMAD.MOV.U32 R13, RZ, RZ, RZ ;  /* 0x000000ffff0d7224 */ /* 0x000fce00078e00ff */
[----:B------:R-:W-:-:S07]  /*0b00*/  LEPC R20, `(.L_x_8) ;  /* 0x000000001014794e */ /* 0x000fce0000000000 */
[----:B-1----:R-:W-:Y:S05]  /*0b10*/  CALL.ABS.NOINC R18 ;  /* 0x0000000012007343 */ /* 0x002fea0003c00000 */
.L_x_8:
[----:B------:R-:W-:Y:S01]  /*0b20*/  SHF.R.S32.HI R122, RZ, 0x1f, R121 ;  /* 0x0000001fff7a7819 */ /* 0x000fe20000011479 */
[----:B------:R-:W-:-:S03]  /*0b30*/  UMOV UR4, 0xffffffff ;  /* 0xffffffff00047882 */ /* 0x000fc60000000000 */
[----:B------:R-:W-:-:S04]  /*0b40*/  LEA.HI R0, R122, R121, RZ, 0x7 ;  /* 0x000000797a007211 */ /* 0x000fc800078f38ff */
[----:B------:R-:W-:Y:S01]  /*0b50*/  SHF.R.S32.HI R120, RZ, 0x7, R0 ;  /* 0x00000007ff787819 */ /* 0x000fe20000011400 */
[----:B------:R-:W-:Y:S06]  /*0b60*/  BRA.DIV UR4, `(.L_x_10) ;  /* 0x0000007604307947 */ /* 0x000fec000b800000 */
[----:B------:R1:W2:Y:S02]  /*0b70*/  SHFL.IDX PT, R14, R120, RZ, 0x1f ;  /* 0x00001fff780e7589 */ /* 0x0002a400000e0000 */
.L_x_84:
[----:B------:R-:W-:Y:S01]  /*0b80*/  SHF.L.U32 R7, RZ, 0x1f, RZ ;  /* 0x0000001fff077819 */ /* 0x000fe200000006ff */
[----:B------:R-:W-:Y:S01]  /*0b90*/  VIADD R228, R16, 0x6000 ;  /* 0x0000600010e47836 */ /* 0x000fe20000000000 */
[----:B------:R-:W-:Y:S02]  /*0ba0*/  LEA.HI R22, R122, R121, RZ, 0x4 ;  /* 0x000000797a167211 */ /* 0x000fe400078f20ff */
[----:B------:R-:W3:Y:S01]  /*0bb0*/  SYNCS.PHASECHK.TRANS64.TRYWAIT P0, [R16+URZ+0x26800], R7 ;  /* 0x02680007100075a7 */ /* 0x000ee2000800017f */
[----:B------:R-:W-:Y:S02]  /*0bc0*/  LOP3.LUT R0, R0, 0xffffff80, RZ, 0xc0, !PT ;  /* 0xffffff8000007812 */ /* 0x000fe400078ec0ff */
[----:B------:R-:W-:Y:S02]  /*0bd0*/  SHF.R.S32.HI R5, RZ, 0x4, R22 ;  /* 0x00000004ff057819 */ /* 0x000fe40000011416 */
[----:B------:R-:W-:Y:S01]  /*0be0*/  LOP3.LUT P1, RZ, R228, 0x1bf, RZ, 0xc0, !PT ;  /* 0x000001bfe4ff7812 */ /* 0x000fe2000782c0ff */
[----:B------:R-:W-:Y:S01]  /*0bf0*/  IMAD.IADD R123, R121, 0x1, -R0 ;  /* 0x00000001797b7824 */ /* 0x000fe200078e0a00 */
[----:B------:R-:W-:-:S02]  /*0c00*/  LEA.HI R4, R22, R5, RZ, 0x1 ;  /* 0x0000000516047211 */ /* 0x000fc400078f08ff */
[----:B--2---:R-:W-:Y:S02]  /*0c10*/  LEA.HI R0, R14, R14, RZ, 0x1 ;  /* 0x0000000e0e007211 */ /* 0x004fe400078f08ff */
[----:B------:R-:W-:Y:S02]  /*0c20*/  SHF.R.S32.HI R126, RZ, 0x1f, R123 ;  /* 0x0000001fff7e7819 */ /* 0x000fe4000001147b */
[----:B------:R-:W-:Y:S02]  /*0c30*/  LOP3.LUT R4, R4, 0xfffffffe, RZ, 0xc0, !PT ;  /* 0xfffffffe04047812 */ /* 0x000fe400078ec0ff */
[----:B------:R-:W-:Y:S02]  /*0c40*/  LOP3.LUT R3, R0, 0xfffffffe, RZ, 0xc0, !PT ;  /* 0xfffffffe00037812 */ /* 0x000fe400078ec0ff */
[----:B------:R-:W-:Y:S01]  /*0c50*/  LEA.HI R127, R126, R123, RZ, 0x2 ;  /* 0x0000007b7e7f7211 */ /* 0x000fe200078f10ff */
[----:B------:R-:W-:Y:S01]  /*0c60*/  IMAD.IADD R125, R5, 0x1, -R4 ;  /* 0x00000001057d7824 */ /* 0x000fe200078e0a04 */
[----:B------:R-:W-:Y:S01]  /*0c70*/  LEA.HI R0, R122, R121, RZ, 0x5 ;  /* 0x000000797a007211 */ /* 0x000fe200078f28ff */
[----:B------:R-:W-:Y:S01]  /*0c80*/  IMAD.IADD R18, R14, 0x1, -R3 ;  /* 0x000000010e127824 */ /* 0x000fe200078e0a03 */
[----:B------:R-:W-:Y:S01]  /*0c90*/  LOP3.LUT R4, R127, 0x7ffffffc, RZ, 0xc0, !PT ;  /* 0x7ffffffc7f047812 */ /* 0x000fe200078ec0ff */
[----:B---3--:R-:W-:Y:S06]  /*0ca0*/  @P0 BRA `(.L_x_11) ;  /* 0x0000000000080947 */ /* 0x008fec0003800000 */
[----:B------:R-:W2:Y:S02]  /*0cb0*/  SYNCS.PHASECHK.TRANS64.TRYWAIT P0, [R16+URZ+0x26800], R7 ;  /* 0x02680007100075a7 */ /* 0x000ea4000800017f */
[----:B--2---:R-:W-:Y:S05]  /*0cc0*/  @!P0 BRA `(.L_x_12) ;  /* 0x0000007000f88947 */ /* 0x004fea0003800000 */
.L_x_11:
[----:B------:R-:W-:Y:S01]  /*0cd0*/  LOP3.LUT P0, RZ, R228, 0x1bf, RZ, 0xc0, !PT ;  /* 0x000001bfe4ff7812 */ /* 0x000fe2000780c0ff */
[----:B------:R-:W-:Y:S01]  /*0ce0*/  IMAD.IADD R19, R123, 0x1, -R4 ;  /* 0x000000017b137824 */ /* 0x000fe200078e0a04 */
[----:B------:R-:W-:-:S11]  /*0cf0*/  SHF.R.S32.HI R124, RZ, 0x5, R0 ;  /* 0x00000005ff7c7819 */ /* 0x000fd60000011400 */
[----:B------:R-:W-:Y:S05]  /*0d00*/  @!P0 BRA `(.L_x_13) ;  /* 0x0000000000408947 */ /* 0x000fea0003800000 */
[----:B------:R-:W-:Y:S01]  /*0d10*/  MOV R0, 0x0 ;  /* 0x0000000000007802 */ /* 0x000fe20000000f00 */
[----:B------:R-:W-:Y:S01]  /*0d20*/  ULDC.64 UR4, c[0x4][0x88] ;  /* 0x0100220000047ab9 */ /* 0x000fe20000000a00 */
[----:B------:R-:W-:Y:S01]  /*0d30*/  ULDC.64 UR6, c[0x4][0x90] ;  /* 0x0100240000067ab9 */ /* 0x000fe20000000a00 */
[----:B------:R-:W-:Y:S01]  /*0d40*/  MOV R4, UR4 ;  /* 0x0000000400047c02 */ /* 0x000fe20008000f00 */
[----:B------:R3:W4:Y:S01]  /*0d50*/  LDC.64 R14, c[0x4][R0] ;  /* 0x01000000000e7b82 */ /* 0x0007220000000a00 */
[----:B------:R-:W-:Y:S01]  /*0d60*/  IMAD.U32 R5, RZ, RZ, UR5 ;  /* 0x00000005ff057e24 */ /* 0x000fe2000f8e00ff */
[----:B------:R-:W-:Y:S01]  /*0d70*/  ULDC.64 UR4, c[0x4][0x18] ;  /* 0x0100060000047ab9 */ /* 0x000fe20000000a00 */
[----:B------:R-:W-:Y:S02]  /*0d80*/  IMAD.U32 R6, RZ, RZ, UR6 ;  /* 0x00000006ff067e24 */ /* 0x000fe4000f8e00ff */
[----:B--2---:R-:W-:Y:S02]  /*0d90*/  IMAD.U32 R7, RZ, RZ, UR7 ;  /* 0x00000007ff077e24 */ /* 0x004fe4000f8e00ff */
[----:B------:R-:W-:-:S02]  /*0da0*/  IMAD.U32 R10, RZ, RZ, UR4 ;  /* 0x00000004ff0a7e24 */ /* 0x000fc4000f8e00ff */
[----:B------:R-:W-:Y:S02]  /*0db0*/  IMAD.U32 R11, RZ, RZ, UR5 ;  /* 0x00000005ff0b7e24 */ /* 0x000fe4000f8e00ff */
[----:B------:R-:W-:Y:S02]  /*0dc0*/  IMAD.MOV.U32 R8, RZ, RZ, 0x70 ;  /* 0x00000070ff087424 */ /* 0x000fe400078e00ff */
[----:B------:R-:W-:Y:S02]  /*0dd0*/  IMAD.MOV.U32 R12, RZ, RZ, 0x1 ;  /* 0x00000001ff0c7424 */ /* 0x000fe400078e00ff */
[----:B---3--:R-:W-:-:S07]  /*0de0*/  IMAD.MOV.U32 R13, RZ, RZ, RZ ;  /* 0x000000ffff0d7224 */ /* 0x008fce00078e00ff */
[----:B------:R-:W-:-:S07]  /*0df0*/  LEPC R20, `(.L_x_13) ;  /* 0x000000001014794e */ /* 0x000fce0000000000 */
[----:B-1--4-:R-:W-:Y:S05]  /*0e00*/  CALL.ABS.NOINC R14 ;  /* 0x000000000e007343 */ /* 0x012fea0003c00000 */
.L_x_13:
[----:B------:R-:W-:Y:S01]  /*0e10*/  LOP3.LUT R22, R22, 0xfffffff0, RZ, 0xc0, !PT ;  /* 0xfffffff016167812 */ /* 0x000fe200078ec0ff */
[----:B------:R-:W-:Y:S01]  /*0e20*/  IMAD.SHL.U32 R6, R125, 0x8, RZ ;  /* 0x000000087d067824 */ /* 0x000fe200078e00ff */
[----:B------:R-:W-:Y:S05]  /*0e30*/  WARPSYNC.ALL ;  /* 0x0000000000007948 */ /* 0x000fea0003800000 */
[----:B------:R-:W-:Y:S01]  /*0e40*/  IMAD.IADD R22, R121, 0x1, -R22 ;  /* 0x0000000179167824 */ /* 0x000fe200078e0a16 */
[----:B------:R-:W-:Y:S01]  /*0e50*/  ULDC UR4, c[0x0][0x280] ;  /* 0x0000a00000047ab9 */ /* 0x000fe20000000800 */
[----:B------:R-:W-:Y:S01]  /*0e60*/  IMAD.MOV.U32 R23, RZ, RZ, 0x20 ;  /* 0x00000020ff177424 */ /* 0x000fe200078e00ff */
[----:B------:R-:W-:Y:S01]  /*0e70*/  UISETP.GE.AND UP0, UPT, UR4, 0x1, UPT ;  /* 0x000000010400788c */ /* 0x000fe2000bf06270 */
[----:B------:R-:W-:-:S02]  /*0e80*/  CS2R R118, SRZ ;  /* 0x0000000000767805 */ /* 0x000fc4000001ff00 */
[----:B------:R-:W-:Y:S02]  /*0e90*/  LEA.HI R0, R22, R22, RZ, 0x1 ;  /* 0x0000001616007211 */ /* 0x000fe400078f08ff */
[----:B------:R-:W-:Y:S02]  /*0ea0*/  CS2R R116, SRZ ;  /* 0x0000000000747805 */ /* 0x000fe4000001ff00 */
[----:B------:R-:W-:Y:S02]  /*0eb0*/  SHF.R.S32.HI R5, RZ, 0x1f, R22 ;  /* 0x0000001fff057819 */ /* 0x000fe40000011416 */
[----:B------:R-:W-:Y:S02]  /*0ec0*/  CS2R R114, SRZ ;  /* 0x0000000000727805 */ /* 0x000fe4000001ff00 */
[----:B------:R-:W-:Y:S02]  /*0ed0*/  SHF.R.S32.HI R3, RZ, 0x1, R0 ;  /* 0x00000001ff037819 */ /* 0x000fe40000011400 */
[----:B------:R-:W-:-:S02]  /*0ee0*/  CS2R R112, SRZ ;  /* 0x0000000000707805 */ /* 0x000fc4000001ff00 */
[----:B------:R-:W-:Y:S02]  /*0ef0*/  SHF.R.S32.HI R4, RZ, 0x1f, R0 ;  /* 0x0000001fff047819 */ /* 0x000fe40000011400 */
[----:B------:R-:W-:Y:S02]  /*0f00*/  CS2R R110, SRZ ;  /* 0x00000000006e7805 */ /* 0x000fe4000001ff00 */
[----:B------:R-:W-:Y:S02]  /*0f10*/  LEA.HI R5, R5, R22, RZ, 0x3 ;  /* 0x0000001605057211 */ /* 0x000fe400078f18ff */
[----:B------:R-:W-:Y:S02]  /*0f20*/  CS2R R108, SRZ ;  /* 0x00000000006c7805 */ /* 0x000fe4000001ff00 */
[----:B------:R-:W-:Y:S02]  /*0f30*/  LEA.HI R4, R4, R3, RZ, 0x2 ;  /* 0x0000000304047211 */ /* 0x000fe400078f10ff */
[----:B------:R-:W-:-:S02]  /*0f40*/  CS2R R106, SRZ ;  /* 0x00000000006a7805 */ /* 0x000fc4000001ff00 */
[----:B--2---:R-:W-:Y:S02]  /*0f50*/  SHF.L.U32 R7, R5, 0x5, RZ ;  /* 0x0000000505077819 */ /* 0x004fe400000006ff */
[----:B------:R-:W-:Y:S02]  /*0f60*/  CS2R R104, SRZ ;  /* 0x0000000000687805 */ /* 0x000fe4000001ff00 */
[----:B------:R-:W-:Y:S02]  /*0f70*/  LOP3.LUT R4, R4, 0xfffffffc, RZ, 0xc0, !PT ;  /* 0xfffffffc04047812 */ /* 0x000fe400078ec0ff */
[----:B------:R-:W-:Y:S02]  /*0f80*/  CS2R R102, SRZ ;  /* 0x0000000000667805 */ /* 0x000fe4000001ff00 */
[----:B------:R-:W-:Y:S02]  /*0f90*/  LOP3.LUT R5, R0, 0x7fffffe, RZ, 0xc0, !PT ;  /* 0x07fffffe00057812 */ /* 0x000fe400078ec0ff */
[----:B------:R-:W-:-:S02]  /*0fa0*/  CS2R R100, SRZ ;  /* 0x0000000000647805 */ /* 0x000fc4000001ff00 */
[----:B------:R-:W-:Y:S01]  /*0fb0*/  LOP3.LUT R7, R7, 0xffffff00, RZ, 0xc0, !PT ;  /* 0xffffff0007077812 */ /* 0x000fe200078ec0ff */
[----:B------:R-:W-:Y:S01]  /*0fc0*/  IMAD.IADD R4, R3, 0x1, -R4 ;  /* 0x0000000103047824 */ /* 0x000fe200078e0a04 */
[----:B------:R-:W-:Y:S01]  /*0fd0*/  CS2R R98, SRZ ;  /* 0x0000000000627805 */ /* 0x000fe2000001ff00 */
[----:B------:R-:W-:Y:S01]  /*0fe0*/  IMAD.IADD R5, R22, 0x1, -R5 ;  /* 0x0000000116057824 */ /* 0x000fe200078e0a05 */
[----:B------:R-:W-:Y:S01]  /*0ff0*/  CS2R R96, SRZ ;  /* 0x0000000000607805 */ /* 0x000fe2000001ff00 */
[C---:B------:R-:W-:Y:S01]  /*1000*/  IMAD.SHL.U32 R3, R4.reuse, 0x40, RZ ;  /* 0x0000004004037824 */ /* 0x040fe200078e00ff */
[----:B------:R-:W-:Y:S01]  /*1010*/  LOP3.LUT P0, RZ, R4, 0x2, RZ, 0xc0, !PT ;  /* 0x0000000204ff7812 */ /* 0x000fe2000780c0ff */
[----:B------:R-:W-:Y:S01]  /*1020*/  IMAD R0, R124, 0x200, R7 ;  /* 0x000002007c007824 */ /* 0x000fe200078e0207 */
[----:B------:R-:W-:Y:S02]  /*1030*/  CS2R R94, SRZ ;  /* 0x00000000005e7805 */ /* 0x000fe4000001ff00 */
[----:B------:R-:W-:-:S02]  /*1040*/  CS2R R92, SRZ ;  /* 0x00000000005c7805 */ /* 0x000fc4000001ff00 */
[----:B------:R-:W-:Y:S01]  /*1050*/  LOP3.LUT R3, R3, 0xc0, RZ, 0xc0, !PT ;  /* 0x000000c003037812 */ /* 0x000fe200078ec0ff */
[----:B------:R-:W-:Y:S01]  /*1060*/  IMAD R0, R5, 0x20, R0 ;  /* 0x0000002005007824 */ /* 0x000fe200078e0200 */
[----:B------:R-:W-:Y:S02]  /*1070*/  SEL R23, R23, 0xffffffe0, !P0 ;  /* 0xffffffe017177807 */ /* 0x000fe40004000000 */
[----:B------:R-:W-:Y:S02]  /*1080*/  CS2R R90, SRZ ;  /* 0x00000000005a7805 */ /* 0x000fe4000001ff00 */
[----:B------:R-:W-:Y:S02]  /*1090*/  LOP3.LUT R6, R3, 0x8, R6, 0xf8, !PT ;  /* 0x0000000803067812 */ /* 0x000fe400078ef806 */
[----:B------:R-:W-:Y:S02]  /*10a0*/  CS2R R88, SRZ ;  /* 0x0000000000587805 */ /* 0x000fe4000001ff00 */
[----:B------:R-:W-:-:S02]  /*10b0*/  SHF.R.U32.HI R3, RZ, 0x3, R3 ;  /* 0x00000003ff037819 */ /* 0x000fc40000011603 */
[----:B------:R-:W-:Y:S02]  /*10c0*/  CS2R R86, SRZ ;  /* 0x0000000000567805 */ /* 0x000fe4000001ff00 */
[----:B------:R-:W-:Y:S02]  /*10d0*/  PLOP3.LUT P0, PT, PT, PT, UP0, 0x80, 0x0 ;  /* 0x000000000000781c */ /* 0x000fe40003f0f008 */
[----:B------:R-:W-:Y:S02]  /*10e0*/  CS2R R84, SRZ ;  /* 0x0000000000547805 */ /* 0x000fe4000001ff00 */
[----:B------:R-:W-:Y:S02]  /*10f0*/  LOP3.LUT R3, R6, R3, RZ, 0x3c, !PT ;  /* 0x0000000306037212 */ /* 0x000fe400078e3cff */
[----:B------:R-:W-:Y:S02]  /*1100*/  CS2R R82, SRZ ;  /* 0x0000000000527805 */ /* 0x000fe4000001ff00 */
[----:B------:R-:W-:-:S02]  /*1110*/  CS2R R80, SRZ ;  /* 0x0000000000507805 */ /* 0x000fc4000001ff00 */
[----:B------:R-:W-:Y:S02]  /*1120*/  CS2R R78, SRZ ;  /* 0x00000000004e7805 */ /* 0x000fe4000001ff00 */
[----:B------:R-:W-:Y:S01]  /*1130*/  CS2R R76, SRZ ;  /* 0x00000000004c7805 */ /* 0x000fe2000001ff00 */
[----:B------:R-:W-:Y:S01]  /*1140*/  IMAD.IADD R3, R3, 0x1, R0 ;  /* 0x0000000103037824 */ /* 0x000fe200078e0200 */
[----:B------:R-:W-:Y:S02]  /*1150*/  CS2R R74, SRZ ;  /* 0x00000000004a7805 */ /* 0x000fe4000001ff00 */
[----:B------:R-:W-:Y:S02]  /*1160*/  CS2R R72, SRZ ;  /* 0x0000000000487805 */ /* 0x000fe4000001ff00 */
[----:B------:R-:W-:Y:S01]  /*1170*/  CS2R R70, SRZ ;  /* 0x0000000000467805 */ /* 0x000fe2000001ff00 */
[----:B------:R-:W-:Y:S01]  /*1180*/  IMAD R22, R3, 0x2, R16 ;  /* 0x0000000203167824 */ /* 0x000fe200078e0210 */
[----:B------:R-:W-:-:S02]  /*1190*/  CS2R R68, SRZ ;  /* 0x0000000000447805 */ /* 0x000fc4000001ff00 */
[----:B------:R-:W-:Y:S02]  /*11a0*/  CS2R R66, SRZ ;  /* 0x0000000000427805 */ /* 0x000fe4000001ff00 */
[----:B------:R-:W-:Y:S01]  /*11b0*/  CS2R R64, SRZ ;  /* 0x0000000000407805 */ /* 0x000fe2000001ff00 */
[----:B------:R-:W-:Y:S01]  /*11c0*/  IMAD.IADD R23, R22, 0x1, R23 ;  /* 0x0000000116177824 */ /* 0x000fe200078e0217 */
[----:B------:R2:W3:Y:S01]  /*11d0*/  LDSM.16.M88.4 R184, [R22+0x6000] ;  /* 0x0060000016b8783b */ /* 0x0004e20000000200 */
[----:B------:R-:W-:Y:S02]  /*11e0*/  CS2R R62, SRZ ;  /* 0x00000000003e7805 */ /* 0x000fe4000001ff00 */
[----:B------:R-:W-:Y:S02]  /*11f0*/  CS2R R60, SRZ ;  /* 0x00000000003c7805 */ /* 0x000fe4000001ff00 */
[----:B------:R-:W-:Y:S01]  /*1200*/  CS2R R58, SRZ ;  /* 0x00000000003a7805 */ /* 0x000fe2000001ff00 */
[----:B------:R2:W4:Y:S01]  /*1210*/  LDSM.16.M88.4 R188, [R22+0x8000] ;  /* 0x0080000016bc783b */ /* 0x0005220000000200 */
[----:B------:R-:W-:-:S02]  /*1220*/  CS2R R56, SRZ ;  /* 0x0000000000387805 */ /* 0x000fc4000001ff00 */
[----:B------:R-:W-:Y:S02]  /*1230*/  CS2R R54, SRZ ;  /* 0x0000000000367805 */ /* 0x000fe4000001ff00 */
[----:B------:R-:W-:Y:S01]  /*1240*/  CS2R R52, SRZ ;  /* 0x0000000000347805 */ /* 0x000fe2000001ff00 */
[----:B------:R2:W5:Y:S01]  /*1250*/  LDSM.16.M88.4 R192, [R22+0xa000] ;  /* 0x00a0000016c0783b */ /* 0x0005620000000200 */
[----:B------:R-:W-:Y:S02]  /*1260*/  CS2R R50, SRZ ;  /* 0x0000000000327805 */ /* 0x000fe4000001ff00 */
[----:B------:R-:W-:Y:S02]  /*1270*/  CS2R R48, SRZ ;  /* 0x0000000000307805 */ /* 0x000fe4000001ff00 */
[----:B------:R-:W-:Y:S01]  /*1280*/  CS2R R46, SRZ ;  /* 0x00000000002e7805 */ /* 0x000fe2000001ff00 */
[----:B------:R2:W1:Y:S01]  /*1290*/  LDSM.16.M88.4 R196, [R23+0x6000] ;  /* 0x0060000017c4783b */ /* 0x0004620000000200 */
[----:B------:R-:W-:-:S02]  /*12a0*/  CS2R R44, SRZ ;  /* 0x00000000002c7805 */ /* 0x000fc4000001ff00 */
[----:B------:R-:W-:Y:S02]  /*12b0*/  CS2R R42, SRZ ;  /* 0x00000000002a7805 */ /* 0x000fe4000001ff00 */
[----:B------:R-:W-:Y:S01]  /*12c0*/  CS2R R40, SRZ ;  /* 0x0000000000287805 */ /* 0x000fe2000001ff00 */
[----:B------:R2:W1:Y:S01]  /*12d0*/  LDSM.16.M88.4 R200, [R23+0x8000] ;  /* 0x0080000017c8783b */ /* 0x0004620000000200 */
[----:B------:R-:W-:Y:S02]  /*12e0*/  CS2R R38, SRZ ;  /* 0x0000000000267805 */ /* 0x000fe4000001ff00 */
[----:B------:R-:W-:Y:S02]  /*12f0*/  CS2R R36, SRZ ;  /* 0x0000000000247805 */ /* 0x000fe4000001ff00 */
[----:B------:R-:W-:Y:S01]  /*1300*/  CS2R R34, SRZ ;  /* 0x0000000000227805 */ /* 0x000fe2000001ff00 */
[----:B------:R2:W1:Y:S01]  /*1310*/  LDSM.16.M88.4 R204, [R23+0xa000] ;  /* 0x00a0000017cc783b */ /* 0x0004620000000200 */
[----:B------:R-:W-:-:S02]  /*1320*/  CS2R R32, SRZ ;  /* 0x0000000000207805 */ /* 0x000fc4000001ff00 */
[----:B------:R-:W-:Y:S02]  /*1330*/  CS2R R30, SRZ ;  /* 0x00000000001e7805 */ /* 0x000fe4000001ff00 */
[----:B------:R-:W-:Y:S02]  /*1340*/  CS2R R28, SRZ ;  /* 0x00000000001c7805 */ /* 0x000fe4000001ff00 */
[----:B------:R-:W-:Y:S02]  /*1350*/  CS2R R26, SRZ ;  /* 0x00000000001a7805 */ /* 0x000fe4000001ff00 */
[----:B------:R-:W-:Y:S01]  /*1360*/  CS2R R24, SRZ ;  /* 0x0000000000187805 */ /* 0x000fe2000001ff00 */
[----:B--23--:R-:W-:Y:S06]  /*1370*/  @!P0 BRA `(.L_x_14) ;  /* 0x0000002c00d48947 */ /* 0x00cfec0003800000 */
[----:B------:R-:W2:Y:S01]  /*1380*/  S2R R6, SR_CTAID.X ;  /* 0x0000000000067919 */ /* 0x000ea20000002500 */
[----:B------:R-:W2:Y:S01]  /*1390*/  LDC R7, c[0x0][0x290] ;  /* 0x0000a400ff077b82 */ /* 0x000ea20000000800 */
[----:B------:R-:W-:Y:S01]  /*13a0*/  IMAD.SHL.U32 R0, R121, 0x40, RZ ;  /* 0x0000004079007824 */ /* 0x000fe200078e00ff */
[----:B------:R-:W-:Y:S01]  /*13b0*/  SHF.L.U32 R3, R124, 0x4, RZ ;  /* 0x000000047c037819 */ /* 0x000fe200000006ff */
[----:B------:R-:W-:Y:S01]  /*13c0*/  UIADD3 UR4, UR4, 0x3f, URZ ;  /* 0x0000003f04047890 */ /* 0x000fe2000fffe03f */
[----:B------:R-:W-:Y:S01]  /*13d0*/  LEA.HI R122, R122, R121, RZ, 0x3 ;  /* 0x000000797a7a7211 */ /* 0x000fe200078f18ff */
[----:B------:R-:W-:Y:S01]  /*13e0*/  IMAD R125, R120, 0x8, R125 ;  /* 0x00000008787d7824 */ /* 0x000fe200078e027d */
[----:B------:R-:W-:Y:S01]  /*13f0*/  LOP3.LUT R0, R0, 0x1c0, RZ, 0xc0, !PT ;  /* 0x000001c000007812 */ /* 0x000fe200078ec0ff */
[----:B------:R-:W-:Y:S01]  /*1400*/  USHF.R.S32.HI UR5, URZ, 0x1f, UR4 ;  /* 0x0000001f3f057899 */ /* 0x000fe20008011404 */
[----:B------:R-:W-:Y:S01]  /*1410*/  LEA.HI R126, R126, R123, RZ, 0x5 ;  /* 0x0000007b7e7e7211 */ /* 0x000fe200078f28ff */
[----:B------:R-:W-:Y:S01]  /*1420*/  IMAD.MOV.U32 R119, RZ, RZ, RZ ;  /* 0x000000ffff777224 */ /* 0x000fe200078e00ff */
[----:B------:R-:W-:Y:S01]  /*1430*/  LOP3.LUT R3, R0, 0x30, R3, 0xf8, !PT ;  /* 0x0000003000037812 */ /* 0x000fe200078ef803 */
[----:B------:R-:W-:Y:S01]  /*1440*/  ULEA.HI UR5, UR5, UR4, URZ, 0x6 ;  /* 0x0000000405057291 */ /* 0x000fe2000f8f303f */
[----:B------:R-:W-:Y:S01]  /*1450*/  SHF.R.S32.HI R126, RZ, 0x5, R126 ;  /* 0x00000005ff7e7819 */ /* 0x000fe2000001147e */
[----:B------:R-:W-:Y:S01]  /*1460*/  ULOP3.LUT UR11, UR38, 0x1, URZ, 0xfc, !UPT ;  /* 0x00000001260b7892 */ /* 0x000fe2000f8efc3f */
[----:B------:R-:W-:Y:S01]  /*1470*/  LOP3.LUT R5, R3, 0x8, R122, 0xf8, !PT ;  /* 0x0000000803057812 */ /* 0x000fe200078ef87a */
[----:B------:R-:W-:Y:S01]  /*1480*/  USHF.R.S32.HI UR7, URZ, 0x6, UR5 ;  /* 0x000000063f077899 */ /* 0x000fe20008011405 */
[----:B------:R-:W-:Y:S01]  /*1490*/  SHF.R.U32.HI R4, RZ, 0x3, R0 ;  /* 0x00000003ff047819 */ /* 0x000fe20000011600 */
[----:B------:R-:W-:Y:S01]  /*14a0*/  UMOV UR4, URZ ;  /* 0x0000003f00047c82 */ /* 0x000fe20008000000 */
[--C-:B------:R-:W-:Y:S01]  /*14b0*/  SHF.R.S32.HI R0, RZ, 0x2, R127.reuse ;  /* 0x00000002ff007819 */ /* 0x100fe2000001147f */
[----:B------:R-:W-:Y:S01]  /*14c0*/  UMOV UR5, URZ ;  /* 0x0000003f00057c82 */ /* 0x000fe20008000000 */
[----:B------:R-:W-:Y:S01]  /*14d0*/  SHF.R.S32.HI R127, RZ, 0x1f, R127 ;  /* 0x0000001fff7f7819 */ /* 0x000fe2000001147f */
[----:B------:R-:W-:Y:S01]  /*14e0*/  UMOV UR6, URZ ;  /* 0x0000003f00067c82 */ /* 0x000fe20008000000 */
[----:B------:R-:W-:Y:S01]  /*14f0*/  LOP3.LUT R4, R5, R4, RZ, 0x3c, !PT ;  /* 0x0000000405047212 */ /* 0x000fe200078e3cff */
[----:B------:R-:W-:Y:S01]  /*1500*/  IMAD R5, R120, 0x300, R123 ;  /* 0x0000030078057824 */ /* 0x000fe200078e027b */
[----:B------:R-:W-:Y:S01]  /*1510*/  LEA.HI R127, R127, R0, RZ, 0x3 ;  /* 0x000000007f7f7211 */ /* 0x000fe200078f18ff */
[----:B------:R-:W-:Y:S01]  /*1520*/  ULDC UR13, c[0x0][0x75c] ;  /* 0x0001d700000d7ab9 */ /* 0x000fe20000000800 */
[----:B------:R-:W-:Y:S01]  /*1530*/  ULDC UR14, c[0x0][0x744] ;  /* 0x0001d100000e7ab9 */ /* 0x000fe20000000800 */
[----:B------:R-:W-:Y:S01]  /*1540*/  IMAD.SHL.U32 R5, R5, 0x4, RZ ;  /* 0x0000000405057824 */ /* 0x000fe200078e00ff */
[----:B------:R-:W-:Y:S01]  /*1550*/  LOP3.LUT R127, R127, 0xfffffff8, RZ, 0xc0, !PT ;  /* 0xfffffff87f7f7812 */ /* 0x000fe200078ec0ff */
[----:B------:R-:W-:-:S02]  /*1560*/  IMAD.U32 R4, R125, 0x200, R4 ;  /* 0x000002007d047824 */ /* 0x000fc400078e0004 */
[----:B--2---:R-:W-:-:S04]  /*1570*/  IMAD R3, R6, -0x80, R7 ;  /* 0xffffff8006037824 */ /* 0x004fc800078e0207 */
[----:B------:R-:W-:Y:S01]  /*1580*/  IMAD R126, R126, -0x10, R3 ;  /* 0xfffffff07e7e7824 */ /* 0x000fe200078e0203 */
[----:B------:R-:W-:-:S04]  /*1590*/  LEA.HI R3, R120, R120, RZ, 0x1 ;  /* 0x0000007878037211 */ /* 0x000fc800078f08ff */
[----:B------:R-:W-:Y:S02]  /*15a0*/  LOP3.LUT R3, R3, 0xfffffffe, RZ, 0xc0, !PT ;  /* 0xfffffffe03037812 */ /* 0x000fe400078ec0ff */
[----:B------:R-:W-:Y:S01]  /*15b0*/  IADD3 R126, R126, R127, -R0 ;  /* 0x0000007f7e7e7210 */ /* 0x000fe20007ffe800 */
[----:B------:R-:W-:Y:S02]  /*15c0*/  IMAD R0, R5, 0x4, R16 ;  /* 0x0000000405007824 */ /* 0x000fe400078e0210 */
[----:B------:R-:W-:-:S04]  /*15d0*/  IMAD.IADD R3, R120, 0x1, -R3 ;  /* 0x0000000178037824 */ /* 0x000fc800078e0a03 */
[----:B------:R-:W-:-:S07]  /*15e0*/  IMAD R3, R3, -0x40, R126 ;  /* 0xffffffc003037824 */ /* 0x000fce00078e027e */
.L_x_25:
[----:B------:R-:W-:-:S06]  /*15f0*/  UISETP.NE.AND UP0, UPT, UR11, 0x3, UPT ;  /* 0x000000030b00788c */ /* 0x000fcc000bf05270 */
[----:B------:R-:W-:-:S13]  /*1600*/  PLOP3.LUT P0, PT, PT, PT, UP0, 0x80, 0x0 ;  /* 0x000000000000781c */ /* 0x000fda0003f0f008 */
[----:B-1----:R-:W-:Y:S05]  /*1610*/  @!P0 BRA `(.L_x_15) ;  /* 0x0000000000048947 */ /* 0x002fea0003800000 */
[----:B------:R-:W-:Y:S01]  /*1620*/  BPT.TRAP 0x1 ;  /* 0x000000040000795c */ /* 0x000fe20000300000 */
.L_x_15:
[----:B------:R-:W-:Y:S01]  /*1630*/  R2UR UR8, R16 ;  /* 0x00000000100872ca */ /* 0x000fe200000e0000 */
[----:B------:R-:W-:-:S05]  /*1640*/  IMAD.U32 R6, RZ, RZ, UR5 ;  /* 0x00000005ff067e24 */ /* 0x000fca000f8e00ff */
[----:B------:R-:W-:-:S07]  /*1650*/  SHF.L.U32 R6, R6, 0x1f, RZ ;  /* 0x0000001f06067819 */ /* 0x000fce00000006ff */
[----:B------:R-:W-:-:S09]  /*1660*/  ULEA UR8, UR6, UR8, 0x3 ;  /* 0x0000000806087291 */ /* 0x000fd2000f8e183f */
[----:B------:R2:W3:Y:S01]  /*1670*/  SYNCS.PHASECHK.TRANS64.TRYWAIT P1, [UR8+0x26810], R6 ;  /* 0x02681006ff0075a7 */ /* 0x0004e20008020148 */
[----:B------:R-:W-:Y:S05]  /*1680*/  @!P0 BRA `(.L_x_16) ;  /* 0x0000000000048947 */ /* 0x000fea0003800000 */
[----:B------:R-:W-:Y:S01]  /*1690*/  BPT.TRAP 0x1 ;  /* 0x000000040000795c */ /* 0x000fe20000300000 */
.L_x_16:
[----:B---3--:R-:W-:Y:S05]  /*16a0*/  @P1 BRA `(.L_x_17) ;  /* 0x0000000000081947 */ /* 0x008fea0003800000 */
[----:B------:R-:W3:Y:S02]  /*16b0*/  SYNCS.PHASECHK.TRANS64.TRYWAIT P1, [UR8+0x26810], R6 ;  /* 0x02681006ff0075a7 */ /* 0x000ee40008020148 */
[----:B---3--:R-:W-:Y:S05]  /*16c0*/  @!P1 BRA `(.L_x_18) ;  /* 0x00000068008c9947 */ /* 0x008fea0003800000 */
.L_x_17:
[----:B------:R-:W-:Y:S01]  /*16d0*/  R2UR UR9, R16 ;  /* 0x00000000100972ca */ /* 0x000fe200000e0000 */
[----:B---3--:R-:W-:Y:S01]  /*16e0*/  IMAD R5, R18, 0x800, R16 ;  /* 0x0000080012057824 */ /* 0x008fe200078e0210 */
[----:B------:R-:W-:Y:S01]  /*16f0*/  WARPGROUP.ARRIVE ;  /* 0x00000000000079c5 */ /* 0x000fe20000000000 */
[----:B------:R-:W-:Y:S01]  /*1700*/  UMOV UR17, 0xc0000010 ;  /* 0xc000001000117882 */ /* 0x000fe20000000000 */
[----:B------:R-:W-:Y:S01]  /*1710*/  UMOV UR19, 0x80000020 ;  /* 0x8000002000137882 */ /* 0x000fe20000000000 */
[----:B------:R-:W-:Y:S01]  /*1720*/  IMAD.U32 R8, RZ, RZ, UR6 ;  /* 0x00000006ff087e24 */ /* 0x000fe2000f8e00ff */
[----:B------:R-:W-:-:S03]  /*1730*/  R2UR UR10, R5 ;  /* 0x00000000050a72ca */ /* 0x000fc600000e0000 */
[----:B------:R-:W-:-:S04]  /*1740*/  IMAD R5, R8, 0x20, R19 ;  /* 0x0000002008057824 */ /* 0x000fc800078e0213 */
[----:B------:R-:W-:Y:S01]  /*1750*/  UIADD3 UR9, UR9, 0x12000, URZ ;  /* 0x0001200009097890 */ /* 0x000fe2000fffe03f */
[----:B------:R-:W-:-:S03]  /*1760*/  SHF.L.U32 R5, R5, 0x1, RZ ;  /* 0x0000000105057819 */ /* 0x000fc600000006ff */
[----:B------:R-:W-:Y:S02]  /*1770*/  USHF.R.U32.HI UR9, URZ, 0x4, UR9 ;  /* 0x000000043f097899 */ /* 0x000fe40008011609 */
[----:B------:R-:W-:Y:S01]  /*1780*/  USHF.R.U32.HI UR10, URZ, 0x4, UR10 ;  /* 0x000000043f0a7899 */ /* 0x000fe2000801160a */
[----:B------:R-:W-:Y:S01]  /*1790*/  IMAD R5, R5, 0x4, R16 ;  /* 0x0000000405057824 */ /* 0x000fe200078e0210 */
[----:B------:R-:W-:Y:S02]  /*17a0*/  ULOP3.LUT UR9, UR9, 0x3fff, URZ, 0xc0, !UPT ;  /* 0x00003fff09097892 */ /* 0x000fe4000f8ec03f */
[----:B------:R-:W-:Y:S02]  /*17b0*/  ULOP3.LUT UR10, UR10, 0x3fff, URZ, 0xc0, !UPT ;  /* 0x00003fff0a0a7892 */ /* 0x000fe4000f8ec03f */
[----:B------:R-:W-:Y:S02]  /*17c0*/  ULOP3.LUT UR15, UR9, 0x10000, URZ, 0xfc, !UPT ;  /* 0x00010000090f7892 */ /* 0x000fe4000f8efc3f */
[----:B------:R-:W-:-:S02]  /*17d0*/  ULOP3.LUT UR12, UR10, 0x10000, URZ, 0xfc, !UPT ;  /* 0x000100000a0c7892 */ /* 0x000fc4000f8efc3f */
[----:B------:R-:W-:-:S05]  /*17e0*/  UIMAD UR10, UR6, 0x300, UR15 ;  /* 0x00000300060a78a4 */ /* 0x000fca000f8e020f */
[----:B------:R-:W-:Y:S02]  /*17f0*/  UMOV UR16, UR12 ;  /* 0x0000000c00107c82 */ /* 0x000fe40008000000 */
[----:B------:R-:W-:Y:S02]  /*1800*/  UMOV UR18, UR10 ;  /* 0x0000000a00127c82 */ /* 0x000fe40008000000 */
[----:B------:R-:W-:Y:S01]  /*1810*/  HGMMA.64x64x16.F32.BF16 R152, gdesc[UR16], RZ, !UPT, gsb0 ;  /* 0x00e00000109879f0 */ /* 0x000fe2000c0018ff */
[----:B------:R-:W-:Y:S02]  /*1820*/  UIADD3 UR16, UR12, 0x100, URZ ;  /* 0x000001000c107890 */ /* 0x000fe4000fffe03f */
[----:B------:R-:W-:Y:S01]  /*1830*/  UIADD3 UR18, UR10, 0x2, URZ ;  /* 0x000000020a127890 */ /* 0x000fe2000fffe03f */
[----:B------:R-:W-:Y:S01]  /*1840*/  UMOV UR17, 0xc0000010 ;  /* 0xc000001000117882 */ /* 0x000fe20000000000 */
[----:B------:R-:W-:Y:S01]  /*1850*/  UMOV UR19, 0x80000020 ;  /* 0x8000002000137882 */ /* 0x000fe20000000000 */
[----:B------:R-:W-:-:S02]  /*1860*/  WARPGROUP.DEPBAR.LE gsb0, 0x0 ;  /* 0x00008000000079c5 */ /* 0x000fc40000010000 */
[----:B------:R-:W-:-:S06]  /*1870*/  WARPGROUP.ARRIVE ;  /* 0x00000000000079c5 */ /* 0x000fcc0000000000 */
[----:B------:R-:W-:Y:S01]  /*1880*/  HGMMA.64x64x16.F32.BF16 R152, gdesc[UR16], R152, gsb0 ;  /* 0x00e00000109879f0 */ /* 0x000fe20008001898 */
[----:B------:R-:W-:Y:S02]  /*1890*/  UIADD3 UR16, UR12, 0x200, URZ ;  /* 0x000002000c107890 */ /* 0x000fe4000fffe03f */
[----:B------:R-:W-:Y:S01]  /*18a0*/  UIADD3 UR18, UR10, 0x100, URZ ;  /* 0x000001000a127890 */ /* 0x000fe2000fffe03f */
[----:B------:R-:W-:Y:S01]  /*18b0*/  UMOV UR17, 0xc0000010 ;  /* 0xc000001000117882 */ /* 0x000fe20000000000 */
[----:B------:R-:W-:Y:S01]  /*18c0*/  UMOV UR19, 0x80000020 ;  /* 0x8000002000137882 */ /* 0x000fe20000000000 */
[----:B------:R-:W-:Y:S02]  /*18d0*/  WARPGROUP.DEPBAR.LE gsb0, 0x0 ;  /* 0x00008000000079c5 */ /* 0x000fe40000010000 */
        /* <DEDUP_REMOVED lines=22> */
[----:B------:R-:W-:Y:S03]  /*1a40*/  HGMMA.64x64x16.F32.BF16 R152, gdesc[UR16], R152, gsb0 ;  /* 0x00e00000109879f0 */ /* 0x000fe60008001898 */
[----:B------:R-:W-:Y:S02]  /*1a50*/  WARPGROUP.DEPBAR.LE gsb0, 0x0 ;  /* 0x00008000000079c5 */ /* 0x000fe40000010000 */
[----:B------:R3:W1:Y:S04]  /*1a60*/  LDS.64 R216, [R5+0x1e000] ;  /* 0x01e0000005d87984 */ /* 0x0006680000000a00 */
[----:B------:R3:W1:Y:S04]  /*1a70*/  LDS.64 R218, [R5+0x1e020] ;  /* 0x01e0200005da7984 */ /* 0x0006680000000a00 */
[----:B------:R3:W1:Y:S04]  /*1a80*/  LDS.64 R208, [R5+0x1e040] ;  /* 0x01e0400005d07984 */ /* 0x0006680000000a00 */
[----:B------:R3:W1:Y:S04]  /*1a90*/  LDS.64 R212, [R5+0x1e060] ;  /* 0x01e0600005d47984 */ /* 0x0006680000000a00 */
[----:B------:R3:W1:Y:S04]  /*1aa0*/  LDS.64 R20, [R5+0x1e080] ;  /* 0x01e0800005147984 */ /* 0x0006680000000a00 */
[----:B------:R3:W1:Y:S04]  /*1ab0*/  LDS.64 R214, [R5+0x1e0a0] ;  /* 0x01e0a00005d67984 */ /* 0x0006680000000a00 */
[----:B------:R3:W1:Y:S04]  /*1ac0*/  LDS.64 R210, [R5+0x1e0c0] ;  /* 0x01e0c00005d27984 */ /* 0x0006680000000a00 */
[----:B------:R3:W1:Y:S01]  /*1ad0*/  LDS.64 R14, [R5+0x1e0e0] ;  /* 0x01e0e000050e7984 */ /* 0x0006620000000a00 */
[----:B------:R-:W-:Y:S05]  /*1ae0*/  @!P0 BRA `(.L_x_19) ;  /* 0x0000000000048947 */ /* 0x000fea0003800000 */
[----:B------:R-:W-:Y:S01]  /*1af0*/  BPT.TRAP 0x1 ;  /* 0x000000040000795c */ /* 0x000fe20000300000 */
.L_x_19:
[----:B------:R1:W1:Y:S01]  /*1b00*/  SYNCS.PHASECHK.TRANS64.TRYWAIT P1, [UR8+0x26830], R6 ;  /* 0x02683006ff0075a7 */ /* 0x0002620008020148 */
[----:B------:R-:W-:Y:S05]  /*1b10*/  @!P0 BRA `(.L_x_20) ;  /* 0x0000000000048947 */ /* 0x000fea0003800000 */
[----:B------:R-:W-:Y:S01]  /*1b20*/  BPT.TRAP 0x1 ;  /* 0x000000040000795c */ /* 0x000fe20000300000 */
.L_x_20:
[----:B-1----:R-:W-:Y:S05]  /*1b30*/  @P1 BRA `(.L_x_21) ;  /* 0x0000000000081947 */ /* 0x002fea0003800000 */
[----:B------:R-:W1:Y:S02]  /*1b40*/  SYNCS.PHASECHK.TRANS64.TRYWAIT P1, [UR8+0x26830], R6 ;  /* 0x02683006ff0075a7 */ /* 0x000e640008020148 */
[----:B-1----:R-:W-:Y:S05]  /*1b50*/  @!P1 BRA `(.L_x_22) ;  /* 0x0000006400809947 */ /* 0x002fea0003800000 */
.L_x_21:
[----:B------:R-:W-:Y:S01]  /*1b60*/  R2UR UR10, R16 ;  /* 0x00000000100a72ca */ /* 0x000fe200000e0000 */
[----:B------:R-:W-:Y:S01]  /*1b70*/  WARPGROUP.ARRIVE ;  /* 0x00000000000079c5 */ /* 0x000fe20000000000 */
[----:B------:R-:W-:Y:S01]  /*1b80*/  UMOV UR19, 0x80000020 ;  /* 0x8000002000137882 */ /* 0x000fe20000000000 */
[----:B------:R-:W-:Y:S01]  /*1b90*/  FMUL.FTZ R8, R154, UR13 ;  /* 0x0000000d9a087c20 */ /* 0x000fe20008410000 */
[----:B--2---:R-:W-:Y:S01]  /*1ba0*/  FMUL.FTZ R6, R152, UR13 ;  /* 0x0000000d98067c20 */ /* 0x004fe20008410000 */
[----:B------:R-:W-:Y:S01]  /*1bb0*/  FMUL.FTZ R12, R158, UR13 ;  /* 0x0000000d9e0c7c20 */ /* 0x000fe20008410000 */
[----:B------:R-:W-:Y:S01]  /*1bc0*/  FMUL.FTZ R7, R153, UR13 ;  /* 0x0000000d99077c20 */ /* 0x000fe20008410000 */
[----:B------:R-:W-:Y:S01]  /*1bd0*/  FMUL.FTZ R13, R159, UR13 ;  /* 0x0000000d9f0d7c20 */ /* 0x000fe20008410000 */
[----:B------:R-:W-:Y:S01]  /*1be0*/  FMUL.FTZ R158, R166, UR13 ;  /* 0x0000000da69e7c20 */ /* 0x000fe20008410000 */
[----:B------:R-:W1:Y:S01]  /*1bf0*/  MUFU.TANH R8, R8 ;  /* 0x0000000800087308 */ /* 0x000e620000002400 */
[----:B------:R-:W-:Y:S01]  /*1c00*/  FMUL.FTZ R159, R167, UR13 ;  /* 0x0000000da79f7c20 */ /* 0x000fe20008410000 */
[----:B------:R-:W-:Y:S01]  /*1c10*/  FMUL.FTZ R152, R160, UR13 ;  /* 0x0000000da0987c20 */ /* 0x000fe20008410000 */
[----:B------:R-:W-:Y:S01]  /*1c20*/  ISETP.GT.AND P1, PT, R3, 0x8, PT ;  /* 0x000000080300780c */ /* 0x000fe20003f24270 */
[----:B------:R-:W-:Y:S01]  /*1c30*/  UIADD3 UR10, UR10, 0x18000, URZ ;  /* 0x000180000a0a7890 */ /* 0x000fe2000fffe03f */
[----:B------:R-:W-:Y:S01]  /*1c40*/  FMUL.FTZ R9, R155, UR13 ;  /* 0x0000000d9b097c20 */ /* 0x000fe20008410000 */
[----:B------:R-:W-:Y:S01]  /*1c50*/  FMUL.FTZ R220, R171, UR13 ;  /* 0x0000000dabdc7c20 */ /* 0x000fe20008410000 */
[----:B------:R-:W-:Y:S01]  /*1c60*/  FMUL.FTZ R154, R162, UR13 ;  /* 0x0000000da29a7c20 */ /* 0x000fe20008410000 */
[----:B------:R-:W-:Y:S01]  /*1c70*/  USHF.R.U32.HI UR10, URZ, 0x4, UR10 ;  /* 0x000000043f0a7899 */ /* 0x000fe2000801160a */
[----:B------:R-:W2:Y:S01]  /*1c80*/  MUFU.TANH R6, R6 ;  /* 0x0000000600067308 */ /* 0x000ea20000002400 */
[----:B------:R-:W-:Y:S01]  /*1c90*/  ISETP.GT.AND P2, PT, R3, RZ, PT ;  /* 0x000000ff0300720c */ /* 0x000fe20003f44270 */
[----:B------:R-:W-:Y:S01]  /*1ca0*/  FMUL.FTZ R153, R161, UR13 ;  /* 0x0000000da1997c20 */ /* 0x000fe20008410000 */
[----:B------:R-:W-:Y:S01]  /*1cb0*/  ULOP3.LUT UR10, UR10, 0x3fff, URZ, 0xc0, !UPT ;  /* 0x00003fff0a0a7892 */ /* 0x000fe2000f8ec03f */
[----:B------:R-:W-:Y:S01]  /*1cc0*/  FMUL.FTZ R155, R163, UR13 ;  /* 0x0000000da39b7c20 */ /* 0x000fe20008410000 */
[----:B------:R-:W-:Y:S01]  /*1cd0*/  FMUL.FTZ R11, R157, UR13 ;  /* 0x0000000d9d0b7c20 */ /* 0x000fe20008410000 */
[----:B------:R-:W-:Y:S01]  /*1ce0*/  FMUL.FTZ R157, R165, UR13 ;  /* 0x0000000da59d7c20 */ /* 0x000fe20008410000 */
[----:B------:R-:W-:Y:S01]  /*1cf0*/  ULOP3.LUT UR12, UR10, 0x10000, URZ, 0xfc, !UPT ;  /* 0x000100000a0c7892 */ /* 0x000fe2000f8efc3f */
[----:B------:R-:W3:Y:S01]  /*1d00*/  MUFU.TANH R12, R12 ;  /* 0x0000000c000c7308 */ /* 0x000ee20000002400 */
[----:B-1----:R-:W-:Y:S01]  /*1d10*/  FSEL R171, R8, -INF , P1 ;  /* 0xff80000008ab7808 */ /* 0x002fe20000800000 */
[----:B------:R-:W-:Y:S01]  /*1d20*/  FMUL.FTZ R163, R168, UR13 ;  /* 0x0000000da8a37c20 */ /* 0x000fe20008410000 */
[----:B------:R-:W-:Y:S01]  /*1d30*/  UIMAD UR12, UR6, 0x300, UR12 ;  /* 0x00000300060c78a4 */ /* 0x000fe2000f8e020c */
[----:B------:R-:W-:Y:S01]  /*1d40*/  FMUL.FTZ R165, R169, UR13 ;  /* 0x0000000da9a57c20 */ /* 0x000fe20008410000 */
[----:B------:R-:W-:Y:S01]  /*1d50*/  FMUL.FTZ R10, R156, UR13 ;  /* 0x0000000d9c0a7c20 */ /* 0x000fe20008410000 */
[----:B------:R-:W-:Y:S01]  /*1d60*/  FFMA.FTZ R162, R171, UR14, -R216 ;  /* 0x0000000eaba27c23 */ /* 0x000fe200080108d8 */
[----:B------:R-:W-:Y:S01]  /*1d70*/  UIADD3 UR16, UR12, 0x2, URZ ;  /* 0x000000020c107890 */ /* 0x000fe2000fffe03f */
[----:B------:R-:W1:Y:S01]  /*1d80*/  MUFU.TANH R7, R7 ;  /* 0x0000000700077308 */ /* 0x000e620000002400 */
[----:B--2---:R-:W-:Y:S01]  /*1d90*/  FSEL R161, R6, -INF , P2 ;  /* 0xff80000006a17808 */ /* 0x004fe20001000000 */
[----:B------:R-:W-:Y:S01]  /*1da0*/  UMOV UR18, UR12 ;  /* 0x0000000c00127c82 */ /* 0x000fe20008000000 */
[----:B------:R-:W-:-:S05]  /*1db0*/  FMUL.FTZ R169, R170, UR13 ;  /* 0x0000000daaa97c20 */ /* 0x000fca0008410000 */
[----:B------:R-:W-:Y:S01]  /*1dc0*/  HGMMA.64x64x16.F32.BF16 R120, R184, gdesc[UR16], RZ, !UPT, gsb0 ;  /* 0x00e00010b8787df0 */ /* 0x000fe2000c0018ff */
[----:B------:R-:W-:Y:S01]  /*1dd0*/  UMOV UR19, 0x80000020 ;  /* 0x8000002000137882 */ /* 0x000fe20000000000 */
[----:B------:R-:W-:Y:S01]  /*1de0*/  UMOV UR18, UR16 ;  /* 0x0000001000127c82 */ /* 0x000fe20008000000 */
[----:B------:R-:W-:Y:S01]  /*1df0*/  UIADD3 UR16, UR12, 0x100, URZ ;  /* 0x000001000c107890 */ /* 0x000fe2000fffe03f */
[----:B------:R-:W2:Y:S01]  /*1e00*/  MUFU.TANH R13, R13 ;  /* 0x0000000d000d7308 */ /* 0x000ea20000002400 */
[----:B---3--:R-:W-:Y:S01]  /*1e10*/  FSEL R171, R12, -INF , P1 ;  /* 0xff8000000cab7808 */ /* 0x008fe20000800000 */
[----:B------:R-:W-:Y:S01]  /*1e20*/  FFMA.FTZ R226, R161, UR14, -R216 ;  /* 0x0000000ea1e27c23 */ /* 0x000fe200080108d8 */
[----:B------:R-:W-:Y:S01]  /*1e30*/  FMUL.FTZ R227, R183, UR13 ;  /* 0x0000000db7e37c20 */ /* 0x000fe20008410000 */
[----:B------:R-:W-:Y:S01]  /*1e40*/  FMUL.FTZ R221, R172, UR13 ;  /* 0x0000000dacdd7c20 */ /* 0x000fe20008410000 */
[----:B------:R-:W-:Y:S01]  /*1e50*/  FMUL.FTZ R222, R173, UR13 ;  /* 0x0000000dadde7c20 */ /* 0x000fe20008410000 */
[----:B------:R-:W-:Y:S01]  /*1e60*/  FFMA.FTZ R168, R171, UR14, -R218 ;  /* 0x0000000eaba87c23 */ /* 0x000fe200080108da */
[----:B------:R-:W-:Y:S01]  /*1e70*/  FMUL.FTZ R156, R164, UR13 ;  /* 0x0000000da49c7c20 */ /* 0x000fe20008410000 */
[----:B------:R-:W3:Y:S01]  /*1e80*/  MUFU.TANH R152, R152 ;  /* 0x0000009800987308 */ /* 0x000ee20000002400 */
[----:B-1----:R-:W-:Y:S01]  /*1e90*/  FSEL R160, R7, -INF , P2 ;  /* 0xff80000007a07808 */ /* 0x002fe20001000000 */
[----:B------:R-:W-:Y:S01]  /*1ea0*/  FMUL.FTZ R225, R181, UR13 ;  /* 0x0000000db5e17c20 */ /* 0x000fe20008410000 */
[----:B------:R-:W-:Y:S01]  /*1eb0*/  FMUL.FTZ R224, R178, UR13 ;  /* 0x0000000db2e07c20 */ /* 0x000fe20008410000 */
[----:B------:R-:W-:Y:S01]  /*1ec0*/  FFMA.FTZ R6, -R6, R6, 1 ;  /* 0x3f80000006067423 */ /* 0x000fe20000010106 */
[----:B------:R-:W-:Y:S01]  /*1ed0*/  FMUL.FTZ R223, R174, UR13 ;  /* 0x0000000daedf7c20 */ /* 0x000fe20008410000 */
[----:B------:R-:W-:Y:S01]  /*1ee0*/  FFMA.FTZ R183, R160, UR14, -R217 ;  /* 0x0000000ea0b77c23 */ /* 0x000fe200080108d9 */
[----:B------:R-:W-:Y:S01]  /*1ef0*/  FMUL.FTZ R176, R176, UR13 ;  /* 0x0000000db0b07c20 */ /* 0x000fe20008410000 */
[----:B------:R-:W1:Y:S01]  /*1f00*/  MUFU.TANH R9, R9 ;  /* 0x0000000900097308 */ /* 0x000e620000002400 */
[----:B--2---:R-:W-:Y:S01]  /*1f10*/  FSEL R170, R13, -INF , P1 ;  /* 0xff8000000daa7808 */ /* 0x004fe20000800000 */
[----:B------:R-:W-:Y:S01]  /*1f20*/  FMUL.FTZ R175, R175, UR13 ;  /* 0x0000000dafaf7c20 */ /* 0x000fe20008410000 */
[----:B------:R-:W-:Y:S01]  /*1f30*/  FMUL.FTZ R177, R177, UR13 ;  /* 0x0000000db1b17c20 */ /* 0x000fe20008410000 */
[----:B------:R-:W-:Y:S01]  /*1f40*/  FMUL.FTZ R179, R179, UR13 ;  /* 0x0000000db3b37c20 */ /* 0x000fe20008410000 */
[----:B------:R-:W-:Y:S01]  /*1f50*/  FMUL.FTZ R180, R180, UR13 ;  /* 0x0000000db4b47c20 */ /* 0x000fe20008410000 */
[----:B------:R-:W-:Y:S01]  /*1f60*/  FFMA.FTZ R173, R170, UR14, -R219 ;  /* 0x0000000eaaad7c23 */ /* 0x000fe200080108db */
[----:B------:R-:W-:Y:S01]  /*1f70*/  FMUL.FTZ R182, R182, UR13 ;  /* 0x0000000db6b67c20 */ /* 0x000fe20008410000 */
[----:B------:R-:W2:Y:S01]  /*1f80*/  MUFU.TANH R154, R154 ;  /* 0x0000009a009a7308 */ /* 0x000ea20000002400 */
[C---:B---3--:R-:W-:Y:S01]  /*1f90*/  FSEL R171, R152.reuse, -INF , P2 ;  /* 0xff80000098ab7808 */ /* 0x048fe20001000000 */
[----:B------:R-:W-:Y:S01]  /*1fa0*/  FFMA.FTZ R152, -R152, R152, 1 ;  /* 0x3f80000098987423 */ /* 0x000fe20000010198 */
[----:B------:R-:W-:-:S03]  /*1fb0*/  ULOP3.LUT UR10, UR10, 0x1000000, URZ, 0xfc, !UPT ;  /* 0x010000000a0a7892 */ /* 0x000fc6000f8efc3f */
[----:B------:R-:W-:Y:S01]  /*1fc0*/  FFMA.FTZ R172, R171, UR14, -R208 ;  /* 0x0000000eabac7c23 */ /* 0x000fe200080108d0 */
[----:B------:R-:W-:Y:S01]  /*1fd0*/  UIMAD UR10, UR6, 0x300, UR10 ;  /* 0x00000300060a78a4 */ /* 0x000fe2000f8e020a */
[----:B------:R-:W-:Y:S01]  /*1fe0*/  MUFU.TANH R155, R155 ;  /* 0x0000009b009b7308 */ /* 0x000fe20000002400 */
[----:B-1----:R-:W-:-:S05]  /*1ff0*/  FSEL R164, R9, -INF , P1 ;  /* 0xff80000009a47808 */ /* 0x002fca0000800000 */
[----:B------:R-:W-:Y:S02]  /*2000*/  FFMA.FTZ R164, R164, UR14, -R217 ;  /* 0x0000000ea4a47c23 */ /* 0x000fe400080108d9 */
[----:B------:R-:W-:Y:S01]  /*2010*/  MUFU.TANH R153, R153 ;  /* 0x0000009900997308 */ /* 0x000fe20000002400 */
[C---:B--2---:R-:W-:Y:S01]  /*2020*/  FSEL R181, R154.reuse, -INF , P1 ;  /* 0xff8000009ab57808 */ /* 0x044fe20000800000 */
[----:B------:R-:W-:-:S04]  /*2030*/  FFMA.FTZ R154, -R154, R154, 1 ;  /* 0x3f8000009a9a7423 */ /* 0x000fc8000001019a */
[----:B------:R-:W-:Y:S02]  /*2040*/  FFMA.FTZ R208, R181, UR14, -R208 ;  /* 0x0000000eb5d07c23 */ /* 0x000fe400080108d0 */
[----:B------:R-:W-:Y:S08]  /*2050*/  MUFU.EX2 R226, R226 ;  /* 0x000000e200e27308 */ /* 0x000ff00000000800 */
[----:B------:R-:W1:Y:S08]  /*2060*/  MUFU.TANH R10, R10 ;  /* 0x0000000a000a7308 */ /* 0x000e700000002400 */
[----:B------:R-:W2:Y:S08]  /*2070*/  MUFU.TANH R11, R11 ;  /* 0x0000000b000b7308 */ /* 0x000eb00000002400 */
[----:B------:R-:W-:Y:S01]  /*2080*/  MUFU.TANH R157, R157 ;  /* 0x0000009d009d7308 */ /* 0x000fe20000002400 */
[----:B-1----:R-:W-:Y:S01]  /*2090*/  FSEL R161, R10, -INF , P2 ;  /* 0xff8000000aa17808 */ /* 0x002fe20001000000 */
[----:B------:R-:W-:-:S02]  /*20a0*/  WARPGROUP.DEPBAR.LE gsb0, 0x0 ;  /* 0x00008000000079c5 */ /* 0x000fc40000010000 */
[----:B------:R-:W-:Y:S02]  /*20b0*/  WARPGROUP.ARRIVE ;  /* 0x00000000000079c5 */ /* 0x000fe40000000000 */
[----:B------:R-:W-:Y:S02]  /*20c0*/  FFMA.FTZ R161, R161, UR14, -R218 ;  /* 0x0000000ea1a17c23 */ /* 0x000fe400080108da */
[----:B------:R-:W1:Y:S01]  /*20d0*/  MUFU.EX2 R183, R183 ;  /* 0x000000b700b77308 */ /* 0x000e620000000800 */
[----:B--2---:R-:W-:Y:S01]  /*20e0*/  FSEL R160, R11, -INF , P2 ;  /* 0xff8000000ba07808 */ /* 0x004fe20001000000 */
[----:B------:R-:W-:Y:S01]  /*20f0*/  HGMMA.64x64x16.F32.BF16 R120, R196, gdesc[UR16], R120, gsb0 ;  /* 0x00e00010c4787df0 */ /* 0x000fe20008001878 */
[----:B------:R-:W-:Y:S01]  /*2100*/  UMOV UR18, UR16 ;  /* 0x0000001000127c82 */ /* 0x000fe20008000000 */
[----:B------:R-:W-:Y:S01]  /*2110*/  UMOV UR19, 0x80000020 ;  /* 0x8000002000137882 */ /* 0x000fe20000000000 */
[----:B------:R-:W-:Y:S01]  /*2120*/  UIADD3 UR16, UR12, 0x102, URZ ;  /* 0x000001020c107890 */ /* 0x000fe2000fffe03f */
[----:B------:R-:W-:-:S02]  /*2130*/  FFMA.FTZ R160, R160, UR14, -R219 ;  /* 0x0000000ea0a07c23 */ /* 0x000fc400080108db */
[----:B------:R-:W2:Y:S08]  /*2140*/  MUFU.TANH R156, R156 ;  /* 0x0000009c009c7308 */ /* 0x000eb00000002400 */
[----:B------:R-:W-:Y:S08]  /*2150*/  MUFU.EX2 R164, R164 ;  /* 0x000000a400a47308 */ /* 0x000ff00000000800 */
[----:B------:R-:W3:Y:S08]  /*2160*/  MUFU.TANH R158, R158 ;  /* 0x0000009e009e7308 */ /* 0x000ef00000002400 */
[----:B------:R-:W-:Y:S08]  /*2170*/  MUFU.TANH R159, R159 ;  /* 0x0000009f009f7308 */ /* 0x000ff00000002400 */
[----:B------:R-:W-:Y:S08]  /*2180*/  MUFU.TANH R163, R163 ;  /* 0x000000a300a37308 */ /* 0x000ff00000002400 */
[----:B------:R-:W-:Y:S08]  /*2190*/  MUFU.TANH R165, R165 ;  /* 0x000000a500a57308 */ /* 0x000ff00000002400 */
[----:B------:R-:W3:Y:S08]  /*21a0*/  MUFU.EX2 R162, R162 ;  /* 0x000000a200a27308 */ /* 0x000ef00000000800 */
[----:B------:R-:W3:Y:S08]  /*21b0*/  MUFU.EX2 R161, R161 ;  /* 0x000000a100a17308 */ /* 0x000ef00000000800 */
[----:B------:R-:W-:Y:S01]  /*21c0*/  MUFU.EX2 R160, R160 ;  /* 0x000000a000a07308 */ /* 0x000fe20000000800 */
[----:B------:R-:W-:-:S02]  /*21d0*/  WARPGROUP.DEPBAR.LE gsb0, 0x0 ;  /* 0x00008000000079c5 */ /* 0x000fc40000010000 */
[----:B----4-:R-:W-:-:S05]  /*21e0*/  WARPGROUP.ARRIVE ;  /* 0x00000000000079c5 */ /* 0x010fca0000000000 */
[----:B------:R-:W4:Y:S01]  /*21f0*/  MUFU.EX2 R168, R168 ;  /* 0x000000a800a87308 */ /* 0x000f220000000800 */
[----:B------:R-:W-:Y:S01]  /*2200*/  HGMMA.64x64x16.F32.BF16 R120, R188, gdesc[UR16], R120, gsb0 ;  /* 0x00e00010bc787df0 */ /* 0x000fe20008001878 */
[----:B------:R-:W-:Y:S01]  /*2210*/  UMOV UR18, UR16 ;  /* 0x0000001000127c82 */ /* 0x000fe20008000000 */
[----:B------:R-:W-:Y:S01]  /*2220*/  UMOV UR19, 0x80000020 ;  /* 0x8000002000137882 */ /* 0x000fe20000000000 */
[----:B------:R-:W-:-:S04]  /*2230*/  UIADD3 UR16, UR12, 0x200, URZ ;  /* 0x000002000c107890 */ /* 0x000fc8000fffe03f */
[----:B------:R-:W4:Y:S01]  /*2240*/  MUFU.TANH R169, R169 ;  /* 0x000000a900a97308 */ /* 0x000f220000002400 */
[----:B------:R-:W-:-:S07]  /*2250*/  UIADD3 UR12, UR12, 0x202, URZ ;  /* 0x000002020c0c7890 */ /* 0x000fce000fffe03f */
[----:B------:R-:W4:Y:S08]  /*2260*/  MUFU.TANH R220, R220 ;  /* 0x000000dc00dc7308 */ /* 0x000f300000002400 */
[----:B------:R-:W-:Y:S08]  /*2270*/  MUFU.TANH R222, R222 ;  /* 0x000000de00de7308 */ /* 0x000ff00000002400 */
[----:B------:R-:W4:Y:S08]  /*2280*/  MUFU.TANH R176, R176 ;  /* 0x000000b000b07308 */ /* 0x000f300000002400 */
[----:B------:R-:W-:Y:S08]  /*2290*/  MUFU.TANH R224, R224 ;  /* 0x000000e000e07308 */ /* 0x000ff00000002400 */
[----:B------:R-:W-:Y:S08]  /*22a0*/  MUFU.TANH R175, R175 ;  /* 0x000000af00af7308 */ /* 0x000ff00000002400 */
[----:B------:R-:W-:Y:S08]  /*22b0*/  MUFU.TANH R177, R177 ;  /* 0x000000b100b17308 */ /* 0x000ff00000002400 */
[----:B------:R-:W-:Y:S08]  /*22c0*/  MUFU.TANH R179, R179 ;  /* 0x000000b300b37308 */ /* 0x000ff00000002400 */
[----:B------:R-:W4:Y:S08]  /*22d0*/  MUFU.TANH R180, R180 ;  /* 0x000000b400b47308 */ /* 0x000f300000002400 */
[----:B------:R-:W-:Y:S01]  /*22e0*/  MUFU.EX2 R172, R172 ;  /* 0x000000ac00ac7308 */ /* 0x000fe20000000800 */
[----:B------:R-:W-:-:S02]  /*22f0*/  WARPGROUP.DEPBAR.LE gsb0, 0x0 ;  /* 0x00008000000079c5 */ /* 0x000fc40000010000 */
[----:B------:R-:W-:-:S05]  /*2300*/  WARPGROUP.ARRIVE ;  /* 0x00000000000079c5 */ /* 0x000fca0000000000 */
[----:B------:R-:W-:Y:S01]  /*2310*/  MUFU.TANH R182, R182 ;  /* 0x000000b600b67308 */ /* 0x000fe20000002400 */
[----:B------:R-:W-:Y:S01]  /*2320*/  HGMMA.64x64x16.F32.BF16 R120, R200, gdesc[UR16], R120, gsb0 ;  /* 0x00e00010c8787df0 */ /* 0x000fe20008001878 */
[----:B------:R-:W-:Y:S01]  /*2330*/  UMOV UR18, UR16 ;  /* 0x0000001000127c82 */ /* 0x000fe20008000000 */
[----:B------:R-:W-:Y:S01]  /*2340*/  UMOV UR19, 0x80000020 ;  /* 0x8000002000137882 */ /* 0x000fe20000000000 */
[----:B------:R-:W-:-:S04]  /*2350*/  UIADD3 UR16, UR10, 0xc0, URZ ;  /* 0x000000c00a107890 */ /* 0x000fc8000fffe03f */
[----:B------:R-:W4:Y:S08]  /*2360*/  MUFU.TANH R223, R223 ;  /* 0x000000df00df7308 */ /* 0x000f300000002400 */
[----:B------:R-:W4:Y:S08]  /*2370*/  MUFU.TANH R221, R221 ;  /* 0x000000dd00dd7308 */ /* 0x000f300000002400 */
[----:B------:R-:W-:Y:S08]  /*2380*/  MUFU.TANH R225, R225 ;  /* 0x000000e100e17308 */ /* 0x000ff00000002400 */
[----:B------:R-:W-:Y:S08]  /*2390*/  MUFU.TANH R227, R227 ;  /* 0x000000e300e37308 */ /* 0x000ff00000002400 */
[----:B------:R-:W4:Y:S01]  /*23a0*/  MUFU.EX2 R173, R173 ;  /* 0x000000ad00ad7308 */ /* 0x000f220000000800 */
[----:B------:R-:W-:-:S02]  /*23b0*/  WARPGROUP.DEPBAR.LE gsb0, 0x0 ;  /* 0x00008000000079c5 */ /* 0x000fc40000010000 */
[----:B-----5:R-:W-:-:S06]  /*23c0*/  WARPGROUP.ARRIVE ;  /* 0x00000000000079c5 */ /* 0x020fcc0000000000 */
[----:B------:R-:W-:Y:S01]  /*23d0*/  HGMMA.64x64x16.F32.BF16 R120, R192, gdesc[UR16], R120, gsb0 ;  /* 0x00e00010c0787df0 */ /* 0x000fe20008001878 */
[----:B------:R-:W-:Y:S01]  /*23e0*/  UMOV UR18, UR12 ;  /* 0x0000000c00127c82 */ /* 0x000fe20008000000 */
[----:B------:R-:W-:Y:S01]  /*23f0*/  UMOV UR19, 0x80000020 ;  /* 0x8000002000137882 */ /* 0x000fe20000000000 */
[----:B------:R-:W-:Y:S01]  /*2400*/  UIADD3 UR12, UR10, 0x40, URZ ;  /* 0x000000400a0c7890 */ /* 0x000fe2000fffe03f */
[----:B------:R-:W-:Y:S02]  /*2410*/  WARPGROUP.DEPBAR.LE gsb0, 0x0 ;  /* 0x00008000000079c5 */ /* 0x000fe40000010000 */
[----:B------:R-:W-:-:S06]  /*2420*/  WARPGROUP.ARRIVE ;  /* 0x00000000000079c5 */ /* 0x000fcc0000000000 */
[----:B------:R-:W-:Y:S01]  /*2430*/  HGMMA.64x64x16.F32.BF16 R120, R204, gdesc[UR16], R120, gsb0 ;  /* 0x00e00010cc787df0 */ /* 0x000fe20008001878 */
[----:B------:R-:W-:Y:S01]  /*2440*/  UMOV UR18, UR10 ;  /* 0x0000000a00127c82 */ /* 0x000fe20008000000 */
[----:B------:R-:W-:Y:S01]  /*2450*/  UMOV UR19, 0x80000020 ;  /* 0x8000002000137882 */ /* 0x000fe20000000000 */
[----:B------:R-:W-:Y:S02]  /*2460*/  WARPGROUP.DEPBAR.LE gsb0, 0x0 ;  /* 0x00008000000079c5 */ /* 0x000fe40000010000 */
[----:B------:R-:W5:Y:S04]  /*2470*/  LDS.64 R166, [R5+0x1e200] ;  /* 0x01e2000005a67984 */ /* 0x000f680000000a00 */
[----:B------:R-:W4:Y:S01]  /*2480*/  LDS.64 R170, [R5+0x1e220] ;  /* 0x01e2200005aa7984 */ /* 0x000f220000000a00 */
[--C-:B-----5:R-:W-:Y:S01]  /*2490*/  FADD.FTZ R217, R120, -R166.reuse ;  /* 0x800000a678d97221 */ /* 0x120fe20000010000 */
[----:B------:R-:W-:Y:S01]  /*24a0*/  FADD.FTZ R181, R122, -R166 ;  /* 0x800000a67ab57221 */ /* 0x000fe20000010000 */
[----:B------:R-:W-:Y:S01]  /*24b0*/  FSEL R122, R155, -INF , P1 ;  /* 0xff8000009b7a7808 */ /* 0x000fe20000800000 */
[--C-:B------:R-:W-:Y:S01]  /*24c0*/  FADD.FTZ R178, R121, -R167.reuse ;  /* 0x800000a779b27221 */ /* 0x100fe20000010000 */
[----:B------:R-:W-:Y:S01]  /*24d0*/  FSEL R120, R153, -INF , P2 ;  /* 0xff80000099787808 */ /* 0x000fe20001000000 */
[----:B------:R-:W-:Y:S01]  /*24e0*/  FMUL.FTZ R217, R226, R217 ;  /* 0x000000d9e2d97220 */ /* 0x000fe20000410000 */
[----:B------:R-:W-:Y:S01]  /*24f0*/  FADD.FTZ R219, R123, -R167 ;  /* 0x800000a77bdb7221 */ /* 0x000fe20000010000 */
[--C-:B------:R-:W-:Y:S01]  /*2500*/  FFMA.FTZ R216, R122, UR14, -R209.reuse ;  /* 0x0000000e7ad87c23 */ /* 0x100fe200080108d1 */
[----:B------:R-:W-:Y:S01]  /*2510*/  FFMA.FTZ R122, -R7, R7, 1 ;  /* 0x3f800000077a7423 */ /* 0x000fe20000010107 */
[----:B------:R-:W-:Y:S01]  /*2520*/  FMUL.FTZ R121, R6, R217 ;  /* 0x000000d906797220 */ /* 0x000fe20000410000 */
[----:B------:R-:W-:Y:S01]  /*2530*/  FFMA.FTZ R120, R120, UR14, -R209 ;  /* 0x0000000e78787c23 */ /* 0x000fe200080108d1 */
[----:B-1----:R-:W-:Y:S01]  /*2540*/  FMUL.FTZ R7, R183, R178 ;  /* 0x000000b2b7077220 */ /* 0x002fe20000410000 */
[----:B------:R-:W-:Y:S01]  /*2550*/  FSEL R6, R157, -INF , P2 ;  /* 0xff8000009d067808 */ /* 0x000fe20001000000 */
[----:B------:R1:W5:Y:S01]  /*2560*/  MUFU.EX2 R166, R208 ;  /* 0x000000d000a67308 */ /* 0x0003620000000800 */
[----:B--2---:R-:W-:Y:S01]  /*2570*/  FSEL R123, R156, -INF , P2 ;  /* 0xff8000009c7b7808 */ /* 0x004fe20001000000 */
[----:B------:R-:W-:Y:S01]  /*2580*/  FMUL.FTZ R122, R122, R7 ;  /* 0x000000077a7a7220 */ /* 0x000fe20000410000 */
[----:B---3--:R-:W-:Y:S01]  /*2590*/  FSEL R209, R158, -INF , P1 ;  /* 0xff8000009ed17808 */ /* 0x008fe20000800000 */
[----:B----4-:R-:W-:Y:S01]  /*25a0*/  FADD.FTZ R218, R124, -R170 ;  /* 0x800000aa7cda7221 */ /* 0x010fe20000010000 */
[----:B------:R-:W-:Y:S01]  /*25b0*/  FMUL.FTZ R181, R162, R181 ;  /* 0x000000b5a2b57220 */ /* 0x000fe20000410000 */
[--C-:B------:R-:W-:Y:S01]  /*25c0*/  FFMA.FTZ R178, R123, UR14, -R212.reuse ;  /* 0x0000000e7bb27c23 */ /* 0x100fe200080108d4 */
[----:B------:R-:W-:Y:S01]  /*25d0*/  FFMA.FTZ R123, -R9, R9, 1 ;  /* 0x3f800000097b7423 */ /* 0x000fe20000010109 */
[----:B------:R2:W3:Y:S01]  /*25e0*/  MUFU.EX2 R174, R120 ;  /* 0x0000007800ae7308 */ /* 0x0004e20000000800 */
[----:B-1----:R-:W-:Y:S01]  /*25f0*/  FFMA.FTZ R208, -R8, R8, 1 ;  /* 0x3f80000008d07423 */ /* 0x002fe20000010108 */
[----:B------:R-:W-:Y:S01]  /*2600*/  FMUL.FTZ R8, R164, R219 ;  /* 0x000000dba4087220 */ /* 0x000fe20000410000 */
[----:B------:R-:W-:Y:S01]  /*2610*/  FFMA.FTZ R212, R209, UR14, -R212 ;  /* 0x0000000ed1d47c23 */ /* 0x000fe200080108d4 */
[----:B------:R-:W-:Y:S01]  /*2620*/  FSEL R209, R163, -INF , P2 ;  /* 0xff800000a3d17808 */ /* 0x000fe20001000000 */
[----:B------:R-:W-:Y:S01]  /*2630*/  FADD.FTZ R9, R126, -R170 ;  /* 0x800000aa7e097221 */ /* 0x000fe20000010000 */
[----:B------:R-:W-:Y:S01]  /*2640*/  FMUL.FTZ R123, R123, R8 ;  /* 0x000000087b7b7220 */ /* 0x000fe20000410000 */
[----:B------:R-:W-:Y:S01]  /*2650*/  FSEL R8, R159, -INF , P1 ;  /* 0xff8000009f087808 */ /* 0x000fe20000800000 */
[----:B------:R1:W4:Y:S01]  /*2660*/  MUFU.EX2 R167, R216 ;  /* 0x000000d800a77308 */ /* 0x0003220000000800 */
[----:B--2---:R-:W-:Y:S01]  /*2670*/  FFMA.FTZ R120, R6, UR14, -R213 ;  /* 0x0000000e06787c23 */ /* 0x004fe200080108d5 */
[--C-:B------:R-:W-:Y:S01]  /*2680*/  FFMA.FTZ R217, R209, UR14, -R20.reuse ;  /* 0x0000000ed1d97c23 */ /* 0x100fe20008010814 */
[----:B------:R-:W2:Y:S01]  /*2690*/  LDS.64 R6, [R5+0x1e240] ;  /* 0x01e2400005067984 */ /* 0x000ea20000000a00 */
[----:B------:R-:W-:Y:S01]  /*26a0*/  FFMA.FTZ R170, -R10, R10, 1 ;  /* 0x3f8000000aaa7423 */ /* 0x000fe2000001010a */
[----:B------:R-:W-:Y:S01]  /*26b0*/  FMUL.FTZ R209, R161, R218 ;  /* 0x000000daa1d17220 */ /* 0x000fe20000410000 */
[----:B------:R-:W-:Y:S01]  /*26c0*/  FADD.FTZ R219, R125, -R171 ;  /* 0x800000ab7ddb7221 */ /* 0x000fe20000010000 */
[----:B------:R-:W-:Y:S01]  /*26d0*/  FMUL.FTZ R208, R208, R181 ;  /* 0x000000b5d0d07220 */ /* 0x000fe20000410000 */
[----:B------:R5:W-:Y:S01]  /*26e0*/  MUFU.EX2 R124, R120 ;  /* 0x00000078007c7308 */ /* 0x000be20000000800 */
[----:B-1----:R-:W-:Y:S01]  /*26f0*/  FFMA.FTZ R216, R8, UR14, -R213 ;  /* 0x0000000e08d87c23 */ /* 0x002fe200080108d5 */
[----:B------:R-:W-:Y:S01]  /*2700*/  FSEL R8, R165, -INF , P2 ;  /* 0xff800000a5087808 */ /* 0x000fe20001000000 */
[----:B------:R-:W-:Y:S01]  /*2710*/  FMUL.FTZ R170, R170, R209 ;  /* 0x000000d1aaaa7220 */ /* 0x000fe20000410000 */
[----:B------:R-:W-:Y:S01]  /*2720*/  FMUL.FTZ R9, R168, R9 ;  /* 0x00000009a8097220 */ /* 0x000fe20000410000 */
[----:B------:R-:W-:Y:S01]  /*2730*/  FFMA.FTZ R209, -R11, R11, 1 ;  /* 0x3f8000000bd17423 */ /* 0x000fe2000001010b */
[----:B------:R-:W-:Y:S01]  /*2740*/  FSEL R213, R169, -INF , P1 ;  /* 0xff800000a9d57808 */ /* 0x000fe20000800000 */
[----:B------:R-:W-:Y:S01]  /*2750*/  FADD.FTZ R218, R127, -R171 ;  /* 0x800000ab7fda7221 */ /* 0x000fe20000010000 */
[----:B------:R1:W-:Y:S01]  /*2760*/  MUFU.EX2 R181, R212 ;  /* 0x000000d400b57308 */ /* 0x0003e20000000800 */
[--C-:B-----5:R-:W-:Y:S01]  /*2770*/  FFMA.FTZ R120, R8, UR14, -R21.reuse ;  /* 0x0000000e08787c23 */ /* 0x120fe20008010815 */
[----:B------:R-:W-:Y:S01]  /*2780*/  FMUL.FTZ R8, R160, R219 ;  /* 0x000000dba0087220 */ /* 0x000fe20000410000 */
[----:B------:R-:W-:Y:S01]  /*2790*/  FSEL R126, R220, -INF , P1 ;  /* 0xff800000dc7e7808 */ /* 0x000fe20000800000 */
[----:B------:R-:W-:Y:S01]  /*27a0*/  FFMA.FTZ R213, R213, UR14, -R20 ;  /* 0x0000000ed5d57c23 */ /* 0x000fe20008010814 */
[----:B------:R-:W-:Y:S01]  /*27b0*/  FFMA.FTZ R171, -R13, R13, 1 ;  /* 0x3f8000000dab7423 */ /* 0x000fe2000001010d */
[----:B------:R-:W-:Y:S01]  /*27c0*/  FMUL.FTZ R209, R209, R8 ;  /* 0x00000008d1d17220 */ /* 0x000fe20000410000 */
[----:B------:R-:W-:Y:S01]  /*27d0*/  FSEL R13, R176, -INF , P2 ;  /* 0xff800000b00d7808 */ /* 0x000fe20001000000 */
[----:B------:R-:W-:Y:S01]  /*27e0*/  MUFU.EX2 R20, R217 ;  /* 0x000000d900147308 */ /* 0x000fe20000000800 */
[----:B-1----:R-:W-:Y:S01]  /*27f0*/  FFMA.FTZ R212, -R12, R12, 1 ;  /* 0x3f8000000cd47423 */ /* 0x002fe2000001010c */
[----:B------:R-:W-:Y:S01]  /*2800*/  FFMA.FTZ R126, R126, UR14, -R21 ;  /* 0x0000000e7e7e7c23 */ /* 0x000fe20008010815 */
[----:B------:R-:W-:Y:S01]  /*2810*/  FFMA.FTZ R153, -R153, R153, 1 ;  /* 0x3f80000099997423 */ /* 0x000fe20000010199 */
[----:B------:R-:W-:Y:S01]  /*2820*/  FFMA.FTZ R12, R13, UR14, -R210 ;  /* 0x0000000e0d0c7c23 */ /* 0x000fe200080108d2 */
[----:B------:R-:W-:Y:S01]  /*2830*/  FMUL.FTZ R212, R212, R9 ;  /* 0x00000009d4d47220 */ /* 0x000fe20000410000 */
[----:B------:R-:W-:Y:S01]  /*2840*/  FSEL R13, R180, -INF , P2 ;  /* 0xff800000b40d7808 */ /* 0x000fe20001000000 */
[----:B------:R-:W1:Y:S01]  /*2850*/  LDS.64 R8, [R5+0x1e260] ;  /* 0x01e2600005087984 */ /* 0x000e620000000a00 */
[----:B------:R5:W-:Y:S01]  /*2860*/  MUFU.EX2 R21, R213 ;  /* 0x000000d500157308 */ /* 0x000be20000000800 */
[----:B------:R-:W-:Y:S01]  /*2870*/  FSEL R127, R223, -INF , P1 ;  /* 0xff800000df7f7808 */ /* 0x000fe20000800000 */
[----:B------:R-:W-:Y:S01]  /*2880*/  FFMA.FTZ R163, -R163, R163, 1 ;  /* 0x3f800000a3a37423 */ /* 0x000fe200000101a3 */
[----:B------:R-:W-:Y:S01]  /*2890*/  FSEL R125, R221, -INF , P2 ;  /* 0xff800000dd7d7808 */ /* 0x000fe20001000000 */
[----:B------:R-:W-:Y:S01]  /*28a0*/  FFMA.FTZ R159, -R159, R159, 1 ;  /* 0x3f8000009f9f7423 */ /* 0x000fe2000001019f */
[----:B------:R-:W-:Y:S01]  /*28b0*/  FFMA.FTZ R221, -R221, R221, 1 ;  /* 0x3f800000dddd7423 */ /* 0x000fe200000101dd */
[--C-:B------:R-:W-:Y:S01]  /*28c0*/  FFMA.FTZ R127, R127, UR14, -R214.reuse ;  /* 0x0000000e7f7f7c23 */ /* 0x100fe200080108d6 */
[----:B------:R-:W-:Y:S01]  /*28d0*/  FMUL.FTZ R218, R173, R218 ;  /* 0x000000daadda7220 */ /* 0x000fe20000410000 */
[----:B------:R-:W1:Y:S01]  /*28e0*/  MUFU.EX2 R178, R178 ;  /* 0x000000b200b27308 */ /* 0x000e620000000800 */
[----:B-----5:R-:W-:Y:S01]  /*28f0*/  FSEL R213, R224, -INF , P1 ;  /* 0xff800000e0d57808 */ /* 0x020fe20000800000 */
[----:B------:R-:W-:Y:S01]  /*2900*/  FFMA.FTZ R125, R125, UR14, -R214 ;  /* 0x0000000e7d7d7c23 */ /* 0x000fe200080108d6 */
[--C-:B--2---:R-:W-:Y:S01]  /*2910*/  FADD.FTZ R217, R128, -R6.reuse ;  /* 0x8000000680d97221 */ /* 0x104fe20000010000 */
[----:B------:R-:W-:Y:S01]  /*2920*/  FADD.FTZ R219, R130, -R6 ;  /* 0x8000000682db7221 */ /* 0x000fe20000010000 */
[----:B------:R-:W-:Y:S01]  /*2930*/  FSEL R128, R222, -INF , P2 ;  /* 0xff800000de807808 */ /* 0x000fe20001000000 */
[----:B------:R-:W-:Y:S01]  /*2940*/  FFMA.FTZ R213, R213, UR14, -R210 ;  /* 0x0000000ed5d57c23 */ /* 0x000fe200080108d2 */
[----:B------:R-:W-:Y:S01]  /*2950*/  FSEL R6, R175, -INF , P1 ;  /* 0xff800000af067808 */ /* 0x000fe20000800000 */
[--C-:B------:R-:W-:Y:S01]  /*2960*/  FADD.FTZ R129, R129, -R7.reuse ;  /* 0x8000000781817221 */ /* 0x100fe20000010000 */
[----:B------:R-:W-:Y:S01]  /*2970*/  FADD.FTZ R210, R131, -R7 ;  /* 0x8000000783d27221 */ /* 0x000fe20000010000 */
[--C-:B------:R-:W-:Y:S01]  /*2980*/  FFMA.FTZ R128, R128, UR14, -R215.reuse ;  /* 0x0000000e80807c23 */ /* 0x100fe200080108d7 */
[----:B------:R2:W5:Y:S01]  /*2990*/  MUFU.EX2 R11, R120 ;  /* 0x00000078000b7308 */ /* 0x0005620000000800 */
[----:B------:R-:W-:Y:S01]  /*29a0*/  FFMA.FTZ R215, R6, UR14, -R215 ;  /* 0x0000000e06d77c23 */ /* 0x000fe200080108d7 */
[C---:B------:R-:W-:Y:S01]  /*29b0*/  FSEL R130, R177.reuse, -INF , P2 ;  /* 0xff800000b1827808 */ /* 0x040fe20001000000 */
[----:B------:R-:W5:Y:S01]  /*29c0*/  LDS.64 R6, [R5+0x1e280] ;  /* 0x01e2800005067984 */ /* 0x000f620000000a00 */
[----:B------:R-:W-:Y:S01]  /*29d0*/  FMUL.FTZ R217, R172, R217 ;  /* 0x000000d9acd97220 */ /* 0x000fe20000410000 */
[----:B------:R-:W-:Y:S01]  /*29e0*/  FMUL.FTZ R219, R166, R219 ;  /* 0x000000dba6db7220 */ /* 0x000fe20000410000 */
[----:B------:R-:W-:Y:S01]  /*29f0*/  FFMA.FTZ R177, -R177, R177, 1 ;  /* 0x3f800000b1b17423 */ /* 0x000fe200000101b1 */
[--C-:B------:R-:W-:Y:S01]  /*2a00*/  FFMA.FTZ R130, R130, UR14, -R211.reuse ;  /* 0x0000000e82827c23 */ /* 0x100fe200080108d3 */
[----:B------:R-:W-:Y:S01]  /*2a10*/  FMUL.FTZ R152, R152, R217 ;  /* 0x000000d998987220 */ /* 0x000fe20000410000 */
[----:B--2---:R-:W-:Y:S01]  /*2a20*/  FSEL R120, R179, -INF , P1 ;  /* 0xff800000b3787808 */ /* 0x004fe20000800000 */
[----:B------:R-:W-:Y:S01]  /*2a30*/  FMUL.FTZ R131, R154, R219 ;  /* 0x000000db9a837220 */ /* 0x000fe20000410000 */
[----:B---3--:R-:W-:Y:S01]  /*2a40*/  FMUL.FTZ R154, R174, R129 ;  /* 0x00000081ae9a7220 */ /* 0x008fe20000410000 */
[----:B------:R-:W-:Y:S01]  /*2a50*/  FSEL R129, R182, -INF , P1 ;  /* 0xff800000b6817808 */ /* 0x000fe20000800000 */
[----:B------:R-:W2:Y:S01]  /*2a60*/  MUFU.EX2 R126, R126 ;  /* 0x0000007e007e7308 */ /* 0x000ea20000000800 */
[----:B------:R-:W-:Y:S01]  /*2a70*/  FFMA.FTZ R211, R120, UR14, -R211 ;  /* 0x0000000e78d37c23 */ /* 0x000fe200080108d3 */
[--C-:B------:R-:W-:Y:S01]  /*2a80*/  FFMA.FTZ R120, R13, UR14, -R14.reuse ;  /* 0x0000000e0d787c23 */ /* 0x100fe2000801080e */
[----:B------:R-:W-:Y:S01]  /*2a90*/  FMUL.FTZ R153, R153, R154 ;  /* 0x0000009a99997220 */ /* 0x000fe20000410000 */
[----:B------:R-:W-:Y:S01]  /*2aa0*/  FFMA.FTZ R154, -R155, R155, 1 ;  /* 0x3f8000009b9a7423 */ /* 0x000fe2000001019b */
[----:B----4-:R-:W-:Y:S01]  /*2ab0*/  FMUL.FTZ R155, R167, R210 ;  /* 0x000000d2a79b7220 */ /* 0x010fe20000410000 */
[----:B------:R-:W-:Y:S01]  /*2ac0*/  FFMA.FTZ R210, R129, UR14, -R14 ;  /* 0x0000000e81d27c23 */ /* 0x000fe2000801080e */
[--C-:B-1----:R-:W-:Y:S01]  /*2ad0*/  FADD.FTZ R13, R132, -R8.reuse ;  /* 0x80000008840d7221 */ /* 0x102fe20000010000 */
[----:B------:R-:W-:Y:S01]  /*2ae0*/  FADD.FTZ R132, R134, -R8 ;  /* 0x8000000886847221 */ /* 0x000fe20000010000 */
[--C-:B------:R-:W-:Y:S01]  /*2af0*/  FADD.FTZ R133, R133, -R9.reuse ;  /* 0x8000000985857221 */ /* 0x100fe20000010000 */
[----:B------:R-:W-:Y:S01]  /*2b00*/  FADD.FTZ R217, R135, -R9 ;  /* 0x8000000987d97221 */ /* 0x000fe20000010000 */
[----:B------:R-:W-:Y:S01]  /*2b10*/  FMUL.FTZ R13, R178, R13 ;  /* 0x0000000db20d7220 */ /* 0x000fe20000410000 */
[----:B------:R-:W1:Y:S01]  /*2b20*/  LDS.64 R8, [R5+0x1e2a0] ;  /* 0x01e2a00005087984 */ /* 0x000e620000000a00 */
[----:B------:R-:W-:Y:S01]  /*2b30*/  FFMA.FTZ R134, -R156, R156, 1 ;  /* 0x3f8000009c867423 */ /* 0x000fe2000001019c */
[----:B------:R3:W-:Y:S01]  /*2b40*/  MUFU.EX2 R129, R12 ;  /* 0x0000000c00817308 */ /* 0x0007e20000000800 */
[----:B------:R-:W-:Y:S01]  /*2b50*/  FMUL.FTZ R154, R154, R155 ;  /* 0x0000009b9a9a7220 */ /* 0x000fe20000410000 */
[----:B------:R-:W-:Y:S01]  /*2b60*/  FFMA.FTZ R155, -R158, R158, 1 ;  /* 0x3f8000009e9b7423 */ /* 0x000fe2000001019e */
[----:B------:R-:W-:Y:S01]  /*2b70*/  FMUL.FTZ R134, R134, R13 ;  /* 0x0000000d86867220 */ /* 0x000fe20000410000 */
[----:B------:R-:W-:Y:S01]  /*2b80*/  FMUL.FTZ R132, R181, R132 ;  /* 0x00000084b5847220 */ /* 0x000fe20000410000 */
[----:B------:R-:W-:Y:S01]  /*2b90*/  FFMA.FTZ R135, -R157, R157, 1 ;  /* 0x3f8000009d877423 */ /* 0x000fe2000001019d */
[----:B------:R-:W-:Y:S01]  /*2ba0*/  FSEL R156, R225, -INF , P2 ;  /* 0xff800000e19c7808 */ /* 0x000fe20001000000 */
[----:B------:R-:W-:Y:S01]  /*2bb0*/  FFMA.FTZ R179, -R179, R179, 1 ;  /* 0x3f800000b3b37423 */ /* 0x000fe200000101b3 */
[----:B------:R-:W-:Y:S01]  /*2bc0*/  FMUL.FTZ R155, R155, R132 ;  /* 0x000000849b9b7220 */ /* 0x000fe20000410000 */
[----:B---3--:R-:W3:Y:S01]  /*2bd0*/  LDS.64 R12, [R5+0x1e2c0] ;  /* 0x01e2c000050c7984 */ /* 0x008ee20000000a00 */
[----:B------:R4:W2:Y:S01]  /*2be0*/  MUFU.EX2 R10, R216 ;  /* 0x000000d8000a7308 */ /* 0x0008a20000000800 */
[----:B------:R-:W-:Y:S01]  /*2bf0*/  FMUL.FTZ R132, R124, R133 ;  /* 0x000000857c847220 */ /* 0x000fe20000410000 */
[----:B------:R-:W-:Y:S01]  /*2c00*/  FSEL R158, R227, -INF , P1 ;  /* 0xff800000e39e7808 */ /* 0x000fe20000800000 */
[----:B------:R-:W-:Y:S01]  /*2c10*/  FFMA.FTZ R156, R156, UR14, -R15 ;  /* 0x0000000e9c9c7c23 */ /* 0x000fe2000801080f */
[----:B------:R-:W-:Y:S01]  /*2c20*/  FFMA.FTZ R180, -R180, R180, 1 ;  /* 0x3f800000b4b47423 */ /* 0x000fe200000101b4 */
[----:B------:R-:W-:Y:S01]  /*2c30*/  FMUL.FTZ R135, R135, R132 ;  /* 0x0000008487877220 */ /* 0x000fe20000410000 */
[--C-:B-----5:R-:W-:Y:S01]  /*2c40*/  FADD.FTZ R133, R136, -R6.reuse ;  /* 0x8000000688857221 */ /* 0x120fe20000010000 */
[----:B------:R-:W-:Y:S01]  /*2c50*/  FADD.FTZ R6, R138, -R6 ;  /* 0x800000068a067221 */ /* 0x000fe20000010000 */
[----:B------:R-:W5:Y:S01]  /*2c60*/  MUFU.EX2 R127, R127 ;  /* 0x0000007f007f7308 */ /* 0x000f620000000800 */
[--C-:B----4-:R-:W-:Y:S01]  /*2c70*/  FADD.FTZ R216, R137, -R7.reuse ;  /* 0x8000000789d87221 */ /* 0x110fe20000010000 */
[----:B------:R-:W-:Y:S01]  /*2c80*/  FADD.FTZ R7, R139, -R7 ;  /* 0x800000078b077221 */ /* 0x000fe20000010000 */
[----:B------:R-:W-:Y:S01]  /*2c90*/  FMUL.FTZ R132, R20, R133 ;  /* 0x0000008514847220 */ /* 0x000fe20000410000 */
[----:B------:R-:W-:Y:S01]  /*2ca0*/  FMUL.FTZ R133, R21, R6 ;  /* 0x0000000615857220 */ /* 0x000fe20000410000 */
[----:B------:R-:W-:Y:S01]  /*2cb0*/  FMUL.FTZ R157, R11, R216 ;  /* 0x000000d80b9d7220 */ /* 0x000fe20000410000 */
[----:B--2---:R-:W-:Y:S01]  /*2cc0*/  FMUL.FTZ R216, R126, R7 ;  /* 0x000000077ed87220 */ /* 0x004fe20000410000 */
[----:B------:R-:W-:Y:S01]  /*2cd0*/  FFMA.FTZ R139, -R220, R220, 1 ;  /* 0x3f800000dc8b7423 */ /* 0x000fe200000101dc */
[----:B------:R-:W2:Y:S01]  /*2ce0*/  LDS.64 R6, [R5+0x1e2e0] ;  /* 0x01e2e00005067984 */ /* 0x000ea20000000a00 */
[----:B------:R-:W4:Y:S01]  /*2cf0*/  MUFU.EX2 R14, R215 ;  /* 0x000000d7000e7308 */ /* 0x000f220000000800 */
[----:B------:R-:W-:Y:S01]  /*2d00*/  FFMA.FTZ R158, R158, UR14, -R15 ;  /* 0x0000000e9e9e7c23 */ /* 0x000fe2000801080f */
[----:B------:R-:W-:Y:S01]  /*2d10*/  FMUL.FTZ R139, R139, R216 ;  /* 0x000000d88b8b7220 */ /* 0x000fe20000410000 */
[----:B------:R-:W-:Y:S01]  /*2d20*/  FFMA.FTZ R138, -R169, R169, 1 ;  /* 0x3f800000a98a7423 */ /* 0x000fe200000101a9 */
[----:B------:R-:W-:Y:S01]  /*2d30*/  FMUL.FTZ R137, R163, R132 ;  /* 0x00000084a3897220 */ /* 0x000fe20000410000 */
[----:B------:R-:W-:Y:S01]  /*2d40*/  FMUL.FTZ R214, R10, R217 ;  /* 0x000000d90ad67220 */ /* 0x000fe20000410000 */
[----:B------:R-:W-:Y:S01]  /*2d50*/  FFMA.FTZ R182, -R182, R182, 1 ;  /* 0x3f800000b6b67423 */ /* 0x000fe200000101b6 */
[----:B------:R-:W-:Y:S01]  /*2d60*/  FMUL.FTZ R138, R138, R133 ;  /* 0x000000858a8a7220 */ /* 0x000fe20000410000 */
[----:B------:R-:W3:Y:S01]  /*2d70*/  MUFU.EX2 R128, R128 ;  /* 0x0000008000807308 */ /* 0x000ee20000000800 */
[----:B------:R-:W-:Y:S01]  /*2d80*/  FMUL.FTZ R136, R159, R214 ;  /* 0x000000d69f887220 */ /* 0x000fe20000410000 */
[----:B------:R-:W-:Y:S01]  /*2d90*/  FFMA.FTZ R214, -R165, R165, 1 ;  /* 0x3f800000a5d67423 */ /* 0x000fe200000101a5 */
[--C-:B-1----:R-:W-:Y:S01]  /*2da0*/  FADD.FTZ R216, R140, -R8.reuse ;  /* 0x800000088cd87221 */ /* 0x102fe20000010000 */
[----:B------:R-:W-:Y:S01]  /*2db0*/  FADD.FTZ R8, R142, -R8 ;  /* 0x800000088e087221 */ /* 0x000fe20000010000 */
[--C-:B------:R-:W-:Y:S01]  /*2dc0*/  FADD.FTZ R143, R143, -R9.reuse ;  /* 0x800000098f8f7221 */ /* 0x100fe20000010000 */
[----:B------:R-:W-:Y:S01]  /*2dd0*/  FADD.FTZ R141, R141, -R9 ;  /* 0x800000098d8d7221 */ /* 0x000fe20000010000 */
[----:B------:R-:W-:Y:S01]  /*2de0*/  FFMA.FTZ R142, -R175, R175, 1 ;  /* 0x3f800000af8e7423 */ /* 0x000fe200000101af */
[----:B------:R-:W-:Y:S01]  /*2df0*/  MUFU.EX2 R15, R213 ;  /* 0x000000d5000f7308 */ /* 0x000fe20000000800 */
[----:B-----5:R-:W-:Y:S01]  /*2e00*/  FMUL.FTZ R8, R127, R8 ;  /* 0x000000087f087220 */ /* 0x020fe20000410000 */
[----:B----4-:R-:W-:Y:S01]  /*2e10*/  FMUL.FTZ R143, R14, R143 ;  /* 0x0000008f0e8f7220 */ /* 0x010fe20000410000 */
[----:B------:R-:W-:Y:S01]  /*2e20*/  FFMA.FTZ R9, -R223, R223, 1 ;  /* 0x3f800000df097423 */ /* 0x000fe200000101df */
[----:B------:R-:W-:Y:S01]  /*2e30*/  FFMA.FTZ R140, -R222, R222, 1 ;  /* 0x3f800000de8c7423 */ /* 0x000fe200000101de */
[----:B------:R-:W-:Y:S01]  /*2e40*/  FFMA.FTZ R225, -R225, R225, 1 ;  /* 0x3f800000e1e17423 */ /* 0x000fe200000101e1 */
[----:B------:R-:W-:Y:S01]  /*2e50*/  FMUL.FTZ R142, R142, R143 ;  /* 0x0000008f8e8e7220 */ /* 0x000fe20000410000 */
[----:B------:R-:W-:Y:S01]  /*2e60*/  FMUL.FTZ R9, R9, R8 ;  /* 0x0000000809097220 */ /* 0x000fe20000410000 */
[----:B------:R-:W1:Y:S01]  /*2e70*/  MUFU.EX2 R125, R125 ;  /* 0x0000007d007d7308 */ /* 0x000e620000000800 */
[--C-:B---3--:R-:W-:Y:S01]  /*2e80*/  FADD.FTZ R143, R145, -R13.reuse ;  /* 0x8000000d918f7221 */ /* 0x108fe20000010000 */
[----:B------:R-:W-:Y:S01]  /*2e90*/  FADD.FTZ R147, R147, -R13 ;  /* 0x8000000d93937221 */ /* 0x000fe20000010000 */
[----:B------:R-:W-:Y:S01]  /*2ea0*/  FMUL.FTZ R141, R128, R141 ;  /* 0x0000008d808d7220 */ /* 0x000fe20000410000 */
[----:B------:R-:W-:Y:S01]  /*2eb0*/  FFMA.FTZ R145, -R224, R224, 1 ;  /* 0x3f800000e0917423 */ /* 0x000fe200000101e0 */
[----:B------:R-:W-:Y:S01]  /*2ec0*/  FFMA.FTZ R227, -R227, R227, 1 ;  /* 0x3f800000e3e37423 */ /* 0x000fe200000101e3 */
[----:B------:R-:W-:Y:S01]  /*2ed0*/  FMUL.FTZ R171, R171, R218 ;  /* 0x000000daabab7220 */ /* 0x000fe20000410000 */
[----:B------:R-:W-:Y:S01]  /*2ee0*/  FMUL.FTZ R140, R140, R141 ;  /* 0x0000008d8c8c7220 */ /* 0x000fe20000410000 */
[----:B------:R-:W3:Y:S01]  /*2ef0*/  MUFU.EX2 R132, R211 ;  /* 0x000000d300847308 */ /* 0x000ee20000000800 */
[----:B------:R-:W-:Y:S01]  /*2f00*/  FMUL.FTZ R214, R214, R157 ;  /* 0x0000009dd6d67220 */ /* 0x000fe20000410000 */
[----:B------:R-:W-:-:S02]  /*2f10*/  F2FP.BF16.F32.PACK_AB R152, R153, R152 ;  /* 0x000000989998723e */ /* 0x000fc400000010ff */
[----:B------:R-:W-:Y:S02]  /*2f20*/  F2FP.BF16.F32.PACK_AB R157, R123, R208 ;  /* 0x000000d07b9d723e */ /* 0x000fe400000010ff */
[----:B------:R-:W-:Y:S01]  /*2f30*/  F2FP.BF16.F32.PACK_AB R159, R171, R212 ;  /* 0x000000d4ab9f723e */ /* 0x000fe200000010ff */
[----:B--2---:R-:W-:Y:S01]  /*2f40*/  FADD.FTZ R148, R148, -R6 ;  /* 0x8000000694947221 */ /* 0x004fe20000010000 */
[----:B------:R-:W2:Y:S01]  /*2f50*/  MUFU.EX2 R130, R130 ;  /* 0x0000008200827308 */ /* 0x000ea20000000800 */
[----:B-1----:R-:W-:Y:S01]  /*2f60*/  FMUL.FTZ R216, R125, R216 ;  /* 0x000000d87dd87220 */ /* 0x002fe20000410000 */
[----:B------:R-:W-:Y:S01]  /*2f70*/  FADD.FTZ R149, R149, -R7 ;  /* 0x8000000795957221 */ /* 0x000fe20000010000 */
[----:B------:R-:W-:Y:S02]  /*2f80*/  F2FP.BF16.F32.PACK_AB R153, R154, R131 ;  /* 0x000000839a99723e */ /* 0x000fe400000010ff */
[----:B------:R-:W-:Y:S01]  /*2f90*/  FMUL.FTZ R5, R221, R216 ;  /* 0x000000d8dd057220 */ /* 0x000fe20000410000 */
[----:B------:R-:W-:-:S02]  /*2fa0*/  F2FP.BF16.F32.PACK_AB R154, R135, R134 ;  /* 0x00000086879a723e */ /* 0x000fc400000010ff */
[----:B------:R1:W4:Y:S01]  /*2fb0*/  MUFU.EX2 R133, R120 ;  /* 0x0000007800857308 */ /* 0x0003220000000800 */
[----:B------:R-:W-:Y:S02]  /*2fc0*/  F2FP.BF16.F32.PACK_AB R155, R136, R155 ;  /* 0x0000009b889b723e */ /* 0x000fe400000010ff */
[----:B------:R-:W-:Y:S02]  /*2fd0*/  F2FP.BF16.F32.PACK_AB R123, R173, R168 ;  /* 0x000000a8ad7b723e */ /* 0x000fe400000010ff */
[----:B------:R-:W-:Y:S02]  /*2fe0*/  F2FP.BF16.F32.PACK_AB R172, R174, R172 ;  /* 0x000000acaeac723e */ /* 0x000fe400000010ff */
[----:B------:R-:W-:Y:S01]  /*2ff0*/  F2FP.BF16.F32.PACK_AB R173, R167, R166 ;  /* 0x000000a6a7ad723e */ /* 0x000fe200000010ff */
[----:B------:R-:W5:Y:S01]  /*3000*/  MUFU.EX2 R210, R210 ;  /* 0x000000d200d27308 */ /* 0x000f620000000800 */
[--C-:B-1----:R-:W-:Y:S01]  /*3010*/  FADD.FTZ R120, R144, -R12.reuse ;  /* 0x8000000c90787221 */ /* 0x102fe20000010000 */
[----:B------:R-:W-:Y:S01]  /*3020*/  FADD.FTZ R12, R146, -R12 ;  /* 0x8000000c920c7221 */ /* 0x000fe20000010000 */
[----:B------:R-:W-:Y:S01]  /*3030*/  FFMA.FTZ R144, -R176, R176, 1 ;  /* 0x3f800000b0907423 */ /* 0x000fe200000101b0 */
[----:B---3--:R-:W-:Y:S01]  /*3040*/  FMUL.FTZ R146, R132, R147 ;  /* 0x0000009384927220 */ /* 0x008fe20000410000 */
[----:B------:R-:W-:Y:S01]  /*3050*/  FMUL.FTZ R141, R129, R120 ;  /* 0x00000078818d7220 */ /* 0x000fe20000410000 */
[----:B------:R-:W-:Y:S01]  /*3060*/  FMUL.FTZ R12, R15, R12 ;  /* 0x0000000c0f0c7220 */ /* 0x000fe20000410000 */
[----:B--2---:R-:W-:Y:S01]  /*3070*/  FMUL.FTZ R120, R130, R143 ;  /* 0x0000008f82787220 */ /* 0x004fe20000410000 */
[----:B------:R1:W2:Y:S01]  /*3080*/  MUFU.EX2 R8, R156 ;  /* 0x0000009c00087308 */ /* 0x0002a20000000800 */
[----:B------:R-:W-:Y:S01]  /*3090*/  FMUL.FTZ R144, R144, R141 ;  /* 0x0000008d90907220 */ /* 0x000fe20000410000 */
[----:B------:R-:W-:Y:S01]  /*30a0*/  FMUL.FTZ R145, R145, R12 ;  /* 0x0000000c91917220 */ /* 0x000fe20000410000 */
[----:B------:R-:W-:Y:S01]  /*30b0*/  FADD.FTZ R141, R150, -R6 ;  /* 0x80000006968d7221 */ /* 0x000fe20000010000 */
[----:B------:R-:W-:Y:S01]  /*30c0*/  FADD.FTZ R12, R151, -R7 ;  /* 0x80000007970c7221 */ /* 0x000fe20000010000 */
[----:B----4-:R-:W-:Y:S01]  /*30d0*/  FMUL.FTZ R7, R133, R148 ;  /* 0x0000009485077220 */ /* 0x010fe20000410000 */
[----:B------:R-:W-:Y:S01]  /*30e0*/  FMUL.FTZ R146, R179, R146 ;  /* 0x00000092b3927220 */ /* 0x000fe20000410000 */
[----:B------:R-:W-:Y:S01]  /*30f0*/  FMUL.FTZ R177, R177, R120 ;  /* 0x00000078b1b17220 */ /* 0x000fe20000410000 */
[----:B------:R3:W4:Y:S01]  /*3100*/  MUFU.EX2 R13, R158 ;  /* 0x0000009e000d7308 */ /* 0x0007220000000800 */
[----:B-1----:R-:W-:Y:S01]  /*3110*/  F2FP.BF16.F32.PACK_AB R156, R122, R121 ;  /* 0x000000797a9c723e */ /* 0x002fe200000010ff */
[----:B------:R-:W-:-:S02]  /*3120*/  IMAD.U32 R121, RZ, RZ, UR6 ;  /* 0x00000006ff797e24 */ /* 0x000fc4000f8e00ff */
[----:B-----5:R-:W-:Y:S01]  /*3130*/  FMUL.FTZ R141, R210, R141 ;  /* 0x0000008dd28d7220 */ /* 0x020fe20000410000 */
[----:B------:R-:W-:Y:S01]  /*3140*/  FMUL.FTZ R7, R180, R7 ;  /* 0x00000007b4077220 */ /* 0x000fe20000410000 */
[----:B------:R-:W-:Y:S01]  /*3150*/  F2FP.BF16.F32.PACK_AB R150, R140, R5 ;  /* 0x000000058c96723e */ /* 0x000fe200000010ff */
[----:B------:R-:W-:Y:S02]  /*3160*/  IMAD R121, R121, 0x2000, R4 ;  /* 0x0000200079797824 */ /* 0x000fe400078e0204 */
[----:B------:R-:W-:Y:S01]  /*3170*/  FMUL.FTZ R141, R182, R141 ;  /* 0x0000008db68d7220 */ /* 0x000fe20000410000 */
[----:B------:R-:W-:Y:S01]  /*3180*/  F2FP.BF16.F32.PACK_AB R148, R214, R137 ;  /* 0x00000089d694723e */ /* 0x000fe200000010ff */
[----:B--2---:R-:W-:Y:S01]  /*3190*/  FMUL.FTZ R6, R8, R149 ;  /* 0x0000009508067220 */ /* 0x004fe20000410000 */
[----:B---3--:R-:W-:Y:S01]  /*31a0*/  F2FP.BF16.F32.PACK_AB R158, R209, R170 ;  /* 0x000000aad19e723e */ /* 0x008fe200000010ff */
[----:B------:R-:W-:Y:S01]  /*31b0*/  IMAD R5, R121, 0x2, R16 ;  /* 0x0000000279057824 */ /* 0x000fe200078e0210 */
[----:B------:R-:W-:Y:S01]  /*31c0*/  F2FP.BF16.F32.PACK_AB R149, R139, R138 ;  /* 0x0000008a8b95723e */ /* 0x000fe200000010ff */
[----:B------:R-:W-:Y:S01]  /*31d0*/  FMUL.FTZ R6, R225, R6 ;  /* 0x00000006e1067220 */ /* 0x000fe20000410000 */
[----:B------:R-:W-:-:S02]  /*31e0*/  F2FP.BF16.F32.PACK_AB R151, R142, R9 ;  /* 0x000000098e97723e */ /* 0x000fc400000010ff */
[----:B------:R-:W-:Y:S01]  /*31f0*/  F2FP.BF16.F32.PACK_AB R145, R146, R145 ;  /* 0x000000919291723e */ /* 0x000fe200000010ff */
[----:B----4-:R-:W-:Y:S01]  /*3200*/  FMUL.FTZ R12, R13, R12 ;  /* 0x0000000c0d0c7220 */ /* 0x010fe20000410000 */
[----:B------:R-:W-:Y:S01]  /*3210*/  F2FP.BF16.F32.PACK_AB R144, R177, R144 ;  /* 0x00000090b190723e */ /* 0x000fe200000010ff */
[----:B------:R-:W-:Y:S01]  /*3220*/  STSM.16.MT88.4 [R5+0x1e800], R156 ;  /* 0x01e8009c05007844 */ /* 0x000fe20000004200 */
[----:B------:R-:W-:Y:S01]  /*3230*/  F2FP.BF16.F32.PACK_AB R146, R6, R7 ;  /* 0x000000070692723e */ /* 0x000fe200000010ff */
[----:B------:R-:W-:Y:S01]  /*3240*/  FMUL.FTZ R12, R227, R12 ;  /* 0x0000000ce30c7220 */ /* 0x000fe20000410000 */
[----:B------:R-:W-:Y:S01]  /*3250*/  F2FP.BF16.F32.PACK_AB R120, R183, R226 ;  /* 0x000000e2b778723e */ /* 0x000fe200000010ff */
[----:B------:R-:W-:Y:S01]  /*3260*/  STSM.16.MT88.4 [R5+0x1f000], R152 ;  /* 0x01f0009805007844 */ /* 0x000fe20000004200 */
[----:B------:R-:W-:Y:S02]  /*3270*/  F2FP.BF16.F32.PACK_AB R121, R164, R162 ;  /* 0x000000a2a479723e */ /* 0x000fe400000010ff */
[----:B------:R-:W-:Y:S01]  /*3280*/  F2FP.BF16.F32.PACK_AB R147, R12, R141 ;  /* 0x0000008d0c93723e */ /* 0x000fe200000010ff */
[----:B------:R-:W-:Y:S01]  /*3290*/  STSM.16.MT88.4 [R5+0x1f800], R148 ;  /* 0x01f8009405007844 */ /* 0x000fe20000004200 */
[----:B------:R-:W-:-:S02]  /*32a0*/  F2FP.BF16.F32.PACK_AB R122, R160, R161 ;  /* 0x000000a1a07a723e */ /* 0x000fc400000010ff */
[----:B------:R-:W-:Y:S01]  /*32b0*/  F2FP.BF16.F32.PACK_AB R174, R124, R178 ;  /* 0x000000b27cae723e */ /* 0x000fe200000010ff */
[----:B------:R1:W-:Y:S01]  /*32c0*/  STSM.16.MT88.4 [R5+0x20000], R144 ;  /* 0x0200009005007844 */ /* 0x0003e20000004200 */
[----:B------:R-:W-:Y:S01]  /*32d0*/  WARPGROUP.ARRIVE ;  /* 0x00000000000079c5 */ /* 0x000fe20000000000 */
[----:B------:R-:W-:-:S05]  /*32e0*/  F2FP.BF16.F32.PACK_AB R175, R10, R181 ;  /* 0x000000b50aaf723e */ /* 0x000fca00000010ff */
[----:B------:R-:W-:Y:S01]  /*32f0*/  HGMMA.64x96x16.F32.BF16 R24, R120, gdesc[UR16].tnspB, R24, gsb0 ;  /* 0x4160001078187df0 */ /* 0x000fe20008001818 */
[----:B------:R-:W-:Y:S01]  /*3300*/  UMOV UR18, UR12 ;  /* 0x0000000c00127c82 */ /* 0x000fe20008000000 */
[----:B------:R-:W-:Y:S01]  /*3310*/  UMOV UR19, 0x80000020 ;  /* 0x8000002000137882 */ /* 0x000fe20000000000 */
[----:B------:R-:W-:Y:S01]  /*3320*/  UIADD3 UR12, UR10, 0x80, URZ ;  /* 0x000000800a0c7890 */ /* 0x000fe2000fffe03f */
[----:B-1----:R-:W-:-:S05]  /*3330*/  IMAD R5, R18, 0x1000, R16 ;  /* 0x0000100012057824 */ /* 0x002fca00078e0210 */
[----:B------:R-:W-:-:S13]  /*3340*/  R2UR UR15, R5 ;  /* 0x00000000050f72ca */ /* 0x000fda00000e0000 */
[----:B------:R-:W-:Y:S01]  /*3350*/  USHF.R.U32.HI UR15, URZ, 0x4, UR15 ;  /* 0x000000043f0f7899 */ /* 0x000fe2000801160f */
[----:B------:R-:W-:Y:S02]  /*3360*/  WARPGROUP.DEPBAR.LE gsb0, 0x0 ;  /* 0x00008000000079c5 */ /* 0x000fe40000010000 */
[----:B------:R-:W-:Y:S01]  /*3370*/  WARPGROUP.ARRIVE ;  /* 0x00000000000079c5 */ /* 0x000fe20000000000 */
[----:B------:R-:W-:Y:S02]  /*3380*/  F2FP.BF16.F32.PACK_AB R120, R11, R20 ;  /* 0x000000140b78723e */ /* 0x000fe400000010ff */
[----:B------:R-:W-:Y:S02]  /*3390*/  F2FP.BF16.F32.PACK_AB R121, R126, R21 ;  /* 0x000000157e79723e */ /* 0x000fe400000010ff */
[----:B------:R-:W-:Y:S01]  /*33a0*/  F2FP.BF16.F32.PACK_AB R122, R128, R125 ;  /* 0x0000007d807a723e */ /* 0x000fe200000010ff */
[----:B------:R-:W-:Y:S01]  /*33b0*/  HGMMA.64x96x16.F32.BF16 R24, R172, gdesc[UR16].tnspB, R24, gsb0 ;  /* 0x41600010ac187df0 */ /* 0x000fe20008001818 */
[----:B------:R-:W-:Y:S01]  /*33c0*/  F2FP.BF16.F32.PACK_AB R123, R14, R127 ;  /* 0x0000007f0e7b723e */ /* 0x000fe200000010ff */
[----:B------:R-:W-:Y:S01]  /*33d0*/  UMOV UR18, UR12 ;  /* 0x0000000c00127c82 */ /* 0x000fe20008000000 */
[----:B------:R-:W-:Y:S01]  /*33e0*/  UMOV UR19, 0x80000020 ;  /* 0x8000002000137882 */ /* 0x000fe20000000000 */
[----:B------:R-:W-:-:S13]  /*33f0*/  R2UR UR12, R17 ;  /* 0x00000000110c72ca */ /* 0x000fda00000e0000 */
[----:B------:R-:W-:-:S04]  /*3400*/  USHF.R.U32.HI UR12, URZ, 0x4, UR12 ;  /* 0x000000043f0c7899 */ /* 0x000fc8000801160c */
[----:B------:R-:W-:-:S04]  /*3410*/  ULOP3.LUT UR12, UR12, 0x3fff, URZ, 0xc0, !UPT ;  /* 0x00003fff0c0c7892 */ /* 0x000fc8000f8ec03f */
[----:B------:R-:W-:Y:S02]  /*3420*/  ULOP3.LUT UR17, UR12, 0x10000, URZ, 0xfc, !UPT ;  /* 0x000100000c117892 */ /* 0x000fe4000f8efc3f */
[----:B------:R-:W-:Y:S02]  /*3430*/  ULOP3.LUT UR12, UR15, 0x3fff, URZ, 0xc0, !UPT ;  /* 0x00003fff0f0c7892 */ /* 0x000fe4000f8ec03f */
[----:B------:R-:W-:Y:S02]  /*3440*/  ULEA UR10, UR6, UR17, 0xa ;  /* 0x00000011060a7291 */ /* 0x000fe4000f8e503f */
[----:B------:R-:W-:Y:S01]  /*3450*/  UIADD3 UR15, UR12, 0x200, URZ ;  /* 0x000002000c0f7890 */ /* 0x000fe2000fffe03f */
[----:B------:R-:W-:Y:S01]  /*3460*/  UMOV UR17, 0x40000040 ;  /* 0x4000004000117882 */ /* 0x000fe20000000000 */
[----:B------:R-:W-:Y:S01]  /*3470*/  UIADD3 UR20, UR12, 0x400, URZ ;  /* 0x000004000c147890 */ /* 0x000fe2000fffe03f */
[----:B------:R-:W-:Y:S02]  /*3480*/  WARPGROUP.DEPBAR.LE gsb0, 0x0 ;  /* 0x00008000000079c5 */ /* 0x000fe40000010000 */
[----:B------:R-:W-:-:S06]  /*3490*/  WARPGROUP.ARRIVE ;  /* 0x00000000000079c5 */ /* 0x000fcc0000000000 */
[----:B------:R-:W-:Y:S01]  /*34a0*/  HGMMA.64x96x16.F32.BF16 R24, R120, gdesc[UR16].tnspB, R24, gsb0 ;  /* 0x4160001078187df0 */ /* 0x000fe20008001818 */
[----:B------:R-:W-:Y:S01]  /*34b0*/  UMOV UR18, UR16 ;  /* 0x0000001000127c82 */ /* 0x000fe20008000000 */
[----:B------:R-:W-:Y:S01]  /*34c0*/  UMOV UR19, 0x80000020 ;  /* 0x8000002000137882 */ /* 0x000fe20000000000 */
[----:B------:R-:W-:Y:S01]  /*34d0*/  UMOV UR16, UR10 ;  /* 0x0000000a00107c82 */ /* 0x000fe20008000000 */
[----:B------:R-:W-:Y:S02]  /*34e0*/  WARPGROUP.DEPBAR.LE gsb0, 0x0 ;  /* 0x00008000000079c5 */ /* 0x000fe40000010000 */
[----:B------:R-:W-:Y:S02]  /*34f0*/  F2FP.BF16.F32.PACK_AB R120, R130, R129 ;  /* 0x000000818278723e */ /* 0x000fe400000010ff */
[----:B------:R-:W-:Y:S02]  /*3500*/  F2FP.BF16.F32.PACK_AB R121, R132, R15 ;  /* 0x0000000f8479723e */ /* 0x000fe400000010ff */
[----:B------:R-:W-:-:S02]  /*3510*/  F2FP.BF16.F32.PACK_AB R122, R8, R133 ;  /* 0x00000085087a723e */ /* 0x000fc400000010ff */
[----:B------:R-:W-:-:S04]  /*3520*/  F2FP.BF16.F32.PACK_AB R123, R13, R210 ;  /* 0x000000d20d7b723e */ /* 0x000fc800000010ff */
[----:B------:R-:W-:-:S06]  /*3530*/  WARPGROUP.ARRIVE ;  /* 0x00000000000079c5 */ /* 0x000fcc0000000000 */
[----:B------:R-:W-:Y:S01]  /*3540*/  HGMMA.64x96x16.F32.BF16 R24, R120, gdesc[UR16].tnspB, R24, gsb0 ;  /* 0x4160001078187df0 */ /* 0x000fe20008001818 */
[----:B------:R-:W-:Y:S01]  /*3550*/  UMOV UR18, UR12 ;  /* 0x0000000c00127c82 */ /* 0x000fe20008000000 */
[----:B------:R-:W-:Y:S01]  /*3560*/  UMOV UR19, 0xc0000010 ;  /* 0xc000001000137882 */ /* 0x000fe20000000000 */
[----:B------:R-:W-:Y:S02]  /*3570*/  WARPGROUP.DEPBAR.LE gsb0, 0x0 ;  /* 0x00008000000079c5 */ /* 0x000fe40000010000 */
[----:B------:R-:W-:Y:S01]  /*3580*/  @!PT LDS RZ, [RZ] ;  /* 0x00000000fffff984 */ /* 0x000fe20000000800 */
[----:B------:R-:W-:Y:S01]  /*3590*/  @!PT LDS RZ, [RZ] ;  /* 0x00000000fffff984 */ /* 0x000fe20000000800 */
[----:B------:R-:W-:Y:S01]  /*35a0*/  @!PT LDS RZ, [RZ] ;  /* 0x00000000fffff984 */ /* 0x000fe20000000800 */
[----:B------:R-:W-:Y:S01]  /*35b0*/  @!PT LDS RZ, [RZ] ;  /* 0x00000000fffff984 */ /* 0x000fe20000000800 */
[----:B------:R1:W-:Y:S06]  /*35c0*/  MEMBAR.ALL.CTA ;  /* 0x0000000000007992 */ /* 0x0003ec0000008000 */
[----:B-1----:R-:W1:Y:S02]  /*35d0*/  FENCE.VIEW.ASYNC.S ;  /* 0x00000000000073c6 */ /* 0x002e640000000000 */
[----:B-1----:R-:W-:Y:S06]  /*35e0*/  BAR.SYNC.DEFER_BLOCKING 0x9, 0x100 ;  /* 0x0244000000007b1d */ /* 0x002fec0000010000 */
[----:B------:R-:W-:-:S06]  /*35f0*/  WARPGROUP.ARRIVE ;  /* 0x00000000000079c5 */ /* 0x000fcc0000000000 */
[----:B------:R-:W-:Y:S01]  /*3600*/  HGMMA.64x16x16.F32.BF16 R136, gdesc[UR16].tnspB, RZ, !UPT, gsb0 ;  /* 0x40200000108879f0 */ /* 0x000fe2000c0018ff */
[----:B------:R-:W-:Y:S01]  /*3610*/  UMOV UR18, UR15 ;  /* 0x0000000f00127c82 */ /* 0x000fe20008000000 */
[----:B------:R-:W-:Y:S01]  /*3620*/  UMOV UR19, 0xc0000010 ;  /* 0xc000001000137882 */ /* 0x000fe20000000000 */
[----:B------:R-:W-:Y:S01]  /*3630*/  UIADD3 UR15, UR12, 0x220, URZ ;  /* 0x000002200c0f7890 */ /* 0x000fe2000fffe03f */
[----:B------:R-:W-:Y:S02]  /*3640*/  WARPGROUP.DEPBAR.LE gsb0, 0x0 ;  /* 0x00008000000079c5 */ /* 0x000fe40000010000 */
        /* <DEDUP_REMOVED lines=8> */
[----:B------:R-:W-:Y:S02]  /*36d0*/  UIADD3 UR18, UR12, 0x20, URZ ;  /* 0x000000200c127890 */ /* 0x000fe4000fffe03f */
[----:B------:R-:W-:Y:S01]  /*36e0*/  UIADD3 UR16, UR10, 0x2, URZ ;  /* 0x000000020a107890 */ /* 0x000fe2000fffe03f */
[----:B------:R-:W-:Y:S01]  /*36f0*/  UMOV UR19, 0xc0000010 ;  /* 0xc000001000137882 */ /* 0x000fe20000000000 */
[----:B------:R-:W-:Y:S01]  /*3700*/  UMOV UR17, 0x40000040 ;  /* 0x4000004000117882 */ /* 0x000fe20000000000 */
[----:B------:R-:W-:Y:S02]  /*3710*/  WARPGROUP.DEPBAR.LE gsb0, 0x0 ;  /* 0x00008000000079c5 */ /* 0x000fe40000010000 */
[----:B------:R-:W-:-:S06]  /*3720*/  WARPGROUP.ARRIVE ;  /* 0x00000000000079c5 */ /* 0x000fcc0000000000 */
[----:B------:R-:W-:Y:S01]  /*3730*/  HGMMA.64x16x16.F32.BF16 R136, gdesc[UR16].tnspB, R136, gsb0 ;  /* 0x40200000108879f0 */ /* 0x000fe20008001888 */
[----:B------:R-:W-:Y:S01]  /*3740*/  UMOV UR18, UR15 ;  /* 0x0000000f00127c82 */ /* 0x000fe20008000000 */
[----:B------:R-:W-:Y:S01]  /*3750*/  UMOV UR19, 0xc0000010 ;  /* 0xc000001000137882 */ /* 0x000fe20000000000 */
[----:B------:R-:W-:Y:S01]  /*3760*/  UIADD3 UR15, UR12, 0x240, URZ ;  /* 0x000002400c0f7890 */ /* 0x000fe2000fffe03f */
        /* <DEDUP_REMOVED lines=102> */
[----:B------:R-:W-:Y:S02]  /*3dd0*/  UIADD3 UR18, UR12, 0xe0, URZ ;  /* 0x000000e00c127890 */ /* 0x000fe4000fffe03f */
[----:B------:R-:W-:Y:S01]  /*3de0*/  UIADD3 UR16, UR10, 0x206, URZ ;  /* 0x000002060a107890 */ /* 0x000fe2000fffe03f */
[----:B------:R-:W-:Y:S01]  /*3df0*/  UMOV UR19, 0xc0000010 ;  /* 0xc000001000137882 */ /* 0x000fe20000000000 */
[----:B------:R-:W-:Y:S01]  /*3e00*/  UMOV UR17, 0x40000040 ;  /* 0x4000004000117882 */ /* 0x000fe20000000000 */
[----:B------:R-:W-:Y:S02]  /*3e10*/  UIADD3 UR10, UR12, 0x2e0, URZ ;  /* 0x000002e00c0a7890 */ /* 0x000fe4000fffe03f */
[----:B------:R-:W-:Y:S01]  /*3e20*/  UIADD3 UR12, UR12, 0x4e0, URZ ;  /* 0x000004e00c0c7890 */ /* 0x000fe2000fffe03f */
        /* <DEDUP_REMOVED lines=12> */
[----:B------:R-:W-:Y:S03]  /*3ef0*/  HGMMA.64x16x16.F32.BF16 R120, gdesc[UR16].tnspB, R120, gsb0 ;  /* 0x40200000107879f0 */ /* 0x000fe60008001878 */
[----:B------:R-:W-:Y:S02]  /*3f00*/  WARPGROUP.DEPBAR.LE gsb0, 0x0 ;  /* 0x00008000000079c5 */ /* 0x000fe40000010000 */
[----:B------:R-:W-:Y:S05]  /*3f10*/  @!P0 BRA `(.L_x_23) ;  /* 0x0000000000048947 */ /* 0x000fea0003800000 */
[----:B------:R-:W-:Y:S01]  /*3f20*/  BPT.TRAP 0x1 ;  /* 0x000000040000795c */ /* 0x000fe20000300000 */
.L_x_23:
[----:B------:R-:W-:Y:S01]  /*3f30*/  UIADD3 UR10, UR8, 0x26840, URZ ;  /* 0x00026840080a7890 */ /* 0x000fe2000fffe03f */
[C---:B------:R-:W-:Y:S01]  /*3f40*/  VIADD R6, R2.reuse, 0x9 ;  /* 0x0000000902067836 */ /* 0x040fe20000000000 */
[----:B------:R-:W-:Y:S01]  /*3f50*/  ULOP3.LUT UR12, UR9, 0x1000000, URZ, 0xfc, !UPT ;  /* 0x01000000090c7892 */ /* 0x000fe2000f8efc3f */
[----:B------:R-:W-:Y:S01]  /*3f60*/  VIADD R5, R2, 0xc ;  /* 0x0000000c02057836 */ /* 0x000fe20000000000 */
[----:B------:R-:W-:Y:S02]  /*3f70*/  UPRMT UR10, URZ, 0x654, UR10 ;  /* 0x000006543f0a7896 */ /* 0x000fe4000800000a */
[----:B------:R-:W-:Y:S01]  /*3f80*/  UIMAD UR12, UR6, 0x300, UR12 ;  /* 0x00000300060c78a4 */ /* 0x000fe2000f8e020c */
[----:B------:R-:W-:-:S06]  /*3f90*/  UMOV UR19, 0x80000020 ;  /* 0x8000002000137882 */ /* 0x000fcc0000000000 */
[----:B------:R-:W-:Y:S01]  /*3fa0*/  SYNCS.ARRIVE.TRANS64.RED.A1T0 RZ, [UR10], RZ ;  /* 0x000000ffffff79a7 */ /* 0x000fe2000810040a */
[----:B------:R-:W-:Y:S01]  /*3fb0*/  WARPGROUP.ARRIVE ;  /* 0x00000000000079c5 */ /* 0x000fe20000000000 */
[----:B------:R-:W-:Y:S01]  /*3fc0*/  UMOV UR18, UR12 ;  /* 0x0000000c00127c82 */ /* 0x000fe20008000000 */
[----:B------:R-:W-:-:S04]  /*3fd0*/  UIADD3 UR10, UR12, 0x40, URZ ;  /* 0x000000400c0a7890 */ /* 0x000fc8000fffe03f */
[----:B------:R-:W-:Y:S01]  /*3fe0*/  HGMMA.64x96x16.F32.BF16 R72, R156, gdesc[UR16].tnspB, R72, gsb0 ;  /* 0x416000109c487df0 */ /* 0x000fe20008001848 */
[----:B------:R-:W-:Y:S02]  /*3ff0*/  UMOV UR19, 0x80000020 ;  /* 0x8000002000137882 */ /* 0x000fe40000000000 */
[----:B------:R-:W-:Y:S01]  /*4000*/  UMOV UR18, UR10 ;  /* 0x0000000a00127c82 */ /* 0x000fe20008000000 */
[----:B------:R-:W-:Y:S02]  /*4010*/  UIADD3 UR10, UR12, 0x80, URZ ;  /* 0x000000800c0a7890 */ /* 0x000fe4000fffe03f */
[----:B------:R-:W-:Y:S01]  /*4020*/  UIADD3 UR12, UR12, 0xc0, URZ ;  /* 0x000000c00c0c7890 */ /* 0x000fe2000fffe03f */
[----:B------:R-:W-:Y:S02]  /*4030*/  WARPGROUP.DEPBAR.LE gsb0, 0x0 ;  /* 0x00008000000079c5 */ /* 0x000fe40000010000 */
[----:B------:R-:W-:-:S06]  /*4040*/  WARPGROUP.ARRIVE ;  /* 0x00000000000079c5 */ /* 0x000fcc0000000000 */
[----:B------:R-:W-:Y:S01]  /*4050*/  HGMMA.64x96x16.F32.BF16 R72, R152, gdesc[UR16].tnspB, R72, gsb0 ;  /* 0x4160001098487df0 */ /* 0x000fe20008001848 */
[----:B------:R-:W-:Y:S01]  /*4060*/  UMOV UR18, UR10 ;  /* 0x0000000a00127c82 */ /* 0x000fe20008000000 */
[----:B------:R-:W-:Y:S01]  /*4070*/  UMOV UR19, 0x80000020 ;  /* 0x8000002000137882 */ /* 0x000fe20000000000 */
[----:B------:R-:W-:Y:S02]  /*4080*/  WARPGROUP.DEPBAR.LE gsb0, 0x0 ;  /* 0x00008000000079c5 */ /* 0x000fe40000010000 */
[----:B------:R-:W-:-:S06]  /*4090*/  WARPGROUP.ARRIVE ;  /* 0x00000000000079c5 */ /* 0x000fcc0000000000 */
[----:B------:R-:W-:Y:S01]  /*40a0*/  HGMMA.64x96x16.F32.BF16 R72, R148, gdesc[UR16].tnspB, R72, gsb0 ;  /* 0x4160001094487df0 */ /* 0x000fe20008001848 */
[----:B------:R-:W-:Y:S01]  /*40b0*/  UMOV UR18, UR12 ;  /* 0x0000000c00127c82 */ /* 0x000fe20008000000 */
[----:B------:R-:W-:Y:S01]  /*40c0*/  UMOV UR19, 0x80000020 ;  /* 0x8000002000137882 */ /* 0x000fe20000000000 */
[----:B------:R-:W-:Y:S02]  /*40d0*/  WARPGROUP.DEPBAR.LE gsb0, 0x0 ;  /* 0x00008000000079c5 */ /* 0x000fe40000010000 */
[----:B------:R-:W-:-:S06]  /*40e0*/  WARPGROUP.ARRIVE ;  /* 0x00000000000079c5 */ /* 0x000fcc0000000000 */
[----:B------:R-:W-:Y:S03]  /*40f0*/  HGMMA.64x96x16.F32.BF16 R72, R144, gdesc[UR16].tnspB, R72, gsb0 ;  /* 0x4160001090487df0 */ /* 0x000fe60008001848 */
[----:B------:R-:W-:Y:S02]  /*4100*/  WARPGROUP.DEPBAR.LE gsb0, 0x0 ;  /* 0x00008000000079c5 */ /* 0x000fe40000010000 */
[----:B------:R1:W-:Y:S06]  /*4110*/  BAR.SYNC.DEFER_BLOCKING R6, 0xa0 ;  /* 0x000280060000751d */ /* 0x0003ec0000010000 */
[----:B------:R1:W-:Y:S04]  /*4120*/  STS.128 [R0+0xc000], R136 ;  /* 0x00c0008800007388 */ /* 0x0003e80000000c00 */
[----:B------:R1:W-:Y:S04]  /*4130*/  STS.128 [R0+0xc800], R140 ;  /* 0x00c8008c00007388 */ /* 0x0003e80000000c00 */
[----:B------:R1:W-:Y:S04]  /*4140*/  STS.128 [R0+0xd000], R128 ;  /* 0x00d0008000007388 */ /* 0x0003e80000000c00 */
[----:B------:R1:W-:Y:S04]  /*4150*/  STS.128 [R0+0xd800], R132 ;  /* 0x00d8008400007388 */ /* 0x0003e80000000c00 */
[----:B------:R1:W-:Y:S04]  /*4160*/  STS.128 [R0+0xe000], R120 ;  /* 0x00e0007800007388 */ /* 0x0003e80000000c00 */
[----:B------:R1:W-:Y:S01]  /*4170*/  STS.128 [R0+0xe800], R124 ;  /* 0x00e8007c00007388 */ /* 0x0003e20000000c00 */
[----:B------:R-:W-:Y:S01]  /*4180*/  @!PT LDS RZ, [RZ] ;  /* 0x00000000fffff984 */ /* 0x000fe20000000800 */
[----:B------:R-:W-:Y:S01]  /*4190*/  @!PT LDS RZ, [RZ] ;  /* 0x00000000fffff984 */ /* 0x000fe20000000800 */
[----:B------:R-:W-:Y:S01]  /*41a0*/  @!PT LDS RZ, [RZ] ;  /* 0x00000000fffff984 */ /* 0x000fe20000000800 */
[----:B------:R-:W-:Y:S01]  /*41b0*/  @!PT LDS RZ, [RZ] ;  /* 0x00000000fffff984 */ /* 0x000fe20000000800 */
[----:B------:R2:W-:Y:S06]  /*41c0*/  MEMBAR.ALL.CTA ;  /* 0x0000000000007992 */ /* 0x0005ec0000008000 */
[----:B--2---:R-:W2:Y:S02]  /*41d0*/  FENCE.VIEW.ASYNC.S ;  /* 0x00000000000073c6 */ /* 0x004ea40000000000 */
[----:B--2---:R1:W-:Y:S06]  /*41e0*/  BAR.ARV R5, 0xa0 ;  /* 0x000280050000751d */ /* 0x0043ec0000002000 */
[----:B------:R-:W-:Y:S05]  /*41f0*/  @!P0 BRA `(.L_x_24) ;  /* 0x0000000000048947 */ /* 0x000fea0003800000 */
[----:B------:R-:W-:Y:S01]  /*4200*/  BPT.TRAP 0x1 ;  /* 0x000000040000795c */ /* 0x000fe20000300000 */
.L_x_24:
[----:B------:R-:W-:Y:S02]  /*4210*/  UIADD3 UR4, UR4, 0x1, URZ ;  /* 0x0000000104047890 */ /* 0x000fe4000fffe03f */
[----:B------:R-:W-:Y:S02]  /*4220*/  UIADD3 UR8, UR8, 0x26820, URZ ;  /* 0x0002682008087890 */ /* 0x000fe4000fffe03f */
[----:B------:R-:W-:Y:S02]  /*4230*/  UISETP.GE.AND UP1, UPT, UR4, UR7, UPT ;  /* 0x000000070400728c */ /* 0x000fe4000bf26270 */
[----:B------:R-:W-:Y:S02]  /*4240*/  UPRMT UR8, URZ, 0x654, UR8 ;  /* 0x000006543f087896 */ /* 0x000fe40008000008 */
[----:B------:R-:W-:Y:S02]  /*4250*/  UIADD3 UR6, UR6, 0x1, URZ ;  /* 0x0000000106067890 */ /* 0x000fe4000fffe03f */
[----:B------:R-:W-:-:S02]  /*4260*/  PLOP3.LUT P0, PT, PT, PT, UP1, 0x80, 0x0 ;  /* 0x000000000000781c */ /* 0x000fc40003f0f018 */
[----:B------:R-:W-:-:S03]  /*4270*/  UISETP.NE.AND UP0, UPT, UR6, 0x2, UPT ;  /* 0x000000020600788c */ /* 0x000fc6000bf05270 */
[----:B------:R-:W-:Y:S01]  /*4280*/  SYNCS.ARRIVE.TRANS64.RED.A1T0 RZ, [UR8], RZ ;  /* 0x000000ffffff79a7 */ /* 0x000fe20008100408 */
[----:B------:R-:W-:Y:S02]  /*4290*/  USEL UR8, URZ, 0x1, UP0 ;  /* 0x000000013f087887 */ /* 0x000fe40008000000 */
[----:B------:R-:W-:Y:S02]  /*42a0*/  USEL UR6, UR6, URZ, UP0 ;  /* 0x0000003f06067287 */ /* 0x000fe40008000000 */
[----:B------:R-:W-:-:S03]  /*42b0*/  ULOP3.LUT UR5, UR5, UR8, URZ, 0x3c, !UPT ;  /* 0x0000000805057292 */ /* 0x000fc6000f8e3c3f */
[----:B------:R-:W-:Y:S09]  /*42c0*/  @!P0 BRA `(.L_x_25) ;  /* 0xffffffd000c88947 */ /* 0x000ff2000383ffff */
.L_x_14:
[----:B------:R-:W-:Y:S01]  /*42d0*/  LOP3.LUT P0, RZ, R16, 0x1bf, RZ, 0xc0, !PT ;  /* 0x000001bf10ff7812 */ /* 0x000fe2000780c0ff */
[----:B------:R-:W-:Y:S02]  /*42e0*/  ULDC UR4, c[0x0][0x740] ;  /* 0x0001d00000047ab9 */ /* 0x000fe40000000800 */
[----:B------:R-:W-:Y:S01]  /*42f0*/  FMUL.FTZ R72, R72, UR4 ;  /* 0x0000000448487c20 */ /* 0x000fe20008410000 */
        /* <DEDUP_REMOVED lines=47> */
[----:B------:R-:W-:Y:S06]  /*45f0*/  @!P0 BRA `(.L_x_26) ;  /* 0x0000000000408947 */ /* 0x000fec0003800000 */
[----:B-1----:R-:W-:Y:S01]  /*4600*/  MOV R0, 0x0 ;  /* 0x0000000000007802 */ /* 0x002fe20000000f00 */
[----:B------:R-:W-:Y:S01]  /*4610*/  ULDC.64 UR4, c[0x4][0x88] ;  /* 0x0100220000047ab9 */ /* 0x000fe20000000a00 */
[----:B------:R-:W-:Y:S01]  /*4620*/  ULDC.64 UR6, c[0x4][0x90] ;  /* 0x0100240000067ab9 */ /* 0x000fe20000000a00 */
[----:B------:R-:W-:Y:S01]  /*4630*/  IMAD.U32 R4, RZ, RZ, UR4 ;  /* 0x00000004ff047e24 */ /* 0x000fe2000f8e00ff */
[----:B------:R1:W2:Y:S01]  /*4640*/  LDC.64 R2, c[0x4][R0] ;  /* 0x0100000000027b82 */ /* 0x0002a20000000a00 */
        /* <DEDUP_REMOVED lines=8> */
[----:B-1----:R-:W-:-:S07]  /*46d0*/  IMAD.MOV.U32 R13, RZ, RZ, RZ ;  /* 0x000000ffff0d7224 */ /* 0x002fce00078e00ff */
[----:B------:R-:W-:-:S07]  /*46e0*/  LEPC R20, `(.L_x_26) ;  /* 0x000000001014794e */ /* 0x000fce0000000000 */
[----:B--2-45:R-:W-:Y:S05]  /*46f0*/  CALL.ABS.NOINC R2 ;  /* 0x0000000002007343 */ /* 0x034fea0003c00000 */
.L_x_26:
[----:B------:R-:W-:-:S13]  /*4700*/  LOP3.LUT P6, RZ, R228, 0x1bf, RZ, 0xc0, !PT ;  /* 0x000001bfe4ff7812 */ /* 0x000fda00078cc0ff */
[----:B------:R-:W-:Y:S05]  /*4710*/  @!P6 BRA `(.L_x_27) ;  /* 0x000000000040e947 */ /* 0x000fea0003800000 */
        /* <DEDUP_REMOVED lines=16> */
.L_x_27:
        /* <DEDUP_REMOVED lines=10> */
[----:B------:R-:W-:Y:S01]  /*48c0*/  MOV R12, 0x1 ;  /* 0x00000001000c7802 */ /* 0x000fe20000000f00 */
[----:B------:R-:W-:Y:S02]  /*48d0*/  IMAD.U32 R7, RZ, RZ, UR7 ;  /* 0x00000007ff077e24 */ /* 0x000fe4000f8e00ff */
[----:B------:R-:W-:-:S02]  /*48e0*/  IMAD.U32 R10, RZ, RZ, UR4 ;  /* 0x00000004ff0a7e24 */ /* 0x000fc4000f8e00ff */
[----:B------:R-:W-:Y:S02]  /*48f0*/  IMAD.U32 R11, RZ, RZ, UR5 ;  /* 0x00000005ff0b7e24 */ /* 0x000fe4000f8e00ff */
[----:B------:R-:W-:Y:S02]  /*4900*/  IMAD.MOV.U32 R8, RZ, RZ, 0x70 ;  /* 0x00000070ff087424 */ /* 0x000fe400078e00ff */
[----:B-1----:R-:W-:-:S07]  /*4910*/  IMAD.MOV.U32 R13, RZ, RZ, RZ ;  /* 0x000000ffff0d7224 */ /* 0x002fce00078e00ff */
[----:B------:R-:W-:-:S07]  /*4920*/  LEPC R20, `(.L_x_28) ;  /* 0x000000001014794e */ /* 0x000fce0000000000 */
[----:B--2-45:R-:W-:Y:S05]  /*4930*/  CALL.ABS.NOINC R2 ;  /* 0x0000000002007343 */ /* 0x034fea0003c00000 */
.L_x_28:
        /* <DEDUP_REMOVED lines=10> */
[----:B------:R-:W-:Y:S01]  /*49e0*/  MOV R13, RZ ;  /* 0x000000ff000d7202 */ /* 0x000fe20000000f00 */
[----:B------:R-:W-:Y:S02]  /*49f0*/  IMAD.U32 R6, RZ, RZ, UR4 ;  /* 0x00000004ff067e24 */ /* 0x000fe4000f8e00ff */
[----:B------:R-:W-:-:S02]  /*4a00*/  IMAD.U32 R7, RZ, RZ, UR5 ;  /* 0x00000005ff077e24 */ /* 0x000fc4000f8e00ff */
[----:B------:R-:W-:Y:S02]  /*4a10*/  IMAD.U32 R11, RZ, RZ, UR7 ;  /* 0x00000007ff0b7e24 */ /* 0x000fe4000f8e00ff */
[----:B------:R-:W-:Y:S02]  /*4a20*/  IMAD.MOV.U32 R8, RZ, RZ, 0x70 ;  /* 0x00000070ff087424 */ /* 0x000fe400078e00ff */
[----:B-1----:R-:W-:-:S07]  /*4a30*/  IMAD.MOV.U32 R12, RZ, RZ, 0x1 ;  /* 0x00000001ff0c7424 */ /* 0x002fce00078e00ff */
[----:B------:R-:W-:-:S07]  /*4a40*/  LEPC R20, `(.L_x_29) ;  /* 0x000000001014794e */ /* 0x000fce0000000000 */
[----:B--2-45:R-:W-:Y:S05]  /*4a50*/  CALL.ABS.NOINC R2 ;  /* 0x0000000002007343 */ /* 0x034fea0003c00000 */
.L_x_29:
[----:B-1----:R-:W1:Y:S01]  /*4a60*/  S2R R0, SR_TID.X ;  /* 0x0000000000007919 */ /* 0x002e620000002100 */
[----:B------:R-:W-:Y:S05]  /*4a70*/  WARPSYNC.ALL ;  /* 0x0000000000007948 */ /* 0x000fea0003800000 */
[----:B------:R-:W-:Y:S01]  /*4a80*/  BAR.SYNC.DEFER_BLOCKING 0x1, 0x100 ;  /* 0x0044000000007b1d */ /* 0x000fe20000010000 */
[----:B------:R-:W-:Y:S02]  /*4a90*/  F2FP.BF16.F32.PACK_AB R24, R25, R24 ;  /* 0x000000181918723e */ /* 0x000fe400000010ff */
[----:B------:R-:W-:Y:S02]  /*4aa0*/  F2FP.BF16.F32.PACK_AB R25, R27, R26 ;  /* 0x0000001a1b19723e */ /* 0x000fe400000010ff */
[----:B------:R-:W-:-:S02]  /*4ab0*/  F2FP.BF16.F32.PACK_AB R32, R33, R32 ;  /* 0x000000202120723e */ /* 0x000fc400000010ff */
[----:B------:R-:W-:Y:S02]  /*4ac0*/  F2FP.BF16.F32.PACK_AB R26, R29, R28 ;  /* 0x0000001c1d1a723e */ /* 0x000fe400000010ff */
[----:B------:R-:W-:Y:S02]  /*4ad0*/  F2FP.BF16.F32.PACK_AB R27, R31, R30 ;  /* 0x0000001e1f1b723e */ /* 0x000fe400000010ff */
[----:B------:R-:W-:Y:S02]  /*4ae0*/  F2FP.BF16.F32.PACK_AB R33, R35, R34 ;  /* 0x000000222321723e */ /* 0x000fe400000010ff */
[----:B------:R-:W-:Y:S02]  /*4af0*/  F2FP.BF16.F32.PACK_AB R40, R41, R40 ;  /* 0x000000282928723e */ /* 0x000fe400000010ff */
[----:B------:R-:W-:Y:S02]  /*4b00*/  F2FP.BF16.F32.PACK_AB R34, R37, R36 ;  /* 0x000000242522723e */ /* 0x000fe400000010ff */
[----:B------:R-:W-:-:S02]  /*4b10*/  F2FP.BF16.F32.PACK_AB R35, R39, R38 ;  /* 0x000000262723723e */ /* 0x000fc400000010ff */
[----:B------:R-:W-:Y:S02]  /*4b20*/  F2FP.BF16.F32.PACK_AB R41, R43, R42 ;  /* 0x0000002a2b29723e */ /* 0x000fe400000010ff */
[----:B------:R-:W-:Y:S02]  /*4b30*/  F2FP.BF16.F32.PACK_AB R48, R49, R48 ;  /* 0x000000303130723e */ /* 0x000fe400000010ff */
[----:B------:R-:W-:Y:S01]  /*4b40*/  F2FP.BF16.F32.PACK_AB R42, R45, R44 ;  /* 0x0000002c2d2a723e */ /* 0x000fe200000010ff */
[----:B------:R2:W-:Y:S01]  /*4b50*/  STSM.16.M88.4 [R22+0x6000], R24 ;  /* 0x0060001816007844 */ /* 0x0005e20000000200 */
[----:B------:R-:W-:Y:S01]  /*4b60*/  F2FP.BF16.F32.PACK_AB R43, R47, R46 ;  /* 0x0000002e2f2b723e */ /* 0x000fe200000010ff */
[----:B-1----:R-:W-:Y:S01]  /*4b70*/  VIADD R0, R0, 0xffffff80 ;  /* 0xffffff8000007836 */ /* 0x002fe20000000000 */
[----:B------:R-:W-:Y:S01]  /*4b80*/  F2FP.BF16.F32.PACK_AB R49, R51, R50 ;  /* 0x000000323331723e */ /* 0x000fe200000010ff */
[----:B------:R-:W-:Y:S01]  /*4b90*/  STSM.16.M88.4 [R23+0x6000], R32 ;  /* 0x0060002017007844 */ /* 0x000fe20000000200 */
[----:B------:R-:W-:-:S02]  /*4ba0*/  F2FP.BF16.F32.PACK_AB R56, R57, R56 ;  /* 0x000000383938723e */ /* 0x000fc400000010ff */
[----:B------:R-:W-:Y:S01]  /*4bb0*/  SHF.R.S32.HI R3, RZ, 0x1f, R0 ;  /* 0x0000001fff037819 */ /* 0x000fe20000011400 */
[----:B------:R-:W-:Y:S01]  /*4bc0*/  STSM.16.M88.4 [R22+0x8000], R40 ;  /* 0x0080002816007844 */ /* 0x000fe20000000200 */
[----:B------:R-:W-:Y:S02]  /*4bd0*/  F2FP.BF16.F32.PACK_AB R50, R53, R52 ;  /* 0x000000343532723e */ /* 0x000fe400000010ff */
[----:B------:R-:W-:Y:S02]  /*4be0*/  LEA.HI R3, R3, R0, RZ, 0x5 ;  /* 0x0000000003037211 */ /* 0x000fe400078f28ff */
[----:B------:R-:W-:Y:S02]  /*4bf0*/  F2FP.BF16.F32.PACK_AB R51, R55, R54 ;  /* 0x000000363733723e */ /* 0x000fe400000010ff */
[----:B------:R-:W-:Y:S02]  /*4c00*/  SHF.R.S32.HI R0, RZ, 0x5, R3 ;  /* 0x00000005ff007819 */ /* 0x000fe40000011403 */
[----:B------:R-:W-:Y:S01]  /*4c10*/  F2FP.BF16.F32.PACK_AB R57, R59, R58 ;  /* 0x0000003a3b39723e */ /* 0x000fe200000010ff */
[----:B------:R-:W-:Y:S01]  /*4c20*/  STSM.16.M88.4 [R23+0x8000], R48 ;  /* 0x0080003017007844 */ /* 0x000fe20000000200 */
[----:B------:R-:W-:-:S02]  /*4c30*/  F2FP.BF16.F32.PACK_AB R64, R65, R64 ;  /* 0x000000404140723e */ /* 0x000fc400000010ff */
[----:B------:R-:W-:Y:S01]  /*4c40*/  F2FP.BF16.F32.PACK_AB R58, R61, R60 ;  /* 0x0000003c3d3a723e */ /* 0x000fe200000010ff */
[----:B------:R-:W1:Y:S01]  /*4c50*/  SHFL.IDX PT, R0, R0, RZ, 0x1f ;  /* 0x00001fff00007589 */ /* 0x000e6200000e0000 */
[----:B------:R-:W-:Y:S02]  /*4c60*/  F2FP.BF16.F32.PACK_AB R59, R63, R62 ;  /* 0x0000003e3f3b723e */ /* 0x000fe400000010ff */
[----:B------:R-:W-:Y:S02]  /*4c70*/  F2FP.BF16.F32.PACK_AB R65, R67, R66 ;  /* 0x000000424341723e */ /* 0x000fe400000010ff */
[----:B------:R-:W-:Y:S01]  /*4c80*/  F2FP.BF16.F32.PACK_AB R66, R69, R68 ;  /* 0x000000444542723e */ /* 0x000fe200000010ff */
[----:B------:R-:W-:Y:S01]  /*4c90*/  STSM.16.M88.4 [R22+0xa000], R56 ;  /* 0x00a0003816007844 */ /* 0x000fe20000000200 */
[----:B------:R-:W-:Y:S02]  /*4ca0*/  F2FP.BF16.F32.PACK_AB R67, R71, R70 ;  /* 0x000000464743723e */ /* 0x000fe400000010ff */
[----:B------:R-:W-:-:S02]  /*4cb0*/  F2FP.BF16.F32.PACK_AB R4, R73, R72 ;  /* 0x000000484904723e */ /* 0x000fc400000010ff */
[----:B------:R-:W-:Y:S01]  /*4cc0*/  F2FP.BF16.F32.PACK_AB R5, R75, R74 ;  /* 0x0000004a4b05723e */ /* 0x000fe200000010ff */
[----:B------:R-:W-:Y:S01]  /*4cd0*/  STSM.16.M88.4 [R23+0xa000], R64 ;  /* 0x00a0004017007844 */ /* 0x000fe20000000200 */
[----:B------:R-:W-:Y:S02]  /*4ce0*/  F2FP.BF16.F32.PACK_AB R6, R77, R76 ;  /* 0x0000004c4d06723e */ /* 0x000fe400000010ff */
[----:B------:R-:W-:Y:S02]  /*4cf0*/  F2FP.BF16.F32.PACK_AB R7, R79, R78 ;  /* 0x0000004e4f07723e */ /* 0x000fe400000010ff */
[----:B------:R-:W-:Y:S02]  /*4d00*/  F2FP.BF16.F32.PACK_AB R8, R81, R80 ;  /* 0x000000505108723e */ /* 0x000fe400000010ff */
[----:B------:R-:W-:Y:S01]  /*4d10*/  F2FP.BF16.F32.PACK_AB R9, R83, R82 ;  /* 0x000000525309723e */ /* 0x000fe200000010ff */
[----:B------:R3:W-:Y:S01]  /*4d20*/  STSM.16.M88.4 [R22], R4 ;  /* 0x0000000416007844 */ /* 0x0007e20000000200 */
[----:B------:R-:W-:-:S02]  /*4d30*/  F2FP.BF16.F32.PACK_AB R10, R85, R84 ;  /* 0x00000054550a723e */ /* 0x000fc400000010ff */
[----:B------:R-:W-:Y:S02]  /*4d40*/  F2FP.BF16.F32.PACK_AB R11, R87, R86 ;  /* 0x00000056570b723e */ /* 0x000fe400000010ff */
[----:B------:R-:W-:Y:S02]  /*4d50*/  F2FP.BF16.F32.PACK_AB R12, R89, R88 ;  /* 0x00000058590c723e */ /* 0x000fe400000010ff */
[----:B------:R-:W-:Y:S01]  /*4d60*/  F2FP.BF16.F32.PACK_AB R13, R91, R90 ;  /* 0x0000005a5b0d723e */ /* 0x000fe200000010ff */
[----:B------:R1:W-:Y:S01]  /*4d70*/  STSM.16.M88.4 [R23], R8 ;  /* 0x0000000817007844 */ /* 0x0003e20000000200 */
[----:B------:R-:W-:Y:S02]  /*4d80*/  F2FP.BF16.F32.PACK_AB R14, R93, R92 ;  /* 0x0000005c5d0e723e */ /* 0x000fe400000010ff */
[----:B------:R-:W-:Y:S02]  /*4d90*/  F2FP.BF16.F32.PACK_AB R15, R95, R94 ;  /* 0x0000005e5f0f723e */ /* 0x000fe400000010ff */
[----:B--2---:R-:W-:-:S02]  /*4da0*/  F2FP.BF16.F32.PACK_AB R24, R97, R96 ;  /* 0x000000606118723e */ /* 0x004fc400000010ff */
[----:B------:R-:W-:Y:S01]  /*4db0*/  F2FP.BF16.F32.PACK_AB R25, R99, R98 ;  /* 0x000000626319723e */ /* 0x000fe200000010ff */
[----:B------:R2:W-:Y:S01]  /*4dc0*/  STSM.16.M88.4 [R22+0x2000], R12 ;  /* 0x0020000c16007844 */ /* 0x0005e20000000200 */
[----:B------:R-:W-:Y:S02]  /*4dd0*/  F2FP.BF16.F32.PACK_AB R26, R101, R100 ;  /* 0x00000064651a723e */ /* 0x000fe400000010ff */
[----:B------:R-:W-:Y:S02]  /*4de0*/  F2FP.BF16.F32.PACK_AB R27, R103, R102 ;  /* 0x00000066671b723e */ /* 0x000fe400000010ff */
[----:B---3--:R-:W-:Y:S02]  /*4df0*/  F2FP.BF16.F32.PACK_AB R4, R105, R104 ;  /* 0x000000686904723e */ /* 0x008fe400000010ff */
[----:B------:R-:W-:Y:S01]  /*4e00*/  F2FP.BF16.F32.PACK_AB R5, R107, R106 ;  /* 0x0000006a6b05723e */ /* 0x000fe200000010ff */
[----:B------:R2:W-:Y:S01]  /*4e10*/  STSM.16.M88.4 [R23+0x2000], R24 ;  /* 0x0020001817007844 */ /* 0x0005e20000000200 */
[----:B------:R-:W-:-:S02]  /*4e20*/  F2FP.BF16.F32.PACK_AB R6, R109, R108 ;  /* 0x0000006c6d06723e */ /* 0x000fc400000010ff */
[----:B------:R-:W-:Y:S02]  /*4e30*/  F2FP.BF16.F32.PACK_AB R7, R111, R110 ;  /* 0x0000006e6f07723e */ /* 0x000fe400000010ff */
[----:B------:R-:W-:Y:S02]  /*4e40*/  F2FP.BF16.F32.PACK_AB R28, R113, R112 ;  /* 0x00000070711c723e */ /* 0x000fe400000010ff */
[----:B------:R-:W-:Y:S01]  /*4e50*/  F2FP.BF16.F32.PACK_AB R29, R115, R114 ;  /* 0x00000072731d723e */ /* 0x000fe200000010ff */
[----:B------:R2:W-:Y:S01]  /*4e60*/  STSM.16.M88.4 [R22+0x4000], R4 ;  /* 0x0040000416007844 */ /* 0x0005e20000000200 */
[----:B------:R-:W-:Y:S02]  /*4e70*/  F2FP.BF16.F32.PACK_AB R30, R117, R116 ;  /* 0x00000074751e723e */ /* 0x000fe400000010ff */
[----:B------:R-:W-:Y:S02]  /*4e80*/  F2FP.BF16.F32.PACK_AB R31, R119, R118 ;  /* 0x00000076771f723e */ /* 0x000fe400000010ff */
[----:B-1----:R-:W-:-:S03]  /*4e90*/  ISETP.NE.AND P0, PT, R0, 0x7, PT ;  /* 0x000000070000780c */ /* 0x002fc60003f05270 */
[----:B------:R2:W-:Y:S01]  /*4ea0*/  STSM.16.M88.4 [R23+0x4000], R28 ;  /* 0x0040001c17007844 */ /* 0x0005e20000000200 */
[----:B------:R-:W-:Y:S01]  /*4eb0*/  @!PT LDS RZ, [RZ] ;  /* 0x00000000fffff984 */ /* 0x000fe20000000800 */
[----:B------:R-:W-:Y:S01]  /*4ec0*/  @!PT LDS RZ, [RZ] ;  /* 0x00000000fffff984 */ /* 0x000fe20000000800 */
[----:B------:R-:W-:Y:S01]  /*4ed0*/  @!PT LDS RZ, [RZ] ;  /* 0x00000000fffff984 */ /* 0x000fe20000000800 */
[----:B------:R1:W-:Y:S06]  /*4ee0*/  MEMBAR.ALL.CTA ;  /* 0x0000000000007992 */ /* 0x0003ec0000008000 */
[----:B-1----:R-:W1:Y:S02]  /*4ef0*/  FENCE.VIEW.ASYNC.S ;  /* 0x00000000000073c6 */ /* 0x002e640000000000 */
[----:B-1----:R-:W-:Y:S06]  /*4f00*/  BAR.ARV 0x1, 0x120 ;  /* 0x0044800000007b1d */ /* 0x002fec0000002000 */
[----:B------:R-:W-:Y:S05]  /*4f10*/  @P0 BRA `(.L_x_30) ;  /* 0x0000000000b40947 */ /* 0x000fea0003800000 */
[----:B------:R-:W-:Y:S01]  /*4f20*/  BAR.SYNC.DEFER_BLOCKING 0x1, 0x120 ;  /* 0x0044800000007b1d */ /* 0x000fe20000010000 */
[----:B------:R-:W-:-:S05]  /*4f30*/  ELECT P0, URZ, PT ;  /* 0x00000000003f782f */ /* 0x000fca0003800000 */
[----:B------:R-:W-:Y:S08]  /*4f40*/  BSSY B0, `(.L_x_30) ;  /* 0x000002a000007945 */ /* 0x000ff00003800000 */
[----:B------:R-:W-:Y:S05]  /*4f50*/  @!P0 BRA `(.L_x_31) ;  /* 0x0000000000a08947 */ /* 0x000fea0003800000 */
[----:B------:R-:W1:Y:S01]  /*4f60*/  S2UR UR10, SR_CTAID.X ;  /* 0x00000000000a79c3 */ /* 0x000e620000002500 */
[----:B------:R-:W-:Y:S01]  /*4f70*/  R2UR UR13, R16 ;  /* 0x00000000100d72ca */ /* 0x000fe200000e0000 */
[----:B------:R-:W-:Y:S01]  /*4f80*/  ULDC.64 UR6, c[0x0][0x198] ;  /* 0x0000660000067ab9 */ /* 0x000fe20000000a00 */
[----:B------:R-:W-:Y:S01]  /*4f90*/  UMOV UR9, URZ ;  /* 0x0000003f00097c82 */ /* 0x000fe20008000000 */
[----:B------:R-:W-:Y:S02]  /*4fa0*/  UIADD3 UR4, UP0, UR6, 0x770, URZ ;  /* 0x0000077006047890 */ /* 0x000fe4000ff1e03f */
[----:B------:R-:W-:Y:S02]  /*4fb0*/  UIADD3 UR6, UP1, UR6, 0x670, URZ ;  /* 0x0000067006067890 */ /* 0x000fe4000ff3e03f */
[----:B------:R-:W3:Y:S01]  /*4fc0*/  S2UR UR11, SR_CTAID.Y ;  /* 0x00000000000b79c3 */ /* 0x000ee20000002600 */
[----:B------:R-:W-:Y:S02]  /*4fd0*/  UIADD3.X UR5, URZ, UR7, URZ, UP0, !UPT ;  /* 0x000000073f057290 */ /* 0x000fe400087fe43f */
[----:B------:R-:W-:Y:S01]  /*4fe0*/  UIADD3.X UR7, URZ, UR7, URZ, UP1, !UPT ;  /* 0x000000073f077290 */ /* 0x000fe20008ffe43f */
[----:B------:R-:W-:-:S02]  /*4ff0*/  UMOV UR41, 0x20 ;  /* 0x0000002000297882 */ /* 0x000fc40000000000 */
[----:B------:R-:W-:Y:S02]  /*5000*/  UIADD3 UR8, UR13, 0x6000, URZ ;  /* 0x000060000d087890 */ /* 0x000fe4000fffe03f */
[----:B------:R-:W2:Y:S01]  /*5010*/  S2UR UR12, SR_CTAID.Z ;  /* 0x00000000000c79c3 */ /* 0x000ea20000002700 */
[----:B------:R-:W-:Y:S02]  /*5020*/  UIADD3 UR40, UR13, 0x8000, URZ ;  /* 0x000080000d287890 */ /* 0x000fe4000fffe03f */
[----:B------:R-:W-:Y:S02]  /*5030*/  UIADD3 UR32, UR13, 0xa000, URZ ;  /* 0x0000a0000d207890 */ /* 0x000fe4000fffe03f */
[----:B------:R-:W-:Y:S02]  /*5040*/  UIADD3 UR24, UR13, 0x2000, URZ ;  /* 0x000020000d187890 */ /* 0x000fe4000fffe03f */
[----:B------:R-:W-:Y:S02]  /*5050*/  UIADD3 UR16, UR13, 0x4000, URZ ;  /* 0x000040000d107890 */ /* 0x000fe4000fffe03f */
[----:B-1----:R-:W-:Y:S01]  /*5060*/  USHF.L.U32 UR10, UR10, 0x7, URZ ;  /* 0x000000070a0a7899 */ /* 0x002fe2000800063f */
[----:B------:R-:W-:Y:S01]  /*5070*/  UMOV UR33, 0x40 ;  /* 0x0000004000217882 */ /* 0x000fe20000000000 */
[----:B------:R-:W-:Y:S01]  /*5080*/  UMOV UR25, 0x20 ;  /* 0x0000002000197882 */ /* 0x000fe20000000000 */
[----:B------:R-:W-:Y:S01]  /*5090*/  UMOV UR17, 0x40 ;  /* 0x0000004000117882 */ /* 0x000fe20000000000 */
[----:B---3--:R-:W-:-:S03]  /*50a0*/  UMOV UR43, UR11 ;  /* 0x0000000b002b7c82 */ /* 0x008fc60008000000 */
[----:B------:R-:W-:Y:S01]  /*50b0*/  UMOV UR42, UR10 ;  /* 0x0000000a002a7c82 */ /* 0x000fe20008000000 */
[----:B------:R-:W-:Y:S01]  /*50c0*/  UMOV UR35, UR11 ;  /* 0x0000000b00237c82 */ /* 0x000fe20008000000 */
[----:B------:R-:W-:Y:S01]  /*50d0*/  UMOV UR34, UR10 ;  /* 0x0000000a00227c82 */ /* 0x000fe20008000000 */
[----:B------:R-:W-:Y:S01]  /*50e0*/  UMOV UR27, UR11 ;  /* 0x0000000b001b7c82 */ /* 0x000fe20008000000 */
[----:B------:R-:W-:Y:S01]  /*50f0*/  UMOV UR26, UR10 ;  /* 0x0000000a001a7c82 */ /* 0x000fe20008000000 */
[----:B------:R-:W-:Y:S01]  /*5100*/  UMOV UR19, UR11 ;  /* 0x0000000b00137c82 */ /* 0x000fe20008000000 */
[----:B------:R-:W-:Y:S01]  /*5110*/  UMOV UR18, UR10 ;  /* 0x0000000a00127c82 */ /* 0x000fe20008000000 */
[----:B--2---:R-:W-:Y:S01]  /*5120*/  UMOV UR44, UR12 ;  /* 0x0000000c002c7c82 */ /* 0x004fe20008000000 */
[----:B------:R-:W-:Y:S01]  /*5130*/  UMOV UR36, UR12 ;  /* 0x0000000c00247c82 */ /* 0x000fe20008000000 */
[----:B------:R1:W-:Y:S01]  /*5140*/  UTMASTG.4D [UR8], [UR4] ;  /* 0x00000008040073b5 */ /* 0x0003e20008018000 */
[----:B------:R-:W-:Y:S01]  /*5150*/  UMOV UR28, UR12 ;  /* 0x0000000c001c7c82 */ /* 0x000fe20008000000 */
[----:B------:R-:W-:Y:S01]  /*5160*/  UMOV UR20, UR12 ;  /* 0x0000000c00147c82 */ /* 0x000fe20008000000 */
[----:B------:R3:W-:Y:S01]  /*5170*/  UTMASTG.4D [UR40], [UR4] ;  /* 0x00000028040073b5 */ /* 0x0007e20008018000 */
[----:B------:R3:W-:Y:S01]  /*5180*/  UTMASTG.4D [UR32], [UR4] ;  /* 0x00000020040073b5 */ /* 0x0007e20008018000 */
[----:B-1----:R-:W-:-:S02]  /*5190*/  UMOV UR8, UR13 ;  /* 0x0000000d00087c82 */ /* 0x002fc40008000000 */
[----:B------:R3:W-:Y:S01]  /*51a0*/  UTMASTG.4D [UR8], [UR6] ;  /* 0x00000008060073b5 */ /* 0x0007e20008018000 */
[----:B------:R3:W-:Y:S01]  /*51b0*/  UTMASTG.4D [UR24], [UR6] ;  /* 0x00000018060073b5 */ /* 0x0007e20008018000 */
[----:B------:R3:W-:Y:S02]  /*51c0*/  UTMASTG.4D [UR16], [UR6] ;  /* 0x00000010060073b5 */ /* 0x0007e40008018000 */
[----:B---3--:R0:W-:Y:S02]  /*51d0*/  UTMACMDFLUSH ;  /* 0x00000000000079b7 */ /* 0x0081e40000000000 */
.L_x_31:
[----:B------:R-:W-:Y:S05]  /*51e0*/  BSYNC B0 ;  /* 0x0000000000007941 */ /* 0x000fea0003800000 */
.L_x_30:
[----:B------:R-:W-:-:S04]  /*51f0*/  DEPBAR.LE SB0, 0x0 ;  /* 0x000080000000791a */ /* 0x000fc80000000000 */
[----:B------:R-:W-:Y:S05]  /*5200*/  EXIT ;  /* 0x000000000000794d */ /* 0x000fea0003800000 */
.L_x_4:
[----:B------:R-:W-:-:S08]  /*5210*/  NOP ;  /* 0x0000000000007918 */ /* 0x000fd00000000000 */
[----:B------:R-:W1:-:S00]  /*5220*/  USETMAXREG.DEALLOC.CTAPOOL 0x18 ;  /* 0x00000018000079c8 */ /* 0x000e4000080e0500 */
[----:B-1----:R-:W-:Y:S01]  /*5230*/  LOP3.LUT R2, R0, 0x3, RZ, 0xc0, !PT ;  /* 0x0000000300027812 */ /* 0x002fe200078ec0ff */
[----:B------:R-:W-:-:S05]  /*5240*/  IMAD.MOV.U32 R0, RZ, RZ, RZ ;  /* 0x000000ffff007224 */ /* 0x000fca00078e00ff */
[----:B------:R-:W1:Y:S02]  /*5250*/  SHFL.IDX PT, R2, R2, RZ, 0x1f ;  /* 0x00001fff02027589 */ /* 0x000e6400000e0000 */
[----:B-1----:R-:W-:-:S13]  /*5260*/  ISETP.NE.AND P0, PT, R2, RZ, PT ;  /* 0x000000ff0200720c */ /* 0x002fda0003f05270 */
[----:B------:R-:W-:Y:S05]  /*5270*/  @!P0 BRA `(.L_x_32) ;  /* 0x0000000800b08947 */ /* 0x000fea0003800000 */
[----:B------:R-:W-:-:S13]  /*5280*/  ISETP.NE.AND P0, PT, R2, 0x1, PT ;  /* 0x000000010200780c */ /* 0x000fda0003f05270 */
[----:B------:R-:W-:Y:S05]  /*5290*/  @P0 EXIT ;  /* 0x000000000000094d */ /* 0x000fea0003800000 */
[----:B------:R-:W1:Y:S02]  /*52a0*/  S2UR UR11, SR_CTAID.Z ;  /* 0x00000000000b79c3 */ /* 0x000e640000002700 */
[----:B-1----:R-:W-:-:S13]  /*52b0*/  ISETP.LE.AND P0, PT, RZ, UR11, PT ;  /* 0x0000000bff007c0c */ /* 0x002fda000bf03270 */
[----:B------:R-:W-:Y:S05]  /*52c0*/  @!P0 EXIT ;  /* 0x000000000000894d */ /* 0x000fea0003800000 */
[----:B------:R-:W1:Y:S01]  /*52d0*/  S2UR UR7, SR_CTAID.Y ;  /* 0x00000000000779c3 */ /* 0x000e620000002600 */
[----:B------:R-:W-:Y:S01]  /*52e0*/  ULDC.64 UR8, c[0x0][0x2d8] ;  /* 0x0000b60000087ab9 */ /* 0x000fe20000000a00 */
[----:B------:R-:W-:-:S06]  /*52f0*/  ELECT P0, URZ, PT ;  /* 0x00000000003f782f */ /* 0x000fcc0003800000 */
[----:B------:R-:W2:Y:S01]  /*5300*/  LDC R2, c[0x0][0x280] ;  /* 0x0000a000ff027b82 */ /* 0x000ea20000000800 */
[----:B-1----:R-:W-:-:S04]  /*5310*/  USHF.R.S32.HI UR4, URZ, 0x1f, UR7 ;  /* 0x0000001f3f047899 */ /* 0x002fc80008011407 */
[----:B------:R-:W-:Y:S02]  /*5320*/  UIMAD UR6, UR4, UR8, URZ ;  /* 0x00000008040672a4 */ /* 0x000fe4000f8e023f */
[----:B------:R-:W-:Y:S01]  /*5330*/  UIMAD.WIDE.U32 UR4, UR7, UR8, URZ ;  /* 0x00000008070472a5 */ /* 0x000fe2000f8e003f */
[----:B--2---:R-:W-:Y:S01]  /*5340*/  ISETP.GE.AND P1, PT, R2, 0x1, PT ;  /* 0x000000010200780c */ /* 0x004fe20003f26270 */
[----:B------:R-:W-:Y:S02]  /*5350*/  UIMAD UR7, UR7, UR9, UR6 ;  /* 0x00000009070772a4 */ /* 0x000fe4000f8e0206 */
[----:B------:R-:W-:Y:S01]  /*5360*/  USHF.R.S32.HI UR6, URZ, 0x1f, UR11 ;  /* 0x0000001f3f067899 */ /* 0x000fe2000801140b */
[----:B------:R-:W-:Y:S01]  /*5370*/  ULDC.64 UR8, c[0x0][0x2e0] ;  /* 0x0000b80000087ab9 */ /* 0x000fe20000000a00 */
[----:B------:R-:W-:Y:S02]  /*5380*/  UIADD3 UR5, UR5, UR7, URZ ;  /* 0x0000000705057290 */ /* 0x000fe4000fffe03f */
[----:B------:R-:W-:-:S04]  /*5390*/  UIMAD UR6, UR6, UR8, URZ ;  /* 0x00000008060672a4 */ /* 0x000fc8000f8e023f */
[----:B------:R-:W-:Y:S02]  /*53a0*/  UIMAD UR10, UR11, UR9, UR6 ;  /* 0x000000090b0a72a4 */ /* 0x000fe4000f8e0206 */
[----:B------:R-:W-:Y:S01]  /*53b0*/  UIMAD.WIDE.U32 UR6, UR11, UR8, UR4 ;  /* 0x000000080b0672a5 */ /* 0x000fe2000f8e0004 */
[----:B------:R-:W-:Y:S11]  /*53c0*/  @!P1 EXIT ;  /* 0x000000000000994d */ /* 0x000ff60003800000 */
[C---:B------:R-:W-:Y:S01]  /*53d0*/  VIADD R0, R2.reuse, 0x3f ;  /* 0x0000003f02007836 */ /* 0x040fe20000000000 */
[----:B------:R-:W-:Y:S01]  /*53e0*/  ISETP.GE.AND P1, PT, R2, 0x41, PT ;  /* 0x000000410200780c */ /* 0x000fe20003f26270 */
[----:B------:R-:W-:Y:S01]  /*53f0*/  UIADD3 UR10, UR7, UR10, URZ ;  /* 0x0000000a070a7290 */ /* 0x000fe2000fffe03f */
[----:B------:R-:W-:Y:S02]  /*5400*/  UMOV UR4, URZ ;  /* 0x0000003f00047c82 */ /* 0x000fe40008000000 */
[----:B------:R-:W-:-:S04]  /*5410*/  SHF.R.S32.HI R3, RZ, 0x1f, R0 ;  /* 0x0000001fff037819 */ /* 0x000fc80000011400 */
[----:B------:R-:W-:-:S04]  /*5420*/  LEA.HI R3, R3, R0, RZ, 0x6 ;  /* 0x0000000003037211 */ /* 0x000fc800078f30ff */
[----:B------:R-:W-:-:S04]  /*5430*/  SHF.R.S32.HI R0, RZ, 0x6, R3 ;  /* 0x00000006ff007819 */ /* 0x000fc80000011403 */
[----:B------:R-:W-:-:S04]  /*5440*/  VIMNMX R0, R0, 0x1, !PT ;  /* 0x0000000100007848 */ /* 0x000fc80007fe0100 */
[----:B------:R-:W-:Y:S01]  /*5450*/  LOP3.LUT R3, R0, 0x1, RZ, 0xc0, !PT ;  /* 0x0000000100037812 */ /* 0x000fe200078ec0ff */
[----:B------:R-:W-:Y:S06]  /*5460*/  @!P1 BRA `(.L_x_33) ;  /* 0x0000000400789947 */ /* 0x000fec0003800000 */
[----:B------:R-:W-:Y:S01]  /*5470*/  ULDC.64 UR16, c[0x0][0x2c0] ;  /* 0x0000b00000107ab9 */ /* 0x000fe20000000a00 */
[----:B------:R-:W-:Y:S01]  /*5480*/  IMAD.IADD R0, R0, 0x1, -R3 ;  /* 0x0000000100007824 */ /* 0x000fe200078e0a03 */
[----:B------:R-:W-:Y:S01]  /*5490*/  ULEA UR16, UP0, UR6, UR16, 0x2 ;  /* 0x0000001006107291 */ /* 0x000fe2000f80103f */
[----:B------:R-:W-:Y:S01]  /*54a0*/  UMOV UR4, URZ ;  /* 0x0000003f00047c82 */ /* 0x000fe20008000000 */
[----:B------:R-:W-:Y:S02]  /*54b0*/  UMOV UR5, URZ ;  /* 0x0000003f00057c82 */ /* 0x000fe40008000000 */
[----:B------:R-:W-:Y:S02]  /*54c0*/  ULEA.HI.X UR17, UR6, UR17, UR10, 0x2, UP0 ;  /* 0x0000001106117291 */ /* 0x000fe400080f140a */
[----:B------:R-:W-:Y:S02]  /*54d0*/  UIADD3 UR12, UP0, UR16, 0x3000, URZ ;  /* 0x00003000100c7890 */ /* 0x000fe4000ff1e03f */
[----:B------:R-:W-:-:S02]  /*54e0*/  UIADD3 UR14, UP1, UR16, 0x6000, URZ ;  /* 0x00006000100e7890 */ /* 0x000fc4000ff3e03f */
[----:B------:R-:W-:Y:S02]  /*54f0*/  UIADD3 UR16, UP2, UR16, 0x9000, URZ ;  /* 0x0000900010107890 */ /* 0x000fe4000ff5e03f */
[----:B------:R-:W-:Y:S02]  /*5500*/  UIADD3.X UR13, URZ, UR17, URZ, UP0, !UPT ;  /* 0x000000113f0d7290 */ /* 0x000fe400087fe43f */
[----:B------:R-:W-:Y:S02]  /*5510*/  UIADD3.X UR15, URZ, UR17, URZ, UP1, !UPT ;  /* 0x000000113f0f7290 */ /* 0x000fe40008ffe43f */
[----:B------:R-:W-:Y:S01]  /*5520*/  UIADD3.X UR17, URZ, UR17, URZ, UP2, !UPT ;  /* 0x000000113f117290 */ /* 0x000fe200097fe43f */
[----:B------:R-:W-:-:S11]  /*5530*/  ULDC.64 UR20, c[0x0][0x2c0] ;  /* 0x0000b00000147ab9 */ /* 0x000fd60000000a00 */
.L_x_46:
[----:B------:R-:W-:Y:S01]  /*5540*/  UIMAD UR8, UR4, 0x3000, URZ ;  /* 0x00003000040878a4 */ /* 0x000fe2000f8e023f */
[----:B------:R-:W-:Y:S01]  /*5550*/  BAR.SYNC.DEFER_BLOCKING 0xd, 0xa0 ;  /* 0x0342800000007b1d */ /* 0x000fe20000010000 */
[----:B------:R-:W-:Y:S02]  /*5560*/  UIMAD UR11, UR5, 0x1800, URZ ;  /* 0x00001800050b78a4 */ /* 0x000fe4000f8e023f */
[----:B------:R-:W-:Y:S02]  /*5570*/  UIMAD.WIDE UR24, UR8, 0x4, UR12 ;  /* 0x00000004081878a5 */ /* 0x000fe4000f8e020c */
[----:B------:R-:W-:Y:S01]  /*5580*/  UIMAD.WIDE UR22, UR8, 0x4, UR14 ;  /* 0x00000004081678a5 */ /* 0x000fe2000f8e020e */
[----:B------:R-:W-:Y:S01]  /*5590*/  BSSY B0, `(.L_x_34) ;  /* 0x0000010000007945 */ /* 0x000fe20003800000 */
[----:B------:R-:W-:-:S03]  /*55a0*/  UIMAD.WIDE UR8, UR8, 0x4, UR16 ;  /* 0x00000004080878a5 */ /* 0x000fc6000f8e0210 */
[----:B------:R-:W-:Y:S09]  /*55b0*/  @!P0 BRA `(.L_x_35) ;  /* 0x0000000000348947 */ /* 0x000ff20003800000 */
[----:B------:R-:W1:Y:S01]  /*55c0*/  S2UR UR19, SR_CgaCtaId ;  /* 0x00000000001379c3 */ /* 0x000e620000008800 */
[----:B------:R-:W-:Y:S01]  /*55d0*/  UIADD3 UR26, UP0, UR11, UR6, URZ ;  /* 0x000000060b1a7290 */ /* 0x000fe2000ff1e03f */
[----:B------:R-:W-:-:S03]  /*55e0*/  UMOV UR18, 0x400 ;  /* 0x0000040000127882 */ /* 0x000fc60000000000 */
[----:B------:R-:W-:Y:S02]  /*55f0*/  ULEA.HI.X.SX32 UR27, UR11, UR10, 0x1, UP0 ;  /* 0x0000000a0b1b7291 */ /* 0x000fe400080f0e3f */
[----:B------:R-:W-:-:S04]  /*5600*/  ULEA UR28, UP0, UR26, UR20, 0x2 ;  /* 0x000000141a1c7291 */ /* 0x000fc8000f80103f */
[----:B------:R-:W-:-:S03]  /*5610*/  ULEA.HI.X UR29, UR26, UR21, UR27, 0x2, UP0 ;  /* 0x000000151a1d7291 */ /* 0x000fc600080f141b */
[----:B------:R-:W-:Y:S01]  /*5620*/  UMOV UR26, 0x0 ;  /* 0x00000000001a7882 */ /* 0x000fe20000000000 */
[----:B------:R-:W-:Y:S01]  /*5630*/  UMOV UR27, 0x14f00000 ;  /* 0x14f00000001b7882 */ /* 0x000fe20000000000 */
[----:B-1----:R-:W-:-:S03]  /*5640*/  ULEA UR18, UR19, UR18, 0x18 ;  /* 0x0000001213127291 */ /* 0x002fc6000f8ec03f */
[----:B------:R-:W-:Y:S01]  /*5650*/  UMOV UR19, 0x300 ;  /* 0x0000030000137882 */ /* 0x000fe20000000000 */
[----:B------:R-:W-:-:S09]  /*5660*/  UIADD3 UR18, UR18, 0xc000, URZ ;  /* 0x0000c00012127890 */ /* 0x000fd2000fffe03f */
[----:B------:R1:W-:Y:S02]  /*5670*/  UBLKRED.G.S.ADD.F32.RN [UR28], [UR18], UR19, desc[UR26] ;  /* 0x00001a1c120073bb */ /* 0x0003e400080a1413 */
[----:B-1----:R0:W-:Y:S02]  /*5680*/  UTMACMDFLUSH ;  /* 0x00000000000079b7 */ /* 0x0021e40000000000 */
.L_x_35:
[----:B------:R-:W-:Y:S05]  /*5690*/  BSYNC B0 ;  /* 0x0000000000007941 */ /* 0x000fea0003800000 */
.L_x_34:
[----:B------:R-:W-:Y:S06]  /*56a0*/  BAR.SYNC.DEFER_BLOCKING 0xe, 0xa0 ;  /* 0x0382800000007b1d */ /* 0x000fec0000010000 */
[----:B------:R-:W-:Y:S04]  /*56b0*/  BSSY B0, `(.L_x_36) ;  /* 0x000000c000007945 */ /* 0x000fe80003800000 */
[----:B------:R-:W-:Y:S05]  /*56c0*/  @!P0 BRA `(.L_x_37) ;  /* 0x0000000000288947 */ /* 0x000fea0003800000 */
[----:B------:R-:W1:Y:S01]  /*56d0*/  S2UR UR19, SR_CgaCtaId ;  /* 0x00000000001379c3 */ /* 0x000e620000008800 */
[----:B------:R-:W-:Y:S01]  /*56e0*/  UMOV UR18, 0x400 ;  /* 0x0000040000127882 */ /* 0x000fe20000000000 */
[----:B------:R-:W-:Y:S01]  /*56f0*/  UMOV UR26, 0x0 ;  /* 0x00000000001a7882 */ /* 0x000fe20000000000 */
[----:B------:R-:W-:Y:S01]  /*5700*/  UMOV UR27, 0x14f00000 ;  /* 0x14f00000001b7882 */ /* 0x000fe20000000000 */
[----:B-1----:R-:W-:-:S03]  /*5710*/  ULEA UR18, UR19, UR18, 0x18 ;  /* 0x0000001213127291 */ /* 0x002fc6000f8ec03f */
[----:B------:R-:W-:Y:S01]  /*5720*/  UMOV UR19, 0x300 ;  /* 0x0000030000137882 */ /* 0x000fe20000000000 */
[----:B------:R-:W-:-:S09]  /*5730*/  UIADD3 UR18, UR18, 0xf000, URZ ;  /* 0x0000f00012127890 */ /* 0x000fd2000fffe03f */
[----:B------:R1:W-:Y:S01]  /*5740*/  UBLKRED.G.S.ADD.F32.RN [UR24], [UR18], UR19, desc[UR26] ;  /* 0x00001a18120073bb */ /* 0x0003e200080a1413 */
[----:B------:R0:W-:Y:S01]  /*5750*/  UTMACMDFLUSH ;  /* 0x00000000000079b7 */ /* 0x0001e20000000000 */
[----:B-1----:R-:W-:-:S04]  /*5760*/  DEPBAR.LE SB0, 0x1 ;  /* 0x000080400000791a */ /* 0x002fc80000000000 */
.L_x_37:
[----:B------:R-:W-:Y:S05]  /*5770*/  BSYNC B0 ;  /* 0x0000000000007941 */ /* 0x000fea0003800000 */
.L_x_36:
[----:B------:R-:W-:Y:S06]  /*5780*/  BAR.ARV 0xa, 0xa0 ;  /* 0x0282800000007b1d */ /* 0x000fec0000002000 */
[----:B------:R-:W-:Y:S04]  /*5790*/  BSSY B0, `(.L_x_38) ;  /* 0x0000003000007945 */ /* 0x000fe80003800000 */
[----:B------:R-:W-:Y:S05]  /*57a0*/  @!P0 BRA `(.L_x_39) ;  /* 0x0000000000048947 */ /* 0x000fea0003800000 */
[----:B------:R-:W-:-:S04]  /*57b0*/  DEPBAR.LE SB0, 0x0 ;  /* 0x000080000000791a */ /* 0x000fc80000000000 */
.L_x_39:
[----:B------:R-:W-:Y:S05]  /*57c0*/  BSYNC B0 ;  /* 0x0000000000007941 */ /* 0x000fea0003800000 */
.L_x_38:
[----:B------:R-:W-:Y:S06]  /*57d0*/  BAR.ARV 0xb, 0xa0 ;  /* 0x02c2800000007b1d */ /* 0x000fec0000002000 */
[----:B------:R-:W-:Y:S02]  /*57e0*/  BSSY B0, `(.L_x_40) ;  /* 0x000000c000007945 */ /* 0x000fe40003800000 */
[----:B------:R-:W-:Y:S06]  /*57f0*/  BAR.SYNC.DEFER_BLOCKING 0xd, 0xa0 ;  /* 0x0342800000007b1d */ /* 0x000fec0000010000 */
        /* <DEDUP_REMOVED lines=8> */
[----:B------:R1:W-:Y:S02]  /*5880*/  UBLKRED.G.S.ADD.F32.RN [UR22], [UR18], UR19, desc[UR24] ;  /* 0x00001816120073bb */ /* 0x0003e400080a1413 */
[----:B-1----:R0:W-:Y:S02]  /*5890*/  UTMACMDFLUSH ;  /* 0x00000000000079b7 */ /* 0x0021e40000000000 */
.L_x_41:
[----:B------:R-:W-:Y:S05]  /*58a0*/  BSYNC B0 ;  /* 0x0000000000007941 */ /* 0x000fea0003800000 */
.L_x_40:
        /* <DEDUP_REMOVED lines=13> */
.L_x_43:
[----:B------:R-:W-:Y:S05]  /*5980*/  BSYNC B0 ;  /* 0x0000000000007941 */ /* 0x000fea0003800000 */
.L_x_42:
[----:B------:R-:W-:Y:S01]  /*5990*/  VIADD R0, R0, 0xfffffffe ;  /* 0xfffffffe00007836 */ /* 0x000fe20000000000 */
[----:B------:R-:W-:Y:S06]  /*59a0*/  BAR.ARV 0xa, 0xa0 ;  /* 0x0282800000007b1d */ /* 0x000fec0000002000 */
[----:B------:R-:W-:Y:S01]  /*59b0*/  BSSY B0, `(.L_x_44) ;  /* 0x0000004000007945 */ /* 0x000fe20003800000 */
[----:B------:R-:W-:-:S03]  /*59c0*/  ISETP.NE.AND P1, PT, R0, RZ, PT ;  /* 0x000000ff0000720c */ /* 0x000fc60003f25270 */
[----:B------:R-:W-:Y:S10]  /*59d0*/  @!P0 BRA `(.L_x_45) ;  /* 0x0000000000048947 */ /* 0x000ff40003800000 */
[----:B------:R-:W-:-:S04]  /*59e0*/  DEPBAR.LE SB0, 0x0 ;  /* 0x000080000000791a */ /* 0x000fc80000000000 */
.L_x_45:
[----:B------:R-:W-:Y:S05]  /*59f0*/  BSYNC B0 ;  /* 0x0000000000007941 */ /* 0x000fea0003800000 */
.L_x_44:
[----:B------:R-:W-:Y:S06]  /*5a00*/  BAR.ARV 0xb, 0xa0 ;  /* 0x02c2800000007b1d */ /* 0x000fec0000002000 */
[----:B------:R-:W-:Y:S02]  /*5a10*/  UIADD3 UR5, UR5, 0x2, URZ ;  /* 0x0000000205057890 */ /* 0x000fe4000fffe03f */
[----:B------:R-:W-:Y:S01]  /*5a20*/  UIADD3 UR4, UR4, 0x1, URZ ;  /* 0x0000000104047890 */ /* 0x000fe2000fffe03f */
[----:B------:R-:W-:Y:S11]  /*5a30*/  @P1 BRA `(.L_x_46) ;  /* 0xfffffff800c01947 */ /* 0x000ff6000383ffff */
[----:B------:R-:W-:-:S12]  /*5a40*/  UIADD3 UR4, UR11, 0x3000, URZ ;  /* 0x000030000b047890 */ /* 0x000fd8000fffe03f */
.L_x_33:
[----:B------:R-:W-:-:S13]  /*5a50*/  ISETP.NE.AND P1, PT, R3, RZ, PT ;  /* 0x000000ff0300720c */ /* 0x000fda0003f25270 */
[----:B------:R-:W-:Y:S05]  /*5a60*/  @!P1 EXIT ;  /* 0x000000000000994d */ /* 0x000fea0003800000 */
[----:B------:R-:W-:Y:S06]  /*5a70*/  BAR.SYNC.DEFER_BLOCKING 0xd, 0xa0 ;  /* 0x0342800000007b1d */ /* 0x000fec0000010000 */
[----:B------:R-:W-:Y:S04]  /*5a80*/  BSSY B0, `(.L_x_47) ;  /* 0x0000010000007945 */ /* 0x000fe80003800000 */
[----:B------:R-:W-:Y:S05]  /*5a90*/  @!P0 BRA `(.L_x_48) ;  /* 0x0000000000388947 */ /* 0x000fea0003800000 */
[----:B------:R-:W1:Y:S01]  /*5aa0*/  S2UR UR11, SR_CgaCtaId ;  /* 0x00000000000b79c3 */ /* 0x000e620000008800 */
[----:B------:R-:W-:Y:S01]  /*5ab0*/  UIADD3 UR12, UP0, UR4, UR6, URZ ;  /* 0x00000006040c7290 */ /* 0x000fe2000ff1e03f */
[----:B------:R-:W-:Y:S01]  /*5ac0*/  UMOV UR5, 0x400 ;  /* 0x0000040000057882 */ /* 0x000fe20000000000 */
[----:B------:R-:W-:Y:S02]  /*5ad0*/  ULDC.64 UR8, c[0x0][0x2c0] ;  /* 0x0000b00000087ab9 */ /* 0x000fe40000000a00 */
        /* <DEDUP_REMOVED lines=10> */
.L_x_48:
[----:B------:R-:W-:Y:S05]  /*5b80*/  BSYNC B0 ;  /* 0x0000000000007941 */ /* 0x000fea0003800000 */
.L_x_47:
[----:B------:R-:W-:Y:S06]  /*5b90*/  BAR.SYNC.DEFER_BLOCKING 0xe, 0xa0 ;  /* 0x0382800000007b1d */ /* 0x000fec0000010000 */
[----:B------:R-:W-:Y:S04]  /*5ba0*/  BSSY B0, `(.L_x_49) ;  /* 0x0000012000007945 */ /* 0x000fe80003800000 */
[----:B------:R-:W-:Y:S05]  /*5bb0*/  @!P0 BRA `(.L_x_50) ;  /* 0x0000000000408947 */ /* 0x000fea0003800000 */
[----:B------:R-:W1:Y:S01]  /*5bc0*/  S2UR UR12, SR_CgaCtaId ;  /* 0x00000000000c79c3 */ /* 0x000e620000008800 */
[----:B------:R-:W-:Y:S01]  /*5bd0*/  UIADD3 UR5, UR4, 0xc00, URZ ;  /* 0x00000c0004057890 */ /* 0x000fe2000fffe03f */
[----:B------:R-:W-:Y:S01]  /*5be0*/  UMOV UR11, 0x400 ;  /* 0x00000400000b7882 */ /* 0x000fe20000000000 */
[----:B------:R-:W-:Y:S02]  /*5bf0*/  ULDC.64 UR8, c[0x0][0x2c0] ;  /* 0x0000b00000087ab9 */ /* 0x000fe40000000a00 */
[----:B------:R-:W-:-:S04]  /*5c00*/  UIADD3 UR13, UP0, UR5, UR6, URZ ;  /* 0x00000006050d7290 */ /* 0x000fc8000ff1e03f */
        /* <DEDUP_REMOVED lines=11> */
.L_x_50:
[----:B------:R-:W-:Y:S05]  /*5cc0*/  BSYNC B0 ;  /* 0x0000000000007941 */ /* 0x000fea0003800000 */
.L_x_49:
[----:B------:R-:W-:Y:S06]  /*5cd0*/  BAR.ARV 0xa, 0xa0 ;  /* 0x0282800000007b1d */ /* 0x000fec0000002000 */
[----:B------:R-:W-:Y:S04]  /*5ce0*/  BSSY B0, `(.L_x_51) ;  /* 0x0000003000007945 */ /* 0x000fe80003800000 */
[----:B------:R-:W-:Y:S05]  /*5cf0*/  @!P0 BRA `(.L_x_52) ;  /* 0x0000000000048947 */ /* 0x000fea0003800000 */
[----:B------:R-:W-:-:S04]  /*5d00*/  DEPBAR.LE SB0, 0x0 ;  /* 0x000080000000791a */ /* 0x000fc80000000000 */
.L_x_52:
[----:B------:R-:W-:Y:S05]  /*5d10*/  BSYNC B0 ;  /* 0x0000000000007941 */ /* 0x000fea0003800000 */
.L_x_51:
[----:B------:R-:W-:Y:S06]  /*5d20*/  BAR.ARV 0xb, 0xa0 ;  /* 0x02c2800000007b1d */ /* 0x000fec0000002000 */
[----:B------:R-:W-:Y:S05]  /*5d30*/  EXIT ;  /* 0x000000000000794d */ /* 0x000fea0003800000 */
.L_x_32:
[----:B------:R-:W1:Y:S01]  /*5d40*/  S2UR UR21, SR_CTAID.Z ;  /* 0x00000000001579c3 */ /* 0x000e620000002700 */
[----:B------:R-:W-:Y:S01]  /*5d50*/  IMAD.MOV.U32 R9, RZ, RZ, 0x1 ;  /* 0x00000001ff097424 */ /* 0x000fe200078e00ff */
[----:B-1----:R-:W-:-:S13]  /*5d60*/  ISETP.LE.AND P0, PT, RZ, UR21, PT ;  /* 0x00000015ff007c0c */ /* 0x002fda000bf03270 */
[----:B------:R-:W-:Y:S05]  /*5d70*/  @!P0 BRA `(.L_x_53) ;  /* 0x00000020000c8947 */ /* 0x000fea0003800000 */
[----:B------:R-:W1:Y:S01]  /*5d80*/  S2UR UR20, SR_CTAID.Y ;  /* 0x00000000001479c3 */ /* 0x000e620000002600 */
[----:B------:R-:W-:Y:S01]  /*5d90*/  ULDC.64 UR6, c[0x0][0x718] ;  /* 0x0001c60000067ab9 */ /* 0x000fe20000000a00 */
[----:B------:R-:W-:Y:S01]  /*5da0*/  ULDC.64 UR10, c[0x0][0x730] ;  /* 0x0001cc00000a7ab9 */ /* 0x000fe20000000a00 */
[----:B------:R-:W-:Y:S01]  /*5db0*/  ULDC.64 UR12, c[0x0][0x720] ;  /* 0x0001c800000c7ab9 */ /* 0x000fe20000000a00 */
[----:B------:R-:W-:Y:S01]  /*5dc0*/  ULDC.64 UR14, c[0x0][0x738] ;  /* 0x0001ce00000e7ab9 */ /* 0x000fe20000000a00 */
[----:B------:R-:W-:Y:S01]  /*5dd0*/  ELECT P0, URZ, PT ;  /* 0x00000000003f782f */ /* 0x000fe20003800000 */
[----:B------:R-:W-:Y:S01]  /*5de0*/  BSSY B0, `(.L_x_53) ;  /* 0x00001fc000007945 */ /* 0x000fe20003800000 */
[----:B------:R-:W-:Y:S01]  /*5df0*/  IMAD.MOV.U32 R0, RZ, RZ, RZ ;  /* 0x000000ffff007224 */ /* 0x000fe200078e00ff */
[----:B-1----:R-:W-:Y:S02]  /*5e00*/  USHF.R.S32.HI UR9, URZ, 0x1f, UR20 ;  /* 0x0000001f3f097899 */ /* 0x002fe40008011414 */
[----:B------:R-:W-:-:S02]  /*5e10*/  UIMAD.WIDE.U32 UR4, UR20, UR6, URZ ;  /* 0x00000006140472a5 */ /* 0x000fc4000f8e003f */
[----:B------:R-:W-:Y:S02]  /*5e20*/  UIMAD UR6, UR9, UR6, URZ ;  /* 0x00000006090672a4 */ /* 0x000fe4000f8e023f */
[----:B------:R-:W-:Y:S02]  /*5e30*/  UIMAD UR9, UR9, UR10, URZ ;  /* 0x0000000a090972a4 */ /* 0x000fe4000f8e023f */
[----:B------:R-:W-:Y:S02]  /*5e40*/  UIMAD UR8, UR20, UR7, UR6 ;  /* 0x00000007140872a4 */ /* 0x000fe4000f8e0206 */
[----:B------:R-:W-:Y:S02]  /*5e50*/  UIMAD.WIDE.U32 UR6, UR20, UR10, URZ ;  /* 0x0000000a140672a5 */ /* 0x000fe4000f8e003f */
[----:B------:R-:W-:Y:S02]  /*5e60*/  UIMAD UR10, UR20, UR11, UR9 ;  /* 0x0000000b140a72a4 */ /* 0x000fe4000f8e0209 */
[----:B------:R-:W-:Y:S01]  /*5e70*/  USHF.R.S32.HI UR11, URZ, 0x1f, UR21 ;  /* 0x0000001f3f0b7899 */ /* 0x000fe20008011415 */
[----:B------:R-:W-:Y:S01]  /*5e80*/  ULDC UR9, c[0x0][0x2e8] ;  /* 0x0000ba0000097ab9 */ /* 0x000fe20000000800 */
[----:B------:R-:W-:-:S02]  /*5e90*/  UIADD3 UR5, UR5, UR8, URZ ;  /* 0x0000000805057290 */ /* 0x000fc4000fffe03f */
[----:B------:R-:W-:Y:S02]  /*5ea0*/  UISETP.NE.AND UP0, UPT, UR9, 0x1, UPT ;  /* 0x000000010900788c */ /* 0x000fe4000bf05270 */
[----:B------:R-:W-:Y:S02]  /*5eb0*/  UIMAD UR9, UR11, UR12, URZ ;  /* 0x0000000c0b0972a4 */ /* 0x000fe4000f8e023f */
[----:B------:R-:W-:Y:S02]  /*5ec0*/  UIADD3 UR7, UR7, UR10, URZ ;  /* 0x0000000a07077290 */ /* 0x000fe4000fffe03f */
[----:B------:R-:W-:Y:S02]  /*5ed0*/  UIMAD UR11, UR11, UR14, URZ ;  /* 0x0000000e0b0b72a4 */ /* 0x000fe4000f8e023f */
[----:B------:R-:W-:Y:S02]  /*5ee0*/  UIMAD UR10, UR21, UR13, UR9 ;  /* 0x0000000d150a72a4 */ /* 0x000fe4000f8e0209 */
[----:B------:R-:W-:-:S02]  /*5ef0*/  UIMAD.WIDE.U32 UR8, UR21, UR12, UR4 ;  /* 0x0000000c150872a5 */ /* 0x000fc4000f8e0004 */
[----:B------:R-:W-:Y:S02]  /*5f00*/  UIMAD UR4, UR21, UR15, UR11 ;  /* 0x0000000f150472a4 */ /* 0x000fe4000f8e020b */
[----:B------:R-:W-:Y:S02]  /*5f10*/  UIMAD.WIDE.U32 UR6, UR21, UR14, UR6 ;  /* 0x0000000e150672a5 */ /* 0x000fe4000f8e0006 */
[----:B------:R-:W-:Y:S01]  /*5f20*/  UIADD3 UR5, UR9, UR10, URZ ;  /* 0x0000000a09057290 */ /* 0x000fe2000fffe03f */
[----:B------:R-:W-:Y:S01]  /*5f30*/  ULDC.64 UR14, c[0x0][0x700] ;  /* 0x0001c000000e7ab9 */ /* 0x000fe20000000a00 */
[----:B------:R-:W-:Y:S01]  /*5f40*/  @UP0 ULDC UR11, c[0x0][0x2ec] ;  /* 0x0000bb00000b0ab9 */ /* 0x000fe20000000800 */
[----:B------:R-:W-:Y:S02]  /*5f50*/  ULEA UR14, UP1, UR8, UR14, 0x2 ;  /* 0x0000000e080e7291 */ /* 0x000fe4000f82103f */
[----:B------:R-:W-:Y:S02]  /*5f60*/  UIMAD.WIDE.U32 UR10, UR20, UR11, URZ ;  /* 0x0000000b140a72a5 */ /* 0x000fe4000f8e003f */
[----:B------:R-:W-:Y:S01]  /*5f70*/  ULEA.HI.X UR15, UR8, UR15, UR5, 0x2, UP1 ;  /* 0x0000000f080f7291 */ /* 0x000fe200088f1405 */
[----:B------:R-:W-:-:S02]  /*5f80*/  UMOV UR12, UR20 ;  /* 0x00000014000c7c82 */ /* 0x000fc40008000000 */
[----:B------:R-:W-:Y:S02]  /*5f90*/  @UP0 ULDC UR5, c[0x0][0x2f0] ;  /* 0x0000bc0000050ab9 */ /* 0x000fe40000000800 */
[----:B------:R-:W-:Y:S01]  /*5fa0*/  @UP0 USHF.R.U32.HI UR12, URZ, UR5, UR11 ;  /* 0x000000053f0c0299 */ /* 0x000fe2000801160b */
[----:B------:R-:W-:Y:S11]  /*5fb0*/  @!P0 BRA `(.L_x_54) ;  /* 0x0000001c00788947 */ /* 0x000ff60003800000 */
[----:B------:R-:W1:Y:S01]  /*5fc0*/  S2R R3, SR_CgaCtaId ;  /* 0x0000000000037919 */ /* 0x000e620000008800 */
[----:B------:R-:W-:Y:S01]  /*5fd0*/  MOV R0, 0x400 ;  /* 0x0000040000007802 */ /* 0x000fe20000000f00 */
[----:B------:R-:W-:-:S03]  /*5fe0*/  IMAD.MOV.U32 R2, RZ, RZ, 0x1 ;  /* 0x00000001ff027424 */ /* 0x000fc600078e00ff */
[----:B-1----:R-:W-:Y:S02]  /*5ff0*/  LEA R0, R3, R0, 0x18 ;  /* 0x0000000003007211 */ /* 0x002fe400078ec0ff */
[----:B------:R-:W-:Y:S02]  /*6000*/  SHF.L.U32 R3, R2, 0x1f, RZ ;  /* 0x0000001f02037819 */ /* 0x000fe400000006ff */
[----:B------:R-:W1:Y:S02]  /*6010*/  S2R R2, SR_CTAID.X ;  /* 0x0000000000027919 */ /* 0x000e640000002500 */
[----:B------:R-:W2:Y:S02]  /*6020*/  SYNCS.PHASECHK.TRANS64.TRYWAIT P0, [R0+URZ+0x26820], R3 ;  /* 0x02682003000075a7 */ /* 0x000ea4000800017f */
[----:B-12---:R-:W-:Y:S05]  /*6030*/  @!P0 BRA `(.L_x_55) ;  /* 0x0000002000608947 */ /* 0x006fea0003800000 */
.L_x_85:
[----:B------:R-:W2:Y:S01]  /*6040*/  S2R R4, SR_TID.X ;  /* 0x0000000000047919 */ /* 0x000ea20000002100 */
[----:B------:R-:W-:Y:S01]  /*6050*/  IMAD.U32 R8, RZ, RZ, UR7 ;  /* 0x00000007ff087e24 */ /* 0x000fe2000f8e00ff */
[----:B------:R-:W-:Y:S01]  /*6060*/  SHF.L.U32 R2, R2, 0x7, RZ ;  /* 0x0000000702027819 */ /* 0x000fe200000006ff */
[----:B------:R-:W-:Y:S02]  /*6070*/  IMAD.MOV.U32 R9, RZ, RZ, 0x1 ;  /* 0x00000001ff097424 */ /* 0x000fe400078e00ff */
[----:B------:R-:W-:Y:S01]  /*6080*/  VIADD R8, R8, UR4 ;  /* 0x0000000408087c36 */ /* 0x000fe20008000000 */
[----:B--2---:R-:W-:-:S04]  /*6090*/  LOP3.LUT R4, R4, 0x7f, RZ, 0xc0, !PT ;  /* 0x0000007f04047812 */ /* 0x004fc800078ec0ff */
[----:B------:R-:W-:-:S13]  /*60a0*/  ISETP.NE.AND P0, PT, R4, RZ, PT ;  /* 0x000000ff0400720c */ /* 0x000fda0003f05270 */
[----:B------:R-:W-:Y:S05]  /*60b0*/  @P0 BRA `(.L_x_56) ;  /* 0x0000000000180947 */ /* 0x000fea0003800000 */
[----:B------:R-:W2:Y:S01]  /*60c0*/  S2R R4, SR_TID.X ;  /* 0x0000000000047919 */ /* 0x000ea20000002100 */
[----:B-1----:R-:W-:-:S04]  /*60d0*/  IMAD.MOV.U32 R3, RZ, RZ, 0x3100 ;  /* 0x00003100ff037424 */ /* 0x002fc800078e00ff */
[----:B------:R3:W-:Y:S01]  /*60e0*/  SYNCS.ARRIVE.TRANS64 RZ, [R0+URZ+0x26810], R3 ;  /* 0x0268100300ff79a7 */ /* 0x0007e2000800003f */
[----:B--2---:R-:W-:-:S13]  /*60f0*/  LOP3.LUT P1, RZ, R4, 0x1f, RZ, 0xc0, !PT ;  /* 0x0000001f04ff7812 */ /* 0x004fda000782c0ff */
[----:B---3--:R-:W-:Y:S05]  /*6100*/  @!P1 BRA `(.L_x_56) ;  /* 0x0000000000049947 */ /* 0x008fea0003800000 */
[----:B------:R-:W-:Y:S01]  /*6110*/  BPT.TRAP 0x1 ;  /* 0x000000040000795c */ /* 0x000fe20000300000 */
.L_x_56:
[----:B------:R-:W2:Y:S01]  /*6120*/  LDC.64 R6, c[0x0][0x198] ;  /* 0x00006600ff067b82 */ /* 0x000ea20000000a00 */
[----:B------:R-:W-:Y:S01]  /*6130*/  R2UR UR11, R2 ;  /* 0x00000000020b72ca */ /* 0x000fe200000e0000 */
[----:B------:R-:W-:Y:S01]  /*6140*/  UMOV UR35, URZ ;  /* 0x0000003f00237c82 */ /* 0x000fe20008000000 */
[----:B------:R-:W-:Y:S01]  /*6150*/  R2UR UR8, R0 ;  /* 0x00000000000872ca */ /* 0x000fe200000e0000 */
[----:B------:R-:W-:Y:S01]  /*6160*/  UMOV UR42, 0x0 ;  /* 0x00000000002a7882 */ /* 0x000fe20000000000 */
[----:B------:R-:W-:Y:S01]  /*6170*/  UMOV UR43, 0x14f00000 ;  /* 0x14f00000002b7882 */ /* 0x000fe20000000000 */
[----:B------:R-:W-:Y:S01]  /*6180*/  UMOV UR34, URZ ;  /* 0x0000003f00227c82 */ /* 0x000fe20008000000 */
[----:B------:R-:W-:Y:S01]  /*6190*/  UMOV UR36, UR20 ;  /* 0x0000001400247c82 */ /* 0x000fe20008000000 */
[----:B------:R-:W-:Y:S01]  /*61a0*/  UMOV UR37, UR21 ;  /* 0x0000001500257c82 */ /* 0x000fe20008000000 */
[----:B------:R-:W-:Y:S01]  /*61b0*/  UMOV UR26, 0x20 ;  /* 0x00000020001a7882 */ /* 0x000fe20000000000 */
[----:B------:R-:W-:Y:S01]  /*61c0*/  UMOV UR28, UR20 ;  /* 0x00000014001c7c82 */ /* 0x000fe20008000000 */
[----:B------:R-:W-:Y:S01]  /*61d0*/  UMOV UR29, UR21 ;  /* 0x00000015001d7c82 */ /* 0x000fe20008000000 */
[----:B------:R-:W-:Y:S01]  /*61e0*/  UMOV UR27, UR35 ;  /* 0x00000023001b7c82 */ /* 0x000fe20008000000 */
[----:B------:R-:W-:Y:S01]  /*61f0*/  UMOV UR18, 0x40 ;  /* 0x0000004000127882 */ /* 0x000fe20000000000 */
[----:B------:R-:W-:Y:S01]  /*6200*/  UMOV UR19, UR35 ;  /* 0x0000002300137c82 */ /* 0x000fe20008000000 */
[----:B------:R-:W-:Y:S01]  /*6210*/  UMOV UR5, 0x10 ;  /* 0x0000001000057882 */ /* 0x000fe20000000000 */
[----:B------:R-:W-:Y:S01]  /*6220*/  UIADD3 UR32, UR8, 0x12000, URZ ;  /* 0x0001200008207890 */ /* 0x000fe2000fffe03f */
[----:B------:R-:W-:Y:S01]  /*6230*/  IMAD.MOV.U32 R5, RZ, RZ, 0xc000 ;  /* 0x0000c000ff057424 */ /* 0x000fe200078e00ff */
[----:B------:R-:W-:Y:S01]  /*6240*/  UIADD3 UR33, UR8, 0x26810, URZ ;  /* 0x0002681008217890 */ /* 0x000fe2000fffe03f */
[----:B------:R-:W-:Y:S01]  /*6250*/  MOV R12, UR21 ;  /* 0x00000015000c7c02 */ /* 0x000fe20008000f00 */
[----:B------:R-:W-:Y:S01]  /*6260*/  UIADD3 UR24, UR8, 0x13000, URZ ;  /* 0x0001300008187890 */ /* 0x000fe2000fffe03f */
[----:B------:R-:W-:Y:S01]  /*6270*/  MOV R13, UR20 ;  /* 0x00000014000d7c02 */ /* 0x000fe20008000f00 */
[----:B------:R-:W-:Y:S01]  /*6280*/  UIADD3 UR16, UR8, 0x14000, URZ ;  /* 0x0001400008107890 */ /* 0x000fe2000fffe03f */
[----:B--2---:R-:W-:Y:S01]  /*6290*/  IMAD.MOV.U32 R10, RZ, RZ, R6 ;  /* 0x000000ffff0a7224 */ /* 0x004fe200078e0006 */
[----:B------:R-:W-:Y:S01]  /*62a0*/  UIADD3 UR44, UR8, 0x1e000, URZ ;  /* 0x0001e000082c7890 */ /* 0x000fe2000fffe03f */
[----:B------:R-:W-:Y:S01]  /*62b0*/  IMAD.MOV.U32 R11, RZ, RZ, R7 ;  /* 0x000000ffff0b7224 */ /* 0x000fe200078e0007 */
[----:B------:R-:W-:Y:S01]  /*62c0*/  UMOV UR25, UR33 ;  /* 0x0000002100197c82 */ /* 0x000fe20008000000 */
[----:B------:R-:W-:Y:S01]  /*62d0*/  UMOV UR17, UR33 ;  /* 0x0000002100117c82 */ /* 0x000fe20008000000 */
[----:B------:R-:W-:Y:S01]  /*62e0*/  IADD3 R2, P1, R10, 0x2f0, RZ ;  /* 0x000002f00a027810 */ /* 0x000fe20007f3e0ff */
[----:B------:R-:W-:Y:S01]  /*62f0*/  UIADD3 UR9, UR8, 0x26800, URZ ;  /* 0x0002680008097890 */ /* 0x000fe2000fffe03f */
[----:B------:R-:W-:-:S02]  /*6300*/  UMOV UR45, UR33 ;  /* 0x00000021002d7c82 */ /* 0x000fc40008000000 */
[----:B------:R-:W-:Y:S01]  /*6310*/  R2UR UR30, R2 ;  /* 0x00000000021e72ca */ /* 0x000fe200000e0000 */
[----:B------:R-:W-:Y:S01]  /*6320*/  UMOV UR10, UR21 ;  /* 0x00000015000a7c82 */ /* 0x000fe20008000000 */
[----:B------:R-:W-:Y:S01]  /*6330*/  IADD3 R2, P2, R10, 0x3f0, RZ ;  /* 0x000003f00a027810 */ /* 0x000fe20007f5e0ff */
[----:B------:R-:W-:Y:S01]  /*6340*/  UMOV UR13, UR21 ;  /* 0x00000015000d7c82 */ /* 0x000fe20008000000 */
[----:B------:R-:W-:Y:S01]  /*6350*/  UMOV UR53, UR21 ;  /* 0x0000001500357c82 */ /* 0x000fe20008000000 */
[----:B------:R-:W-:Y:S01]  /*6360*/  UMOV UR61, UR21 ;  /* 0x00000015003d7c82 */ /* 0x000fe20008000000 */
[----:B------:R-:W-:Y:S01]  /*6370*/  R2UR UR22, R2 ;  /* 0x00000000021672ca */ /* 0x000fe200000e0000 */
[----:B------:R-:W-:Y:S01]  /*6380*/  IMAD.X R2, RZ, RZ, R11, P1 ;  /* 0x000000ffff027224 */ /* 0x000fe200008e060b */
[----:B------:R-:W-:Y:S01]  /*6390*/  UMOV UR46, 0x0 ;  /* 0x00000000002e7882 */ /* 0x000fe20000000000 */
[----:B------:R-:W-:Y:S01]  /*63a0*/  UMOV UR47, 0x10000000 ;  /* 0x10000000002f7882 */ /* 0x000fe20000000000 */
[----:B------:R-:W-:-:S02]  /*63b0*/  UIADD3 UR48, UR8, 0x2000, URZ ;  /* 0x0000200008307890 */ /* 0x000fc4000fffe03f */
[----:B------:R-:W-:Y:S01]  /*63c0*/  R2UR UR31, R2 ;  /* 0x00000000021f72ca */ /* 0x000fe200000e0000 */
[--C-:B------:R-:W-:Y:S01]  /*63d0*/  IMAD.X R2, RZ, RZ, R11.reuse, P2 ;  /* 0x000000ffff027224 */ /* 0x100fe200010e060b */
[----:B------:R-:W-:Y:S01]  /*63e0*/  UMOV UR50, 0x20 ;  /* 0x0000002000327882 */ /* 0x000fe20000000000 */
[----:B------:R-:W-:Y:S01]  /*63f0*/  UMOV UR52, UR12 ;  /* 0x0000000c00347c82 */ /* 0x000fe20008000000 */
[----:B------:R-:W-:Y:S01]  /*6400*/  UMOV UR51, UR11 ;  /* 0x0000000b00337c82 */ /* 0x000fe20008000000 */
[----:B------:R-:W-:Y:S01]  /*6410*/  UMOV UR49, UR9 ;  /* 0x0000000900317c82 */ /* 0x000fe20008000000 */
[----:B------:R-:W-:Y:S01]  /*6420*/  R2UR UR23, R2 ;  /* 0x00000000021772ca */ /* 0x000fe200000e0000 */
[----:B------:R-:W-:Y:S01]  /*6430*/  UIADD3 UR56, UR8, 0x5000, URZ ;  /* 0x0000500008387890 */ /* 0x000fe2000fffe03f */
[----:B------:R-:W-:Y:S01]  /*6440*/  IADD3 R2, P1, R10, 0xf0, RZ ;  /* 0x000000f00a027810 */ /* 0x000fe20007f3e0ff */
[----:B------:R-:W-:Y:S01]  /*6450*/  UMOV UR58, 0x50 ;  /* 0x00000050003a7882 */ /* 0x000fe20000000000 */
[----:B------:R-:W-:Y:S01]  /*6460*/  UMOV UR60, UR12 ;  /* 0x0000000c003c7c82 */ /* 0x000fe20008000000 */
[----:B------:R-:W-:Y:S01]  /*6470*/  UMOV UR59, UR11 ;  /* 0x0000000b003b7c82 */ /* 0x000fe20008000000 */
[----:B------:R-:W-:Y:S01]  /*6480*/  R2UR UR40, R2 ;  /* 0x00000000022872ca */ /* 0x000fe200000e0000 */
[----:B-1----:R-:W-:Y:S01]  /*6490*/  IMAD.X R3, RZ, RZ, R11, P1 ;  /* 0x000000ffff037224 */ /* 0x002fe200008e060b */
[----:B------:R-:W-:-:S04]  /*64a0*/  UMOV UR57, UR9 ;  /* 0x0000000900397c82 */ /* 0x000fc80008000000 */
[----:B------:R-:W-:Y:S02]  /*64b0*/  R2UR UR41, R3 ;  /* 0x00000000032972ca */ /* 0x000fe400000e0000 */
[----:B------:R-:W-:-:S04]  /*64c0*/  MOV R4, UR23 ;  /* 0x0000001700047c02 */ /* 0x000fc80008000f00 */
[----:B------:R-:W-:-:S07]  /*64d0*/  R2UR UR23, R4 ;  /* 0x00000000041772ca */ /* 0x000fce00000e0000 */
[----:B------:R1:W-:Y:S01]  /*64e0*/  UTMALDG.4D [UR32], [UR40], desc[UR42] ;  /* 0x00002a20280075b4 */ /* 0x0003e20008019000 */
[----:B------:R2:W-:Y:S01]  /*64f0*/  UTMALDG.4D [UR24], [UR40], desc[UR42] ;  /* 0x00002a18280075b4 */ /* 0x0005e20008019000 */
[----:B------:R-:W-:Y:S01]  /*6500*/  UTMALDG.4D [UR16], [UR40], desc[UR42] ;  /* 0x00002a10280075b4 */ /* 0x000fe20008019000 */
[----:B------:R3:W-:Y:S01]  /*6510*/  UBLKCP.S.G [UR44], [UR14], UR5 ;  /* 0x0000002c0e0073ba */ /* 0x0007e20008000205 */
[----:B------:R4:W-:Y:S01]  /*6520*/  SYNCS.ARRIVE.TRANS64 RZ, [R0+URZ+0x26800], R5 ;  /* 0x0268000500ff79a7 */ /* 0x0009e2000800003f */
[----:B-1----:R-:W-:Y:S01]  /*6530*/  UIADD3 UR32, UR8, 0x6000, URZ ;  /* 0x0000600008207890 */ /* 0x002fe2000fffe03f */
[----:B------:R-:W-:Y:S01]  /*6540*/  UMOV UR36, UR12 ;  /* 0x0000000c00247c82 */ /* 0x000fe20008000000 */
[----:B------:R-:W-:Y:S01]  /*6550*/  UMOV UR35, UR11 ;  /* 0x0000000b00237c82 */ /* 0x000fe20008000000 */
[----:B------:R-:W-:Y:S01]  /*6560*/  UMOV UR33, UR9 ;  /* 0x0000000900217c82 */ /* 0x000fe20008000000 */
[----:B--2---:R-:W-:Y:S01]  /*6570*/  UIADD3 UR24, UR8, 0x8000, URZ ;  /* 0x0000800008187890 */ /* 0x004fe2000fffe03f */
[----:B----4-:R-:W-:Y:S01]  /*6580*/  MOV R5, UR22 ;  /* 0x0000001600057c02 */ /* 0x010fe20008000f00 */
[----:B------:R-:W-:Y:S01]  /*6590*/  UMOV UR28, UR12 ;  /* 0x0000000c001c7c82 */ /* 0x000fe20008000000 */
[----:B------:R-:W-:Y:S01]  /*65a0*/  UMOV UR27, UR11 ;  /* 0x0000000b001b7c82 */ /* 0x000fe20008000000 */
[----:B------:R-:W-:Y:S01]  /*65b0*/  UMOV UR25, UR9 ;  /* 0x0000000900197c82 */ /* 0x000fe20008000000 */
[----:B------:R-:W-:Y:S01]  /*65c0*/  R2UR UR22, R5 ;  /* 0x00000000051672ca */ /* 0x000fe200000e0000 */
[----:B---3--:R-:W-:Y:S01]  /*65d0*/  UMOV UR45, UR21 ;  /* 0x00000015002d7c82 */ /* 0x008fe20008000000 */
[----:B------:R-:W-:Y:S01]  /*65e0*/  UMOV UR44, UR12 ;  /* 0x0000000c002c7c82 */ /* 0x000fe20008000000 */
[----:B------:R-:W-:Y:S01]  /*65f0*/  UIADD3 UR16, UR8, 0x1000, URZ ;  /* 0x0000100008107890 */ /* 0x000fe2000fffe03f */
[----:B------:R-:W-:Y:S01]  /*6600*/  IMAD.MOV.U32 R5, RZ, RZ, RZ ;  /* 0x000000ffff057224 */ /* 0x000fe200078e00ff */
[----:B------:R-:W-:Y:S01]  /*6610*/  UMOV UR21, UR10 ;  /* 0x0000000a00157c82 */ /* 0x000fe20008000000 */
[----:B------:R-:W-:Y:S01]  /*6620*/  UMOV UR10, UR34 ;  /* 0x00000022000a7c82 */ /* 0x000fe20008000000 */
[----:B------:R-:W-:Y:S01]  /*6630*/  UMOV UR18, 0x10 ;  /* 0x0000001000127882 */ /* 0x000fe20000000000 */
[----:B------:R-:W-:Y:S01]  /*6640*/  UMOV UR20, UR12 ;  /* 0x0000000c00147c82 */ /* 0x000fe20008000000 */
[----:B------:R-:W-:Y:S01]  /*6650*/  UMOV UR19, UR11 ;  /* 0x0000000b00137c82 */ /* 0x000fe20008000000 */
[----:B------:R-:W-:Y:S01]  /*6660*/  UMOV UR17, UR9 ;  /* 0x0000000900117c82 */ /* 0x000fe20008000000 */
[----:B------:R1:W-:Y:S01]  /*6670*/  UTMALDG.4D [UR8], [UR30], desc[UR46] ;  /* 0x00002e081e0075b4 */ /* 0x0003e20008019000 */
[----:B------:R-:W-:Y:S01]  /*6680*/  UIADD3 UR40, UR8, 0x4000, URZ ;  /* 0x0000400008287890 */ /* 0x000fe2000fffe03f */
[----:B------:R-:W-:Y:S01]  /*6690*/  UMOV UR42, 0x40 ;  /* 0x00000040002a7882 */ /* 0x000fe20000000000 */
[----:B------:R-:W-:Y:S01]  /*66a0*/  UMOV UR43, UR11 ;  /* 0x0000000b002b7c82 */ /* 0x000fe20008000000 */
[----:B------:R-:W-:Y:S01]  /*66b0*/  UMOV UR41, UR9 ;  /* 0x0000000900297c82 */ /* 0x000fe20008000000 */
[----:B------:R2:W-:Y:S01]  /*66c0*/  UTMALDG.4D [UR16], [UR30], desc[UR46] ;  /* 0x00002e101e0075b4 */ /* 0x0005e20008019000 */
[----:B------:R3:W-:Y:S01]  /*66d0*/  UTMALDG.4D [UR48], [UR30], desc[UR46] ;  /* 0x00002e301e0075b4 */ /* 0x0007e20008019000 */
[----:B-1----:R-:W-:Y:S01]  /*66e0*/  UMOV UR10, 0x40 ;  /* 0x00000040000a7882 */ /* 0x002fe20000000000 */
[----:B--2---:R-:W-:-:S02]  /*66f0*/  R2UR UR20, R13 ;  /* 0x000000000d1472ca */ /* 0x004fc400000e0000 */
[----:B------:R-:W1:Y:S01]  /*6700*/  LDC R13, c[0x0][0x280] ;  /* 0x0000a000ff0d7b82 */ /* 0x000e620000000800 */
[----:B------:R-:W-:Y:S02]  /*6710*/  R2UR UR21, R12 ;  /* 0x000000000c1572ca */ /* 0x000fe400000e0000 */
[----:B------:R-:W-:Y:S01]  /*6720*/  MOV R12, RZ ;  /* 0x000000ff000c7202 */ /* 0x000fe20000000f00 */
[----:B---3--:R-:W-:Y:S02]  /*6730*/  UIADD3 UR48, UR8, 0x3000, URZ ;  /* 0x0000300008307890 */ /* 0x008fe4000fffe03f */
[----:B------:R-:W-:Y:S01]  /*6740*/  UIADD3 UR8, UR8, 0xa000, URZ ;  /* 0x0000a00008087890 */ /* 0x000fe2000fffe03f */
[----:B------:R-:W-:-:S07]  /*6750*/  UMOV UR50, 0x30 ;  /* 0x0000003000327882 */ /* 0x000fce0000000000 */
[----:B------:R-:W-:Y:S01]  /*6760*/  UMOV UR53, UR21 ;  /* 0x0000001500357c82 */ /* 0x000fe20008000000 */
[----:B------:R-:W-:Y:S01]  /*6770*/  UMOV UR29, UR21 ;  /* 0x00000015001d7c82 */ /* 0x000fe20008000000 */
[----:B------:R2:W-:Y:S01]  /*6780*/  UTMALDG.4D [UR48], [UR30], desc[UR46] ;  /* 0x00002e301e0075b4 */ /* 0x0005e20008019000 */
[----:B------:R-:W-:Y:S01]  /*6790*/  UMOV UR13, UR21 ;  /* 0x00000015000d7c82 */ /* 0x000fe20008000000 */
[----:B-1----:R-:W-:Y:S01]  /*67a0*/  ISETP.GE.AND P1, PT, R13, 0x41, PT ;  /* 0x000000410d00780c */ /* 0x002fe20003f26270 */
[----:B------:R2:W-:Y:S01]  /*67b0*/  UTMALDG.4D [UR40], [UR30], desc[UR46] ;  /* 0x00002e281e0075b4 */ /* 0x0005e20008019000 */
[----:B------:R2:W-:Y:S01]  /*67c0*/  UTMALDG.4D [UR56], [UR30], desc[UR46] ;  /* 0x00002e381e0075b4 */ /* 0x0005e20008019000 */
[----:B------:R2:W-:Y:S01]  /*67d0*/  UTMALDG.4D [UR32], [UR22], desc[UR46] ;  /* 0x00002e20160075b4 */ /* 0x0005e20008019000 */
[----:B------:R2:W-:Y:S01]  /*67e0*/  UTMALDG.4D [UR24], [UR22], desc[UR46] ;  /* 0x00002e18160075b4 */ /* 0x0005e20008019000 */
[----:B------:R2:W-:Y:S08]  /*67f0*/  UTMALDG.4D [UR8], [UR22], desc[UR46] ;  /* 0x00002e08160075b4 */ /* 0x0005f00008019000 */
[----:B--2---:R-:W-:Y:S05]  /*6800*/  @!P1 BRA `(.L_x_57) ;  /* 0x0000001000709947 */ /* 0x004fea0003800000 */
[----:B------:R-:W1:Y:S01]  /*6810*/  S2R R14, SR_TID.X ;  /* 0x00000000000e7919 */ /* 0x000e620000002100 */
[C---:B------:R-:W-:Y:S01]  /*6820*/  VIADD R4, R13.reuse, 0x3f ;  /* 0x0000003f0d047836 */ /* 0x040fe20000000000 */
[----:B------:R-:W-:Y:S01]  /*6830*/  ISETP.GE.AND P1, PT, R13, 0x81, PT ;  /* 0x000000810d00780c */ /* 0x000fe20003f26270 */
[----:B------:R-:W-:Y:S02]  /*6840*/  IMAD.MOV.U32 R12, RZ, RZ, RZ ;  /* 0x000000ffff0c7224 */ /* 0x000fe400078e00ff */
[----:B------:R-:W-:Y:S01]  /*6850*/  IMAD.MOV.U32 R16, RZ, RZ, RZ ;  /* 0x000000ffff107224 */ /* 0x000fe200078e00ff */
[----:B------:R-:W-:-:S04]  /*6860*/  SHF.R.S32.HI R9, RZ, 0x1f, R4 ;  /* 0x0000001fff097819 */ /* 0x000fc80000011404 */
[----:B------:R-:W-:Y:S01]  /*6870*/  LEA.HI R4, R9, R4, RZ, 0x6 ;  /* 0x0000000409047211 */ /* 0x000fe200078f30ff */
[----:B------:R-:W-:-:S03]  /*6880*/  IMAD.MOV.U32 R9, RZ, RZ, 0x1 ;  /* 0x00000001ff097424 */ /* 0x000fc600078e00ff */
[----:B------:R-:W-:-:S04]  /*6890*/  LEA.HI.SX32 R4, R4, 0xffffffff, 0x1a ;  /* 0xffffffff04047811 */ /* 0x000fc800078fd2ff */
[----:B------:R-:W-:-:S04]  /*68a0*/  VIMNMX R4, R4, 0x1, !PT ;  /* 0x0000000104047848 */ /* 0x000fc80007fe0100 */
[----:B------:R-:W-:Y:S02]  /*68b0*/  LOP3.LUT R17, R4, 0x1, RZ, 0xc0, !PT ;  /* 0x0000000104117812 */ /* 0x000fe400078ec0ff */
[----:B-1----:R-:W-:Y:S01]  /*68c0*/  LOP3.LUT R13, R14, 0x1f, RZ, 0xc0, !PT ;  /* 0x0000001f0e0d7812 */ /* 0x002fe200078ec0ff */
[----:B------:R-:W-:Y:S06]  /*68d0*/  @!P1 BRA `(.L_x_58) ;  /* 0x0000000800d49947 */ /* 0x000fec0003800000 */
[----:B------:R-:W-:Y:S02]  /*68e0*/  IMAD.IADD R18, R4, 0x1, -R17 ;  /* 0x0000000104127824 */ /* 0x000fe400078e0a11 */
[----:B------:R-:W-:Y:S02]  /*68f0*/  IMAD.MOV.U32 R9, RZ, RZ, 0x1 ;  /* 0x00000001ff097424 */ /* 0x000fe400078e00ff */
[----:B------:R-:W-:-:S07]  /*6900*/  IMAD.MOV.U32 R16, RZ, RZ, RZ ;  /* 0x000000ffff107224 */ /* 0x000fce00078e00ff */
.L_x_67:
[----:B------:R-:W-:-:S04]  /*6910*/  SHF.L.U32 R20, R9, 0x1f, RZ ;  /* 0x0000001f09147819 */ /* 0x000fc800000006ff */
[----:B-1----:R-:W1:Y:S02]  /*6920*/  SYNCS.PHASECHK.TRANS64.TRYWAIT P1, [R0+URZ+0x26840], R20 ;  /* 0x02684014000075a7 */ /* 0x002e64000802017f */
[----:B-123--:R-:W-:Y:S05]  /*6930*/  @!P1 BRA `(.L_x_59) ;  /* 0x0000001800349947 */ /* 0x00efea0003800000 */
.L_x_86:
[----:B------:R-:W-:Y:S05]  /*6940*/  @P0 BRA `(.L_x_60) ;  /* 0x0000000000140947 */ /* 0x000fea0003800000 */
[----:B------:R-:W-:Y:S01]  /*6950*/  ISETP.NE.AND P1, PT, R13, RZ, PT ;  /* 0x000000ff0d00720c */ /* 0x000fe20003f25270 */
[----:B------:R-:W-:-:S04]  /*6960*/  IMAD.MOV.U32 R3, RZ, RZ, 0x3100 ;  /* 0x00003100ff037424 */ /* 0x000fc800078e00ff */
[----:B------:R2:W-:Y:S08]  /*6970*/  SYNCS.ARRIVE.TRANS64 RZ, [R0+URZ+0x26830], R3 ;  /* 0x0268300300ff79a7 */ /* 0x0005f0000800003f */
[----:B------:R-:W-:Y:S05]  /*6980*/  @!P1 BRA `(.L_x_60) ;  /* 0x0000000000049947 */ /* 0x000fea0003800000 */
[----:B------:R-:W-:Y:S01]  /*6990*/  BPT.TRAP 0x1 ;  /* 0x000000040000795c */ /* 0x000fe20000300000 */
.L_x_60:
[----:B------:R-:W2:Y:S01]  /*69a0*/  LDC.64 R14, c[0x0][0x728] ;  /* 0x0001ca00ff0e7b82 */ /* 0x000ea20000000a00 */
[----:B------:R-:W-:Y:S01]  /*69b0*/  SHF.L.U32 R19, R16, 0x6, RZ ;  /* 0x0000000610137819 */ /* 0x000fe200000006ff */
[----:B------:R-:W-:Y:S01]  /*69c0*/  IMAD.MOV.U32 R10, RZ, RZ, R6 ;  /* 0x000000ffff0a7224 */ /* 0x000fe200078e0006 */
[----:B------:R-:W-:Y:S01]  /*69d0*/  R2UR UR22, R0 ;  /* 0x00000000001672ca */ /* 0x000fe200000e0000 */
[----:B------:R-:W-:Y:S01]  /*69e0*/  IMAD.MOV.U32 R11, RZ, RZ, R7 ;  /* 0x000000ffff0b7224 */ /* 0x000fe200078e0007 */
[C---:B------:R-:W-:Y:S01]  /*69f0*/  IADD3 R2, P1, R19.reuse, UR6, RZ ;  /* 0x0000000613027c10 */ /* 0x040fe2000ff3e0ff */
[----:B------:R-:W-:Y:S01]  /*6a00*/  UMOV UR10, 0x0 ;  /* 0x00000000000a7882 */ /* 0x000fe20000000000 */
[----:B------:R-:W-:Y:S01]  /*6a10*/  R2UR UR19, R19 ;  /* 0x00000000131372ca */ /* 0x000fe200000e0000 */
[----:B------:R-:W-:Y:S01]  /*6a20*/  UMOV UR11, 0x14f00000 ;  /* 0x14f00000000b7882 */ /* 0x000fe20000000000 */
[----:B------:R-:W-:Y:S01]  /*6a30*/  UMOV UR18, URZ ;  /* 0x0000003f00127c82 */ /* 0x000fe20008000000 */
[----:B------:R-:W-:Y:S01]  /*6a40*/  UMOV UR34, 0x20 ;  /* 0x0000002000227882 */ /* 0x000fe20000000000 */
[----:B------:R-:W-:Y:S01]  /*6a50*/  UMOV UR36, UR20 ;  /* 0x0000001400247c82 */ /* 0x000fe20008000000 */
[----:B------:R-:W-:Y:S01]  /*6a60*/  UMOV UR37, UR21 ;  /* 0x0000001500257c82 */ /* 0x000fe20008000000 */
[----:B------:R-:W-:Y:S01]  /*6a70*/  UMOV UR26, 0x40 ;  /* 0x00000040001a7882 */ /* 0x000fe20000000000 */
[----:B------:R-:W-:Y:S01]  /*6a80*/  UMOV UR28, UR20 ;  /* 0x00000014001c7c82 */ /* 0x000fe20008000000 */
[----:B------:R-:W-:Y:S01]  /*6a90*/  UMOV UR29, UR21 ;  /* 0x00000015001d7c82 */ /* 0x000fe20008000000 */
[----:B------:R-:W-:-:S02]  /*6aa0*/  UIADD3 UR17, UR22, 0x26830, URZ ;  /* 0x0002683016117890 */ /* 0x000fc4000fffe03f */
[----:B------:R-:W-:Y:S02]  /*6ab0*/  UIADD3 UR16, UR22, 0x18000, URZ ;  /* 0x0001800016107890 */ /* 0x000fe4000fffe03f */
[----:B------:R-:W-:Y:S02]  /*6ac0*/  UIADD3 UR32, UR22, 0x19000, URZ ;  /* 0x0001900016207890 */ /* 0x000fe4000fffe03f */
[----:B------:R-:W-:Y:S01]  /*6ad0*/  UIADD3 UR24, UR22, 0x1a000, URZ ;  /* 0x0001a00016187890 */ /* 0x000fe2000fffe03f */
[----:B--2---:R-:W-:Y:S01]  /*6ae0*/  LEA R3, P2, R2, R14, 0x2 ;  /* 0x0000000e02037211 */ /* 0x004fe200078410ff */
[----:B------:R-:W-:Y:S01]  /*6af0*/  UIADD3 UR22, UR22, 0x1e200, URZ ;  /* 0x0001e20016167890 */ /* 0x000fe2000fffe03f */
[----:B------:R-:W-:Y:S02]  /*6b00*/  UMOV UR33, UR17 ;  /* 0x0000001100217c82 */ /* 0x000fe40008000000 */
[----:B------:R-:W-:Y:S01]  /*6b10*/  R2UR UR30, R3 ;  /* 0x00000000031e72ca */ /* 0x000fe200000e0000 */
[----:B------:R-:W-:Y:S01]  /*6b20*/  UMOV UR35, UR19 ;  /* 0x0000001300237c82 */ /* 0x000fe20008000000 */
[----:B------:R-:W-:Y:S01]  /*6b30*/  LEA.HI.X.SX32 R3, R19, R8, 0x1, P1 ;  /* 0x0000000813037211 */ /* 0x000fe200008f0eff */
[----:B------:R-:W-:Y:S01]  /*6b40*/  UMOV UR25, UR17 ;  /* 0x0000001100197c82 */ /* 0x000fe20008000000 */
[----:B------:R-:W-:Y:S01]  /*6b50*/  IADD3 R4, P1, R10, 0x1f0, RZ ;  /* 0x000001f00a047810 */ /* 0x000fe20007f3e0ff */
[----:B------:R-:W-:Y:S01]  /*6b60*/  UMOV UR27, UR19 ;  /* 0x00000013001b7c82 */ /* 0x000fe20008000000 */
[----:B------:R-:W-:Y:S01]  /*6b70*/  LEA.HI.X R2, R2, R15, R3, 0x2, P2 ;  /* 0x0000000f02027211 */ /* 0x000fe200010f1403 */
[----:B------:R-:W-:Y:S01]  /*6b80*/  UMOV UR5, 0x10 ;  /* 0x0000001000057882 */ /* 0x000fe20000000000 */
[----:B------:R-:W-:Y:S01]  /*6b90*/  R2UR UR8, R4 ;  /* 0x00000000040872ca */ /* 0x000fe200000e0000 */
[----:B------:R-:W-:Y:S01]  /*6ba0*/  IMAD.X R5, RZ, RZ, R11, P1 ;  /* 0x000000ffff057224 */ /* 0x000fe200008e060b */
[----:B------:R-:W-:Y:S01]  /*6bb0*/  R2UR UR31, R2 ;  /* 0x00000000021f72ca */ /* 0x000fe200000e0000 */
[----:B------:R-:W-:-:S03]  /*6bc0*/  UMOV UR23, UR17 ;  /* 0x0000001100177c82 */ /* 0x000fc60008000000 */
[----:B------:R-:W-:-:S13]  /*6bd0*/  R2UR UR9, R5 ;  /* 0x00000000050972ca */ /* 0x000fda00000e0000 */
[----:B------:R2:W-:Y:S01]  /*6be0*/  UTMALDG.4D [UR16], [UR8], desc[UR10] ;  /* 0x00000a10080075b4 */ /* 0x0005e20008019000 */
[----:B------:R2:W-:Y:S01]  /*6bf0*/  UTMALDG.4D [UR32], [UR8], desc[UR10] ;  /* 0x00000a20080075b4 */ /* 0x0005e20008019000 */
[----:B------:R2:W-:Y:S01]  /*6c00*/  UTMALDG.4D [UR24], [UR8], desc[UR10] ;  /* 0x00000a18080075b4 */ /* 0x0005e20008019000 */
[----:B------:R2:W-:Y:S01]  /*6c10*/  UBLKCP.S.G [UR22], [UR30], UR5 ;  /* 0x000000161e0073ba */ /* 0x0005e20008000205 */
[----:B------:R-:W3:Y:S02]  /*6c20*/  SYNCS.PHASECHK.TRANS64.TRYWAIT P1, [R0+URZ+0x26828], R20 ;  /* 0x02682814000075a7 */ /* 0x000ee4000802017f */
[----:B--23--:R-:W-:Y:S05]  /*6c30*/  @!P1 BRA `(.L_x_61) ;  /* 0x0000001400889947 */ /* 0x00cfea0003800000 */
.L_x_87:
[----:B------:R-:W-:Y:S05]  /*6c40*/  @P0 BRA `(.L_x_62) ;  /* 0x0000000000140947 */ /* 0x000fea0003800000 */
[----:B------:R-:W-:Y:S01]  /*6c50*/  ISETP.NE.AND P1, PT, R13, RZ, PT ;  /* 0x000000ff0d00720c */ /* 0x000fe20003f25270 */
[----:B------:R-:W-:-:S04]  /*6c60*/  IMAD.MOV.U32 R3, RZ, RZ, 0x3100 ;  /* 0x00003100ff037424 */ /* 0x000fc800078e00ff */
[----:B------:R3:W-:Y:S08]  /*6c70*/  SYNCS.ARRIVE.TRANS64 RZ, [R0+URZ+0x26818], R3 ;  /* 0x0268180300ff79a7 */ /* 0x0007f0000800003f */
[----:B------:R-:W-:Y:S05]  /*6c80*/  @!P1 BRA `(.L_x_62) ;  /* 0x0000000000049947 */ /* 0x000fea0003800000 */
[----:B------:R-:W-:Y:S01]  /*6c90*/  BPT.TRAP 0x1 ;  /* 0x000000040000795c */ /* 0x000fe20000300000 */
.L_x_62:
[----:B------:R-:W-:Y:S01]  /*6ca0*/  VIADD R19, R19, 0x40 ;  /* 0x0000004013137836 */ /* 0x000fe20000000000 */
[----:B------:R-:W-:Y:S01]  /*6cb0*/  IADD3 R2, P1, R10, 0xf0, RZ ;  /* 0x000000f00a027810 */ /* 0x000fe20007f3e0ff */
[----:B------:R-:W-:Y:S01]  /*6cc0*/  UMOV UR22, 0x0 ;  /* 0x0000000000167882 */ /* 0x000fe20000000000 */
[----:B------:R-:W-:Y:S01]  /*6cd0*/  R2UR UR16, R0 ;  /* 0x00000000001072ca */ /* 0x000fe200000e0000 */
[----:B------:R-:W-:Y:S01]  /*6ce0*/  UMOV UR23, 0x14f00000 ;  /* 0x14f0000000177882 */ /* 0x000fe20000000000 */
[----:B------:R-:W-:Y:S01]  /*6cf0*/  R2UR UR35, R19 ;  /* 0x00000000132372ca */ /* 0x000fe200000e0000 */
[----:B---3--:R-:W-:Y:S01]  /*6d00*/  IMAD.X R3, RZ, RZ, R11, P1 ;  /* 0x000000ffff037224 */ /* 0x008fe200008e060b */
[----:B------:R-:W-:Y:S01]  /*6d10*/  R2UR UR10, R2 ;  /* 0x00000000020a72ca */ /* 0x000fe200000e0000 */
[----:B------:R-:W-:Y:S01]  /*6d20*/  UMOV UR34, URZ ;  /* 0x0000003f00227c82 */ /* 0x000fe20008000000 */
[----:B------:R-:W-:Y:S01]  /*6d30*/  UMOV UR36, UR20 ;  /* 0x0000001400247c82 */ /* 0x000fe20008000000 */
[----:B------:R-:W-:Y:S01]  /*6d40*/  UMOV UR37, UR21 ;  /* 0x0000001500257c82 */ /* 0x000fe20008000000 */
[----:B------:R-:W-:Y:S01]  /*6d50*/  R2UR UR11, R3 ;  /* 0x00000000030b72ca */ /* 0x000fe200000e0000 */
[----:B------:R-:W-:Y:S01]  /*6d60*/  UMOV UR26, 0x20 ;  /* 0x00000020001a7882 */ /* 0x000fe20000000000 */
[----:B------:R-:W-:Y:S01]  /*6d70*/  UMOV UR28, UR20 ;  /* 0x00000014001c7c82 */ /* 0x000fe20008000000 */
[----:B------:R-:W-:Y:S01]  /*6d80*/  UMOV UR29, UR21 ;  /* 0x00000015001d7c82 */ /* 0x000fe20008000000 */
[----:B------:R-:W-:Y:S01]  /*6d90*/  UMOV UR18, 0x40 ;  /* 0x0000004000127882 */ /* 0x000fe20000000000 */
[----:B------:R-:W-:-:S02]  /*6da0*/  UIADD3 UR32, UR16, 0x15000, URZ ;  /* 0x0001500010207890 */ /* 0x000fc4000fffe03f */
[----:B------:R-:W-:Y:S02]  /*6db0*/  UIADD3 UR33, UR16, 0x26818, URZ ;  /* 0x0002681810217890 */ /* 0x000fe4000fffe03f */
[----:B------:R-:W-:Y:S02]  /*6dc0*/  UIADD3 UR24, UR16, 0x16000, URZ ;  /* 0x0001600010187890 */ /* 0x000fe4000fffe03f */
[----:B------:R-:W-:Y:S02]  /*6dd0*/  UIADD3 UR30, UR16, 0x1e100, URZ ;  /* 0x0001e100101e7890 */ /* 0x000fe4000fffe03f */
[----:B------:R-:W-:Y:S02]  /*6de0*/  UIADD3 UR16, UR16, 0x17000, URZ ;  /* 0x0001700010107890 */ /* 0x000fe4000fffe03f */
[----:B------:R-:W-:Y:S02]  /*6df0*/  UIMAD.WIDE UR8, UR35, 0x4, UR14 ;  /* 0x00000004230878a5 */ /* 0x000fe4000f8e020e */
[----:B------:R3:W-:Y:S01]  /*6e00*/  UTMALDG.4D [UR32], [UR10], desc[UR22] ;  /* 0x000016200a0075b4 */ /* 0x0007e20008019000 */
[----:B------:R-:W-:Y:S01]  /*6e10*/  UMOV UR25, UR33 ;  /* 0x0000002100197c82 */ /* 0x000fe20008000000 */
[----:B------:R-:W-:Y:S01]  /*6e20*/  UMOV UR27, UR35 ;  /* 0x00000023001b7c82 */ /* 0x000fe20008000000 */
[----:B------:R-:W-:Y:S01]  /*6e30*/  UMOV UR17, UR33 ;  /* 0x0000002100117c82 */ /* 0x000fe20008000000 */
[----:B------:R-:W-:Y:S01]  /*6e40*/  UMOV UR19, UR35 ;  /* 0x0000002300137c82 */ /* 0x000fe20008000000 */
[----:B------:R-:W-:Y:S01]  /*6e50*/  UMOV UR31, UR33 ;  /* 0x00000021001f7c82 */ /* 0x000fe20008000000 */
[----:B------:R-:W-:Y:S01]  /*6e60*/  UMOV UR5, 0x10 ;  /* 0x0000001000057882 */ /* 0x000fe20000000000 */
[----:B------:R3:W-:Y:S01]  /*6e70*/  UTMALDG.4D [UR24], [UR10], desc[UR22] ;  /* 0x000016180a0075b4 */ /* 0x0007e20008019000 */
[----:B------:R3:W-:Y:S01]  /*6e80*/  UTMALDG.4D [UR16], [UR10], desc[UR22] ;  /* 0x000016100a0075b4 */ /* 0x0007e20008019000 */
[----:B------:R3:W-:Y:S01]  /*6e90*/  UBLKCP.S.G [UR30], [UR8], UR5 ;  /* 0x0000001e080073ba */ /* 0x0007e20008000205 */
[----:B------:R-:W4:Y:S02]  /*6ea0*/  SYNCS.PHASECHK.TRANS64.TRYWAIT P1, [R0+URZ+0x26848], R20 ;  /* 0x02684814000075a7 */ /* 0x000f24000802017f */
[----:B---34-:R-:W-:Y:S05]  /*6eb0*/  @!P1 BRA `(.L_x_63) ;  /* 0x0000001000fc9947 */ /* 0x018fea0003800000 */
.L_x_88:
[----:B-123--:R-:W-:Y:S01]  /*6ec0*/  SHF.R.S32.HI R20, RZ, 0x1f, R19 ;  /* 0x0000001fff147819 */ /* 0x00efe20000011413 */
[----:B------:R-:W-:Y:S06]  /*6ed0*/  @P0 BRA `(.L_x_64) ;  /* 0x0000000000140947 */ /* 0x000fec0003800000 */
[----:B------:R-:W-:Y:S01]  /*6ee0*/  ISETP.NE.AND P1, PT, R13, RZ, PT ;  /* 0x000000ff0d00720c */ /* 0x000fe20003f25270 */
[----:B------:R-:W-:-:S04]  /*6ef0*/  IMAD.MOV.U32 R21, RZ, RZ, 0x3100 ;  /* 0x00003100ff157424 */ /* 0x000fc800078e00ff */
[----:B------:R1:W-:Y:S08]  /*6f00*/  SYNCS.ARRIVE.TRANS64 RZ, [R0+URZ+0x26838], R21 ;  /* 0x0268381500ff79a7 */ /* 0x0003f0000800003f */
[----:B------:R-:W-:Y:S05]  /*6f10*/  @!P1 BRA `(.L_x_64) ;  /* 0x0000000000049947 */ /* 0x000fea0003800000 */
[----:B------:R-:W-:Y:S01]  /*6f20*/  BPT.TRAP 0x1 ;  /* 0x000000040000795c */ /* 0x000fe20000300000 */
.L_x_64:
[C---:B------:R-:W-:Y:S01]  /*6f30*/  R2UR UR35, R19.reuse ;  /* 0x00000000132372ca */ /* 0x040fe200000e0000 */
[----:B------:R-:W-:Y:S01]  /*6f40*/  UMOV UR10, 0x0 ;  /* 0x00000000000a7882 */ /* 0x000fe20000000000 */
[----:B------:R-:W-:Y:S01]  /*6f50*/  IADD3 R19, P1, R19, UR6, RZ ;  /* 0x0000000613137c10 */ /* 0x000fe2000ff3e0ff */
[----:B------:R-:W-:Y:S01]  /*6f60*/  UMOV UR11, 0x14f00000 ;  /* 0x14f00000000b7882 */ /* 0x000fe20000000000 */
[----:B------:R-:W-:Y:S01]  /*6f70*/  R2UR UR22, R0 ;  /* 0x00000000001672ca */ /* 0x000fe200000e0000 */
[----:B------:R-:W-:Y:S01]  /*6f80*/  UMOV UR34, URZ ;  /* 0x0000003f00227c82 */ /* 0x000fe20008000000 */
[----:B------:R-:W-:Y:S01]  /*6f90*/  R2UR UR8, R4 ;  /* 0x00000000040872ca */ /* 0x000fe200000e0000 */
[----:B------:R-:W-:Y:S01]  /*6fa0*/  IMAD.X R20, R20, 0x1, R8, P1 ;  /* 0x0000000114147824 */ /* 0x000fe200008e0608 */
[----:B------:R-:W-:Y:S01]  /*6fb0*/  LEA R14, P1, R19, R14, 0x2 ;  /* 0x0000000e130e7211 */ /* 0x000fe200078210ff */
[----:B------:R-:W-:Y:S01]  /*6fc0*/  UMOV UR36, UR20 ;  /* 0x0000001400247c82 */ /* 0x000fe20008000000 */
[----:B------:R-:W-:Y:S01]  /*6fd0*/  R2UR UR9, R5 ;  /* 0x00000000050972ca */ /* 0x000fe200000e0000 */
[----:B------:R-:W-:Y:S01]  /*6fe0*/  UMOV UR37, UR21 ;  /* 0x0000001500257c82 */ /* 0x000fe20008000000 */
[----:B------:R-:W-:Y:S01]  /*6ff0*/  LEA.HI.X R15, R19, R15, R20, 0x2, P1 ;  /* 0x0000000f130f7211 */ /* 0x000fe200008f1414 */
[----:B------:R-:W-:Y:S01]  /*7000*/  UMOV UR26, 0x20 ;  /* 0x00000020001a7882 */ /* 0x000fe20000000000 */
[----:B------:R-:W-:Y:S01]  /*7010*/  R2UR UR30, R14 ;  /* 0x000000000e1e72ca */ /* 0x000fe200000e0000 */
[----:B------:R-:W-:Y:S01]  /*7020*/  UMOV UR28, UR20 ;  /* 0x00000014001c7c82 */ /* 0x000fe20008000000 */
[----:B------:R-:W-:Y:S01]  /*7030*/  R2UR UR31, R15 ;  /* 0x000000000f1f72ca */ /* 0x000fe200000e0000 */
[----:B------:R-:W-:Y:S01]  /*7040*/  UIADD3 UR32, UR22, 0x1b000, URZ ;  /* 0x0001b00016207890 */ /* 0x000fe2000fffe03f */
[----:B------:R-:W-:Y:S01]  /*7050*/  LOP3.LUT R9, R9, 0x1, RZ, 0x3c, !PT ;  /* 0x0000000109097812 */ /* 0x000fe200078e3cff */
[----:B------:R-:W-:-:S02]  /*7060*/  UIADD3 UR33, UR22, 0x26838, URZ ;  /* 0x0002683816217890 */ /* 0x000fc4000fffe03f */
[----:B------:R-:W-:Y:S01]  /*7070*/  UIADD3 UR24, UR22, 0x1c000, URZ ;  /* 0x0001c00016187890 */ /* 0x000fe2000fffe03f */
[----:B------:R-:W-:Y:S01]  /*7080*/  SHF.L.U32 R5, R9, 0x1f, RZ ;  /* 0x0000001f09057819 */ /* 0x000fe200000006ff */
[----:B------:R-:W-:Y:S02]  /*7090*/  UIADD3 UR16, UR22, 0x1d000, URZ ;  /* 0x0001d00016107890 */ /* 0x000fe4000fffe03f */
[----:B------:R-:W-:Y:S01]  /*70a0*/  UIADD3 UR22, UR22, 0x1e300, URZ ;  /* 0x0001e30016167890 */ /* 0x000fe2000fffe03f */
[----:B------:R-:W-:Y:S01]  /*70b0*/  UMOV UR29, UR21 ;  /* 0x00000015001d7c82 */ /* 0x000fe20008000000 */
[----:B------:R-:W-:Y:S01]  /*70c0*/  UMOV UR27, UR35 ;  /* 0x00000023001b7c82 */ /* 0x000fe20008000000 */
[----:B------:R-:W-:Y:S01]  /*70d0*/  UMOV UR25, UR33 ;  /* 0x0000002100197c82 */ /* 0x000fe20008000000 */
[----:B------:R-:W-:Y:S01]  /*70e0*/  UMOV UR18, 0x40 ;  /* 0x0000004000127882 */ /* 0x000fe20000000000 */
[----:B------:R-:W-:Y:S01]  /*70f0*/  UMOV UR19, UR35 ;  /* 0x0000002300137c82 */ /* 0x000fe20008000000 */
[----:B------:R2:W-:Y:S01]  /*7100*/  UTMALDG.4D [UR32], [UR8], desc[UR10] ;  /* 0x00000a20080075b4 */ /* 0x0005e20008019000 */
[----:B------:R-:W-:Y:S01]  /*7110*/  UMOV UR17, UR33 ;  /* 0x0000002100117c82 */ /* 0x000fe20008000000 */
[----:B------:R-:W-:Y:S01]  /*7120*/  UMOV UR23, UR33 ;  /* 0x0000002100177c82 */ /* 0x000fe20008000000 */
[----:B------:R-:W-:Y:S01]  /*7130*/  UMOV UR5, 0x10 ;  /* 0x0000001000057882 */ /* 0x000fe20000000000 */
[----:B------:R2:W-:Y:S01]  /*7140*/  UTMALDG.4D [UR24], [UR8], desc[UR10] ;  /* 0x00000a18080075b4 */ /* 0x0005e20008019000 */
[----:B------:R2:W-:Y:S01]  /*7150*/  UTMALDG.4D [UR16], [UR8], desc[UR10] ;  /* 0x00000a10080075b4 */ /* 0x0005e20008019000 */
[----:B------:R2:W-:Y:S01]  /*7160*/  UBLKCP.S.G [UR22], [UR30], UR5 ;  /* 0x000000161e0073ba */ /* 0x0005e20008000205 */
[----:B------:R-:W3:Y:S02]  /*7170*/  SYNCS.PHASECHK.TRANS64.TRYWAIT P1, [R0+URZ+0x26820], R5 ;  /* 0x02682005000075a7 */ /* 0x000ee4000802017f */
[----:B--23--:R-:W-:Y:S05]  /*7180*/  @!P1 BRA `(.L_x_65) ;  /* 0x00000010005c9947 */ /* 0x00cfea0003800000 */
.L_x_90:
[----:B------:R-:W-:Y:S05]  /*7190*/  @P0 BRA `(.L_x_66) ;  /* 0x0000000000140947 */ /* 0x000fea0003800000 */
[----:B------:R-:W-:Y:S01]  /*71a0*/  ISETP.NE.AND P1, PT, R13, RZ, PT ;  /* 0x000000ff0d00720c */ /* 0x000fe20003f25270 */
[----:B--2---:R-:W-:-:S04]  /*71b0*/  IMAD.MOV.U32 R5, RZ, RZ, 0x3100 ;  /* 0x00003100ff057424 */ /* 0x004fc800078e00ff */
[----:B------:R3:W-:Y:S08]  /*71c0*/  SYNCS.ARRIVE.TRANS64 RZ, [R0+URZ+0x26810], R5 ;  /* 0x0268100500ff79a7 */ /* 0x0007f0000800003f */
[----:B------:R-:W-:Y:S05]  /*71d0*/  @!P1 BRA `(.L_x_66) ;  /* 0x0000000000049947 */ /* 0x000fea0003800000 */
[----:B------:R-:W-:Y:S01]  /*71e0*/  BPT.TRAP 0x1 ;  /* 0x000000040000795c */ /* 0x000fe20000300000 */
.L_x_66:
[----:B------:R-:W-:Y:S01]  /*71f0*/  R2UR UR5, R16 ;  /* 0x00000000100572ca */ /* 0x000fe200000e0000 */
[----:B------:R-:W-:Y:S01]  /*7200*/  UMOV UR22, 0x0 ;  /* 0x0000000000167882 */ /* 0x000fe20000000000 */
[----:B------:R-:W-:Y:S01]  /*7210*/  R2UR UR16, R0 ;  /* 0x00000000001072ca */ /* 0x000fe200000e0000 */
[----:B------:R-:W-:Y:S01]  /*7220*/  UMOV UR23, 0x14f00000 ;  /* 0x14f0000000177882 */ /* 0x000fe20000000000 */
[----:B------:R-:W-:Y:S01]  /*7230*/  R2UR UR10, R2 ;  /* 0x00000000020a72ca */ /* 0x000fe200000e0000 */
[----:B------:R-:W-:Y:S01]  /*7240*/  UMOV UR34, URZ ;  /* 0x0000003f00227c82 */ /* 0x000fe20008000000 */
[----:B------:R-:W-:Y:S01]  /*7250*/  R2UR UR11, R3 ;  /* 0x00000000030b72ca */ /* 0x000fe200000e0000 */
[----:B------:R-:W-:Y:S01]  /*7260*/  UMOV UR36, UR20 ;  /* 0x0000001400247c82 */ /* 0x000fe20008000000 */
[----:B------:R-:W-:Y:S01]  /*7270*/  IADD3 R18, R18, -0x2, RZ ;  /* 0xfffffffe12127810 */ /* 0x000fe20007ffe0ff */
[----:B------:R-:W-:Y:S01]  /*7280*/  UMOV UR37, UR21 ;  /* 0x0000001500257c82 */ /* 0x000fe20008000000 */
[----:B------:R-:W-:Y:S01]  /*7290*/  UMOV UR26, 0x20 ;  /* 0x00000020001a7882 */ /* 0x000fe20000000000 */
[----:B------:R-:W-:Y:S01]  /*72a0*/  UMOV UR28, UR20 ;  /* 0x00000014001c7c82 */ /* 0x000fe20008000000 */
[----:B------:R-:W-:Y:S01]  /*72b0*/  ISETP.NE.AND P1, PT, R18, RZ, PT ;  /* 0x000000ff1200720c */ /* 0x000fe20003f25270 */
[----:B------:R-:W-:-:S02]  /*72c0*/  UIADD3 UR5, UR5, 0x2, URZ ;  /* 0x0000000205057890 */ /* 0x000fc4000fffe03f */
[----:B------:R-:W-:Y:S02]  /*72d0*/  UIADD3 UR32, UR16, 0x12000, URZ ;  /* 0x0001200010207890 */ /* 0x000fe4000fffe03f */
[----:B------:R-:W-:Y:S02]  /*72e0*/  USHF.L.U32 UR35, UR5, 0x6, URZ ;  /* 0x0000000605237899 */ /* 0x000fe4000800063f */
[----:B------:R-:W-:Y:S01]  /*72f0*/  UIADD3 UR33, UR16, 0x26810, URZ ;  /* 0x0002681010217890 */ /* 0x000fe2000fffe03f */
[----:B------:R-:W-:Y:S01]  /*7300*/  IMAD.U32 R16, RZ, RZ, UR5 ;  /* 0x00000005ff107e24 */ /* 0x000fe2000f8e00ff */
[----:B------:R-:W-:Y:S02]  /*7310*/  UIADD3 UR24, UR16, 0x13000, URZ ;  /* 0x0001300010187890 */ /* 0x000fe4000fffe03f */
[----:B------:R-:W-:Y:S02]  /*7320*/  UIADD3 UR30, UR16, 0x1e000, URZ ;  /* 0x0001e000101e7890 */ /* 0x000fe4000fffe03f */
[----:B------:R-:W-:-:S02]  /*7330*/  UIADD3 UR16, UR16, 0x14000, URZ ;  /* 0x0001400010107890 */ /* 0x000fc4000fffe03f */
[----:B------:R-:W-:Y:S02]  /*7340*/  UIMAD.WIDE UR8, UR35, 0x4, UR14 ;  /* 0x00000004230878a5 */ /* 0x000fe4000f8e020e */
[----:B------:R4:W-:Y:S01]  /*7350*/  UTMALDG.4D [UR32], [UR10], desc[UR22] ;  /* 0x000016200a0075b4 */ /* 0x0009e20008019000 */
[----:B------:R-:W-:Y:S01]  /*7360*/  UMOV UR29, UR21 ;  /* 0x00000015001d7c82 */ /* 0x000fe20008000000 */
[----:B------:R-:W-:Y:S01]  /*7370*/  UMOV UR25, UR33 ;  /* 0x0000002100197c82 */ /* 0x000fe20008000000 */
[----:B------:R-:W-:Y:S01]  /*7380*/  UMOV UR27, UR35 ;  /* 0x00000023001b7c82 */ /* 0x000fe20008000000 */
[----:B------:R-:W-:Y:S01]  /*7390*/  UMOV UR18, 0x40 ;  /* 0x0000004000127882 */ /* 0x000fe20000000000 */
[----:B------:R-:W-:Y:S01]  /*73a0*/  UMOV UR17, UR33 ;  /* 0x0000002100117c82 */ /* 0x000fe20008000000 */
[----:B------:R-:W-:Y:S01]  /*73b0*/  UMOV UR19, UR35 ;  /* 0x0000002300137c82 */ /* 0x000fe20008000000 */
[----:B------:R-:W-:Y:S01]  /*73c0*/  UMOV UR13, 0x10 ;  /* 0x00000010000d7882 */ /* 0x000fe20000000000 */
[----:B------:R4:W-:Y:S01]  /*73d0*/  UTMALDG.4D [UR24], [UR10], desc[UR22] ;  /* 0x000016180a0075b4 */ /* 0x0009e20008019000 */
[----:B------:R-:W-:Y:S01]  /*73e0*/  UMOV UR31, UR33 ;  /* 0x00000021001f7c82 */ /* 0x000fe20008000000 */
[----:B------:R4:W-:Y:S01]  /*73f0*/  UTMALDG.4D [UR16], [UR10], desc[UR22] ;  /* 0x000016100a0075b4 */ /* 0x0009e20008019000 */
[----:B------:R4:W-:Y:S02]  /*7400*/  UBLKCP.S.G [UR30], [UR8], UR13 ;  /* 0x0000001e080073ba */ /* 0x0009e4000800020d */
[----:B----4-:R-:W-:Y:S05]  /*7410*/  @P1 BRA `(.L_x_67) ;  /* 0xfffffff4003c1947 */ /* 0x010fea000383ffff */
[----:B--23--:R-:W-:-:S07]  /*7420*/  IMAD.U32 R5, RZ, RZ, UR35 ;  /* 0x00000023ff057e24 */ /* 0x00cfce000f8e00ff */
.L_x_58:
[----:B------:R-:W-:-:S13]  /*7430*/  ISETP.NE.AND P1, PT, R17, RZ, PT ;  /* 0x000000ff1100720c */ /* 0x000fda0003f25270 */
[----:B------:R-:W-:Y:S05]  /*7440*/  @!P1 BRA `(.L_x_57) ;  /* 0x0000000400609947 */ /* 0x000fea0003800000 */
[----:B------:R-:W-:-:S04]  /*7450*/  SHF.L.U32 R7, R9, 0x1f, RZ ;  /* 0x0000001f09077819 */ /* 0x000fc800000006ff */
[----:B------:R-:W2:Y:S02]  /*7460*/  SYNCS.PHASECHK.TRANS64.TRYWAIT P1, [R0+URZ+0x26840], R7 ;  /* 0x02684007000075a7 */ /* 0x000ea4000802017f */
[----:B--2---:R-:W-:Y:S05]  /*7470*/  @!P1 BRA `(.L_x_68) ;  /* 0x0000000c00b89947 */ /* 0x004fea0003800000 */
.L_x_91:
[----:B------:R-:W-:Y:S05]  /*7480*/  @P0 BRA `(.L_x_69) ;  /* 0x0000000000140947 */ /* 0x000fea0003800000 */
[----:B------:R-:W-:Y:S01]  /*7490*/  ISETP.NE.AND P1, PT, R13, RZ, PT ;  /* 0x000000ff0d00720c */ /* 0x000fe20003f25270 */
[----:B------:R-:W-:-:S04]  /*74a0*/  IMAD.MOV.U32 R5, RZ, RZ, 0x3100 ;  /* 0x00003100ff057424 */ /* 0x000fc800078e00ff */
[----:B------:R3:W-:Y:S08]  /*74b0*/  SYNCS.ARRIVE.TRANS64 RZ, [R0+URZ+0x26830], R5 ;  /* 0x0268300500ff79a7 */ /* 0x0007f0000800003f */
[----:B------:R-:W-:Y:S05]  /*74c0*/  @!P1 BRA `(.L_x_69) ;  /* 0x0000000000049947 */ /* 0x000fea0003800000 */
[----:B------:R-:W-:Y:S01]  /*74d0*/  BPT.TRAP 0x1 ;  /* 0x000000040000795c */ /* 0x000fe20000300000 */
.L_x_69:
[----:B---3--:R-:W3:Y:S01]  /*74e0*/  LDC.64 R4, c[0x0][0x728] ;  /* 0x0001ca00ff047b82 */ /* 0x008ee20000000a00 */
[----:B------:R-:W-:Y:S01]  /*74f0*/  IMAD.SHL.U32 R15, R16, 0x40, RZ ;  /* 0x00000040100f7824 */ /* 0x000fe200078e00ff */
[----:B------:R-:W-:Y:S01]  /*7500*/  R2UR UR16, R0 ;  /* 0x00000000001072ca */ /* 0x000fe200000e0000 */
[----:B------:R-:W-:Y:S01]  /*7510*/  UMOV UR10, 0x0 ;  /* 0x00000000000a7882 */ /* 0x000fe20000000000 */
[----:B------:R-:W-:Y:S01]  /*7520*/  UMOV UR11, 0x14f00000 ;  /* 0x14f00000000b7882 */ /* 0x000fe20000000000 */
[----:B------:R-:W-:Y:S01]  /*7530*/  UMOV UR34, URZ ;  /* 0x0000003f00227c82 */ /* 0x000fe20008000000 */
[C---:B------:R-:W-:Y:S01]  /*7540*/  IADD3 R6, P1, R15.reuse, UR6, RZ ;  /* 0x000000060f067c10 */ /* 0x040fe2000ff3e0ff */
[----:B------:R-:W-:Y:S01]  /*7550*/  UMOV UR36, UR20 ;  /* 0x0000001400247c82 */ /* 0x000fe20008000000 */
[C---:B------:R-:W-:Y:S01]  /*7560*/  R2UR UR35, R15.reuse ;  /* 0x000000000f2372ca */ /* 0x040fe200000e0000 */
[----:B------:R-:W-:Y:S01]  /*7570*/  UMOV UR37, UR21 ;  /* 0x0000001500257c82 */ /* 0x000fe20008000000 */
[----:B------:R-:W-:Y:S01]  /*7580*/  LEA.HI.X.SX32 R12, R15, R8, 0x1, P1 ;  /* 0x000000080f0c7211 */ /* 0x000fe200008f0eff */
        /* <DEDUP_REMOVED lines=8> */
[----:B------:R-:W-:Y:S01]  /*7610*/  UIADD3 UR16, UR16, 0x1a000, URZ ;  /* 0x0001a00010107890 */ /* 0x000fe2000fffe03f */
[----:B---3--:R-:W-:Y:S01]  /*7620*/  LEA R4, P2, R6, R4, 0x2 ;  /* 0x0000000406047211 */ /* 0x008fe200078410ff */
[----:B------:R-:W-:Y:S01]  /*7630*/  UMOV UR25, UR33 ;  /* 0x0000002100197c82 */ /* 0x000fe20008000000 */
[----:B------:R-:W-:Y:S01]  /*7640*/  UMOV UR27, UR35 ;  /* 0x00000023001b7c82 */ /* 0x000fe20008000000 */
[----:B------:R-:W-:Y:S01]  /*7650*/  UMOV UR17, UR33 ;  /* 0x0000002100117c82 */ /* 0x000fe20008000000 */
[----:B------:R-:W-:Y:S01]  /*7660*/  R2UR UR22, R4 ;  /* 0x00000000041672ca */ /* 0x000fe200000e0000 */
[----:B------:R-:W-:Y:S01]  /*7670*/  UMOV UR19, UR35 ;  /* 0x0000002300137c82 */ /* 0x000fe20008000000 */
[----:B------:R-:W-:Y:S01]  /*7680*/  IADD3 R4, P1, R10, 0x1f0, RZ ;  /* 0x000001f00a047810 */ /* 0x000fe20007f3e0ff */
[----:B------:R-:W-:Y:S01]  /*7690*/  UMOV UR31, UR33 ;  /* 0x00000021001f7c82 */ /* 0x000fe20008000000 */
[----:B------:R-:W-:Y:S01]  /*76a0*/  LEA.HI.X R5, R6, R5, R12, 0x2, P2 ;  /* 0x0000000506057211 */ /* 0x000fe200010f140c */
[----:B------:R-:W-:Y:S01]  /*76b0*/  UMOV UR5, 0x10 ;  /* 0x0000001000057882 */ /* 0x000fe20000000000 */
[----:B------:R-:W-:Y:S01]  /*76c0*/  R2UR UR8, R4 ;  /* 0x00000000040872ca */ /* 0x000fe200000e0000 */
[----:B------:R-:W-:Y:S01]  /*76d0*/  IMAD.X R4, RZ, RZ, R11, P1 ;  /* 0x000000ffff047224 */ /* 0x000fe200008e060b */
[----:B------:R-:W-:-:S04]  /*76e0*/  R2UR UR23, R5 ;  /* 0x00000000051772ca */ /* 0x000fc800000e0000 */
[----:B------:R-:W-:-:S13]  /*76f0*/  R2UR UR9, R4 ;  /* 0x00000000040972ca */ /* 0x000fda00000e0000 */
[----:B------:R3:W-:Y:S01]  /*7700*/  UTMALDG.4D [UR32], [UR8], desc[UR10] ;  /* 0x00000a20080075b4 */ /* 0x0007e20008019000 */
[----:B------:R3:W-:Y:S01]  /*7710*/  UTMALDG.4D [UR24], [UR8], desc[UR10] ;  /* 0x00000a18080075b4 */ /* 0x0007e20008019000 */
[----:B------:R3:W-:Y:S01]  /*7720*/  UTMALDG.4D [UR16], [UR8], desc[UR10] ;  /* 0x00000a10080075b4 */ /* 0x0007e20008019000 */
[----:B------:R3:W-:Y:S01]  /*7730*/  UBLKCP.S.G [UR30], [UR22], UR5 ;  /* 0x0000001e160073ba */ /* 0x0007e20008000205 */
[----:B------:R-:W4:Y:S02]  /*7740*/  SYNCS.PHASECHK.TRANS64.TRYWAIT P1, [R0+URZ+0x26828], R7 ;  /* 0x02682807000075a7 */ /* 0x000f24000802017f */
[----:B---34-:R-:W-:Y:S05]  /*7750*/  @!P1 BRA `(.L_x_70) ;  /* 0x0000000c00149947 */ /* 0x018fea0003800000 */
.L_x_92:
[----:B------:R-:W-:Y:S05]  /*7760*/  @P0 BRA `(.L_x_71) ;  /* 0x0000000000140947 */ /* 0x000fea0003800000 */
[----:B------:R-:W-:Y:S01]  /*7770*/  ISETP.NE.AND P0, PT, R13, RZ, PT ;  /* 0x000000ff0d00720c */ /* 0x000fe20003f05270 */
[----:B------:R-:W-:-:S04]  /*7780*/  IMAD.MOV.U32 R5, RZ, RZ, 0x3100 ;  /* 0x00003100ff057424 */ /* 0x000fc800078e00ff */
[----:B------:R4:W-:Y:S08]  /*7790*/  SYNCS.ARRIVE.TRANS64 RZ, [R0+URZ+0x26818], R5 ;  /* 0x0268180500ff79a7 */ /* 0x0009f0000800003f */
[----:B------:R-:W-:Y:S05]  /*77a0*/  @!P0 BRA `(.L_x_71) ;  /* 0x0000000000048947 */ /* 0x000fea0003800000 */
[----:B------:R-:W-:Y:S01]  /*77b0*/  BPT.TRAP 0x1 ;  /* 0x000000040000795c */ /* 0x000fe20000300000 */
.L_x_71:
        /* <DEDUP_REMOVED lines=8> */
[----:B------:R-:W-:Y:S01]  /*7840*/  UMOV UR37, UR21 ;  /* 0x0000001500257c82 */ /* 0x000fe20008000000 */
[----:B------:R-:W-:Y:S01]  /*7850*/  UMOV UR26, 0x20 ;  /* 0x00000020001a7882 */ /* 0x000fe20000000000 */
[----:B------:R-:W-:Y:S01]  /*7860*/  UMOV UR28, UR20 ;  /* 0x00000014001c7c82 */ /* 0x000fe20008000000 */
[----:B------:R-:W-:Y:S01]  /*7870*/  UMOV UR29, UR21 ;  /* 0x00000015001d7c82 */ /* 0x000fe20008000000 */
[----:B------:R-:W-:Y:S01]  /*7880*/  UMOV UR18, 0x40 ;  /* 0x0000004000127882 */ /* 0x000fe20000000000 */
[----:B------:R-:W-:Y:S01]  /*7890*/  UIADD3 UR35, UR35, 0x40, URZ ;  /* 0x0000004023237890 */ /* 0x000fe2000fffe03f */
[----:B------:R-:W-:Y:S01]  /*78a0*/  IMAD.MOV.U32 R12, RZ, RZ, 0x1 ;  /* 0x00000001ff0c7424 */ /* 0x000fe200078e00ff */
[----:B------:R-:W-:-:S02]  /*78b0*/  UIADD3 UR32, UR16, 0x15000, URZ ;  /* 0x0001500010207890 */ /* 0x000fc4000fffe03f */
[----:B------:R-:W-:Y:S02]  /*78c0*/  UIADD3 UR33, UR16, 0x26818, URZ ;  /* 0x0002681810217890 */ /* 0x000fe4000fffe03f */
[----:B------:R-:W-:Y:S01]  /*78d0*/  UIADD3 UR24, UR16, 0x16000, URZ ;  /* 0x0001600010187890 */ /* 0x000fe2000fffe03f */
[----:B----4-:R-:W-:Y:S01]  /*78e0*/  IMAD.U32 R5, RZ, RZ, UR35 ;  /* 0x00000023ff057e24 */ /* 0x010fe2000f8e00ff */
        /* <DEDUP_REMOVED lines=8> */
[----:B------:R-:W-:Y:S01]  /*7970*/  UMOV UR5, 0x10 ;  /* 0x0000001000057882 */ /* 0x000fe20000000000 */
[----:B------:R-:W-:Y:S01]  /*7980*/  UMOV UR31, UR33 ;  /* 0x00000021001f7c82 */ /* 0x000fe20008000000 */
[----:B------:R4:W-:Y:S01]  /*7990*/  UTMALDG.4D [UR24], [UR10], desc[UR22] ;  /* 0x000016180a0075b4 */ /* 0x0009e20008019000 */
[----:B------:R4:W-:Y:S01]  /*79a0*/  UTMALDG.4D [UR16], [UR10], desc[UR22] ;  /* 0x000016100a0075b4 */ /* 0x0009e20008019000 */
[----:B------:R4:W-:Y:S02]  /*79b0*/  UBLKCP.S.G [UR30], [UR8], UR5 ;  /* 0x0000001e080073ba */ /* 0x0009e40008000205 */
[----:B----4-:R-:W-:Y:S01]  /*79c0*/  NOP ;  /* 0x0000000000007918 */ /* 0x010fe20000000000 */
.L_x_57:
[----:B------:R-:W4:Y:S01]  /*79d0*/  S2R R2, SR_TID.X ;  /* 0x0000000000027919 */ /* 0x000f220000002100 */
[----:B------:R-:W-:Y:S01]  /*79e0*/  IMAD R3, R12, 0x8, R0 ;  /* 0x000000080c037824 */ /* 0x000fe200078e0200 */
[----:B----4-:R-:W-:Y:S02]  /*79f0*/  LOP3.LUT R4, R2, 0x7f, RZ, 0xc0, !PT ;  /* 0x0000007f02047812 */ /* 0x010fe400078ec0ff */
[----:B------:R-:W-:Y:S02]  /*7a00*/  SHF.L.U32 R2, R9, 0x1f, RZ ;  /* 0x0000001f09027819 */ /* 0x000fe400000006ff */
[----:B------:R-:W-:Y:S02]  /*7a10*/  ISETP.NE.AND P1, PT, R4, RZ, PT ;  /* 0x000000ff0400720c */ /* 0x000fe40003f25270 */
[----:B------:R-:W4:Y:S02]  /*7a20*/  SYNCS.PHASECHK.TRANS64.TRYWAIT P0, [R3+URZ+0x26840], R2 ;  /* 0x02684002030075a7 */ /* 0x000f24000800017f */
[----:B----4-:R-:W-:Y:S09]  /*7a30*/  @!P0 BRA `(.L_x_72) ;  /* 0x0000000800708947 */ /* 0x010ff20003800000 */
.L_x_93:
[----:B------:R-:W-:Y:S05]  /*7a40*/  @P1 BRA `(.L_x_73) ;  /* 0x0000000000181947 */ /* 0x000fea0003800000 */
[----:B------:R-:W5:Y:S01]  /*7a50*/  S2R R4, SR_TID.X ;  /* 0x0000000000047919 */ /* 0x000f620000002100 */
[----:B----4-:R-:W-:-:S04]  /*7a60*/  MOV R2, 0x3100 ;  /* 0x0000310000027802 */ /* 0x010fc80000000f00 */
[----:B------:R4:W-:Y:S01]  /*7a70*/  SYNCS.ARRIVE.TRANS64 RZ, [R3+URZ+0x26830], R2 ;  /* 0x0268300203ff79a7 */ /* 0x0009e2000800003f */
[----:B-----5:R-:W-:-:S13]  /*7a80*/  LOP3.LUT P0, RZ, R4, 0x1f, RZ, 0xc0, !PT ;  /* 0x0000001f04ff7812 */ /* 0x020fda000780c0ff */
[----:B----4-:R-:W-:Y:S05]  /*7a90*/  @!P0 BRA `(.L_x_73) ;  /* 0x0000000000048947 */ /* 0x010fea0003800000 */
[----:B------:R-:W-:Y:S01]  /*7aa0*/  BPT.TRAP 0x1 ;  /* 0x000000040000795c */ /* 0x000fe20000300000 */
.L_x_73:
[----:B------:R-:W-:Y:S01]  /*7ab0*/  R2UR UR35, R5 ;  /* 0x00000000052372ca */ /* 0x000fe200000e0000 */
[C-C-:B----4-:R-:W-:Y:S01]  /*7ac0*/  IMAD R2, R12.reuse, 0x3000, R0.reuse ;  /* 0x000030000c027824 */ /* 0x150fe200078e0200 */
[----:B------:R-:W-:Y:S01]  /*7ad0*/  R2UR UR33, R3 ;  /* 0x00000000032172ca */ /* 0x000fe200000e0000 */
[----:B-123--:R-:W-:Y:S01]  /*7ae0*/  IMAD R0, R12, 0x100, R0 ;  /* 0x000001000c007824 */ /* 0x00efe200078e0200 */
[----:B------:R-:W-:Y:S01]  /*7af0*/  ULDC.64 UR8, c[0x0][0x728] ;  /* 0x0001ca0000087ab9 */ /* 0x000fe20000000a00 */
[----:B------:R-:W-:Y:S01]  /*7b00*/  UMOV UR22, 0x0 ;  /* 0x0000000000167882 */ /* 0x000fe20000000000 */
[----:B------:R-:W-:Y:S01]  /*7b10*/  R2UR UR16, R2 ;  /* 0x00000000021072ca */ /* 0x000fe200000e0000 */
[----:B------:R-:W-:Y:S01]  /*7b20*/  UMOV UR23, 0x14f00000 ;  /* 0x14f0000000177882 */ /* 0x000fe20000000000 */
[----:B------:R-:W-:Y:S01]  /*7b30*/  R2UR UR5, R0 ;  /* 0x00000000000572ca */ /* 0x000fe200000e0000 */
[----:B------:R-:W-:Y:S01]  /*7b40*/  UMOV UR34, URZ ;  /* 0x0000003f00227c82 */ /* 0x000fe20008000000 */
[----:B------:R-:W-:Y:S01]  /*7b50*/  UMOV UR36, UR20 ;  /* 0x0000001400247c82 */ /* 0x000fe20008000000 */
[----:B------:R-:W-:Y:S01]  /*7b60*/  UMOV UR37, UR21 ;  /* 0x0000001500257c82 */ /* 0x000fe20008000000 */
[----:B------:R-:W-:Y:S01]  /*7b70*/  UMOV UR26, 0x20 ;  /* 0x00000020001a7882 */ /* 0x000fe20000000000 */
[----:B------:R-:W-:Y:S01]  /*7b80*/  UIADD3 UR13, UP0, UR35, UR6, URZ ;  /* 0x00000006230d7290 */ /* 0x000fe2000ff1e03f */
[----:B------:R-:W-:Y:S01]  /*7b90*/  VIADD R0, R12, 0x1 ;  /* 0x000000010c007836 */ /* 0x000fe20000000000 */
[----:B------:R-:W-:Y:S01]  /*7ba0*/  UIADD3 UR33, UR33, 0x26830, URZ ;  /* 0x0002683021217890 */ /* 0x000fe2000fffe03f */
[----:B------:R-:W-:Y:S01]  /*7bb0*/  UMOV UR28, UR20 ;  /* 0x00000014001c7c82 */ /* 0x000fe20008000000 */
[----:B------:R-:W-:-:S02]  /*7bc0*/  UMOV UR29, UR21 ;  /* 0x00000015001d7c82 */ /* 0x000fc40008000000 */
[----:B------:R-:W-:Y:S01]  /*7bd0*/  PLOP3.LUT P0, PT, PT, PT, UP0, 0x80, 0x0 ;  /* 0x000000000000781c */ /* 0x000fe20003f0f008 */
[----:B------:R-:W-:Y:S02]  /*7be0*/  ULEA UR8, UP0, UR13, UR8, 0x2 ;  /* 0x000000080d087291 */ /* 0x000fe4000f80103f */
[----:B------:R-:W-:Y:S01]  /*7bf0*/  UIADD3 UR32, UR16, 0x18000, URZ ;  /* 0x0001800010207890 */ /* 0x000fe2000fffe03f */
[----:B------:R-:W-:Y:S01]  /*7c00*/  LEA.HI.X.SX32 R5, R5, R8, 0x1, P0 ;  /* 0x0000000805057211 */ /* 0x000fe200000f0eff */
[----:B------:R-:W-:Y:S01]  /*7c10*/  UIADD3 UR24, UR16, 0x19000, URZ ;  /* 0x0001900010187890 */ /* 0x000fe2000fffe03f */
[----:B------:R-:W-:Y:S01]  /*7c20*/  IADD3 R10, P0, R10, 0x1f0, RZ ;  /* 0x000001f00a0a7810 */ /* 0x000fe20007f1e0ff */
[----:B------:R-:W-:Y:S01]  /*7c30*/  UIADD3 UR16, UR16, 0x1a000, URZ ;  /* 0x0001a00010107890 */ /* 0x000fe2000fffe03f */
[----:B------:R-:W-:Y:S01]  /*7c40*/  R2UR UR17, R5 ;  /* 0x00000000051172ca */ /* 0x000fe200000e0000 */
[----:B------:R-:W-:Y:S01]  /*7c50*/  UIADD3 UR30, UR5, 0x1e200, URZ ;  /* 0x0001e200051e7890 */ /* 0x000fe2000fffe03f */
[----:B------:R-:W-:Y:S01]  /*7c60*/  R2UR UR10, R10 ;  /* 0x000000000a0a72ca */ /* 0x000fe200000e0000 */
[----:B------:R-:W-:Y:S01]  /*7c70*/  IMAD.X R11, RZ, RZ, R11, P0 ;  /* 0x000000ffff0b7224 */ /* 0x000fe200000e060b */
[----:B------:R-:W-:Y:S01]  /*7c80*/  UMOV UR27, UR35 ;  /* 0x00000023001b7c82 */ /* 0x000fe20008000000 */
[----:B------:R-:W-:Y:S01]  /*7c90*/  UMOV UR25, UR33 ;  /* 0x0000002100197c82 */ /* 0x000fe20008000000 */
[----:B------:R-:W-:Y:S01]  /*7ca0*/  UMOV UR18, 0x40 ;  /* 0x0000004000127882 */ /* 0x000fe20000000000 */
[----:B------:R-:W-:Y:S01]  /*7cb0*/  UMOV UR19, UR35 ;  /* 0x0000002300137c82 */ /* 0x000fe20008000000 */
[----:B------:R-:W-:Y:S01]  /*7cc0*/  R2UR UR11, R11 ;  /* 0x000000000b0b72ca */ /* 0x000fe200000e0000 */
[----:B------:R-:W-:Y:S01]  /*7cd0*/  UMOV UR31, UR33 ;  /* 0x00000021001f7c82 */ /* 0x000fe20008000000 */
[----:B------:R-:W-:Y:S01]  /*7ce0*/  UMOV UR5, 0x10 ;  /* 0x0000001000057882 */ /* 0x000fe20000000000 */
[----:B------:R-:W-:-:S02]  /*7cf0*/  ISETP.NE.AND P0, PT, R0, 0x2, PT ;  /* 0x000000020000780c */ /* 0x000fc40003f05270 */
[----:B------:R-:W-:Y:S02]  /*7d00*/  ULEA.HI.X UR9, UR13, UR9, UR17, 0x2, UP0 ;  /* 0x000000090d097291 */ /* 0x000fe400080f1411 */
[----:B------:R-:W-:Y:S01]  /*7d10*/  SEL R2, RZ, 0x1, P0 ;  /* 0x00000001ff027807 */ /* 0x000fe20000000000 */
[----:B------:R-:W-:Y:S01]  /*7d20*/  UMOV UR17, UR33 ;  /* 0x0000002100117c82 */ /* 0x000fe20008000000 */
[----:B------:R-:W-:Y:S02]  /*7d30*/  SEL R0, R0, RZ, P0 ;  /* 0x000000ff00007207 */ /* 0x000fe40000000000 */
[----:B------:R-:W-:Y:S02]  /*7d40*/  LOP3.LUT R9, R9, R2, RZ, 0x3c, !PT ;  /* 0x0000000209097212 */ /* 0x000fe400078e3cff */
[----:B------:R1:W-:Y:S01]  /*7d50*/  UTMALDG.4D [UR32], [UR10], desc[UR22] ;  /* 0x000016200a0075b4 */ /* 0x0003e20008019000 */
[----:B------:R1:W-:Y:S01]  /*7d60*/  UTMALDG.4D [UR24], [UR10], desc[UR22] ;  /* 0x000016180a0075b4 */ /* 0x0003e20008019000 */
[----:B------:R1:W-:Y:S01]  /*7d70*/  UTMALDG.4D [UR16], [UR10], desc[UR22] ;  /* 0x000016100a0075b4 */ /* 0x0003e20008019000 */
[----:B------:R1:W-:Y:S02]  /*7d80*/  UBLKCP.S.G [UR30], [UR8], UR5 ;  /* 0x0000001e080073ba */ /* 0x0003e40008000205 */
[----:B-1----:R-:W-:Y:S01]  /*7d90*/  NOP ;  /* 0x0000000000007918 */ /* 0x002fe20000000000 */
.L_x_54:
[----:B------:R-:W-:Y:S05]  /*7da0*/  BSYNC B0 ;  /* 0x0000000000007941 */ /* 0x000fea0003800000 */
.L_x_53:
[----:B------:R-:W-:-:S03]  /*7db0*/  UMOV UR5, 0xffffffff ;  /* 0xffffffff00057882 */ /* 0x000fc60000000000 */
[----:B------:R-:W-:Y:S05]  /*7dc0*/  BRA.DIV UR5, `(.L_x_74) ;  /* 0x0000000605a07947 */ /* 0x000fea000b800000 */
[----:B------:R-:W-:-:S13]  /*7dd0*/  ELECT P0, URZ, PT ;  /* 0x00000000003f782f */ /* 0x000fda0003800000 */
.L_x_96:
[----:B------:R-:W-:Y:S04]  /*7de0*/  BSSY B0, `(.L_x_75) ;  /* 0x0000023000007945 */ /* 0x000fe80003800000 */
[----:B------:R-:W-:Y:S05]  /*7df0*/  @!P0 BRA `(.L_x_76) ;  /* 0x0000000000848947 */ /* 0x000fea0003800000 */
[----:B------:R-:W-:-:S06]  /*7e00*/  ULOP3.LUT UR5, UR38, 0x2, URZ, 0xfc, !UPT ;  /* 0x0000000226057892 */ /* 0x000fcc000f8efc3f */
[----:B------:R-:W-:-:S05]  /*7e10*/  IMAD.U32 R2, RZ, RZ, UR5 ;  /* 0x00000005ff027e24 */ /* 0x000fca000f8e00ff */
[----:B------:R-:W-:-:S13]  /*7e20*/  ISETP.NE.AND P0, PT, R2, 0x3, PT ;  /* 0x000000030200780c */ /* 0x000fda0003f05270 */
[----:B------:R-:W-:Y:S05]  /*7e30*/  @!P0 BRA `(.L_x_77) ;  /* 0x0000000000048947 */ /* 0x000fea0003800000 */
[----:B------:R-:W-:Y:S01]  /*7e40*/  BPT.TRAP 0x1 ;  /* 0x000000040000795c */ /* 0x000fe20000300000 */
.L_x_77:
[----:B------:R-:W1:Y:S01]  /*7e50*/  S2R R3, SR_CgaCtaId ;  /* 0x0000000000037919 */ /* 0x000e620000008800 */
[----:B------:R-:W-:Y:S02]  /*7e60*/  MOV R2, 0x400 ;  /* 0x0000040000027802 */ /* 0x000fe40000000f00 */
[----:B------:R-:W-:Y:S02]  /*7e70*/  SHF.L.U32 R5, R9, 0x1f, RZ ;  /* 0x0000001f09057819 */ /* 0x000fe400000006ff */
[----:B-1----:R-:W-:Y:S01]  /*7e80*/  LEA R7, R3, R2, 0x18 ;  /* 0x0000000203077211 */ /* 0x002fe200078ec0ff */
[----:B------:R-:W-:-:S04]  /*7e90*/  VIADD R2, R0, 0x1 ;  /* 0x0000000100027836 */ /* 0x000fc80000000000 */
[----:B------:R-:W-:Y:S01]  /*7ea0*/  VIADD R3, R7, 0x26820 ;  /* 0x0002682007037836 */ /* 0x000fe20000000000 */
[----:B------:R-:W-:-:S03]  /*7eb0*/  ISETP.NE.AND P2, PT, R2, 0x2, PT ;  /* 0x000000020200780c */ /* 0x000fc60003f45270 */
[----:B------:R-:W-:Y:S01]  /*7ec0*/  IMAD R6, R0, 0x8, R3 ;  /* 0x0000000800067824 */ /* 0x000fe200078e0203 */
[----:B------:R-:W-:-:S03]  /*7ed0*/  SEL R4, RZ, 0x1, P2 ;  /* 0x00000001ff047807 */ /* 0x000fc60001000000 */
[----:B------:R-:W1:Y:S01]  /*7ee0*/  SYNCS.PHASECHK.TRANS64.TRYWAIT P1, [R6+URZ], R5 ;  /* 0x00000005060075a7 */ /* 0x000e62000802017f */
[----:B------:R-:W-:Y:S02]  /*7ef0*/  LOP3.LUT R9, R9, R4, RZ, 0x3c, !PT ;  /* 0x0000000409097212 */ /* 0x000fe400078e3cff */
[----:B------:R-:W-:Y:S02]  /*7f00*/  SEL R4, R2, RZ, P2 ;  /* 0x000000ff02047207 */ /* 0x000fe40001000000 */
[----:B------:R-:W-:-:S03]  /*7f10*/  SHF.L.U32 R2, R9, 0x1f, RZ ;  /* 0x0000001f09027819 */ /* 0x000fc600000006ff */
[----:B------:R-:W-:Y:S01]  /*7f20*/  IMAD R3, R4, 0x8, R3 ;  /* 0x0000000804037824 */ /* 0x000fe200078e0203 */
[----:B-1----:R-:W-:Y:S06]  /*7f30*/  @!P1 BRA `(.L_x_78) ;  /* 0x0000000400689947 */ /* 0x002fec0003800000 */
.L_x_97:
[----:B------:R-:W2:Y:S02]  /*7f40*/  SYNCS.PHASECHK.TRANS64.TRYWAIT P1, [R3+URZ], R2 ;  /* 0x00000002030075a7 */ /* 0x000ea4000802017f */
[----:B--2---:R-:W-:Y:S05]  /*7f50*/  @!P1 BRA `(.L_x_79) ;  /* 0x0000000400749947 */ /* 0x004fea0003800000 */
.L_x_98:
[----:B------:R-:W-:Y:S05]  /*7f60*/  @!P0 BRA `(.L_x_80) ;  /* 0x0000000000048947 */ /* 0x000fea0003800000 */
[----:B------:R-:W-:Y:S01]  /*7f70*/  BPT.TRAP 0x1 ;  /* 0x000000040000795c */ /* 0x000fe20000300000 */
.L_x_80:
[----:B--2---:R-:W-:-:S05]  /*7f80*/  VIADD R3, R7, 0x26840 ;  /* 0x0002684007037836 */ /* 0x004fca0000000000 */
[----:B------:R-:W-:-:S04]  /*7f90*/  LEA R0, R0, R3, 0x3 ;  /* 0x0000000300007211 */ /* 0x000fc800078e18ff */
[----:B------:R-:W2:Y:S02]  /*7fa0*/  SYNCS.PHASECHK.TRANS64.TRYWAIT P0, [R0+URZ], R5 ;  /* 0x00000005000075a7 */ /* 0x000ea4000800017f */
[----:B--2---:R-:W-:Y:S05]  /*7fb0*/  @!P0 BRA `(.L_x_81) ;  /* 0x0000000400708947 */ /* 0x004fea0003800000 */
.L_x_99:
[----:B------:R-:W-:-:S07]  /*7fc0*/  IMAD R3, R4, 0x8, R3 ;  /* 0x0000000804037824 */ /* 0x000fce00078e0203 */
.L_x_82:
[----:B---3--:R3:W4:Y:S02]  /*7fd0*/  SYNCS.PHASECHK.TRANS64.TRYWAIT P0, [R3+URZ], R2 ;  /* 0x00000002030075a7 */ /* 0x008724000800017f */
[----:B----4-:R-:W-:Y:S05]  /*7fe0*/  @!P0 NANOSLEEP.SYNCS 0x989680 ;  /* 0x009896800000895d */ /* 0x010fea0003900000 */
[----:B------:R-:W4:Y:S02]  /*7ff0*/  @!P0 SYNCS.PHASECHK.TRANS64 P0, [R3+URZ], R2 ;  /* 0x00000002030085a7 */ /* 0x000f24000800007f */
[----:B----4-:R-:W-:Y:S05]  /*8000*/  @!P0 BRA `(.L_x_82) ;  /* 0xfffffffc00f08947 */ /* 0x010fea000383ffff */
.L_x_76:
[----:B------:R-:W-:Y:S05]  /*8010*/  BSYNC B0 ;  /* 0x0000000000007941 */ /* 0x000fea0003800000 */
.L_x_75:
[----:B------:R-:W-:Y:S05]  /*8020*/  EXIT ;  /* 0x000000000000794d */ /* 0x000fea0003800000 */
.L_x_10:
[----:B------:R-:W-:Y:S02]  /*8030*/  IMAD.MOV.U32 R13, RZ, RZ, R120 ;  /* 0x000000ffff0d7224 */ /* 0x000fe400078e0078 */
[----:B------:R-:W-:Y:S02]  /*8040*/  IMAD.MOV.U32 R12, RZ, RZ, RZ ;  /* 0x000000ffff0c7224 */ /* 0x000fe400078e00ff */
[----:B------:R-:W-:Y:S02]  /*8050*/  IMAD.MOV.U32 R11, RZ, RZ, 0x1f ;  /* 0x0000001fff0b7424 */ /* 0x000fe400078e00ff */
[----:B------:R-:W-:-:S07]  /*8060*/  IMAD.MOV.U32 R15, RZ, RZ, -0x1 ;  /* 0xffffffffff0f7424 */ /* 0x000fce00078e00ff */
[----:B------:R-:W-:Y:S05]  /*8070*/  WARPSYNC.COLLECTIVE R15, `(.L_x_83) ;  /* 0x000000000f087348 */ /* 0x000fea0003c00000 */
[----:B------:R1:W2:Y:S02]  /*8080*/  SHFL.IDX P6, R14, R13, R12, R11 ;  /* 0x0000000c0d0e7389 */ /* 0x0002a400000c000b */
[----:B-12---:R-:W-:Y:S01]  /*8090*/  ENDCOLLECTIVE ;  /* 0x000000000000791b */ /* 0x006fe20003800000 */
.L_x_83:
[----:B------:R-:W-:Y:S05]  /*80a0*/  BRA `(.L_x_84) ;  /* 0xffffff8800b47947 */ /* 0x000fea000383ffff */
.L_x_12:
[----:B--2---:R2:W3:Y:S02]  /*80b0*/  SYNCS.PHASECHK.TRANS64.TRYWAIT P0, [R16+URZ+0x26800], R7 ;  /* 0x02680007100075a7 */ /* 0x0044e4000800017f */
[----:B---3--:R-:W-:Y:S05]  /*80c0*/  @!P0 NANOSLEEP.SYNCS 0x989680 ;  /* 0x009896800000895d */ /* 0x008fea0003900000 */
[----:B------:R-:W3:Y:S02]  /*80d0*/  @!P0 SYNCS.PHASECHK.TRANS64 P0, [R16+URZ+0x26800], R7 ;  /* 0x02680007100085a7 */ /* 0x000ee4000800007f */
[----:B---3--:R-:W-:Y:S05]  /*80e0*/  @!P0 BRA `(.L_x_12) ;  /* 0xfffffffc00f08947 */ /* 0x008fea000383ffff */
[----:B------:R-:W-:Y:S05]  /*80f0*/  BRA `(.L_x_11) ;  /* 0xffffff8800f47947 */ /* 0x000fea000383ffff */
.L_x_18:
[----:B---3--:R-:W-:-:S04]  /*8100*/  IMAD.U32 R5, RZ, RZ, UR8 ;  /* 0x00000008ff057e24 */ /* 0x008fc8000f8e00ff */
[----:B------:R3:W1:Y:S03]  /*8110*/  SYNCS.PHASECHK.TRANS64.TRYWAIT P1, [R5+URZ+0x26810], R6 ;  /* 0x02681006050075a7 */ /* 0x000666000802017f */
[----:B-1----:R-:W-:Y:S05]  /*8120*/  @!P1 NANOSLEEP.SYNCS 0x989680 ;  /* 0x009896800000995d */ /* 0x002fea0003900000 */
[----:B------:R-:W1:Y:S02]  /*8130*/  @!P1 SYNCS.PHASECHK.TRANS64 P1, [R5+URZ+0x26810], R6 ;  /* 0x02681006050095a7 */ /* 0x000e64000802007f */
[----:B-1----:R-:W-:Y:S05]  /*8140*/  @!P1 BRA `(.L_x_18) ;  /* 0xfffffffc00ec9947 */ /* 0x002fea000383ffff */
[----:B------:R-:W-:Y:S05]  /*8150*/  BRA `(.L_x_17) ;  /* 0xffffff94005c7947 */ /* 0x000fea000383ffff */
.L_x_22:
[----:B------:R-:W-:-:S04]  /*8160*/  IMAD.U32 R7, RZ, RZ, UR8 ;  /* 0x00000008ff077e24 */ /* 0x000fc8000f8e00ff */
[----:B------:R1:W1:Y:S03]  /*8170*/  SYNCS.PHASECHK.TRANS64.TRYWAIT P1, [R7+URZ+0x26830], R6 ;  /* 0x02683006070075a7 */ /* 0x000266000802017f */
[----:B-1----:R-:W-:Y:S05]  /*8180*/  @!P1 NANOSLEEP.SYNCS 0x989680 ;  /* 0x009896800000995d */ /* 0x002fea0003900000 */
[----:B------:R-:W1:Y:S02]  /*8190*/  @!P1 SYNCS.PHASECHK.TRANS64 P1, [R7+URZ+0x26830], R6 ;  /* 0x02683006070095a7 */ /* 0x000e64000802007f */
[----:B-1----:R-:W-:Y:S05]  /*81a0*/  @!P1 BRA `(.L_x_22) ;  /* 0xfffffffc00ec9947 */ /* 0x002fea000383ffff */
[----:B------:R-:W-:Y:S05]  /*81b0*/  BRA `(.L_x_21) ;  /* 0xffffff9800687947 */ /* 0x000fea000383ffff */
.L_x_55:
[----:B-1----:R1:W2:Y:S02]  /*81c0*/  SYNCS.PHASECHK.TRANS64.TRYWAIT P0, [R0+URZ+0x26820], R3 ;  /* 0x02682003000075a7 */ /* 0x0022a4000800017f */
[----:B--2---:R-:W-:Y:S05]  /*81d0*/  @!P0 NANOSLEEP.SYNCS 0x989680 ;  /* 0x009896800000895d */ /* 0x004fea0003900000 */
[----:B------:R-:W2:Y:S02]  /*81e0*/  @!P0 SYNCS.PHASECHK.TRANS64 P0, [R0+URZ+0x26820], R3 ;  /* 0x02682003000085a7 */ /* 0x000ea4000800007f */
[----:B--2---:R-:W-:Y:S05]  /*81f0*/  @!P0 BRA `(.L_x_55) ;  /* 0xfffffffc00f08947 */ /* 0x004fea000383ffff */
[----:B------:R-:W-:Y:S05]  /*8200*/  BRA `(.L_x_85) ;  /* 0xffffffdc008c7947 */ /* 0x000fea000383ffff */
.L_x_59:
[----:B-1----:R1:W2:Y:S02]  /*8210*/  SYNCS.PHASECHK.TRANS64.TRYWAIT P1, [R0+URZ+0x26840], R20 ;  /* 0x02684014000075a7 */ /* 0x0022a4000802017f */
[----:B--2---:R-:W-:Y:S05]  /*8220*/  @!P1 NANOSLEEP.SYNCS 0x989680 ;  /* 0x009896800000995d */ /* 0x004fea0003900000 */
[----:B------:R-:W2:Y:S02]  /*8230*/  @!P1 SYNCS.PHASECHK.TRANS64 P1, [R0+URZ+0x26840], R20 ;  /* 0x02684014000095a7 */ /* 0x000ea4000802007f */
[----:B--2---:R-:W-:Y:S05]  /*8240*/  @!P1 BRA `(.L_x_59) ;  /* 0xfffffffc00f09947 */ /* 0x004fea000383ffff */
[----:B------:R-:W-:Y:S05]  /*8250*/  BRA `(.L_x_86) ;  /* 0xffffffe400b87947 */ /* 0x000fea000383ffff */
.L_x_61:
[----:B--2---:R2:W3:Y:S02]  /*8260*/  SYNCS.PHASECHK.TRANS64.TRYWAIT P1, [R0+URZ+0x26828], R20 ;  /* 0x02682814000075a7 */ /* 0x0044e4000802017f */
[----:B---3--:R-:W-:Y:S05]  /*8270*/  @!P1 NANOSLEEP.SYNCS 0x989680 ;  /* 0x009896800000995d */ /* 0x008fea0003900000 */
[----:B------:R-:W3:Y:S02]  /*8280*/  @!P1 SYNCS.PHASECHK.TRANS64 P1, [R0+URZ+0x26828], R20 ;  /* 0x02682814000095a7 */ /* 0x000ee4000802007f */
[----:B---3--:R-:W-:Y:S05]  /*8290*/  @!P1 BRA `(.L_x_61) ;  /* 0xfffffffc00f09947 */ /* 0x008fea000383ffff */
[----:B------:R-:W-:Y:S05]  /*82a0*/  BRA `(.L_x_87) ;  /* 0xffffffe800647947 */ /* 0x000fea000383ffff */
.L_x_63:
[----:B---3--:R3:W4:Y:S02]  /*82b0*/  SYNCS.PHASECHK.TRANS64.TRYWAIT P1, [R0+URZ+0x26848], R20 ;  /* 0x02684814000075a7 */ /* 0x008724000802017f */
[----:B----4-:R-:W-:Y:S05]  /*82c0*/  @!P1 NANOSLEEP.SYNCS 0x989680 ;  /* 0x009896800000995d */ /* 0x010fea0003900000 */
[----:B------:R-:W4:Y:S02]  /*82d0*/  @!P1 SYNCS.PHASECHK.TRANS64 P1, [R0+URZ+0x26848], R20 ;  /* 0x02684814000095a7 */ /* 0x000f24000802007f */
[----:B----4-:R-:W-:Y:S05]  /*82e0*/  @!P1 BRA `(.L_x_63) ;  /* 0xfffffffc00f09947 */ /* 0x010fea000383ffff */
[----:B------:R-:W-:Y:S05]  /*82f0*/  BRA `(.L_x_88) ;  /* 0xffffffe800f07947 */ /* 0x000fea000383ffff */
.L_x_65:
[----:B------:R-:W-:-:S07]  /*8300*/  SHF.L.U32 R5, R9, 0x1f, RZ ;  /* 0x0000001f09057819 */ /* 0x000fce00000006ff */
.L_x_89:
[----:B--2---:R2:W3:Y:S02]  /*8310*/  SYNCS.PHASECHK.TRANS64.TRYWAIT P1, [R0+URZ+0x26820], R5 ;  /* 0x02682005000075a7 */ /* 0x0044e4000802017f */
[----:B---3--:R-:W-:Y:S05]  /*8320*/  @!P1 NANOSLEEP.SYNCS 0x989680 ;  /* 0x009896800000995d */ /* 0x008fea0003900000 */
[----:B------:R-:W3:Y:S02]  /*8330*/  @!P1 SYNCS.PHASECHK.TRANS64 P1, [R0+URZ+0x26820], R5 ;  /* 0x02682005000095a7 */ /* 0x000ee4000802007f */
[----:B---3--:R-:W-:Y:S05]  /*8340*/  @!P1 BRA `(.L_x_89) ;  /* 0xfffffffc00f09947 */ /* 0x008fea000383ffff */
[----:B------:R-:W-:Y:S05]  /*8350*/  BRA `(.L_x_90) ;  /* 0xffffffec008c7947 */ /* 0x000fea000383ffff */
.L_x_68:
[----:B--2---:R2:W3:Y:S02]  /*8360*/  SYNCS.PHASECHK.TRANS64.TRYWAIT P1, [R0+URZ+0x26840], R7 ;  /* 0x02684007000075a7 */ /* 0x0044e4000802017f */
[----:B---3--:R-:W-:Y:S05]  /*8370*/  @!P1 NANOSLEEP.SYNCS 0x989680 ;  /* 0x009896800000995d */ /* 0x008fea0003900000 */
[----:B------:R-:W3:Y:S02]  /*8380*/  @!P1 SYNCS.PHASECHK.TRANS64 P1, [R0+URZ+0x26840], R7 ;  /* 0x02684007000095a7 */ /* 0x000ee4000802007f */
[----:B---3--:R-:W-:Y:S05]  /*8390*/  @!P1 BRA `(.L_x_68) ;  /* 0xfffffffc00f09947 */ /* 0x008fea000383ffff */
[----:B------:R-:W-:Y:S05]  /*83a0*/  BRA `(.L_x_91) ;  /* 0xfffffff000347947 */ /* 0x000fea000383ffff */
.L_x_70:
[----:B---3--:R3:W4:Y:S02]  /*83b0*/  SYNCS.PHASECHK.TRANS64.TRYWAIT P1, [R0+URZ+0x26828], R7 ;  /* 0x02682807000075a7 */ /* 0x008724000802017f */
[----:B----4-:R-:W-:Y:S05]  /*83c0*/  @!P1 NANOSLEEP.SYNCS 0x989680 ;  /* 0x009896800000995d */ /* 0x010fea0003900000 */
[----:B------:R-:W4:Y:S02]  /*83d0*/  @!P1 SYNCS.PHASECHK.TRANS64 P1, [R0+URZ+0x26828], R7 ;  /* 0x02682807000095a7 */ /* 0x000f24000802007f */
[----:B----4-:R-:W-:Y:S05]  /*83e0*/  @!P1 BRA `(.L_x_70) ;  /* 0xfffffffc00f09947 */ /* 0x010fea000383ffff */
[----:B------:R-:W-:Y:S05]  /*83f0*/  BRA `(.L_x_92) ;  /* 0xfffffff000d87947 */ /* 0x000fea000383ffff */
.L_x_72:
[----:B----4-:R4:W5:Y:S02]  /*8400*/  SYNCS.PHASECHK.TRANS64.TRYWAIT P0, [R3+URZ+0x26840], R2 ;  /* 0x02684002030075a7 */ /* 0x010964000800017f */
[----:B-----5:R-:W-:Y:S05]  /*8410*/  @!P0 NANOSLEEP.SYNCS 0x989680 ;  /* 0x009896800000895d */ /* 0x020fea0003900000 */
[----:B------:R-:W5:Y:S02]  /*8420*/  @!P0 SYNCS.PHASECHK.TRANS64 P0, [R3+URZ+0x26840], R2 ;  /* 0x02684002030085a7 */ /* 0x000f64000800007f */
[----:B-----5:R-:W-:Y:S05]  /*8430*/  @!P0 BRA `(.L_x_72) ;  /* 0xfffffffc00f08947 */ /* 0x020fea000383ffff */
[----:B------:R-:W-:Y:S05]  /*8440*/  BRA `(.L_x_93) ;  /* 0xfffffff4007c7947 */ /* 0x000fea000383ffff */
.L_x_74:
[----:B------:R-:W-:Y:S01]  /*8450*/  BSSY B0, `(.L_x_94) ;  /* 0x0000006000007945 */ /* 0x000fe20003800000 */
[----:B------:R-:W-:-:S07]  /*8460*/  IMAD.MOV.U32 R15, RZ, RZ, -0x1 ;  /* 0xffffffffff0f7424 */ /* 0x000fce00078e00ff */
[----:B------:R-:W-:Y:S05]  /*8470*/  WARPSYNC.COLLECTIVE R15, `(.L_x_95) ;  /* 0x000000000f0c7348 */ /* 0x000fea0003c00000 */
[----:B------:R-:W-:Y:S02]  /*8480*/  ELECT P6, UR62, PT ;  /* 0x00000000003e782f */ /* 0x000fe400038c0000 */
[----:B------:R-:W-:Y:S01]  /*8490*/  MOV R14, UR62 ;  /* 0x0000003e000e7c02 */ /* 0x000fe20008000f00 */
[----:B------:R-:W-:Y:S10]  /*84a0*/  ENDCOLLECTIVE ;  /* 0x000000000000791b */ /* 0x000ff40003800000 */
.L_x_95:
[----:B------:R-:W-:Y:S05]  /*84b0*/  BSYNC B0 ;  /* 0x0000000000007941 */ /* 0x000fea0003800000 */
.L_x_94:
[----:B------:R-:W-:Y:S01]  /*84c0*/  PLOP3.LUT P0, PT, P6, PT, PT, 0x80, 0x0 ;  /* 0x000000000000781c */ /* 0x000fe2000370f070 */
[----:B------:R-:W-:-:S12]  /*84d0*/  BRA `(.L_x_96) ;  /* 0xfffffff800407947 */ /* 0x000fd8000383ffff */
.L_x_78:
[----:B-1----:R1:W2:Y:S02]  /*84e0*/  SYNCS.PHASECHK.TRANS64.TRYWAIT P1, [R6+URZ], R5 ;  /* 0x00000005060075a7 */ /* 0x0022a4000802017f */
[----:B--2---:R-:W-:Y:S05]  /*84f0*/  @!P1 NANOSLEEP.SYNCS 0x989680 ;  /* 0x009896800000995d */ /* 0x004fea0003900000 */
[----:B------:R-:W2:Y:S02]  /*8500*/  @!P1 SYNCS.PHASECHK.TRANS64 P1, [R6+URZ], R5 ;  /* 0x00000005060095a7 */ /* 0x000ea4000802007f */
[----:B--2---:R-:W-:Y:S05]  /*8510*/  @!P1 BRA `(.L_x_78) ;  /* 0xfffffffc00f09947 */ /* 0x004fea000383ffff */
[----:B------:R-:W-:Y:S05]  /*8520*/  BRA `(.L_x_97) ;  /* 0xfffffff800847947 */ /* 0x000fea000383ffff */
.L_x_79:
[----:B--2---:R2:W3:Y:S02]  /*8530*/  SYNCS.PHASECHK.TRANS64.TRYWAIT P1, [R3+URZ], R2 ;  /* 0x00000002030075a7 */ /* 0x0044e4000802017f */
[----:B---3--:R-:W-:Y:S05]  /*8540*/  @!P1 NANOSLEEP.SYNCS 0x989680 ;  /* 0x009896800000995d */ /* 0x008fea0003900000 */
[----:B------:R-:W3:Y:S02]  /*8550*/  @!P1 SYNCS.PHASECHK.TRANS64 P1, [R3+URZ], R2 ;  /* 0x00000002030095a7 */ /* 0x000ee4000802007f */
[----:B---3--:R-:W-:Y:S05]  /*8560*/  @!P1 BRA `(.L_x_79) ;  /* 0xfffffffc00f09947 */ /* 0x008fea000383ffff */
[----:B------:R-:W-:Y:S05]  /*8570*/  BRA `(.L_x_98) ;  /* 0xfffffff800787947 */ /* 0x000fea000383ffff */
.L_x_81:
[----:B--2---:R2:W3:Y:S02]  /*8580*/  SYNCS.PHASECHK.TRANS64.TRYWAIT P0, [R0+URZ], R5 ;  /* 0x00000005000075a7 */ /* 0x0044e4000800017f */
[----:B---3--:R-:W-:Y:S05]  /*8590*/  @!P0 NANOSLEEP.SYNCS 0x989680 ;  /* 0x009896800000895d */ /* 0x008fea0003900000 */
[----:B------:R-:W3:Y:S02]  /*85a0*/  @!P0 SYNCS.PHASECHK.TRANS64 P0, [R0+URZ], R5 ;  /* 0x00000005000085a7 */ /* 0x000ee4000800007f */
[----:B---3--:R-:W-:Y:S05]  /*85b0*/  @!P0 BRA `(.L_x_81) ;  /* 0xfffffffc00f08947 */ /* 0x008fea000383ffff */
[----:B------:R-:W-:Y:S05]  /*85c0*/  BRA `(.L_x_99) ;  /* 0xfffffff8007c7947 */ /* 0x000fea000383ffff */
.L_x_100:
[----:B------:R-:W-:-:S00]  /*85d0*/  BRA `(.L_x_100) ;  /* 0xfffffffc00fc7947 */ /* 0x000fc0000383ffff */
[----:B------:R-:W-:-:S00]  /*85e0*/  NOP ;  /* 0x0000000000007918 */ /* 0x000fc00000000000 */
        /* <DEDUP_REMOVED lines=9> */
.L_x_6551:


//--------------------- .text._ZN7cutlass13device_kernelIN5flash11enable_sm90INS1_16FlashAttnBwdSm90INS1_25CollectiveMainloopBwdSm90ILi2ELi2ELi2EN4cute5tupleIJNS5_1CILi1EEES8_S8_EEENS6_IJNS7_ILi64EEENS7_ILi128EEENS7_ILi96EEEEEENS_10bfloat16_tEfNS_4arch4Sm90ELb0ELb0ELb1ELb0ELb1ELb1ELb0ELb0ELi2ELi1ELi2ELi1ELb1EEENS1_21CollectiveEpilogueBwdISD_SE_SG_Li256ELb0ELb0ELi1EEENS1_19SingleTileSchedulerILb0ELb0ELb0ELi128EEEEEEEEEvNT_6ParamsE --------------------------
	.section	.text._ZN7cutlass13device_kernelIN5flash11enable_sm90INS1_16FlashAttnBwdSm90INS1_25CollectiveMainloopBwdSm90ILi2ELi2ELi2EN4cute5tupleIJNS5_1CILi1EEES8_S8_EEENS6_IJNS7_ILi64EEENS7_ILi128EEENS7_ILi96EEEEEENS_10bfloat16_tEfNS_4arch4Sm90ELb0ELb0ELb1ELb0ELb1ELb1ELb0ELb0ELi2ELi1ELi2ELi1ELb1EEENS1_21CollectiveEpilogueBwdISD_SE_SG_Li256ELb0ELb0ELi1EEENS1_19SingleTileSchedulerILb0ELb0ELb0ELi128EEEEEEEEEvNT_6ParamsE,"ax",@progbits
	.align	128
.text._ZN7cutlass13device_kernelIN5flash11enable_sm90INS1_16FlashAttnBwdSm90INS1_25CollectiveMainloopBwdSm90ILi2ELi2ELi2EN4cute5tupleIJNS5_1CILi1EEES8_S8_EEENS6_IJNS7_ILi64EEENS7_ILi128EEENS7_ILi96EEEEEENS_10bfloat16_tEfNS_4arch4Sm90ELb0ELb0ELb1ELb0ELb1ELb1ELb0ELb0ELi2ELi1ELi2ELi1ELb1EEENS1_21CollectiveEpilogueBwdISD_SE_SG_Li256ELb0ELb0ELi1EEENS1_19SingleTileSchedulerILb0ELb0ELb0ELi128EEEEEEEEEvNT_6ParamsE:
        .type           _ZN7cutlass13device_kernelIN5flash11enable_sm90INS1_16FlashAttnBwdSm90INS1_25CollectiveMainloopBwdSm90ILi2ELi2ELi2EN4cute5tupleIJNS5_1CILi1EEES8_S8_EEENS6_IJNS7_ILi64EEENS7_ILi128EEENS7_ILi96EEEEEENS_10bfloat16_tEfNS_4arch4Sm90ELb0ELb0ELb1ELb0ELb1ELb1ELb0ELb0ELi2ELi1ELi2ELi1ELb1EEENS1_21CollectiveEpilogueBwdISD_SE_SG_Li256ELb0ELb0ELi1EEENS1_19SingleTileSchedulerILb0ELb0ELb0ELi128EEEEEEEEEvNT_6ParamsE,@function
        .size           _ZN7cutlass13device_kernelIN5flash11enable_sm90INS1_16FlashAttnBwdSm90INS1_25CollectiveMainloopBwdSm90ILi2ELi2ELi2EN4cute5tupleIJNS5_1CILi1EEES8_S8_EEENS6_IJNS7_ILi64EEENS7_ILi128EEENS7_ILi96EEEEEENS_10bfloat16_tEfNS_4arch4Sm90ELb0ELb0ELb1ELb0ELb1ELb1ELb0ELb0ELi2ELi1ELi2ELi1ELb1EEENS1_21CollectiveEpilogueBwdISD_SE_SG_Li256ELb0ELb0ELi1EEENS1_19SingleTileSchedulerILb0ELb0ELb0ELi128EEEEEEEEEvNT_6ParamsE,(.L_x_6552 - _ZN7cutlass13device_kernelIN5flash11enable_sm90INS1_16FlashAttnBwdSm90INS1_25CollectiveMainloopBwdSm90ILi2ELi2ELi2EN4cute5tupleIJNS5_1CILi1EEES8_S8_EEENS6_IJNS7_ILi64EEENS7_ILi128EEENS7_ILi96EEEEEENS_10bfloat16_tEfNS_4arch4Sm90ELb0ELb0ELb1ELb0ELb1ELb1ELb0ELb0ELi2ELi1ELi2ELi1ELb1EEENS1_21CollectiveEpilogueBwdISD_SE_SG_Li256ELb0ELb0ELi1EEENS1_19SingleTileSchedulerILb0ELb0ELb0ELi128EEEEEEEEEvNT_6ParamsE)
        .other          _ZN7cutlass13device_kernelIN5flash11enable_sm90INS1_16FlashAttnBwdSm90INS1_25CollectiveMainloopBwdSm90ILi2ELi2ELi2EN4cute5tupleIJNS5_1CILi1EEES8_S8_EEENS6_IJNS7_ILi64EEENS7_ILi128EEENS7_ILi96EEEEEENS_10bfloat16_tEfNS_4arch4Sm90ELb0ELb0ELb1ELb0ELb1ELb1ELb0ELb0ELi2ELi1ELi2ELi1ELb1EEENS1_21CollectiveEpilogueBwdISD_SE_SG_Li256ELb0ELb0ELi1EEENS1_19SingleTileSchedulerILb0ELb0ELb0ELi128EEEEEEEEEvNT_6ParamsE,@"STO_CUDA_ENTRY STV_DEFAULT"
_ZN7cutlass13device_kernelIN5flash11enable_sm90INS1_16FlashAttnBwdSm90INS1_25CollectiveMainloopBwdSm90ILi2ELi2ELi2EN4cute5tupleIJNS5_1CILi1EEES8_S8_EEENS6_IJNS7_ILi64EEENS7_ILi128EEENS7_ILi96EEEEEENS_10bfloat16_tEfNS_4arch4Sm90ELb0ELb0ELb1ELb0ELb1ELb1ELb0ELb0ELi2ELi1ELi2ELi1ELb1EEENS1_21CollectiveEpilogueBwdISD_SE_SG_Li256ELb0ELb0ELi1EEENS1_19SingleTileSchedulerILb0ELb0ELb0ELi128EEEEEEEEEvNT_6ParamsE:
        /* <DEDUP_REMOVED lines=29> */
.L_x_102:
[----:B------:R-:W-:Y:S05]  /*01d0*/  BSYNC B0 ;  /* 0x0000000000007941 */ /* 0x000fea0003800000 */
.L_x_101:
        /* <DEDUP_REMOVED lines=33> */
[----:B------:R3:W1:Y:S01]  /*03f0*/  SYNCS.EXCH.64 URZ, [UR8+0x26820], UR4 ;  /* 0x02682004083f75b2 */ /* 0x0006620008000100 */
[----:B------:R3:W1:Y:S01]  /*0400*/  SYNCS.EXCH.64 URZ, [UR8+0x26818], UR6 ;  /* 0x02681806083f75b2 */ /* 0x0006620008000100 */
[----:B------:R3:W1:Y:S02]  /*0410*/  SYNCS.EXCH.64 URZ, [UR8+0x26828], UR4 ;  /* 0x02682804083f75b2 */ /* 0x0006640008000100 */
[----:B---3--:R-:W-:Y:S01]  /*0420*/  NOP ;  /* 0x0000000000007918 */ /* 0x008fe20000000000 */
.L_x_103:
        /* <DEDUP_REMOVED lines=22> */
.L_x_104:
[----:B------:R-:W-:Y:S01]  /*0590*/  PLOP3.LUT P0, PT, PT, PT, UP0, 0x80, 0x0 ;  /* 0x000000000000781c */ /* 0x000fe20003f0f008 */
[----:B------:R-:W-:Y:S01]  /*05a0*/  NOP ;  /* 0x0000000000007918 */ /* 0x000fe20000000000 */
[----:B-12-4-:R-:W-:Y:S11]  /*05b0*/  BAR.SYNC.DEFER_BLOCKING 0x0 ;  /* 0x0000000000007b1d */ /* 0x016ff60000010000 */
[----:B------:R-:W-:Y:S05]  /*05c0*/  @!P0 BRA `(.L_x_105) ;  /* 0x0000004c00108947 */ /* 0x000fea0003800000 */
.L_x_106:
        /* <DEDUP_REMOVED lines=33> */
.L_x_108:
[----:B------:R-:W1:Y:S01]  /*07e0*/  LDC.64 R16, c[0x4][R16] ;  /* 0x0100000010107b82 */ /* 0x000e620000000a00 */
[----:B------:R-:W-:Y:S01]  /*07f0*/  ULDC.64 UR4, c[0x4][0x88] ;  /* 0x0100220000047ab9 */ /* 0x000fe20000000a00 */
[----:B------:R-:W-:Y:S01]  /*0800*/  ULDC.64 UR6, c[0x4][0x90] ;  /* 0x0100240000067ab9 */ /* 0x000fe20000000a00 */
[----:B------:R-:W-:Y:S01]  /*0810*/  IMAD.U32 R4, RZ, RZ, UR4 ;  /* 0x00000004ff047e24 */ /* 0x000fe2000f8e00ff */
[----:B------:R-:W-:Y:S01]  /*0820*/  MOV R6, UR6 ;  /* 0x0000000600067c02 */ /* 0x000fe20008000f00 */
[----:B------:R-:W-:Y:S01]  /*0830*/  IMAD.U32 R5, RZ, RZ, UR5 ;  /* 0x00000005ff057e24 */ /* 0x000fe2000f8e00ff */
[----:B------:R-:W-:Y:S01]  /*0840*/  ULDC.64 UR4, c[0x4][0x10] ;  /* 0x0100040000047ab9 */ /* 0x000fe20000000a00 */
[----:B------:R-:W-:Y:S02]  /*0850*/  IMAD.U32 R7, RZ, RZ, UR7 ;  /* 0x00000007ff077e24 */ /* 0x000fe4000f8e00ff */
[----:B------:R-:W-:Y:S02]  /*0860*/  IMAD.U32 R10, RZ, RZ, UR4 ;  /* 0x00000004ff0a7e24 */ /* 0x000fe4000f8e00ff */
[----:B------:R-:W-:-:S02]  /*0870*/  IMAD.U32 R11, RZ, RZ, UR5 ;  /* 0x00000005ff0b7e24 */ /* 0x000fc4000f8e00ff */
[----:B------:R-:W-:Y:S02]  /*0880*/  IMAD.MOV.U32 R8, RZ, RZ, 0x70 ;  /* 0x00000070ff087424 */ /* 0x000fe400078e00ff */
[----:B------:R-:W-:Y:S02]  /*0890*/  IMAD.MOV.U32 R12, RZ, RZ, 0x1 ;  /* 0x00000001ff0c7424 */ /* 0x000fe400078e00ff */
[----:B------:R-:W-:-:S07]  /*08a0*/  IMAD.MOV.U32 R13, RZ, RZ, RZ ;  /* 0x000000ffff0d7224 */ /* 0x000fce00078e00ff */
[----:B------:R-:W-:-:S07]  /*08b0*/  LEPC R20, `(.L_x_107) ;  /* 0x000000001014794e */ /* 0x000fce0000000000 */
[----:B-1----:R-:W-:Y:S05]  /*08c0*/  CALL.ABS.NOINC R16 ;  /* 0x0000000010007343 */ /* 0x002fea0003c00000 */
.L_x_107:
        /* <DEDUP_REMOVED lines=21> */
[----:B--2---:R-:W-:Y:S05]  /*0a20*/  CALL.ABS.NOINC R14 ;  /* 0x000000000e007343 */ /* 0x004fea0003c00000 */
.L_x_110:
[----:B------:R-:W1:Y:S01]  /*0a30*/  LDC.64 R18, c[0x4][R18] ;  /* 0x0100000012127b82 */ /* 0x000e620000000a00 */
[----:B------:R-:W-:Y:S01]  /*0a40*/  ULDC.64 UR4, c[0x4][0x88] ;  /* 0x0100220000047ab9 */ /* 0x000fe20000000a00 */
[----:B------:R-:W-:Y:S01]  /*0a50*/  ULDC.64 UR6, c[0x4][0x10] ;  /* 0x0100040000067ab9 */ /* 0x000fe20000000a00 */
[----:B------:R-:W-:Y:S02]  /*0a60*/  IMAD.U32 R4, RZ, RZ, UR4 ;  /* 0x00000004ff047e24 */ /* 0x000fe4000f8e00ff */
        /* <DEDUP_REMOVED lines=11> */
.L_x_109:
[----:B------:R-:W-:Y:S01]  /*0b20*/  SHF.R.S32.HI R122, RZ, 0x1f, R121 ;  /* 0x0000001fff7a7819 */ /* 0x000fe20000011479 */
[----:B------:R-:W-:-:S03]  /*0b30*/  UMOV UR4, 0xffffffff ;  /* 0xffffffff00047882 */ /* 0x000fc60000000000 */
[----:B------:R-:W-:-:S04]  /*0b40*/  LEA.HI R0, R122, R121, RZ, 0x7 ;  /* 0x000000797a007211 */ /* 0x000fc800078f38ff */
[----:B------:R-:W-:Y:S01]  /*0b50*/  SHF.R.S32.HI R120, RZ, 0x7, R0 ;  /* 0x00000007ff787819 */ /* 0x000fe20000011400 */
[----:B------:R-:W-:Y:S06]  /*0b60*/  BRA.DIV UR4, `(.L_x_111) ;  /* 0x0000007e044c7947 */ /* 0x000fec000b800000 */
[----:B------:R1:W2:Y:S02]  /*0b70*/  SHFL.IDX PT, R14, R120, RZ, 0x1f ;  /* 0x00001fff780e7589 */ /* 0x0002a400000e0000 */
.L_x_203:
[----:B------:R-:W-:Y:S02]  /*0b80*/  SHF.L.U32 R7, RZ, 0x1f, RZ ;  /* 0x0000001fff077819 */ /* 0x000fe400000006ff */
[----:B------:R-:W-:Y:S02]  /*0b90*/  LEA.HI R22, R122, R121, RZ, 0x4 ;  /* 0x000000797a167211 */ /* 0x000fe400078f20ff */
[----:B------:R-:W3:Y:S01]  /*0ba0*/  SYNCS.PHASECHK.TRANS64.TRYWAIT P0, [R16+URZ+0x26800], R7 ;  /* 0x02680007100075a7 */ /* 0x000ee2000800017f */
[----:B------:R-:W-:Y:S02]  /*0bb0*/  LOP3.LUT R0, R0, 0xffffff80, RZ, 0xc0, !PT ;  /* 0xffffff8000007812 */ /* 0x000fe400078ec0ff */
[----:B------:R-:W-:Y:S02]  /*0bc0*/  SHF.R.S32.HI R5, RZ, 0x4, R22 ;  /* 0x00000004ff057819 */ /* 0x000fe40000011416 */
[----:B------:R-:W-:Y:S01]  /*0bd0*/  IADD3 R228, R16, 0x6000, RZ ;  /* 0x0000600010e47810 */ /* 0x000fe20007ffe0ff */
        /* <DEDUP_REMOVED lines=8> */
[----:B------:R-:W-:Y:S01]  /*0c60*/  LOP3.LUT P1, RZ, R228, 0x1bf, RZ, 0xc0, !PT ;  /* 0x000001bfe4ff7812 */ /* 0x000fe2000782c0ff */
[----:B------:R-:W-:Y:S01]  /*0c70*/  IMAD.IADD R18, R14, 0x1, -R3 ;  /* 0x000000010e127824 */ /* 0x000fe200078e0a03 */
[----:B------:R-:W-:-:S02]  /*0c80*/  LEA.HI R0, R122, R121, RZ, 0x5 ;  /* 0x000000797a007211 */ /* 0x000fc400078f28ff */
[----:B------:R-:W-:Y:S01]  /*0c90*/  LOP3.LUT R4, R127, 0x7ffffffc, RZ, 0xc0, !PT ;  /* 0x7ffffffc7f047812 */ /* 0x000fe200078ec0ff */
[----:B---3--:R-:W-:Y:S08]  /*0ca0*/  @P0 BRA `(.L_x_112) ;  /* 0x0000000000080947 */ /* 0x008ff00003800000 */
[----:B------:R-:W2:Y:S02]  /*0cb0*/  SYNCS.PHASECHK.TRANS64.TRYWAIT P0, [R16+URZ+0x26800], R7 ;  /* 0x02680007100075a7 */ /* 0x000ea4000800017f */
[----:B--2---:R-:W-:Y:S05]  /*0cc0*/  @!P0 BRA `(.L_x_113) ;  /* 0x0000007c00148947 */ /* 0x004fea0003800000 */
.L_x_112:
[----:B------:R-:W-:Y:S01]  /*0cd0*/  LOP3.LUT P0, RZ, R228, 0x1bf, RZ, 0xc0, !PT ;  /* 0x000001bfe4ff7812 */ /* 0x000fe2000780c0ff */
[----:B------:R-:W-:Y:S01]  /*0ce0*/  IMAD.IADD R19, R123, 0x1, -R4 ;  /* 0x000000017b137824 */ /* 0x000fe200078e0a04 */
[----:B------:R-:W-:-:S11]  /*0cf0*/  SHF.R.S32.HI R124, RZ, 0x5, R0 ;  /* 0x00000005ff7c7819 */ /* 0x000fd60000011400 */
[----:B------:R-:W-:Y:S05]  /*0d00*/  @!P0 BRA `(.L_x_114) ;  /* 0x0000000000408947 */ /* 0x000fea0003800000 */
[----:B------:R-:W-:Y:S01]  /*0d10*/  MOV R0, 0x0 ;  /* 0x0000000000007802 */ /* 0x000fe20000000f00 */
[----:B------:R-:W-:Y:S01]  /*0d20*/  ULDC.64 UR4, c[0x4][0x88] ;  /* 0x0100220000047ab9 */ /* 0x000fe20000000a00 */
[----:B------:R-:W-:Y:S01]  /*0d30*/  ULDC.64 UR6, c[0x4][0x90] ;  /* 0x0100240000067ab9 */ /* 0x000fe20000000a00 */
[----:B------:R-:W-:Y:S01]  /*0d40*/  IMAD.U32 R4, RZ, RZ, UR4 ;  /* 0x00000004ff047e24 */ /* 0x000fe2000f8e00ff */
[----:B------:R3:W4:Y:S01]  /*0d50*/  LDC.64 R14, c[0x4][R0] ;  /* 0x01000000000e7b82 */ /* 0x0007220000000a00 */
[----:B------:R-:W-:Y:S01]  /*0d60*/  IMAD.U32 R5, RZ, RZ, UR5 ;  /* 0x00000005ff057e24 */ /* 0x000fe2000f8e00ff */
[----:B------:R-:W-:Y:S01]  /*0d70*/  ULDC.64 UR4, c[0x4][0x18] ;  /* 0x0100060000047ab9 */ /* 0x000fe20000000a00 */
[----:B------:R-:W-:Y:S01]  /*0d80*/  IMAD.U32 R6, RZ, RZ, UR6 ;  /* 0x00000006ff067e24 */ /* 0x000fe2000f8e00ff */
[----:B------:R-:W-:Y:S01]  /*0d90*/  MOV R13, RZ ;  /* 0x000000ff000d7202 */ /* 0x000fe20000000f00 */
[----:B--2---:R-:W-:Y:S02]  /*0da0*/  IMAD.U32 R7, RZ, RZ, UR7 ;  /* 0x00000007ff077e24 */ /* 0x004fe4000f8e00ff */
[----:B------:R-:W-:-:S02]  /*0db0*/  IMAD.U32 R10, RZ, RZ, UR4 ;  /* 0x00000004ff0a7e24 */ /* 0x000fc4000f8e00ff */
[----:B------:R-:W-:Y:S02]  /*0dc0*/  IMAD.U32 R11, RZ, RZ, UR5 ;  /* 0x00000005ff0b7e24 */ /* 0x000fe4000f8e00ff */
[----:B------:R-:W-:Y:S02]  /*0dd0*/  IMAD.MOV.U32 R8, RZ, RZ, 0x70 ;  /* 0x00000070ff087424 */ /* 0x000fe400078e00ff */
[----:B---3--:R-:W-:-:S07]  /*0de0*/  IMAD.MOV.U32 R12, RZ, RZ, 0x1 ;  /* 0x00000001ff0c7424 */ /* 0x008fce00078e00ff */
[----:B------:R-:W-:-:S07]  /*0df0*/  LEPC R20, `(.L_x_114) ;  /* 0x000000001014794e */ /* 0x000fce0000000000 */
[----:B-1--4-:R-:W-:Y:S05]  /*0e00*/  CALL.ABS.NOINC R14 ;  /* 0x000000000e007343 */ /* 0x012fea0003c00000 */
.L_x_114:
        /* <DEDUP_REMOVED lines=20> */
[----:B------:R-:W-:Y:S01]  /*0f50*/  CS2R R104, SRZ ;  /* 0x0000000000687805 */ /* 0x000fe2000001ff00 */
[----:B--2---:R-:W-:Y:S01]  /*0f60*/  IMAD.SHL.U32 R7, R5, 0x20, RZ ;  /* 0x0000002005077824 */ /* 0x004fe200078e00ff */
[----:B------:R-:W-:Y:S02]  /*0f70*/  LOP3.LUT R4, R4, 0xfffffffc, RZ, 0xc0, !PT ;  /* 0xfffffffc04047812 */ /* 0x000fe400078ec0ff */
[----:B------:R-:W-:Y:S02]  /*0f80*/  CS2R R102, SRZ ;  /* 0x0000000000667805 */ /* 0x000fe4000001ff00 */
[----:B------:R-:W-:Y:S02]  /*0f90*/  LOP3.LUT R5, R0, 0x7fffffe, RZ, 0xc0, !PT ;  /* 0x07fffffe00057812 */ /* 0x000fe400078ec0ff */
[----:B------:R-:W-:Y:S02]  /*0fa0*/  CS2R R100, SRZ ;  /* 0x0000000000647805 */ /* 0x000fe4000001ff00 */
        /* <DEDUP_REMOVED lines=8> */
[----:B------:R-:W-:-:S02]  /*1030*/  CS2R R94, SRZ ;  /* 0x00000000005e7805 */ /* 0x000fc4000001ff00 */
[----:B------:R-:W-:Y:S02]  /*1040*/  CS2R R92, SRZ ;  /* 0x00000000005c7805 */ /* 0x000fe4000001ff00 */
[----:B------:R-:W-:Y:S01]  /*1050*/  LOP3.LUT R3, R3, 0xc0, RZ, 0xc0, !PT ;  /* 0x000000c003037812 */ /* 0x000fe200078ec0ff */
[----:B------:R-:W-:Y:S01]  /*1060*/  IMAD R0, R5, 0x20, R0 ;  /* 0x0000002005007824 */ /* 0x000fe200078e0200 */
[----:B------:R-:W-:Y:S02]  /*1070*/  SEL R23, R23, 0xffffffe0, !P0 ;  /* 0xffffffe017177807 */ /* 0x000fe40004000000 */
[----:B------:R-:W-:Y:S02]  /*1080*/  CS2R R90, SRZ ;  /* 0x00000000005a7805 */ /* 0x000fe4000001ff00 */
[----:B------:R-:W-:Y:S02]  /*1090*/  LOP3.LUT R6, R3, 0x8, R6, 0xf8, !PT ;  /* 0x0000000803067812 */ /* 0x000fe400078ef806 */
[----:B------:R-:W-:-:S02]  /*10a0*/  CS2R R88, SRZ ;  /* 0x0000000000587805 */ /* 0x000fc4000001ff00 */
[----:B------:R-:W-:Y:S02]  /*10b0*/  SHF.R.U32.HI R3, RZ, 0x3, R3 ;  /* 0x00000003ff037819 */ /* 0x000fe40000011603 */
[----:B------:R-:W-:Y:S02]  /*10c0*/  CS2R R86, SRZ ;  /* 0x0000000000567805 */ /* 0x000fe4000001ff00 */
[----:B------:R-:W-:Y:S02]  /*10d0*/  PLOP3.LUT P0, PT, PT, PT, UP0, 0x80, 0x0 ;  /* 0x000000000000781c */ /* 0x000fe40003f0f008 */
[----:B------:R-:W-:Y:S02]  /*10e0*/  CS2R R84, SRZ ;  /* 0x0000000000547805 */ /* 0x000fe4000001ff00 */
[----:B------:R-:W-:Y:S02]  /*10f0*/  LOP3.LUT R3, R6, R3, RZ, 0x3c, !PT ;  /* 0x0000000306037212 */ /* 0x000fe400078e3cff */
[----:B------:R-:W-:-:S02]  /*1100*/  CS2R R82, SRZ ;  /* 0x0000000000527805 */ /* 0x000fc4000001ff00 */
[----:B------:R-:W-:Y:S02]  /*1110*/  CS2R R80, SRZ ;  /* 0x0000000000507805 */ /* 0x000fe4000001ff00 */
        /* <DEDUP_REMOVED lines=40> */
[----:B------:R-:W-:Y:S01]  /*13a0*/  SHF.L.U32 R0, R121, 0x6, RZ ;  /* 0x0000000679007819 */ /* 0x000fe200000006ff */
[----:B------:R-:W-:Y:S01]  /*13b0*/  IMAD.SHL.U32 R3, R124, 0x10, RZ ;  /* 0x000000107c037824 */ /* 0x000fe200078e00ff */
[----:B------:R-:W-:Y:S01]  /*13c0*/  LEA.HI R122, R122, R121, RZ, 0x3 ;  /* 0x000000797a7a7211 */ /* 0x000fe200078f18ff */
[----:B------:R-:W-:Y:S01]  /*13d0*/  UIADD3 UR4, UR4, 0x3f, URZ ;  /* 0x0000003f04047890 */ /* 0x000fe2000fffe03f */
[----:B------:R-:W-:Y:S01]  /*13e0*/  LOP3.LUT R0, R0, 0x1c0, RZ, 0xc0, !PT ;  /* 0x000001c000007812 */ /* 0x000fe200078ec0ff */
[----:B------:R-:W-:Y:S01]  /*13f0*/  IMAD R125, R120, 0x8, R125 ;  /* 0x00000008787d7824 */ /* 0x000fe200078e027d */
[----:B------:R-:W-:Y:S01]  /*1400*/  LEA.HI R126, R126, R123, RZ, 0x5 ;  /* 0x0000007b7e7e7211 */ /* 0x000fe200078f28ff */
[----:B------:R-:W-:Y:S01]  /*1410*/  USHF.R.S32.HI UR5, URZ, 0x1f, UR4 ;  /* 0x0000001f3f057899 */ /* 0x000fe20008011404 */
[----:B------:R-:W-:Y:S01]  /*1420*/  LOP3.LUT R3, R0, 0x30, R3, 0xf8, !PT ;  /* 0x0000003000037812 */ /* 0x000fe200078ef803 */
[----:B------:R-:W-:Y:S01]  /*1430*/  IMAD.MOV.U32 R119, RZ, RZ, RZ ;  /* 0x000000ffff777224 */ /* 0x000fe200078e00ff */
[----:B------:R-:W-:Y:S01]  /*1440*/  SHF.R.S32.HI R126, RZ, 0x5, R126 ;  /* 0x00000005ff7e7819 */ /* 0x000fe2000001147e */
[----:B------:R-:W-:Y:S01]  /*1450*/  ULEA.HI UR5, UR5, UR4, URZ, 0x6 ;  /* 0x0000000405057291 */ /* 0x000fe2000f8f303f */
[----:B------:R-:W-:Y:S01]  /*1460*/  LOP3.LUT R5, R3, 0x8, R122, 0xf8, !PT ;  /* 0x0000000803057812 */ /* 0x000fe200078ef87a */
[----:B------:R-:W-:Y:S01]  /*1470*/  ULOP3.LUT UR11, UR38, 0x1, URZ, 0xfc, !UPT ;  /* 0x00000001260b7892 */ /* 0x000fe2000f8efc3f */
[----:B------:R-:W-:Y:S01]  /*1480*/  SHF.R.U32.HI R4, RZ, 0x3, R0 ;  /* 0x00000003ff047819 */ /* 0x000fe20000011600 */
[----:B------:R-:W-:Y:S01]  /*1490*/  USHF.R.S32.HI UR7, URZ, 0x6, UR5 ;  /* 0x000000063f077899 */ /* 0x000fe20008011405 */
[--C-:B------:R-:W-:Y:S01]  /*14a0*/  SHF.R.S32.HI R0, RZ, 0x2, R127.reuse ;  /* 0x00000002ff007819 */ /* 0x100fe2000001147f */
[----:B------:R-:W-:Y:S01]  /*14b0*/  UMOV UR4, URZ ;  /* 0x0000003f00047c82 */ /* 0x000fe20008000000 */
[----:B------:R-:W-:Y:S01]  /*14c0*/  SHF.R.S32.HI R127, RZ, 0x1f, R127 ;  /* 0x0000001fff7f7819 */ /* 0x000fe2000001147f */
[----:B------:R-:W-:Y:S01]  /*14d0*/  UMOV UR5, URZ ;  /* 0x0000003f00057c82 */ /* 0x000fe20008000000 */
[----:B------:R-:W-:Y:S01]  /*14e0*/  LOP3.LUT R4, R5, R4, RZ, 0x3c, !PT ;  /* 0x0000000405047212 */ /* 0x000fe200078e3cff */
[----:B------:R-:W-:Y:S01]  /*14f0*/  IMAD R5, R120, 0x300, R123 ;  /* 0x0000030078057824 */ /* 0x000fe200078e027b */
[----:B------:R-:W-:Y:S01]  /*1500*/  LEA.HI R127, R127, R0, RZ, 0x3 ;  /* 0x000000007f7f7211 */ /* 0x000fe200078f18ff */
[----:B------:R-:W-:Y:S01]  /*1510*/  UMOV UR6, URZ ;  /* 0x0000003f00067c82 */ /* 0x000fe20008000000 */
[----:B------:R-:W-:Y:S01]  /*1520*/  ULDC UR13, c[0x0][0x75c] ;  /* 0x0001d700000d7ab9 */ /* 0x000fe20000000800 */
[----:B------:R-:W-:Y:S01]  /*1530*/  IMAD.SHL.U32 R5, R5, 0x4, RZ ;  /* 0x0000000405057824 */ /* 0x000fe200078e00ff */
[----:B------:R-:W-:Y:S01]  /*1540*/  LOP3.LUT R127, R127, 0xfffffff8, RZ, 0xc0, !PT ;  /* 0xfffffff87f7f7812 */ /* 0x000fe200078ec0ff */
[----:B------:R-:W-:Y:S01]  /*1550*/  IMAD.U32 R4, R125, 0x200, R4 ;  /* 0x000002007d047824 */ /* 0x000fe200078e0004 */
[----:B------:R-:W-:Y:S01]  /*1560*/  ULDC UR14, c[0x0][0x744] ;  /* 0x0001d100000e7ab9 */ /* 0x000fe20000000800 */
        /* <DEDUP_REMOVED lines=8> */
.L_x_126:
[----:B------:R-:W-:-:S06]  /*15f0*/  UISETP.NE.AND UP0, UPT, UR11, 0x3, UPT ;  /* 0x000000030b00788c */ /* 0x000fcc000bf05270 */
[----:B------:R-:W-:-:S13]  /*1600*/  PLOP3.LUT P0, PT, PT, PT, UP0, 0x80, 0x0 ;  /* 0x000000000000781c */ /* 0x000fda0003f0f008 */
[----:B-1----:R-:W-:Y:S05]  /*1610*/  @!P0 BRA `(.L_x_116) ;  /* 0x0000000000048947 */ /* 0x002fea0003800000 */
[----:B------:R-:W-:Y:S01]  /*1620*/  BPT.TRAP 0x1 ;  /* 0x000000040000795c */ /* 0x000fe20000300000 */
.L_x_116:
[----:B------:R-:W-:Y:S01]  /*1630*/  R2UR UR8, R16 ;  /* 0x00000000100872ca */ /* 0x000fe200000e0000 */
[----:B------:R-:W-:-:S05]  /*1640*/  IMAD.U32 R6, RZ, RZ, UR5 ;  /* 0x00000005ff067e24 */ /* 0x000fca000f8e00ff */
[----:B------:R-:W-:-:S07]  /*1650*/  SHF.L.U32 R6, R6, 0x1f, RZ ;  /* 0x0000001f06067819 */ /* 0x000fce00000006ff */
[----:B------:R-:W-:-:S09]  /*1660*/  ULEA UR8, UR6, UR8, 0x3 ;  /* 0x0000000806087291 */ /* 0x000fd2000f8e183f */
[----:B------:R2:W3:Y:S01]  /*1670*/  SYNCS.PHASECHK.TRANS64.TRYWAIT P1, [UR8+0x26810], R6 ;  /* 0x02681006ff0075a7 */ /* 0x0004e20008020148 */
[----:B------:R-:W-:Y:S05]  /*1680*/  @!P0 BRA `(.L_x_117) ;  /* 0x0000000000048947 */ /* 0x000fea0003800000 */
[----:B------:R-:W-:Y:S01]  /*1690*/  BPT.TRAP 0x1 ;  /* 0x000000040000795c */ /* 0x000fe20000300000 */
.L_x_117:
[----:B---3--:R-:W-:Y:S05]  /*16a0*/  @P1 BRA `(.L_x_118) ;  /* 0x0000000000081947 */ /* 0x008fea0003800000 */
[----:B------:R-:W3:Y:S02]  /*16b0*/  SYNCS.PHASECHK.TRANS64.TRYWAIT P1, [UR8+0x26810], R6 ;  /* 0x02681006ff0075a7 */ /* 0x000ee40008020148 */
[----:B---3--:R-:W-:Y:S05]  /*16c0*/  @!P1 BRA `(.L_x_119) ;  /* 0x0000007000a89947 */ /* 0x008fea0003800000 */
.L_x_118:
        /* <DEDUP_REMOVED lines=67> */
.L_x_120:
[----:B------:R1:W1:Y:S01]  /*1b00*/  SYNCS.PHASECHK.TRANS64.TRYWAIT P1, [UR8+0x26830], R6 ;  /* 0x02683006ff0075a7 */ /* 0x0002620008020148 */
[----:B------:R-:W-:Y:S05]  /*1b10*/  @!P0 BRA `(.L_x_121) ;  /* 0x0000000000048947 */ /* 0x000fea0003800000 */
[----:B------:R-:W-:Y:S01]  /*1b20*/  BPT.TRAP 0x1 ;  /* 0x000000040000795c */ /* 0x000fe20000300000 */
.L_x_121:
[----:B-1----:R-:W-:Y:S05]  /*1b30*/  @P1 BRA `(.L_x_122) ;  /* 0x0000000000081947 */ /* 0x002fea0003800000 */
[----:B------:R-:W1:Y:S02]  /*1b40*/  SYNCS.PHASECHK.TRANS64.TRYWAIT P1, [UR8+0x26830], R6 ;  /* 0x02683006ff0075a7 */ /* 0x000e640008020148 */
[----:B-1----:R-:W-:Y:S05]  /*1b50*/  @!P1 BRA `(.L_x_123) ;  /* 0x0000006c009c9947 */ /* 0x002fea0003800000 */
.L_x_122:
        /* <DEDUP_REMOVED lines=26> */
[----:B------:R-:W5:Y:S01]  /*1d00*/  MUFU.TANH R12, R12 ;  /* 0x0000000c000c7308 */ /* 0x000f620000002400 */
        /* <DEDUP_REMOVED lines=16> */
[----:B-----5:R-:W-:Y:S01]  /*1e10*/  FSEL R171, R12, -INF , P1 ;  /* 0xff8000000cab7808 */ /* 0x020fe20000800000 */
[----:B------:R-:W-:Y:S01]  /*1e20*/  FFMA.FTZ R226, R161, UR14, -R216 ;  /* 0x0000000ea1e27c23 */ /* 0x000fe200080108d8 */
[----:B------:R-:W-:Y:S01]  /*1e30*/  FMUL.FTZ R227, R183, UR13 ;  /* 0x0000000db7e37c20 */ /* 0x000fe20008410000 */
[----:B------:R-:W-:Y:S01]  /*1e40*/  FMUL.FTZ R221, R172, UR13 ;  /* 0x0000000dacdd7c20 */ /* 0x000fe20008410000 */
[----:B------:R-:W-:Y:S01]  /*1e50*/  FMUL.FTZ R222, R173, UR13 ;  /* 0x0000000dadde7c20 */ /* 0x000fe20008410000 */
[----:B------:R-:W-:Y:S01]  /*1e60*/  FFMA.FTZ R168, R171, UR14, -R218 ;  /* 0x0000000eaba87c23 */ /* 0x000fe200080108da */
[----:B------:R-:W-:Y:S01]  /*1e70*/  FMUL.FTZ R156, R164, UR13 ;  /* 0x0000000da49c7c20 */ /* 0x000fe20008410000 */
[----:B------:R-:W5:Y:S01]  /*1e80*/  MUFU.TANH R152, R152 ;  /* 0x0000009800987308 */ /* 0x000f620000002400 */
        /* <DEDUP_REMOVED lines=16> */
[C---:B-----5:R-:W-:Y:S01]  /*1f90*/  FSEL R171, R152.reuse, -INF , P2 ;  /* 0xff80000098ab7808 */ /* 0x060fe20001000000 */
        /* <DEDUP_REMOVED lines=28> */
[----:B------:R-:W5:Y:S08]  /*2160*/  MUFU.TANH R158, R158 ;  /* 0x0000009e009e7308 */ /* 0x000f700000002400 */
        /* <DEDUP_REMOVED lines=37> */
[----:B------:R-:W-:-:S06]  /*23c0*/  WARPGROUP.ARRIVE ;  /* 0x00000000000079c5 */ /* 0x000fcc0000000000 */
        /* <DEDUP_REMOVED lines=10> */
[----:B------:R-:W1:Y:S04]  /*2470*/  LDS.64 R166, [R5+0x1e200] ;  /* 0x01e2000005a67984 */ /* 0x000e680000000a00 */
[----:B------:R-:W3:Y:S01]  /*2480*/  LDS.64 R170, [R5+0x1e220] ;  /* 0x01e2200005aa7984 */ /* 0x000ee20000000a00 */
[--C-:B-1----:R-:W-:Y:S01]  /*2490*/  FADD.FTZ R217, R120, -R166.reuse ;  /* 0x800000a678d97221 */ /* 0x102fe20000010000 */
        /* <DEDUP_REMOVED lines=10> */
[----:B------:R-:W-:Y:S01]  /*2540*/  FMUL.FTZ R7, R183, R178 ;  /* 0x000000b2b7077220 */ /* 0x000fe20000410000 */
[----:B------:R-:W-:Y:S01]  /*2550*/  FSEL R6, R157, -INF , P2 ;  /* 0xff8000009d067808 */ /* 0x000fe20001000000 */
[----:B------:R1:W4:Y:S01]  /*2560*/  MUFU.EX2 R166, R208 ;  /* 0x000000d000a67308 */ /* 0x0003220000000800 */
[----:B--2---:R-:W-:Y:S01]  /*2570*/  FSEL R123, R156, -INF , P2 ;  /* 0xff8000009c7b7808 */ /* 0x004fe20001000000 */
[----:B------:R-:W-:Y:S01]  /*2580*/  FMUL.FTZ R122, R122, R7 ;  /* 0x000000077a7a7220 */ /* 0x000fe20000410000 */
[----:B-----5:R-:W-:Y:S01]  /*2590*/  FSEL R209, R158, -INF , P1 ;  /* 0xff8000009ed17808 */ /* 0x020fe20000800000 */
[----:B---3--:R-:W-:Y:S01]  /*25a0*/  FADD.FTZ R218, R124, -R170 ;  /* 0x800000aa7cda7221 */ /* 0x008fe20000010000 */
        /* <DEDUP_REMOVED lines=11> */
[----:B------:R1:W5:Y:S01]  /*2660*/  MUFU.EX2 R167, R216 ;  /* 0x000000d800a77308 */ /* 0x0003620000000800 */
        /* <DEDUP_REMOVED lines=11> */
[----:B----4-:R-:W-:Y:S01]  /*2720*/  FMUL.FTZ R9, R168, R9 ;  /* 0x00000009a8097220 */ /* 0x010fe20000410000 */
[----:B------:R-:W-:Y:S01]  /*2730*/  FFMA.FTZ R209, -R11, R11, 1 ;  /* 0x3f8000000bd17423 */ /* 0x000fe2000001010b */
[----:B------:R-:W-:Y:S01]  /*2740*/  FSEL R213, R169, -INF , P1 ;  /* 0xff800000a9d57808 */ /* 0x000fe20000800000 */
[----:B------:R-:W-:Y:S01]  /*2750*/  FADD.FTZ R218, R127, -R171 ;  /* 0x800000ab7fda7221 */ /* 0x000fe20000010000 */
[----:B------:R1:W-:Y:S01]  /*2760*/  MUFU.EX2 R181, R212 ;  /* 0x000000d400b57308 */ /* 0x0003e20000000800 */
[--C-:B---3--:R-:W-:Y:S01]  /*2770*/  FFMA.FTZ R120, R8, UR14, -R21.reuse ;  /* 0x0000000e08787c23 */ /* 0x108fe20008010815 */
        /* <DEDUP_REMOVED lines=22> */
[----:B------:R-:W4:Y:S01]  /*28e0*/  MUFU.EX2 R178, R178 ;  /* 0x000000b200b27308 */ /* 0x000f220000000800 */
[----:B---3--:R-:W-:Y:S01]  /*28f0*/  FSEL R213, R224, -INF , P1 ;  /* 0xff800000e0d57808 */ /* 0x008fe20000800000 */
        /* <DEDUP_REMOVED lines=9> */
[----:B------:R2:W3:Y:S01]  /*2990*/  MUFU.EX2 R11, R120 ;  /* 0x00000078000b7308 */ /* 0x0004e20000000800 */
[----:B------:R-:W-:Y:S01]  /*29a0*/  FFMA.FTZ R215, R6, UR14, -R215 ;  /* 0x0000000e06d77c23 */ /* 0x000fe200080108d7 */
[C---:B------:R-:W-:Y:S01]  /*29b0*/  FSEL R130, R177.reuse, -INF , P2 ;  /* 0xff800000b1827808 */ /* 0x040fe20001000000 */
[----:B------:R-:W3:Y:S01]  /*29c0*/  LDS.64 R6, [R5+0x1e280] ;  /* 0x01e2800005067984 */ /* 0x000ee20000000a00 */
[----:B------:R-:W-:Y:S01]  /*29d0*/  FMUL.FTZ R217, R172, R217 ;  /* 0x000000d9acd97220 */ /* 0x000fe20000410000 */
[----:B------:R-:W-:Y:S01]  /*29e0*/  FMUL.FTZ R219, R166, R219 ;  /* 0x000000dba6db7220 */ /* 0x000fe20000410000 */
[----:B------:R-:W-:Y:S01]  /*29f0*/  FFMA.FTZ R177, -R177, R177, 1 ;  /* 0x3f800000b1b17423 */ /* 0x000fe200000101b1 */
[--C-:B------:R-:W-:Y:S01]  /*2a00*/  FFMA.FTZ R130, R130, UR14, -R211.reuse ;  /* 0x0000000e82827c23 */ /* 0x100fe200080108d3 */
[----:B------:R-:W-:Y:S01]  /*2a10*/  FMUL.FTZ R152, R152, R217 ;  /* 0x000000d998987220 */ /* 0x000fe20000410000 */
[----:B--2---:R-:W-:Y:S01]  /*2a20*/  FSEL R120, R179, -INF , P1 ;  /* 0xff800000b3787808 */ /* 0x004fe20000800000 */
[----:B------:R-:W-:Y:S01]  /*2a30*/  FMUL.FTZ R131, R154, R219 ;  /* 0x000000db9a837220 */ /* 0x000fe20000410000 */
[----:B------:R-:W-:Y:S01]  /*2a40*/  FMUL.FTZ R154, R174, R129 ;  /* 0x00000081ae9a7220 */ /* 0x000fe20000410000 */
[----:B------:R-:W-:Y:S01]  /*2a50*/  FSEL R129, R182, -INF , P1 ;  /* 0xff800000b6817808 */ /* 0x000fe20000800000 */
[----:B------:R-:W2:Y:S01]  /*2a60*/  MUFU.EX2 R126, R126 ;  /* 0x0000007e007e7308 */ /* 0x000ea20000000800 */
[----:B------:R-:W-:Y:S01]  /*2a70*/  FFMA.FTZ R211, R120, UR14, -R211 ;  /* 0x0000000e78d37c23 */ /* 0x000fe200080108d3 */
[--C-:B------:R-:W-:Y:S01]  /*2a80*/  FFMA.FTZ R120, R13, UR14, -R14.reuse ;  /* 0x0000000e0d787c23 */ /* 0x100fe2000801080e */
[----:B------:R-:W-:Y:S01]  /*2a90*/  FMUL.FTZ R153, R153, R154 ;  /* 0x0000009a99997220 */ /* 0x000fe20000410000 */
[----:B------:R-:W-:Y:S01]  /*2aa0*/  FFMA.FTZ R154, -R155, R155, 1 ;  /* 0x3f8000009b9a7423 */ /* 0x000fe2000001019b */
[----:B-----5:R-:W-:Y:S01]  /*2ab0*/  FMUL.FTZ R155, R167, R210 ;  /* 0x000000d2a79b7220 */ /* 0x020fe20000410000 */
[----:B------:R-:W-:Y:S01]  /*2ac0*/  FFMA.FTZ R210, R129, UR14, -R14 ;  /* 0x0000000e81d27c23 */ /* 0x000fe2000801080e */
[--C-:B-1----:R-:W-:Y:S01]  /*2ad0*/  FADD.FTZ R13, R132, -R8.reuse ;  /* 0x80000008840d7221 */ /* 0x102fe20000010000 */
[----:B------:R-:W-:Y:S01]  /*2ae0*/  FADD.FTZ R132, R134, -R8 ;  /* 0x8000000886847221 */ /* 0x000fe20000010000 */
[--C-:B------:R-:W-:Y:S01]  /*2af0*/  FADD.FTZ R133, R133, -R9.reuse ;  /* 0x8000000985857221 */ /* 0x100fe20000010000 */
[----:B------:R-:W-:Y:S01]  /*2b00*/  FADD.FTZ R217, R135, -R9 ;  /* 0x8000000987d97221 */ /* 0x000fe20000010000 */
[----:B----4-:R-:W-:Y:S01]  /*2b10*/  FMUL.FTZ R13, R178, R13 ;  /* 0x0000000db20d7220 */ /* 0x010fe20000410000 */
        /* <DEDUP_REMOVED lines=11> */
[----:B----4-:R-:W4:Y:S01]  /*2bd0*/  LDS.64 R12, [R5+0x1e2c0] ;  /* 0x01e2c000050c7984 */ /* 0x010f220000000a00 */
[----:B------:R5:W2:Y:S01]  /*2be0*/  MUFU.EX2 R10, R216 ;  /* 0x000000d8000a7308 */ /* 0x000aa20000000800 */
[----:B------:R-:W-:Y:S01]  /*2bf0*/  FMUL.FTZ R132, R124, R133 ;  /* 0x000000857c847220 */ /* 0x000fe20000410000 */
[----:B------:R-:W-:Y:S01]  /*2c00*/  FSEL R158, R227, -INF , P1 ;  /* 0xff800000e39e7808 */ /* 0x000fe20000800000 */
[----:B------:R-:W-:Y:S01]  /*2c10*/  FFMA.FTZ R156, R156, UR14, -R15 ;  /* 0x0000000e9c9c7c23 */ /* 0x000fe2000801080f */
[----:B------:R-:W-:Y:S01]  /*2c20*/  FFMA.FTZ R180, -R180, R180, 1 ;  /* 0x3f800000b4b47423 */ /* 0x000fe200000101b4 */
[----:B------:R-:W-:Y:S01]  /*2c30*/  FMUL.FTZ R135, R135, R132 ;  /* 0x0000008487877220 */ /* 0x000fe20000410000 */
[--C-:B---3--:R-:W-:Y:S01]  /*2c40*/  FADD.FTZ R133, R136, -R6.reuse ;  /* 0x8000000688857221 */ /* 0x108fe20000010000 */
[----:B------:R-:W-:Y:S01]  /*2c50*/  FADD.FTZ R6, R138, -R6 ;  /* 0x800000068a067221 */ /* 0x000fe20000010000 */
[----:B------:R-:W3:Y:S01]  /*2c60*/  MUFU.EX2 R127, R127 ;  /* 0x0000007f007f7308 */ /* 0x000ee20000000800 */
[--C-:B-----5:R-:W-:Y:S01]  /*2c70*/  FADD.FTZ R216, R137, -R7.reuse ;  /* 0x8000000789d87221 */ /* 0x120fe20000010000 */
[----:B------:R-:W-:Y:S01]  /*2c80*/  FADD.FTZ R7, R139, -R7 ;  /* 0x800000078b077221 */ /* 0x000fe20000010000 */
[----:B------:R-:W-:Y:S01]  /*2c90*/  FMUL.FTZ R132, R20, R133 ;  /* 0x0000008514847220 */ /* 0x000fe20000410000 */
[----:B------:R-:W-:Y:S01]  /*2ca0*/  FMUL.FTZ R133, R21, R6 ;  /* 0x0000000615857220 */ /* 0x000fe20000410000 */
[----:B------:R-:W-:Y:S01]  /*2cb0*/  FMUL.FTZ R157, R11, R216 ;  /* 0x000000d80b9d7220 */ /* 0x000fe20000410000 */
[----:B--2---:R-:W-:Y:S01]  /*2cc0*/  FMUL.FTZ R216, R126, R7 ;  /* 0x000000077ed87220 */ /* 0x004fe20000410000 */
[----:B------:R-:W-:Y:S01]  /*2cd0*/  FFMA.FTZ R139, -R220, R220, 1 ;  /* 0x3f800000dc8b7423 */ /* 0x000fe200000101dc */
[----:B------:R-:W2:Y:S01]  /*2ce0*/  LDS.64 R6, [R5+0x1e2e0] ;  /* 0x01e2e00005067984 */ /* 0x000ea20000000a00 */
[----:B------:R-:W5:Y:S01]  /*2cf0*/  MUFU.EX2 R14, R215 ;  /* 0x000000d7000e7308 */ /* 0x000f620000000800 */
[----:B------:R-:W-:Y:S01]  /*2d00*/  FFMA.FTZ R158, R158, UR14, -R15 ;  /* 0x0000000e9e9e7c23 */ /* 0x000fe2000801080f */
[----:B------:R-:W-:Y:S01]  /*2d10*/  FMUL.FTZ R139, R139, R216 ;  /* 0x000000d88b8b7220 */ /* 0x000fe20000410000 */
[----:B------:R-:W-:Y:S01]  /*2d20*/  FFMA.FTZ R138, -R169, R169, 1 ;  /* 0x3f800000a98a7423 */ /* 0x000fe200000101a9 */
[----:B------:R-:W-:Y:S01]  /*2d30*/  FMUL.FTZ R137, R163, R132 ;  /* 0x00000084a3897220 */ /* 0x000fe20000410000 */
[----:B------:R-:W-:Y:S01]  /*2d40*/  FMUL.FTZ R214, R10, R217 ;  /* 0x000000d90ad67220 */ /* 0x000fe20000410000 */
[----:B------:R-:W-:Y:S01]  /*2d50*/  FFMA.FTZ R182, -R182, R182, 1 ;  /* 0x3f800000b6b67423 */ /* 0x000fe200000101b6 */
[----:B------:R-:W-:Y:S01]  /*2d60*/  FMUL.FTZ R138, R138, R133 ;  /* 0x000000858a8a7220 */ /* 0x000fe20000410000 */
[----:B------:R-:W4:Y:S01]  /*2d70*/  MUFU.EX2 R128, R128 ;  /* 0x0000008000807308 */ /* 0x000f220000000800 */
        /* <DEDUP_REMOVED lines=8> */
[----:B---3--:R-:W-:Y:S01]  /*2e00*/  FMUL.FTZ R8, R127, R8 ;  /* 0x000000087f087220 */ /* 0x008fe20000410000 */
[----:B-----5:R-:W-:Y:S01]  /*2e10*/  FMUL.FTZ R143, R14, R143 ;  /* 0x0000008f0e8f7220 */ /* 0x020fe20000410000 */
[----:B------:R-:W-:Y:S01]  /*2e20*/  FFMA.FTZ R9, -R223, R223, 1 ;  /* 0x3f800000df097423 */ /* 0x000fe200000101df */
[----:B------:R-:W-:Y:S01]  /*2e30*/  FFMA.FTZ R140, -R222, R222, 1 ;  /* 0x3f800000de8c7423 */ /* 0x000fe200000101de */
[----:B------:R-:W-:Y:S01]  /*2e40*/  FFMA.FTZ R225, -R225, R225, 1 ;  /* 0x3f800000e1e17423 */ /* 0x000fe200000101e1 */
[----:B------:R-:W-:Y:S01]  /*2e50*/  FMUL.FTZ R142, R142, R143 ;  /* 0x0000008f8e8e7220 */ /* 0x000fe20000410000 */
[----:B------:R-:W-:Y:S01]  /*2e60*/  FMUL.FTZ R9, R9, R8 ;  /* 0x0000000809097220 */ /* 0x000fe20000410000 */
[----:B------:R-:W1:Y:S01]  /*2e70*/  MUFU.EX2 R125, R125 ;  /* 0x0000007d007d7308 */ /* 0x000e620000000800 */
[--C-:B----4-:R-:W-:Y:S01]  /*2e80*/  FADD.FTZ R143, R145, -R13.reuse ;  /* 0x8000000d918f7221 */ /* 0x110fe20000010000 */
        /* <DEDUP_REMOVED lines=266> */
.L_x_124:
        /* <DEDUP_REMOVED lines=46> */
.L_x_125:
        /* <DEDUP_REMOVED lines=12> */
.L_x_115:
        /* <DEDUP_REMOVED lines=66> */
[----:B--2-4-:R-:W-:Y:S05]  /*46f0*/  CALL.ABS.NOINC R2 ;  /* 0x0000000002007343 */ /* 0x014fea0003c00000 */
.L_x_127:
        /* <DEDUP_REMOVED lines=17> */
[----:B--2-4-:R-:W-:Y:S05]  /*4810*/  CALL.ABS.NOINC R2 ;  /* 0x0000000002007343 */ /* 0x014fea0003c00000 */
.L_x_128:
        /* <DEDUP_REMOVED lines=17> */
[----:B--2-4-:R-:W-:Y:S05]  /*4930*/  CALL.ABS.NOINC R2 ;  /* 0x0000000002007343 */ /* 0x014fea0003c00000 */
.L_x_129:
[----:B------:R-:W-:-:S13]  /*4940*/  LOP3.LUT P6, RZ, R228, 0x1bf, RZ, 0xc0, !PT ;  /* 0x000001bfe4ff7812 */ /* 0x000fda00078cc0ff */
[----:B------:R-:W-:Y:S05]  /*4950*/  @!P6 BRA `(.L_x_130) ;  /* 0x000000000040e947 */ /* 0x000fea0003800000 */
[----:B-1----:R-:W-:Y:S01]  /*4960*/  MOV R0, 0x0 ;  /* 0x0000000000007802 */ /* 0x002fe20000000f00 */
        /* <DEDUP_REMOVED lines=15> */
.L_x_130:
        /* <DEDUP_REMOVED lines=91> */
[----:B------:R-:W5:Y:S01]  /*5010*/  S2UR UR12, SR_CTAID.Z ;  /* 0x00000000000c79c3 */ /* 0x000f620000002700 */
        /* <DEDUP_REMOVED lines=16> */
[----:B-----5:R-:W-:Y:S01]  /*5120*/  UMOV UR44, UR12 ;  /* 0x0000000c002c7c82 */ /* 0x020fe20008000000 */
        /* <DEDUP_REMOVED lines=11> */
.L_x_132:
[----:B------:R-:W-:Y:S05]  /*51e0*/  BSYNC B0 ;  /* 0x0000000000007941 */ /* 0x000fea0003800000 */
.L_x_131:
[----:B------:R-:W-:-:S04]  /*51f0*/  DEPBAR.LE SB0, 0x0 ;  /* 0x000080000000791a */ /* 0x000fc80000000000 */
[----:B------:R-:W-:Y:S05]  /*5200*/  EXIT ;  /* 0x000000000000794d */ /* 0x000fea0003800000 */
.L_x_105:
        /* <DEDUP_REMOVED lines=13> */
[----:B------:R-:W-:Y:S01]  /*52e0*/  ULDC UR17, c[0x0][0x280] ;  /* 0x0000a00000117ab9 */ /* 0x000fe20000000800 */
[----:B------:R-:W-:Y:S01]  /*52f0*/  ULDC.64 UR10, c[0x0][0x2d8] ;  /* 0x0000b600000a7ab9 */ /* 0x000fe20000000a00 */
[----:B------:R-:W-:Y:S01]  /*5300*/  UISETP.GE.AND UP1, UPT, UR17, 0x1, UPT ;  /* 0x000000011100788c */ /* 0x000fe2000bf26270 */
[----:B------:R-:W-:Y:S01]  /*5310*/  ULDC UR15, c[0x0][0x288] ;  /* 0x0000a200000f7ab9 */ /* 0x000fe20000000800 */
[----:B------:R-:W-:Y:S01]  /*5320*/  USHF.R.S32.HI UR6, URZ, 0x1f, UR9 ;  /* 0x0000001f3f067899 */ /* 0x000fe20008011409 */
[----:B------:R-:W-:-:S03]  /*5330*/  ULDC.64 UR12, c[0x0][0x2e0] ;  /* 0x0000b800000c7ab9 */ /* 0x000fc60000000a00 */
[----:B------:R-:W-:Y:S01]  /*5340*/  PLOP3.LUT P1, PT, PT, PT, UP1, 0x80, 0x0 ;  /* 0x000000000000781c */ /* 0x000fe20003f2f018 */
[----:B------:R-:W-:Y:S01]  /*5350*/  UIMAD UR6, UR6, UR12, URZ ;  /* 0x0000000c060672a4 */ /* 0x000fe2000f8e023f */
[----:B------:R-:W-:-:S03]  /*5360*/  ELECT P0, URZ, PT ;  /* 0x00000000003f782f */ /* 0x000fc60003800000 */
[----:B------:R-:W-:Y:S02]  /*5370*/  UIMAD UR14, UR9, UR13, UR6 ;  /* 0x0000000d090e72a4 */ /* 0x000fe4000f8e0206 */
[----:B-1----:R-:W-:Y:S02]  /*5380*/  USHF.R.S32.HI UR8, URZ, 0x1f, UR16 ;  /* 0x0000001f3f087899 */ /* 0x002fe40008011410 */
[----:B------:R-:W-:Y:S02]  /*5390*/  UIMAD.WIDE.U32 UR4, UR16, UR10, URZ ;  /* 0x0000000a100472a5 */ /* 0x000fe4000f8e003f */
[----:B------:R-:W-:-:S04]  /*53a0*/  UIMAD UR7, UR8, UR10, URZ ;  /* 0x0000000a080772a4 */ /* 0x000fc8000f8e023f */
[----:B------:R-:W-:Y:S02]  /*53b0*/  UIMAD UR7, UR16, UR11, UR7 ;  /* 0x0000000b100772a4 */ /* 0x000fe4000f8e0207 */
[----:B------:R-:W-:Y:S02]  /*53c0*/  UIMAD UR11, UR9, UR15, URZ ;  /* 0x0000000f090b72a4 */ /* 0x000fe4000f8e023f */
[----:B------:R-:W-:Y:S02]  /*53d0*/  UIADD3 UR5, UR5, UR7, URZ ;  /* 0x0000000705057290 */ /* 0x000fe4000fffe03f */
[----:B------:R-:W-:Y:S02]  /*53e0*/  UIADD3 UR10, UP0, UR11, UR16, URZ ;  /* 0x000000100b0a7290 */ /* 0x000fe4000ff1e03f */
[----:B------:R-:W-:Y:S02]  /*53f0*/  UIMAD.WIDE.U32 UR6, UR9, UR12, UR4 ;  /* 0x0000000c090672a5 */ /* 0x000fe4000f8e0004 */
[----:B------:R-:W-:Y:S01]  /*5400*/  ULEA.HI.X.SX32 UR11, UR11, UR8, 0x1, UP0 ;  /* 0x000000080b0b7291 */ /* 0x000fe200080f0e3f */
[----:B------:R-:W-:Y:S11]  /*5410*/  @!P1 EXIT ;  /* 0x000000000000994d */ /* 0x000ff60003800000 */
[----:B------:R-:W1:Y:S01]  /*5420*/  S2R R3, SR_TID.X ;  /* 0x0000000000037919 */ /* 0x000e620000002100 */
[----:B------:R-:W-:Y:S01]  /*5430*/  UIADD3 UR4, UR17, 0x3f, URZ ;  /* 0x0000003f11047890 */ /* 0x000fe2000fffe03f */
[----:B------:R-:W2:Y:S01]  /*5440*/  S2UR UR27, SR_CTAID.X ;  /* 0x00000000001b79c3 */ /* 0x000ea20000002500 */
[----:B------:R-:W-:Y:S02]  /*5450*/  UISETP.GE.AND UP0, UPT, UR17, 0x41, UPT ;  /* 0x000000411100788c */ /* 0x000fe4000bf06270 */
[----:B------:R-:W-:Y:S02]  /*5460*/  USHF.R.S32.HI UR5, URZ, 0x1f, UR4 ;  /* 0x0000001f3f057899 */ /* 0x000fe40008011404 */
[----:B------:R-:W-:Y:S02]  /*5470*/  UIADD3 UR14, UR7, UR14, URZ ;  /* 0x0000000e070e7290 */ /* 0x000fe4000fffe03f */
[----:B------:R-:W-:Y:S01]  /*5480*/  ULEA.HI UR5, UR5, UR4, URZ, 0x6 ;  /* 0x0000000405057291 */ /* 0x000fe2000f8f303f */
[----:B------:R-:W-:Y:S01]  /*5490*/  PLOP3.LUT P1, PT, PT, PT, UP0, 0x80, 0x0 ;  /* 0x000000000000781c */ /* 0x000fe20003f2f008 */
[----:B------:R-:W-:Y:S01]  /*54a0*/  ULDC.64 UR28, c[0x0][0x208] ;  /* 0x00008200001c7ab9 */ /* 0x000fe20000000a00 */
[----:B------:R-:W-:Y:S01]  /*54b0*/  ULDC UR4, c[0x0][0x760] ;  /* 0x0001d80000047ab9 */ /* 0x000fe20000000800 */
[----:B------:R-:W-:-:S02]  /*54c0*/  USHF.R.S32.HI UR5, URZ, 0x6, UR5 ;  /* 0x000000063f057899 */ /* 0x000fc40008011405 */
[----:B------:R-:W-:Y:S02]  /*54d0*/  UIMAD UR15, UR15, UR4, URZ ;  /* 0x000000040f0f72a4 */ /* 0x000fe4000f8e023f */
[----:B------:R-:W-:Y:S01]  /*54e0*/  UISETP.LT.AND UP1, UPT, UR5, 0x1, UPT ;  /* 0x000000010500788c */ /* 0x000fe2000bf21270 */
[----:B------:R-:W-:-:S03]  /*54f0*/  UMOV UR4, URZ ;  /* 0x0000003f00047c82 */ /* 0x000fc60008000000 */
[----:B------:R-:W-:-:S04]  /*5500*/  USEL UR18, UR5, 0x1, !UP1 ;  /* 0x0000000105127887 */ /* 0x000fc8000c800000 */
[----:B------:R-:W-:Y:S01]  /*5510*/  ULOP3.LUT UR35, UR18, 0x1, URZ, 0xc0, !UPT ;  /* 0x0000000112237892 */ /* 0x000fe2000f8ec03f */
[----:B-1----:R-:W-:Y:S01]  /*5520*/  LOP3.LUT R0, R3, 0x1f, RZ, 0xc0, !PT ;  /* 0x0000001f03007812 */ /* 0x002fe200078ec0ff */
[----:B--2---:R-:W-:Y:S10]  /*5530*/  @!P1 BRA `(.L_x_134) ;  /* 0x0000000800ac9947 */ /* 0x004ff40003800000 */
[----:B------:R-:W-:Y:S01]  /*5540*/  ULDC.64 UR24, c[0x0][0x2c0] ;  /* 0x0000b00000187ab9 */ /* 0x000fe20000000a00 */
[----:B------:R-:W-:Y:S02]  /*5550*/  UIADD3 UR18, UR18, -UR35, URZ ;  /* 0x8000002312127290 */ /* 0x000fe4000fffe03f */
        /* <DEDUP_REMOVED lines=9> */
[----:B------:R-:W-:-:S12]  /*55f0*/  UIADD3.X UR25, URZ, UR25, URZ, UP2, !UPT ;  /* 0x000000193f197290 */ /* 0x000fd800097fe43f */
.L_x_159:
[----:B------:R-:W-:Y:S01]  /*5600*/  UIMAD UR19, UR15, UR4, URZ ;  /* 0x000000040f1372a4 */ /* 0x000fe2000f8e023f */
[----:B------:R-:W-:Y:S01]  /*5610*/  ISETP.NE.AND P1, PT, R0, RZ, PT ;  /* 0x000000ff0000720c */ /* 0x000fe20003f25270 */
[----:B------:R-:W-:Y:S01]  /*5620*/  ULDC.64 UR8, c[0x0][0x768] ;  /* 0x0001da0000087ab9 */ /* 0x000fe20000000a00 */
[----:B------:R-:W-:Y:S01]  /*5630*/  UIMAD UR12, UR5, 0x3000, URZ ;  /* 0x00003000050c78a4 */ /* 0x000fe2000f8e023f */
[----:B------:R-:W-:Y:S01]  /*5640*/  BSSY B0, `(.L_x_135) ;  /* 0x0000012000007945 */ /* 0x000fe20003800000 */
[----:B------:R-:W-:Y:S02]  /*5650*/  UIADD3 UR13, UP0, UR19, UR10, URZ ;  /* 0x0000000a130d7290 */ /* 0x000fe4000ff1e03f */
[----:B------:R-:W-:Y:S02]  /*5660*/  UIADD3 UR18, UR18, -0x2, URZ ;  /* 0xfffffffe12127890 */ /* 0x000fe4000fffe03f */
[----:B------:R-:W-:Y:S02]  /*5670*/  ULEA.HI.X.SX32 UR16, UR19, UR11, 0x1, UP0 ;  /* 0x0000000b13107291 */ /* 0x000fe400080f0e3f */
[----:B------:R-:W-:-:S02]  /*5680*/  ULEA UR17, UP0, UR13, UR8, 0x2 ;  /* 0x000000080d117291 */ /* 0x000fc4000f80103f */
[----:B------:R-:W-:Y:S01]  /*5690*/  UIMAD.WIDE UR32, UR12, 0x4, UR20 ;  /* 0x000000040c2078a5 */ /* 0x000fe2000f8e0214 */
[----:B------:R-:W-:Y:S01]  /*56a0*/  ISETP.NE.AND P2, PT, RZ, UR18, PT ;  /* 0x00000012ff007c0c */ /* 0x000fe2000bf45270 */
[----:B------:R-:W-:Y:S02]  /*56b0*/  ULEA.HI.X UR16, UR13, UR9, UR16, 0x2, UP0 ;  /* 0x000000090d107291 */ /* 0x000fe400080f1410 */
[----:B------:R-:W-:Y:S01]  /*56c0*/  UIMAD.WIDE UR30, UR12, 0x4, UR22 ;  /* 0x000000040c1e78a5 */ /* 0x000fe2000f8e0216 */
[----:B-1----:R-:W-:Y:S01]  /*56d0*/  IMAD.U32 R2, RZ, RZ, UR17 ;  /* 0x00000011ff027e24 */ /* 0x002fe2000f8e00ff */
[----:B------:R-:W-:Y:S02]  /*56e0*/  UIMAD.WIDE UR12, UR12, 0x4, UR24 ;  /* 0x000000040c0c78a5 */ /* 0x000fe4000f8e0218 */
[----:B------:R-:W-:Y:S01]  /*56f0*/  IMAD.U32 R3, RZ, RZ, UR16 ;  /* 0x00000010ff037e24 */ /* 0x000fe2000f8e00ff */
[----:B------:R-:W-:Y:S09]  /*5700*/  @P1 BRA `(.L_x_136) ;  /* 0x0000000000141947 */ /* 0x000ff20003800000 */
.L_x_137:
[----:B------:R-:W2:Y:S04]  /*5710*/  LDG.E.STRONG.GPU R4, desc[UR28][R2.64] ;  /* 0x0000001c02047981 */ /* 0x000ea8000c1ef900 */
[----:B--2---:R-:W-:Y:S01]  /*5720*/  CCTL.IVALL ;  /* 0x00000000ff00798f */ /* 0x004fe20002000000 */
[----:B------:R-:W-:Y:S05]  /*5730*/  YIELD ;  /* 0x0000000000007946 */ /* 0x000fea0003800000 */
[----:B------:R-:W-:-:S13]  /*5740*/  ISETP.NE.AND P3, PT, R4, UR27, PT ;  /* 0x0000001b04007c0c */ /* 0x000fda000bf65270 */
[----:B------:R-:W-:Y:S05]  /*5750*/  @P3 BRA `(.L_x_137) ;  /* 0xfffffffc00ec3947 */ /* 0x000fea000383ffff */
.L_x_136:
[----:B------:R-:W-:Y:S05]  /*5760*/  BSYNC B0 ;  /* 0x0000000000007941 */ /* 0x000fea0003800000 */
.L_x_135:
[----:B------:R-:W-:-:S03]  /*5770*/  UMOV UR16, 0xffffffff ;  /* 0xffffffff00107882 */ /* 0x000fc60000000000 */
[----:B------:R-:W-:Y:S05]  /*5780*/  BRA.DIV UR16, `(.L_x_138) ;  /* 0x0000003210a87947 */ /* 0x000fea000b800000 */
[----:B------:R-:W-:Y:S01]  /*5790*/  NOP ;  /* 0x0000000000007918 */ /* 0x000fe20000000000 */
.L_x_206:
[----:B------:R-:W-:Y:S05]  /*57a0*/  WARPSYNC.ALL ;  /* 0x0000000000007948 */ /* 0x000fea0003800000 */
[----:B------:R-:W-:Y:S06]  /*57b0*/  BAR.SYNC.DEFER_BLOCKING 0xd, 0xa0 ;  /* 0x0342800000007b1d */ /* 0x000fec0000010000 */
[----:B------:R-:W-:Y:S04]  /*57c0*/  BSSY B0, `(.L_x_139) ;  /* 0x0000011000007945 */ /* 0x000fe80003800000 */
[----:B------:R-:W-:Y:S05]  /*57d0*/  @!P0 BRA `(.L_x_140) ;  /* 0x00000000003c8947 */ /* 0x000fea0003800000 */
[----:B------:R-:W1:Y:S01]  /*57e0*/  S2UR UR36, SR_CgaCtaId ;  /* 0x00000000002479c3 */ /* 0x000e620000008800 */
[----:B------:R-:W-:Y:S01]  /*57f0*/  UIMAD UR26, UR4, 0x1800, URZ ;  /* 0x00001800041a78a4 */ /* 0x000fe2000f8e023f */
        /* <DEDUP_REMOVED lines=13> */
.L_x_140:
[----:B------:R-:W-:Y:S05]  /*58d0*/  BSYNC B0 ;  /* 0x0000000000007941 */ /* 0x000fea0003800000 */
.L_x_139:
        /* <DEDUP_REMOVED lines=13> */
.L_x_142:
[----:B------:R-:W-:Y:S05]  /*59b0*/  BSYNC B0 ;  /* 0x0000000000007941 */ /* 0x000fea0003800000 */
.L_x_141:
[----:B------:R-:W-:Y:S06]  /*59c0*/  BAR.ARV 0xa, 0xa0 ;  /* 0x0282800000007b1d */ /* 0x000fec0000002000 */
[----:B------:R-:W-:Y:S04]  /*59d0*/  BSSY B0, `(.L_x_143) ;  /* 0x0000003000007945 */ /* 0x000fe80003800000 */
[----:B------:R-:W-:Y:S05]  /*59e0*/  @!P0 BRA `(.L_x_144) ;  /* 0x0000000000048947 */ /* 0x000fea0003800000 */
[----:B------:R-:W-:-:S04]  /*59f0*/  DEPBAR.LE SB0, 0x0 ;  /* 0x000080000000791a */ /* 0x000fc80000000000 */
.L_x_144:
[----:B------:R-:W-:Y:S05]  /*5a00*/  BSYNC B0 ;  /* 0x0000000000007941 */ /* 0x000fea0003800000 */
.L_x_143:
[----:B------:R-:W-:Y:S06]  /*5a10*/  BAR.ARV 0xb, 0xa0 ;  /* 0x02c2800000007b1d */ /* 0x000fec0000002000 */
[----:B------:R-:W-:Y:S01]  /*5a20*/  NOP ;  /* 0x0000000000007918 */ /* 0x000fe20000000000 */
[----:B------:R-:W-:Y:S04]  /*5a30*/  BSSY B0, `(.L_x_145) ;  /* 0x0000011000007945 */ /* 0x000fe80003800000 */
[----:B------:R-:W-:Y:S05]  /*5a40*/  @P1 BRA `(.L_x_146) ;  /* 0x00000000003c1947 */ /* 0x000fea0003800000 */
[----:B------:R-:W-:Y:S01]  /*5a50*/  @!PT LDS RZ, [RZ] ;  /* 0x00000000fffff984 */ /* 0x000fe20000000800 */
[----:B------:R-:W-:Y:S01]  /*5a60*/  @!PT LDS RZ, [RZ] ;  /* 0x00000000fffff984 */ /* 0x000fe20000000800 */
[----:B------:R-:W-:Y:S01]  /*5a70*/  @!PT LDS RZ, [RZ] ;  /* 0x00000000fffff984 */ /* 0x000fe20000000800 */
[----:B------:R-:W-:Y:S01]  /*5a80*/  @!PT LDS RZ, [RZ] ;  /* 0x00000000fffff984 */ /* 0x000fe20000000800 */
[----:B------:R1:W-:Y:S06]  /*5a90*/  MEMBAR.ALL.CTA ;  /* 0x0000000000007992 */ /* 0x0003ec0000008000 */
[----:B-1----:R-:W-:Y:S06]  /*5aa0*/  MEMBAR.ALL.GPU ;  /* 0x0000000000007992 */ /* 0x002fec000000a000 */
[----:B------:R-:W-:-:S00]  /*5ab0*/  ERRBAR ;  /* 0x00000000000079ab */ /* 0x000fc00000000000 */
[----:B------:R-:W-:Y:S06]  /*5ac0*/  CGAERRBAR ;  /* 0x00000000000075ab */ /* 0x000fec0000000000 */
[----:B012345:R-:W-:Y:S01]  /*5ad0*/  CCTL.IVALL ;  /* 0x00000000ff00798f */ /* 0x03ffe20002000000 */
[----:B------:R-:W1:Y:S01]  /*5ae0*/  S2R R4, SR_LANEID ;  /* 0x0000000000047919 */ /* 0x000e620000000000 */
[----:B------:R-:W-:Y:S02]  /*5af0*/  VOTEU.ANY UR16, UPT, PT ;  /* 0x0000000000107886 */ /* 0x000fe400038e0100 */
[----:B------:R-:W-:-:S02]  /*5b00*/  UFLO.U32 UR17, UR16 ;  /* 0x00000010001172bd */ /* 0x000fc400080e0000 */
[----:B------:R-:W2:Y:S04]  /*5b10*/  POPC R5, UR16 ;  /* 0x0000001000057d09 */ /* 0x000ea80008000000 */
[----:B-1----:R-:W-:-:S13]  /*5b20*/  ISETP.EQ.U32.AND P3, PT, R4, UR17, PT ;  /* 0x0000001104007c0c */ /* 0x002fda000bf62070 */
[----:B--2---:R1:W-:Y:S02]  /*5b30*/  @P3 REDG.E.ADD.S32.STRONG.GPU desc[UR28][R2.64], R5 ;  /* 0x000000050200398e */ /* 0x0043e4000c10e39c */
.L_x_146:
[----:B------:R-:W-:Y:S05]  /*5b40*/  BSYNC B0 ;  /* 0x0000000000007941 */ /* 0x000fea0003800000 */
.L_x_145:
[----:B------:R-:W-:Y:S01]  /*5b50*/  UIADD3 UR19, UR15, UR19, URZ ;  /* 0x000000130f137290 */ /* 0x000fe2000fffe03f */
[----:B------:R-:W-:Y:S03]  /*5b60*/  BSSY B0, `(.L_x_147) ;  /* 0x000000d000007945 */ /* 0x000fe60003800000 */
[----:B------:R-:W-:-:S04]  /*5b70*/  UIADD3 UR16, UP0, UR19, UR10, URZ ;  /* 0x0000000a13107290 */ /* 0x000fc8000ff1e03f */
[----:B------:R-:W-:Y:S02]  /*5b80*/  ULEA.HI.X.SX32 UR19, UR19, UR11, 0x1, UP0 ;  /* 0x0000000b13137291 */ /* 0x000fe400080f0e3f */
[----:B------:R-:W-:-:S04]  /*5b90*/  ULEA UR8, UP0, UR16, UR8, 0x2 ;  /* 0x0000000810087291 */ /* 0x000fc8000f80103f */
[----:B------:R-:W-:Y:S02]  /*5ba0*/  ULEA.HI.X UR19, UR16, UR9, UR19, 0x2, UP0 ;  /* 0x0000000910137291 */ /* 0x000fe400080f1413 */
[----:B-1----:R-:W-:-:S04]  /*5bb0*/  MOV R2, UR8 ;  /* 0x0000000800027c02 */ /* 0x002fc80008000f00 */
[----:B------:R-:W-:Y:S01]  /*5bc0*/  IMAD.U32 R3, RZ, RZ, UR19 ;  /* 0x00000013ff037e24 */ /* 0x000fe2000f8e00ff */
[----:B------:R-:W-:Y:S06]  /*5bd0*/  @P1 BRA `(.L_x_148) ;  /* 0x0000000000141947 */ /* 0x000fec0003800000 */
.L_x_149:
[----:B------:R-:W2:Y:S04]  /*5be0*/  LDG.E.STRONG.GPU R4, desc[UR28][R2.64] ;  /* 0x0000001c02047981 */ /* 0x000ea8000c1ef900 */
[----:B--2---:R-:W-:Y:S01]  /*5bf0*/  CCTL.IVALL ;  /* 0x00000000ff00798f */ /* 0x004fe20002000000 */
[----:B------:R-:W-:Y:S05]  /*5c00*/  YIELD ;  /* 0x0000000000007946 */ /* 0x000fea0003800000 */
[----:B------:R-:W-:-:S13]  /*5c10*/  ISETP.NE.AND P3, PT, R4, UR27, PT ;  /* 0x0000001b04007c0c */ /* 0x000fda000bf65270 */
[----:B------:R-:W-:Y:S05]  /*5c20*/  @P3 BRA `(.L_x_149) ;  /* 0xfffffffc00ec3947 */ /* 0x000fea000383ffff */
.L_x_148:
[----:B------:R-:W-:Y:S05]  /*5c30*/  BSYNC B0 ;  /* 0x0000000000007941 */ /* 0x000fea0003800000 */
.L_x_147:
[----:B------:R-:W-:-:S03]  /*5c40*/  UMOV UR8, 0xffffffff ;  /* 0xffffffff00087882 */ /* 0x000fc60000000000 */
[----:B------:R-:W-:Y:S05]  /*5c50*/  BRA.DIV UR8, `(.L_x_150) ;  /* 0x0000002e08907947 */ /* 0x000fea000b800000 */
[----:B------:R-:W-:Y:S01]  /*5c60*/  NOP ;  /* 0x0000000000007918 */ /* 0x000fe20000000000 */
.L_x_209:
[----:B------:R-:W-:Y:S05]  /*5c70*/  WARPSYNC.ALL ;  /* 0x0000000000007948 */ /* 0x000fea0003800000 */
        /* <DEDUP_REMOVED lines=12> */
.L_x_152:
[----:B------:R-:W-:Y:S05]  /*5d40*/  BSYNC B0 ;  /* 0x0000000000007941 */ /* 0x000fea0003800000 */
.L_x_151:
        /* <DEDUP_REMOVED lines=13> */
.L_x_154:
[----:B------:R-:W-:Y:S05]  /*5e20*/  BSYNC B0 ;  /* 0x0000000000007941 */ /* 0x000fea0003800000 */
.L_x_153:
[----:B------:R-:W-:Y:S06]  /*5e30*/  BAR.ARV 0xa, 0xa0 ;  /* 0x0282800000007b1d */ /* 0x000fec0000002000 */
[----:B------:R-:W-:Y:S04]  /*5e40*/  BSSY B0, `(.L_x_155) ;  /* 0x0000003000007945 */ /* 0x000fe80003800000 */
[----:B------:R-:W-:Y:S05]  /*5e50*/  @!P0 BRA `(.L_x_156) ;  /* 0x0000000000048947 */ /* 0x000fea0003800000 */
[----:B------:R-:W-:-:S04]  /*5e60*/  DEPBAR.LE SB0, 0x0 ;  /* 0x000080000000791a */ /* 0x000fc80000000000 */
.L_x_156:
[----:B------:R-:W-:Y:S05]  /*5e70*/  BSYNC B0 ;  /* 0x0000000000007941 */ /* 0x000fea0003800000 */
.L_x_155:
[----:B------:R-:W-:Y:S06]  /*5e80*/  BAR.ARV 0xb, 0xa0 ;  /* 0x02c2800000007b1d */ /* 0x000fec0000002000 */
[----:B------:R-:W-:Y:S01]  /*5e90*/  NOP ;  /* 0x0000000000007918 */ /* 0x000fe20000000000 */
[----:B------:R-:W-:Y:S04]  /*5ea0*/  BSSY B0, `(.L_x_157) ;  /* 0x0000011000007945 */ /* 0x000fe80003800000 */
[----:B------:R-:W-:Y:S05]  /*5eb0*/  @P1 BRA `(.L_x_158) ;  /* 0x00000000003c1947 */ /* 0x000fea0003800000 */
[----:B------:R-:W1:Y:S01]  /*5ec0*/  S2R R4, SR_LANEID ;  /* 0x0000000000047919 */ /* 0x000e620000000000 */
[----:B------:R-:W-:Y:S01]  /*5ed0*/  @!PT LDS RZ, [RZ] ;  /* 0x00000000fffff984 */ /* 0x000fe20000000800 */
[----:B------:R-:W-:Y:S01]  /*5ee0*/  @!PT LDS RZ, [RZ] ;  /* 0x00000000fffff984 */ /* 0x000fe20000000800 */
[----:B------:R-:W-:Y:S01]  /*5ef0*/  @!PT LDS RZ, [RZ] ;  /* 0x00000000fffff984 */ /* 0x000fe20000000800 */
[----:B------:R-:W-:Y:S01]  /*5f00*/  @!PT LDS RZ, [RZ] ;  /* 0x00000000fffff984 */ /* 0x000fe20000000800 */
[----:B------:R2:W-:Y:S06]  /*5f10*/  MEMBAR.ALL.CTA ;  /* 0x0000000000007992 */ /* 0x0005ec0000008000 */
[----:B--2---:R-:W-:Y:S06]  /*5f20*/  MEMBAR.ALL.GPU ;  /* 0x0000000000007992 */ /* 0x004fec000000a000 */
[----:B------:R-:W-:-:S00]  /*5f30*/  ERRBAR ;  /* 0x00000000000079ab */ /* 0x000fc00000000000 */
[----:B------:R-:W-:Y:S06]  /*5f40*/  CGAERRBAR ;  /* 0x00000000000075ab */ /* 0x000fec0000000000 */
[----:B012345:R-:W-:Y:S01]  /*5f50*/  CCTL.IVALL ;  /* 0x00000000ff00798f */ /* 0x03ffe20002000000 */
[----:B------:R-:W-:Y:S02]  /*5f60*/  VOTEU.ANY UR8, UPT, PT ;  /* 0x0000000000087886 */ /* 0x000fe400038e0100 */
[----:B------:R-:W-:Y:S02]  /*5f70*/  UFLO.U32 UR9, UR8 ;  /* 0x00000008000972bd */ /* 0x000fe400080e0000 */
[----:B------:R-:W2:Y:S04]  /*5f80*/  POPC R5, UR8 ;  /* 0x0000000800057d09 */ /* 0x000ea80008000000 */
[----:B-1----:R-:W-:-:S13]  /*5f90*/  ISETP.EQ.U32.AND P1, PT, R4, UR9, PT ;  /* 0x0000000904007c0c */ /* 0x002fda000bf22070 */
[----:B--2---:R1:W-:Y:S02]  /*5fa0*/  @P1 REDG.E.ADD.S32.STRONG.GPU desc[UR28][R2.64], R5 ;  /* 0x000000050200198e */ /* 0x0043e4000c10e39c */
.L_x_158:
[----:B------:R-:W-:Y:S05]  /*5fb0*/  BSYNC B0 ;  /* 0x0000000000007941 */ /* 0x000fea0003800000 */
.L_x_157:
[----:B------:R-:W-:Y:S02]  /*5fc0*/  UIADD3 UR4, UR4, 0x2, URZ ;  /* 0x0000000204047890 */ /* 0x000fe4000fffe03f */
[----:B------:R-:W-:Y:S01]  /*5fd0*/  UIADD3 UR5, UR5, 0x1, URZ ;  /* 0x0000000105057890 */ /* 0x000fe2000fffe03f */
[----:B------:R-:W-:Y:S11]  /*5fe0*/  @P2 BRA `(.L_x_159) ;  /* 0xfffffff400842947 */ /* 0x000ff6000383ffff */
.L_x_134:
[----:B------:R-:W-:-:S13]  /*5ff0*/  ISETP.NE.AND P1, PT, RZ, UR35, PT ;  /* 0x00000023ff007c0c */ /* 0x000fda000bf25270 */
[----:B------:R-:W-:Y:S05]  /*6000*/  @!P1 EXIT ;  /* 0x000000000000994d */ /* 0x000fea0003800000 */
[----:B------:R-:W-:Y:S01]  /*6010*/  UIMAD UR5, UR15, UR4, URZ ;  /* 0x000000040f0572a4 */ /* 0x000fe2000f8e023f */
[----:B------:R-:W-:Y:S01]  /*6020*/  ISETP.NE.AND P1, PT, R0, RZ, PT ;  /* 0x000000ff0000720c */ /* 0x000fe20003f25270 */
[----:B------:R-:W-:Y:S01]  /*6030*/  ULDC.64 UR12, c[0x0][0x768] ;  /* 0x0001da00000c7ab9 */ /* 0x000fe20000000a00 */
[----:B------:R-:W-:Y:S01]  /*6040*/  BSSY B0, `(.L_x_160) ;  /* 0x000000d000007945 */ /* 0x000fe20003800000 */
[----:B------:R-:W-:-:S04]  /*6050*/  UIADD3 UR8, UP0, UR5, UR10, URZ ;  /* 0x0000000a05087290 */ /* 0x000fc8000ff1e03f */
[----:B------:R-:W-:Y:S02]  /*6060*/  ULEA.HI.X.SX32 UR5, UR5, UR11, 0x1, UP0 ;  /* 0x0000000b05057291 */ /* 0x000fe400080f0e3f */
[----:B------:R-:W-:-:S04]  /*6070*/  ULEA UR9, UP0, UR8, UR12, 0x2 ;  /* 0x0000000c08097291 */ /* 0x000fc8000f80103f */
[----:B------:R-:W-:Y:S02]  /*6080*/  ULEA.HI.X UR5, UR8, UR13, UR5, 0x2, UP0 ;  /* 0x0000000d08057291 */ /* 0x000fe400080f1405 */
[----:B-1----:R-:W-:-:S04]  /*6090*/  IMAD.U32 R2, RZ, RZ, UR9 ;  /* 0x00000009ff027e24 */ /* 0x002fc8000f8e00ff */
[----:B------:R-:W-:Y:S01]  /*60a0*/  IMAD.U32 R3, RZ, RZ, UR5 ;  /* 0x00000005ff037e24 */ /* 0x000fe2000f8e00ff */
[----:B------:R-:W-:Y:S06]  /*60b0*/  @P1 BRA `(.L_x_161) ;  /* 0x0000000000141947 */ /* 0x000fec0003800000 */
.L_x_162:
[----:B------:R-:W2:Y:S04]  /*60c0*/  LDG.E.STRONG.GPU R0, desc[UR28][R2.64] ;  /* 0x0000001c02007981 */ /* 0x000ea8000c1ef900 */
[----:B--2---:R-:W-:Y:S01]  /*60d0*/  CCTL.IVALL ;  /* 0x00000000ff00798f */ /* 0x004fe20002000000 */
[----:B------:R-:W-:Y:S05]  /*60e0*/  YIELD ;  /* 0x0000000000007946 */ /* 0x000fea0003800000 */
[----:B------:R-:W-:-:S13]  /*60f0*/  ISETP.NE.AND P2, PT, R0, UR27, PT ;  /* 0x0000001b00007c0c */ /* 0x000fda000bf45270 */
[----:B------:R-:W-:Y:S05]  /*6100*/  @P2 BRA `(.L_x_162) ;  /* 0xfffffffc00ec2947 */ /* 0x000fea000383ffff */
.L_x_161:
[----:B------:R-:W-:Y:S05]  /*6110*/  BSYNC B0 ;  /* 0x0000000000007941 */ /* 0x000fea0003800000 */
.L_x_160:
[----:B------:R-:W-:-:S03]  /*6120*/  UMOV UR5, 0xffffffff ;  /* 0xffffffff00057882 */ /* 0x000fc60000000000 */
[----:B------:R-:W-:Y:S05]  /*6130*/  BRA.DIV UR5, `(.L_x_163) ;  /* 0x0000002a05747947 */ /* 0x000fea000b800000 */
[----:B------:R-:W-:Y:S01]  /*6140*/  NOP ;  /* 0x0000000000007918 */ /* 0x000fe20000000000 */
.L_x_212:
[----:B------:R-:W-:Y:S01]  /*6150*/  IMAD.U32 R6, RZ, RZ, UR4 ;  /* 0x00000004ff067e24 */ /* 0x000fe2000f8e00ff */
[----:B------:R-:W-:Y:S05]  /*6160*/  WARPSYNC.ALL ;  /* 0x0000000000007948 */ /* 0x000fea0003800000 */
[----:B------:R-:W-:Y:S01]  /*6170*/  BAR.SYNC.DEFER_BLOCKING 0xd, 0xa0 ;  /* 0x0342800000007b1d */ /* 0x000fe20000010000 */
[----:B------:R-:W-:-:S05]  /*6180*/  IMAD R6, R6, 0x1800, RZ ;  /* 0x0000180006067824 */ /* 0x000fca00078e02ff */
[----:B------:R-:W-:Y:S04]  /*6190*/  BSSY B0, `(.L_x_164) ;  /* 0x0000012000007945 */ /* 0x000fe80003800000 */
[----:B------:R-:W-:Y:S05]  /*61a0*/  @!P0 BRA `(.L_x_165) ;  /* 0x0000000000408947 */ /* 0x000fea0003800000 */
[----:B------:R-:W1:Y:S01]  /*61b0*/  LDC.64 R8, c[0x0][0x2c0] ;  /* 0x0000b000ff087b82 */ /* 0x000e620000000a00 */
[C---:B------:R-:W-:Y:S01]  /*61c0*/  IADD3 R4, P2, R6.reuse, UR6, RZ ;  /* 0x0000000606047c10 */ /* 0x040fe2000ff5e0ff */
[----:B------:R-:W-:Y:S01]  /*61d0*/  UMOV UR5, 0x400 ;  /* 0x0000040000057882 */ /* 0x000fe20000000000 */
[----:B------:R-:W-:Y:S01]  /*61e0*/  UMOV UR16, 0x0 ;  /* 0x0000000000107882 */ /* 0x000fe20000000000 */
[----:B------:R-:W-:Y:S01]  /*61f0*/  UMOV UR17, 0x14f00000 ;  /* 0x14f0000000117882 */ /* 0x000fe20000000000 */
[----:B------:R-:W-:-:S03]  /*6200*/  LEA.HI.X.SX32 R5, R6, UR14, 0x1, P2 ;  /* 0x0000000e06057c11 */ /* 0x000fc600090f0eff */
[----:B------:R-:W2:Y:S01]  /*6210*/  S2UR UR8, SR_CgaCtaId ;  /* 0x00000000000879c3 */ /* 0x000ea20000008800 */
[----:B-1----:R-:W-:-:S04]  /*6220*/  LEA R0, P3, R4, R8, 0x2 ;  /* 0x0000000804007211 */ /* 0x002fc800078610ff */
[----:B------:R-:W-:Y:S02]  /*6230*/  LEA.HI.X R4, R4, R9, R5, 0x2, P3 ;  /* 0x0000000904047211 */ /* 0x000fe400018f1405 */
[----:B------:R-:W-:Y:S02]  /*6240*/  R2UR UR12, R0 ;  /* 0x00000000000c72ca */ /* 0x000fe400000e0000 */
[----:B------:R-:W-:Y:S01]  /*6250*/  R2UR UR13, R4 ;  /* 0x00000000040d72ca */ /* 0x000fe200000e0000 */
[----:B--2---:R-:W-:-:S03]  /*6260*/  ULEA UR5, UR8, UR5, 0x18 ;  /* 0x0000000508057291 */ /* 0x004fc6000f8ec03f */
[----:B------:R-:W-:Y:S01]  /*6270*/  UMOV UR8, 0x300 ;  /* 0x0000030000087882 */ /* 0x000fe20000000000 */
[----:B------:R-:W-:-:S09]  /*6280*/  UIADD3 UR5, UR5, 0xc000, URZ ;  /* 0x0000c00005057890 */ /* 0x000fd2000fffe03f */
[----:B------:R1:W-:Y:S02]  /*6290*/  UBLKRED.G.S.ADD.F32.RN [UR12], [UR5], UR8, desc[UR16] ;  /* 0x0000100c050073bb */ /* 0x0003e400080a1408 */
[----:B-1----:R0:W-:Y:S02]  /*62a0*/  UTMACMDFLUSH ;  /* 0x00000000000079b7 */ /* 0x0021e40000000000 */
.L_x_165:
[----:B------:R-:W-:Y:S05]  /*62b0*/  BSYNC B0 ;  /* 0x0000000000007941 */ /* 0x000fea0003800000 */
.L_x_164:
[----:B------:R-:W-:Y:S06]  /*62c0*/  BAR.SYNC.DEFER_BLOCKING 0xe, 0xa0 ;  /* 0x0382800000007b1d */ /* 0x000fec0000010000 */
[----:B------:R-:W-:Y:S04]  /*62d0*/  BSSY B0, `(.L_x_166) ;  /* 0x0000013000007945 */ /* 0x000fe80003800000 */
[----:B------:R-:W-:Y:S05]  /*62e0*/  @!P0 BRA `(.L_x_167) ;  /* 0x0000000000448947 */ /* 0x000fea0003800000 */
[----:B------:R-:W1:Y:S01]  /*62f0*/  S2UR UR13, SR_CgaCtaId ;  /* 0x00000000000d79c3 */ /* 0x000e620000008800 */
[----:B------:R-:W-:Y:S01]  /*6300*/  R2UR UR5, R6 ;  /* 0x00000000060572ca */ /* 0x000fe200000e0000 */
[----:B------:R-:W-:Y:S01]  /*6310*/  UMOV UR12, 0x400 ;  /* 0x00000400000c7882 */ /* 0x000fe20000000000 */
[----:B------:R-:W-:Y:S01]  /*6320*/  ULDC.64 UR8, c[0x0][0x2c0] ;  /* 0x0000b00000087ab9 */ /* 0x000fe20000000a00 */
[----:B------:R-:W-:-:S10]  /*6330*/  UMOV UR17, 0x14f00000 ;  /* 0x14f0000000117882 */ /* 0x000fd40000000000 */
[----:B------:R-:W-:-:S04]  /*6340*/  UIADD3 UR5, UR5, 0xc00, URZ ;  /* 0x00000c0005057890 */ /* 0x000fc8000fffe03f */
[----:B------:R-:W-:-:S04]  /*6350*/  UIADD3 UR16, UP0, UR5, UR6, URZ ;  /* 0x0000000605107290 */ /* 0x000fc8000ff1e03f */
[----:B------:R-:W-:Y:S02]  /*6360*/  ULEA.HI.X.SX32 UR5, UR5, UR14, 0x1, UP0 ;  /* 0x0000000e05057291 */ /* 0x000fe400080f0e3f */
[----:B-1----:R-:W-:Y:S02]  /*6370*/  ULEA UR12, UR13, UR12, 0x18 ;  /* 0x0000000c0d0c7291 */ /* 0x002fe4000f8ec03f */
[----:B------:R-:W-:Y:S02]  /*6380*/  ULEA UR8, UP0, UR16, UR8, 0x2 ;  /* 0x0000000810087291 */ /* 0x000fe4000f80103f */
[----:B------:R-:W-:Y:S02]  /*6390*/  UIADD3 UR12, UR12, 0xf000, URZ ;  /* 0x0000f0000c0c7890 */ /* 0x000fe4000fffe03f */
[----:B------:R-:W-:-:S03]  /*63a0*/  ULEA.HI.X UR9, UR16, UR9, UR5, 0x2, UP0 ;  /* 0x0000000910097291 */ /* 0x000fc600080f1405 */
[----:B------:R-:W-:Y:S01]  /*63b0*/  UMOV UR5, 0x300 ;  /* 0x0000030000057882 */ /* 0x000fe20000000000 */
[----:B------:R-:W-:-:S05]  /*63c0*/  UMOV UR16, 0x0 ;  /* 0x0000000000107882 */ /* 0x000fca0000000000 */
[----:B------:R1:W-:Y:S01]  /*63d0*/  UBLKRED.G.S.ADD.F32.RN [UR8], [UR12], UR5, desc[UR16] ;  /* 0x000010080c0073bb */ /* 0x0003e200080a1405 */
[----:B------:R0:W-:Y:S01]  /*63e0*/  UTMACMDFLUSH ;  /* 0x00000000000079b7 */ /* 0x0001e20000000000 */
[----:B-1----:R-:W-:-:S04]  /*63f0*/  DEPBAR.LE SB0, 0x1 ;  /* 0x000080400000791a */ /* 0x002fc80000000000 */
.L_x_167:
[----:B------:R-:W-:Y:S05]  /*6400*/  BSYNC B0 ;  /* 0x0000000000007941 */ /* 0x000fea0003800000 */
.L_x_166:
[----:B------:R-:W-:Y:S06]  /*6410*/  BAR.ARV 0xa, 0xa0 ;  /* 0x0282800000007b1d */ /* 0x000fec0000002000 */
[----:B------:R-:W-:Y:S04]  /*6420*/  BSSY B0, `(.L_x_168) ;  /* 0x0000003000007945 */ /* 0x000fe80003800000 */
[----:B------:R-:W-:Y:S05]  /*6430*/  @!P0 BRA `(.L_x_169) ;  /* 0x0000000000048947 */ /* 0x000fea0003800000 */
[----:B------:R-:W-:-:S04]  /*6440*/  DEPBAR.LE SB0, 0x0 ;  /* 0x000080000000791a */ /* 0x000fc80000000000 */
.L_x_169:
[----:B------:R-:W-:Y:S05]  /*6450*/  BSYNC B0 ;  /* 0x0000000000007941 */ /* 0x000fea0003800000 */
.L_x_168:
        /* <DEDUP_REMOVED lines=19> */
.L_x_171:
[----:B------:R-:W-:Y:S05]  /*6590*/  BSYNC B0 ;  /* 0x0000000000007941 */ /* 0x000fea0003800000 */
.L_x_170:
[----:B------:R-:W-:Y:S05]  /*65a0*/  EXIT ;  /* 0x000000000000794d */ /* 0x000fea0003800000 */
.L_x_133:
        /* <DEDUP_REMOVED lines=48> */
.L_x_213:
[----:B------:R-:W2:Y:S01]  /*68b0*/  S2R R4, SR_TID.X ;  /* 0x0000000000047919 */ /* 0x000ea20000002100 */
[----:B------:R-:W-:Y:S02]  /*68c0*/  IMAD.U32 R8, RZ, RZ, UR7 ;  /* 0x00000007ff087e24 */ /* 0x000fe4000f8e00ff */
[----:B------:R-:W-:Y:S02]  /*68d0*/  IMAD.SHL.U32 R2, R2, 0x80, RZ ;  /* 0x0000008002027824 */ /* 0x000fe400078e00ff */
[----:B------:R-:W-:Y:S02]  /*68e0*/  VIADD R8, R8, UR4 ;  /* 0x0000000408087c36 */ /* 0x000fe40008000000 */
[----:B------:R-:W-:Y:S01]  /*68f0*/  IMAD.MOV.U32 R9, RZ, RZ, 0x1 ;  /* 0x00000001ff097424 */ /* 0x000fe200078e00ff */
[----:B--2---:R-:W-:-:S04]  /*6900*/  LOP3.LUT R4, R4, 0x7f, RZ, 0xc0, !PT ;  /* 0x0000007f04047812 */ /* 0x004fc800078ec0ff */
[----:B------:R-:W-:-:S13]  /*6910*/  ISETP.NE.AND P0, PT, R4, RZ, PT ;  /* 0x000000ff0400720c */ /* 0x000fda0003f05270 */
[----:B------:R-:W-:Y:S05]  /*6920*/  @P0 BRA `(.L_x_175) ;  /* 0x0000000000180947 */ /* 0x000fea0003800000 */
[----:B------:R-:W2:Y:S01]  /*6930*/  S2R R4, SR_TID.X ;  /* 0x0000000000047919 */ /* 0x000ea20000002100 */
[----:B-1----:R-:W-:-:S04]  /*6940*/  MOV R3, 0x3100 ;  /* 0x0000310000037802 */ /* 0x002fc80000000f00 */
[----:B------:R3:W-:Y:S01]  /*6950*/  SYNCS.ARRIVE.TRANS64 RZ, [R0+URZ+0x26810], R3 ;  /* 0x0268100300ff79a7 */ /* 0x0007e2000800003f */
[----:B--2---:R-:W-:-:S13]  /*6960*/  LOP3.LUT P1, RZ, R4, 0x1f, RZ, 0xc0, !PT ;  /* 0x0000001f04ff7812 */ /* 0x004fda000782c0ff */
[----:B---3--:R-:W-:Y:S05]  /*6970*/  @!P1 BRA `(.L_x_175) ;  /* 0x0000000000049947 */ /* 0x008fea0003800000 */
[----:B------:R-:W-:Y:S01]  /*6980*/  BPT.TRAP 0x1 ;  /* 0x000000040000795c */ /* 0x000fe20000300000 */
.L_x_175:
        /* <DEDUP_REMOVED lines=95> */
[----:B------:R-:W-:Y:S01]  /*6f80*/  R2UR UR21, R12 ;  /* 0x000000000c1572ca */ /* 0x000fe200000e0000 */
[----:B------:R-:W-:Y:S01]  /*6f90*/  IMAD.MOV.U32 R12, RZ, RZ, RZ ;  /* 0x000000ffff0c7224 */ /* 0x000fe200078e00ff */
[----:B---3--:R-:W-:Y:S02]  /*6fa0*/  UIADD3 UR48, UR8, 0x3000, URZ ;  /* 0x0000300008307890 */ /* 0x008fe4000fffe03f */
[----:B------:R-:W-:Y:S01]  /*6fb0*/  UIADD3 UR8, UR8, 0xa000, URZ ;  /* 0x0000a00008087890 */ /* 0x000fe2000fffe03f */
[----:B------:R-:W-:-:S08]  /*6fc0*/  UMOV UR50, 0x30 ;  /* 0x0000003000327882 */ /* 0x000fd00000000000 */
        /* <DEDUP_REMOVED lines=14> */
[----:B------:R-:W-:Y:S01]  /*70b0*/  IMAD.MOV.U32 R12, RZ, RZ, RZ ;  /* 0x000000ffff0c7224 */ /* 0x000fe200078e00ff */
[----:B------:R-:W-:Y:S02]  /*70c0*/  MOV R16, RZ ;  /* 0x000000ff00107202 */ /* 0x000fe40000000f00 */
        /* <DEDUP_REMOVED lines=11> */
.L_x_186:
[----:B------:R-:W-:-:S04]  /*7180*/  SHF.L.U32 R20, R9, 0x1f, RZ ;  /* 0x0000001f09147819 */ /* 0x000fc800000006ff */
[----:B-1----:R-:W1:Y:S02]  /*7190*/  SYNCS.PHASECHK.TRANS64.TRYWAIT P1, [R0+URZ+0x26840], R20 ;  /* 0x02684014000075a7 */ /* 0x002e64000802017f */
[----:B-123--:R-:W-:Y:S05]  /*71a0*/  @!P1 BRA `(.L_x_178) ;  /* 0x0000001800889947 */ /* 0x00efea0003800000 */
.L_x_214:
[----:B------:R-:W-:Y:S05]  /*71b0*/  @P0 BRA `(.L_x_179) ;  /* 0x0000000000140947 */ /* 0x000fea0003800000 */
[----:B------:R-:W-:Y:S01]  /*71c0*/  ISETP.NE.AND P1, PT, R13, RZ, PT ;  /* 0x000000ff0d00720c */ /* 0x000fe20003f25270 */
[----:B------:R-:W-:-:S04]  /*71d0*/  IMAD.MOV.U32 R3, RZ, RZ, 0x3100 ;  /* 0x00003100ff037424 */ /* 0x000fc800078e00ff */
[----:B------:R2:W-:Y:S08]  /*71e0*/  SYNCS.ARRIVE.TRANS64 RZ, [R0+URZ+0x26830], R3 ;  /* 0x0268300300ff79a7 */ /* 0x0005f0000800003f */
[----:B------:R-:W-:Y:S05]  /*71f0*/  @!P1 BRA `(.L_x_179) ;  /* 0x0000000000049947 */ /* 0x000fea0003800000 */
[----:B------:R-:W-:Y:S01]  /*7200*/  BPT.TRAP 0x1 ;  /* 0x000000040000795c */ /* 0x000fe20000300000 */
.L_x_179:
[----:B------:R-:W2:Y:S01]  /*7210*/  LDC.64 R14, c[0x0][0x728] ;  /* 0x0001ca00ff0e7b82 */ /* 0x000ea20000000a00 */
[----:B------:R-:W-:Y:S01]  /*7220*/  IMAD.SHL.U32 R19, R16, 0x40, RZ ;  /* 0x0000004010137824 */ /* 0x000fe200078e00ff */
[----:B------:R-:W-:Y:S01]  /*7230*/  R2UR UR22, R0 ;  /* 0x00000000001672ca */ /* 0x000fe200000e0000 */
[----:B------:R-:W-:Y:S01]  /*7240*/  IMAD.MOV.U32 R10, RZ, RZ, R6 ;  /* 0x000000ffff0a7224 */ /* 0x000fe200078e0006 */
[----:B------:R-:W-:Y:S01]  /*7250*/  UMOV UR10, 0x0 ;  /* 0x00000000000a7882 */ /* 0x000fe20000000000 */
[----:B------:R-:W-:Y:S01]  /*7260*/  IMAD.MOV.U32 R11, RZ, RZ, R7 ;  /* 0x000000ffff0b7224 */ /* 0x000fe200078e0007 */
[C---:B------:R-:W-:Y:S01]  /*7270*/  IADD3 R2, P1, R19.reuse, UR6, RZ ;  /* 0x0000000613027c10 */ /* 0x040fe2000ff3e0ff */
[----:B------:R-:W-:Y:S01]  /*7280*/  UMOV UR11, 0x14f00000 ;  /* 0x14f00000000b7882 */ /* 0x000fe20000000000 */
[----:B------:R-:W-:Y:S01]  /*7290*/  R2UR UR19, R19 ;  /* 0x00000000131372ca */ /* 0x000fe200000e0000 */
[----:B------:R-:W-:Y:S01]  /*72a0*/  UMOV UR18, URZ ;  /* 0x0000003f00127c82 */ /* 0x000fe20008000000 */
[----:B------:R-:W-:Y:S01]  /*72b0*/  UMOV UR34, 0x20 ;  /* 0x0000002000227882 */ /* 0x000fe20000000000 */
[----:B------:R-:W-:Y:S01]  /*72c0*/  UMOV UR36, UR20 ;  /* 0x0000001400247c82 */ /* 0x000fe20008000000 */
[----:B------:R-:W-:Y:S01]  /*72d0*/  UMOV UR37, UR21 ;  /* 0x0000001500257c82 */ /* 0x000fe20008000000 */
[----:B------:R-:W-:Y:S01]  /*72e0*/  UMOV UR26, 0x40 ;  /* 0x00000040001a7882 */ /* 0x000fe20000000000 */
[----:B------:R-:W-:Y:S01]  /*72f0*/  UMOV UR28, UR20 ;  /* 0x00000014001c7c82 */ /* 0x000fe20008000000 */
[----:B------:R-:W-:-:S02]  /*7300*/  UIADD3 UR17, UR22, 0x26830, URZ ;  /* 0x0002683016117890 */ /* 0x000fc4000fffe03f */
[----:B------:R-:W-:Y:S02]  /*7310*/  UIADD3 UR16, UR22, 0x18000, URZ ;  /* 0x0001800016107890 */ /* 0x000fe4000fffe03f */
[----:B------:R-:W-:Y:S02]  /*7320*/  UIADD3 UR32, UR22, 0x19000, URZ ;  /* 0x0001900016207890 */ /* 0x000fe4000fffe03f */
[----:B------:R-:W-:Y:S02]  /*7330*/  UIADD3 UR24, UR22, 0x1a000, URZ ;  /* 0x0001a00016187890 */ /* 0x000fe4000fffe03f */
[----:B------:R-:W-:Y:S01]  /*7340*/  UIADD3 UR22, UR22, 0x1e200, URZ ;  /* 0x0001e20016167890 */ /* 0x000fe2000fffe03f */
[----:B--2---:R-:W-:Y:S01]  /*7350*/  LEA R3, P2, R2, R14, 0x2 ;  /* 0x0000000e02037211 */ /* 0x004fe200078410ff */
[----:B------:R-:W-:Y:S01]  /*7360*/  UMOV UR33, UR17 ;  /* 0x0000001100217c82 */ /* 0x000fe20008000000 */
[----:B------:R-:W-:Y:S01]  /*7370*/  UMOV UR35, UR19 ;  /* 0x0000001300237c82 */ /* 0x000fe20008000000 */
[----:B------:R-:W-:Y:S01]  /*7380*/  UMOV UR29, UR21 ;  /* 0x00000015001d7c82 */ /* 0x000fe20008000000 */
[----:B------:R-:W-:Y:S01]  /*7390*/  R2UR UR30, R3 ;  /* 0x00000000031e72ca */ /* 0x000fe200000e0000 */
[----:B------:R-:W-:Y:S01]  /*73a0*/  UMOV UR25, UR17 ;  /* 0x0000001100197c82 */ /* 0x000fe20008000000 */
[----:B------:R-:W-:Y:S01]  /*73b0*/  LEA.HI.X.SX32 R3, R19, R8, 0x1, P1 ;  /* 0x0000000813037211 */ /* 0x000fe200008f0eff */
[----:B------:R-:W-:Y:S01]  /*73c0*/  UMOV UR27, UR19 ;  /* 0x00000013001b7c82 */ /* 0x000fe20008000000 */
[----:B------:R-:W-:Y:S01]  /*73d0*/  IADD3 R4, P1, R10, 0x1f0, RZ ;  /* 0x000001f00a047810 */ /* 0x000fe20007f3e0ff */
[----:B------:R-:W-:Y:S01]  /*73e0*/  UMOV UR5, 0x10 ;  /* 0x0000001000057882 */ /* 0x000fe20000000000 */
[----:B------:R-:W-:Y:S01]  /*73f0*/  LEA.HI.X R2, R2, R15, R3, 0x2, P2 ;  /* 0x0000000f02027211 */ /* 0x000fe200010f1403 */
[----:B------:R-:W-:Y:S01]  /*7400*/  UMOV UR23, UR17 ;  /* 0x0000001100177c82 */ /* 0x000fe20008000000 */
        /* <DEDUP_REMOVED lines=8> */
[----:B------:R-:W3:Y:S02]  /*7490*/  SYNCS.PHASECHK.TRANS64.TRYWAIT P1, [R0+URZ+0x26828], R20 ;  /* 0x02682814000075a7 */ /* 0x000ee4000802017f */
[----:B--23--:R-:W-:Y:S05]  /*74a0*/  @!P1 BRA `(.L_x_180) ;  /* 0x0000001400dc9947 */ /* 0x00cfea0003800000 */
.L_x_215:
[----:B------:R-:W-:Y:S05]  /*74b0*/  @P0 BRA `(.L_x_181) ;  /* 0x0000000000140947 */ /* 0x000fea0003800000 */
[----:B------:R-:W-:Y:S01]  /*74c0*/  ISETP.NE.AND P1, PT, R13, RZ, PT ;  /* 0x000000ff0d00720c */ /* 0x000fe20003f25270 */
[----:B------:R-:W-:-:S04]  /*74d0*/  IMAD.MOV.U32 R3, RZ, RZ, 0x3100 ;  /* 0x00003100ff037424 */ /* 0x000fc800078e00ff */
[----:B------:R3:W-:Y:S08]  /*74e0*/  SYNCS.ARRIVE.TRANS64 RZ, [R0+URZ+0x26818], R3 ;  /* 0x0268180300ff79a7 */ /* 0x0007f0000800003f */
[----:B------:R-:W-:Y:S05]  /*74f0*/  @!P1 BRA `(.L_x_181) ;  /* 0x0000000000049947 */ /* 0x000fea0003800000 */
[----:B------:R-:W-:Y:S01]  /*7500*/  BPT.TRAP 0x1 ;  /* 0x000000040000795c */ /* 0x000fe20000300000 */
.L_x_181:
        /* <DEDUP_REMOVED lines=34> */
.L_x_216:
[----:B-123--:R-:W-:Y:S01]  /*7730*/  SHF.R.S32.HI R20, RZ, 0x1f, R19 ;  /* 0x0000001fff147819 */ /* 0x00efe20000011413 */
[----:B------:R-:W-:Y:S06]  /*7740*/  @P0 BRA `(.L_x_183) ;  /* 0x0000000000140947 */ /* 0x000fec0003800000 */
[----:B------:R-:W-:Y:S02]  /*7750*/  ISETP.NE.AND P1, PT, R13, RZ, PT ;  /* 0x000000ff0d00720c */ /* 0x000fe40003f25270 */
[----:B------:R-:W-:-:S04]  /*7760*/  MOV R21, 0x3100 ;  /* 0x0000310000157802 */ /* 0x000fc80000000f00 */
[----:B------:R1:W-:Y:S07]  /*7770*/  SYNCS.ARRIVE.TRANS64 RZ, [R0+URZ+0x26838], R21 ;  /* 0x0268381500ff79a7 */ /* 0x0003ee000800003f */
[----:B------:R-:W-:Y:S05]  /*7780*/  @!P1 BRA `(.L_x_183) ;  /* 0x0000000000049947 */ /* 0x000fea0003800000 */
[----:B------:R-:W-:Y:S01]  /*7790*/  BPT.TRAP 0x1 ;  /* 0x000000040000795c */ /* 0x000fe20000300000 */
.L_x_183:
        /* <DEDUP_REMOVED lines=38> */
.L_x_218:
[----:B------:R-:W-:Y:S05]  /*7a00*/  @P0 BRA `(.L_x_185) ;  /* 0x0000000000140947 */ /* 0x000fea0003800000 */
[----:B------:R-:W-:Y:S01]  /*7a10*/  ISETP.NE.AND P1, PT, R13, RZ, PT ;  /* 0x000000ff0d00720c */ /* 0x000fe20003f25270 */
[----:B--2---:R-:W-:-:S04]  /*7a20*/  IMAD.MOV.U32 R5, RZ, RZ, 0x3100 ;  /* 0x00003100ff057424 */ /* 0x004fc800078e00ff */
[----:B------:R3:W-:Y:S08]  /*7a30*/  SYNCS.ARRIVE.TRANS64 RZ, [R0+URZ+0x26810], R5 ;  /* 0x0268100500ff79a7 */ /* 0x0007f0000800003f */
[----:B------:R-:W-:Y:S05]  /*7a40*/  @!P1 BRA `(.L_x_185) ;  /* 0x0000000000049947 */ /* 0x000fea0003800000 */
[----:B------:R-:W-:Y:S01]  /*7a50*/  BPT.TRAP 0x1 ;  /* 0x000000040000795c */ /* 0x000fe20000300000 */
.L_x_185:
[----:B------:R-:W-:Y:S01]  /*7a60*/  R2UR UR5, R16 ;  /* 0x00000000100572ca */ /* 0x000fe200000e0000 */
[----:B------:R-:W-:Y:S01]  /*7a70*/  VIADD R18, R18, 0xfffffffe ;  /* 0xfffffffe12127836 */ /* 0x000fe20000000000 */
[----:B------:R-:W-:Y:S01]  /*7a80*/  R2UR UR16, R0 ;  /* 0x00000000001072ca */ /* 0x000fe200000e0000 */
[----:B------:R-:W-:Y:S01]  /*7a90*/  UMOV UR22, 0x0 ;  /* 0x0000000000167882 */ /* 0x000fe20000000000 */
[----:B------:R-:W-:Y:S01]  /*7aa0*/  R2UR UR10, R2 ;  /* 0x00000000020a72ca */ /* 0x000fe200000e0000 */
[----:B------:R-:W-:Y:S01]  /*7ab0*/  UMOV UR23, 0x14f00000 ;  /* 0x14f0000000177882 */ /* 0x000fe20000000000 */
[----:B------:R-:W-:Y:S01]  /*7ac0*/  R2UR UR11, R3 ;  /* 0x00000000030b72ca */ /* 0x000fe200000e0000 */
[----:B------:R-:W-:Y:S01]  /*7ad0*/  UMOV UR34, URZ ;  /* 0x0000003f00227c82 */ /* 0x000fe20008000000 */
[----:B------:R-:W-:Y:S01]  /*7ae0*/  ISETP.NE.AND P1, PT, R18, RZ, PT ;  /* 0x000000ff1200720c */ /* 0x000fe20003f25270 */
[----:B------:R-:W-:Y:S01]  /*7af0*/  UMOV UR36, UR20 ;  /* 0x0000001400247c82 */ /* 0x000fe20008000000 */
[----:B------:R-:W-:Y:S01]  /*7b00*/  UMOV UR37, UR21 ;  /* 0x0000001500257c82 */ /* 0x000fe20008000000 */
[----:B------:R-:W-:Y:S01]  /*7b10*/  UMOV UR26, 0x20 ;  /* 0x00000020001a7882 */ /* 0x000fe20000000000 */
[----:B------:R-:W-:Y:S01]  /*7b20*/  UMOV UR28, UR20 ;  /* 0x00000014001c7c82 */ /* 0x000fe20008000000 */
        /* <DEDUP_REMOVED lines=23> */
.L_x_177:
[----:B------:R-:W-:-:S13]  /*7ca0*/  ISETP.NE.AND P1, PT, R17, RZ, PT ;  /* 0x000000ff1100720c */ /* 0x000fda0003f25270 */
[----:B------:R-:W-:Y:S05]  /*7cb0*/  @!P1 BRA `(.L_x_176) ;  /* 0x0000000400609947 */ /* 0x000fea0003800000 */
[----:B------:R-:W-:-:S04]  /*7cc0*/  SHF.L.U32 R7, R9, 0x1f, RZ ;  /* 0x0000001f09077819 */ /* 0x000fc800000006ff */
[----:B------:R-:W2:Y:S02]  /*7cd0*/  SYNCS.PHASECHK.TRANS64.TRYWAIT P1, [R0+URZ+0x26840], R7 ;  /* 0x02684007000075a7 */ /* 0x000ea4000802017f */
[----:B--2---:R-:W-:Y:S05]  /*7ce0*/  @!P1 BRA `(.L_x_187) ;  /* 0x00000010000c9947 */ /* 0x004fea0003800000 */
.L_x_219:
[----:B------:R-:W-:Y:S05]  /*7cf0*/  @P0 BRA `(.L_x_188) ;  /* 0x0000000000140947 */ /* 0x000fea0003800000 */
[----:B------:R-:W-:Y:S01]  /*7d00*/  ISETP.NE.AND P1, PT, R13, RZ, PT ;  /* 0x000000ff0d00720c */ /* 0x000fe20003f25270 */
[----:B------:R-:W-:-:S04]  /*7d10*/  IMAD.MOV.U32 R5, RZ, RZ, 0x3100 ;  /* 0x00003100ff057424 */ /* 0x000fc800078e00ff */
[----:B------:R3:W-:Y:S08]  /*7d20*/  SYNCS.ARRIVE.TRANS64 RZ, [R0+URZ+0x26830], R5 ;  /* 0x0268300500ff79a7 */ /* 0x0007f0000800003f */
[----:B------:R-:W-:Y:S05]  /*7d30*/  @!P1 BRA `(.L_x_188) ;  /* 0x0000000000049947 */ /* 0x000fea0003800000 */
[----:B------:R-:W-:Y:S01]  /*7d40*/  BPT.TRAP 0x1 ;  /* 0x000000040000795c */ /* 0x000fe20000300000 */
.L_x_188:
        /* <DEDUP_REMOVED lines=40> */
.L_x_220:
[----:B------:R-:W-:Y:S05]  /*7fd0*/  @P0 BRA `(.L_x_190) ;  /* 0x0000000000140947 */ /* 0x000fea0003800000 */
[----:B------:R-:W-:Y:S01]  /*7fe0*/  ISETP.NE.AND P0, PT, R13, RZ, PT ;  /* 0x000000ff0d00720c */ /* 0x000fe20003f05270 */
[----:B------:R-:W-:-:S04]  /*7ff0*/  IMAD.MOV.U32 R5, RZ, RZ, 0x3100 ;  /* 0x00003100ff057424 */ /* 0x000fc800078e00ff */
[----:B------:R4:W-:Y:S08]  /*8000*/  SYNCS.ARRIVE.TRANS64 RZ, [R0+URZ+0x26818], R5 ;  /* 0x0268180500ff79a7 */ /* 0x0009f0000800003f */
[----:B------:R-:W-:Y:S05]  /*8010*/  @!P0 BRA `(.L_x_190) ;  /* 0x0000000000048947 */ /* 0x000fea0003800000 */
[----:B------:R-:W-:Y:S01]  /*8020*/  BPT.TRAP 0x1 ;  /* 0x000000040000795c */ /* 0x000fe20000300000 */
.L_x_190:
        /* <DEDUP_REMOVED lines=33> */
.L_x_176:
[----:B------:R-:W4:Y:S01]  /*8240*/  S2R R2, SR_TID.X ;  /* 0x0000000000027919 */ /* 0x000f220000002100 */
[----:B------:R-:W-:Y:S02]  /*8250*/  LEA R3, R12, R0, 0x3 ;  /* 0x000000000c037211 */ /* 0x000fe400078e18ff */
[----:B----4-:R-:W-:Y:S02]  /*8260*/  LOP3.LUT R4, R2, 0x7f, RZ, 0xc0, !PT ;  /* 0x0000007f02047812 */ /* 0x010fe400078ec0ff */
[----:B------:R-:W-:Y:S02]  /*8270*/  SHF.L.U32 R2, R9, 0x1f, RZ ;  /* 0x0000001f09027819 */ /* 0x000fe400000006ff */
[----:B------:R-:W-:Y:S02]  /*8280*/  ISETP.NE.AND P1, PT, R4, RZ, PT ;  /* 0x000000ff0400720c */ /* 0x000fe40003f25270 */
[----:B------:R-:W4:Y:S02]  /*8290*/  SYNCS.PHASECHK.TRANS64.TRYWAIT P0, [R3+URZ+0x26840], R2 ;  /* 0x02684002030075a7 */ /* 0x000f24000800017f */
[----:B----4-:R-:W-:Y:S09]  /*82a0*/  @!P0 BRA `(.L_x_191) ;  /* 0x0000000800c48947 */ /* 0x010ff20003800000 */
.L_x_221:
[----:B------:R-:W-:Y:S05]  /*82b0*/  @P1 BRA `(.L_x_192) ;  /* 0x0000000000181947 */ /* 0x000fea0003800000 */
[----:B------:R-:W5:Y:S01]  /*82c0*/  S2R R4, SR_TID.X ;  /* 0x0000000000047919 */ /* 0x000f620000002100 */
[----:B----4-:R-:W-:-:S04]  /*82d0*/  IMAD.MOV.U32 R2, RZ, RZ, 0x3100 ;  /* 0x00003100ff027424 */ /* 0x010fc800078e00ff */
[----:B------:R4:W-:Y:S01]  /*82e0*/  SYNCS.ARRIVE.TRANS64 RZ, [R3+URZ+0x26830], R2 ;  /* 0x0268300203ff79a7 */ /* 0x0009e2000800003f */
[----:B-----5:R-:W-:-:S13]  /*82f0*/  LOP3.LUT P0, RZ, R4, 0x1f, RZ, 0xc0, !PT ;  /* 0x0000001f04ff7812 */ /* 0x020fda000780c0ff */
[----:B----4-:R-:W-:Y:S05]  /*8300*/  @!P0 BRA `(.L_x_192) ;  /* 0x0000000000048947 */ /* 0x010fea0003800000 */
[----:B------:R-:W-:Y:S01]  /*8310*/  BPT.TRAP 0x1 ;  /* 0x000000040000795c */ /* 0x000fe20000300000 */
.L_x_192:
        /* <DEDUP_REMOVED lines=47> */
.L_x_173:
[----:B------:R-:W-:Y:S05]  /*8610*/  BSYNC B0 ;  /* 0x0000000000007941 */ /* 0x000fea0003800000 */
.L_x_172:
[----:B------:R-:W-:-:S03]  /*8620*/  UMOV UR5, 0xffffffff ;  /* 0xffffffff00057882 */ /* 0x000fc60000000000 */
[----:B------:R-:W-:Y:S05]  /*8630*/  BRA.DIV UR5, `(.L_x_193) ;  /* 0x0000000605f47947 */ /* 0x000fea000b800000 */
[----:B------:R-:W-:-:S13]  /*8640*/  ELECT P0, URZ, PT ;  /* 0x00000000003f782f */ /* 0x000fda0003800000 */
.L_x_224:
[----:B------:R-:W-:Y:S04]  /*8650*/  BSSY B0, `(.L_x_194) ;  /* 0x0000023000007945 */ /* 0x000fe80003800000 */
[----:B------:R-:W-:Y:S05]  /*8660*/  @!P0 BRA `(.L_x_195) ;  /* 0x0000000000848947 */ /* 0x000fea0003800000 */
[----:B------:R-:W-:-:S06]  /*8670*/  ULOP3.LUT UR5, UR38, 0x2, URZ, 0xfc, !UPT ;  /* 0x0000000226057892 */ /* 0x000fcc000f8efc3f */
[----:B------:R-:W-:-:S05]  /*8680*/  IMAD.U32 R2, RZ, RZ, UR5 ;  /* 0x00000005ff027e24 */ /* 0x000fca000f8e00ff */
[----:B------:R-:W-:-:S13]  /*8690*/  ISETP.NE.AND P0, PT, R2, 0x3, PT ;  /* 0x000000030200780c */ /* 0x000fda0003f05270 */
[----:B------:R-:W-:Y:S05]  /*86a0*/  @!P0 BRA `(.L_x_196) ;  /* 0x0000000000048947 */ /* 0x000fea0003800000 */
[----:B------:R-:W-:Y:S01]  /*86b0*/  BPT.TRAP 0x1 ;  /* 0x000000040000795c */ /* 0x000fe20000300000 */
.L_x_196:
        /* <DEDUP_REMOVED lines=15> */
.L_x_225:
[----:B------:R-:W2:Y:S02]  /*87b0*/  SYNCS.PHASECHK.TRANS64.TRYWAIT P1, [R3+URZ], R2 ;  /* 0x00000002030075a7 */ /* 0x000ea4000802017f */
[----:B--2---:R-:W-:Y:S05]  /*87c0*/  @!P1 BRA `(.L_x_198) ;  /* 0x0000000400c89947 */ /* 0x004fea0003800000 */
.L_x_226:
[----:B------:R-:W-:Y:S05]  /*87d0*/  @!P0 BRA `(.L_x_199) ;  /* 0x0000000000048947 */ /* 0x000fea0003800000 */
[----:B------:R-:W-:Y:S01]  /*87e0*/  BPT.TRAP 0x1 ;  /* 0x000000040000795c */ /* 0x000fe20000300000 */
.L_x_199:
[----:B--2---:R-:W-:-:S04]  /*87f0*/  VIADD R3, R7, 0x26840 ;  /* 0x0002684007037836 */ /* 0x004fc80000000000 */
[----:B------:R-:W-:-:S04]  /*8800*/  IMAD R0, R0, 0x8, R3 ;  /* 0x0000000800007824 */ /* 0x000fc800078e0203 */
[----:B------:R-:W2:Y:S02]  /*8810*/  SYNCS.PHASECHK.TRANS64.TRYWAIT P0, [R0+URZ], R5 ;  /* 0x00000005000075a7 */ /* 0x000ea4000800017f */
[----:B--2---:R-:W-:Y:S05]  /*8820*/  @!P0 BRA `(.L_x_200) ;  /* 0x0000000400c48947 */ /* 0x004fea0003800000 */
.L_x_227:
[----:B------:R-:W-:-:S07]  /*8830*/  LEA R3, R4, R3, 0x3 ;  /* 0x0000000304037211 */ /* 0x000fce00078e18ff */
.L_x_201:
[----:B---3--:R3:W4:Y:S02]  /*8840*/  SYNCS.PHASECHK.TRANS64.TRYWAIT P0, [R3+URZ], R2 ;  /* 0x00000002030075a7 */ /* 0x008724000800017f */
[----:B----4-:R-:W-:Y:S05]  /*8850*/  @!P0 NANOSLEEP.SYNCS 0x989680 ;  /* 0x009896800000895d */ /* 0x010fea0003900000 */
[----:B------:R-:W4:Y:S02]  /*8860*/  @!P0 SYNCS.PHASECHK.TRANS64 P0, [R3+URZ], R2 ;  /* 0x00000002030085a7 */ /* 0x000f24000800007f */
[----:B----4-:R-:W-:Y:S05]  /*8870*/  @!P0 BRA `(.L_x_201) ;  /* 0xfffffffc00f08947 */ /* 0x010fea000383ffff */
.L_x_195:
[----:B------:R-:W-:Y:S05]  /*8880*/  BSYNC B0 ;  /* 0x0000000000007941 */ /* 0x000fea0003800000 */
.L_x_194:
[----:B------:R-:W-:Y:S05]  /*8890*/  EXIT ;  /* 0x000000000000794d */ /* 0x000fea0003800000 */
.L_x_111:
[----:B------:R-:W-:Y:S02]  /*88a0*/  IMAD.MOV.U32 R13, RZ, RZ, R120 ;  /* 0x000000ffff0d7224 */ /* 0x000fe400078e0078 */
[----:B------:R-:W-:Y:S02]  /*88b0*/  IMAD.MOV.U32 R12, RZ, RZ, RZ ;  /* 0x000000ffff0c7224 */ /* 0x000fe400078e00ff */
[----:B------:R-:W-:Y:S02]  /*88c0*/  IMAD.MOV.U32 R11, RZ, RZ, 0x1f ;  /* 0x0000001fff0b7424 */ /* 0x000fe400078e00ff */
[----:B------:R-:W-:-:S07]  /*88d0*/  IMAD.MOV.U32 R15, RZ, RZ, -0x1 ;  /* 0xffffffffff0f7424 */ /* 0x000fce00078e00ff */
[----:B------:R-:W-:Y:S05]  /*88e0*/  WARPSYNC.COLLECTIVE R15, `(.L_x_202) ;  /* 0x000000000f087348 */ /* 0x000fea0003c00000 */
[----:B------:R1:W2:Y:S02]  /*88f0*/  SHFL.IDX P6, R14, R13, R12, R11 ;  /* 0x0000000c0d0e7389 */ /* 0x0002a400000c000b */
[----:B-12---:R-:W-:Y:S01]  /*8900*/  ENDCOLLECTIVE ;  /* 0x000000000000791b */ /* 0x006fe20003800000 */
.L_x_202:
[----:B------:R-:W-:Y:S05]  /*8910*/  BRA `(.L_x_203) ;  /* 0xffffff8000987947 */ /* 0x000fea000383ffff */
.L_x_113:
[----:B--2---:R2:W3:Y:S02]  /*8920*/  SYNCS.PHASECHK.TRANS64.TRYWAIT P0, [R16+URZ+0x26800], R7 ;  /* 0x02680007100075a7 */ /* 0x0044e4000800017f */
[----:B---3--:R-:W-:Y:S05]  /*8930*/  @!P0 NANOSLEEP.SYNCS 0x989680 ;  /* 0x009896800000895d */ /* 0x008fea0003900000 */
[----:B------:R-:W3:Y:S02]  /*8940*/  @!P0 SYNCS.PHASECHK.TRANS64 P0, [R16+URZ+0x26800], R7 ;  /* 0x02680007100085a7 */ /* 0x000ee4000800007f */
[----:B---3--:R-:W-:Y:S05]  /*8950*/  @!P0 BRA `(.L_x_113) ;  /* 0xfffffffc00f08947 */ /* 0x008fea000383ffff */
[----:B------:R-:W-:Y:S05]  /*8960*/  BRA `(.L_x_112) ;  /* 0xffffff8000d87947 */ /* 0x000fea000383ffff */
.L_x_119:
[----:B---3--:R-:W-:-:S04]  /*8970*/  IMAD.U32 R5, RZ, RZ, UR8 ;  /* 0x00000008ff057e24 */ /* 0x008fc8000f8e00ff */
[----:B------:R3:W1:Y:S03]  /*8980*/  SYNCS.PHASECHK.TRANS64.TRYWAIT P1, [R5+URZ+0x26810], R6 ;  /* 0x02681006050075a7 */ /* 0x000666000802017f */
[----:B-1----:R-:W-:Y:S05]  /*8990*/  @!P1 NANOSLEEP.SYNCS 0x989680 ;  /* 0x009896800000995d */ /* 0x002fea0003900000 */
[----:B------:R-:W1:Y:S02]  /*89a0*/  @!P1 SYNCS.PHASECHK.TRANS64 P1, [R5+URZ+0x26810], R6 ;  /* 0x02681006050095a7 */ /* 0x000e64000802007f */
[----:B-1----:R-:W-:Y:S05]  /*89b0*/  @!P1 BRA `(.L_x_119) ;  /* 0xfffffffc00ec9947 */ /* 0x002fea000383ffff */
[----:B------:R-:W-:Y:S05]  /*89c0*/  BRA `(.L_x_118) ;  /* 0xffffff8c00407947 */ /* 0x000fea000383ffff */
.L_x_123:
[----:B------:R-:W-:-:S04]  /*89d0*/  IMAD.U32 R7, RZ, RZ, UR8 ;  /* 0x00000008ff077e24 */ /* 0x000fc8000f8e00ff */
[----:B------:R1:W1:Y:S03]  /*89e0*/  SYNCS.PHASECHK.TRANS64.TRYWAIT P1, [R7+URZ+0x26830], R6 ;  /* 0x02683006070075a7 */ /* 0x000266000802017f */
[----:B-1----:R-:W-:Y:S05]  /*89f0*/  @!P1 NANOSLEEP.SYNCS 0x989680 ;  /* 0x009896800000995d */ /* 0x002fea0003900000 */
[----:B------:R-:W1:Y:S02]  /*8a00*/  @!P1 SYNCS.PHASECHK.TRANS64 P1, [R7+URZ+0x26830], R6 ;  /* 0x02683006070095a7 */ /* 0x000e64000802007f */
[----:B-1----:R-:W-:Y:S05]  /*8a10*/  @!P1 BRA `(.L_x_123) ;  /* 0xfffffffc00ec9947 */ /* 0x002fea000383ffff */
[----:B------:R-:W-:Y:S05]  /*8a20*/  BRA `(.L_x_122) ;  /* 0xffffff90004c7947 */ /* 0x000fea000383ffff */
.L_x_138:
[----:B------:R-:W-:Y:S01]  /*8a30*/  BSSY B0, `(.L_x_204) ;  /* 0x0000005000007945 */ /* 0x000fe20003800000 */
[----:B------:R-:W-:-:S07]  /*8a40*/  IMAD.MOV.U32 R15, RZ, RZ, -0x1 ;  /* 0xffffffffff0f7424 */ /* 0x000fce00078e00ff */
[----:B------:R-:W-:Y:S05]  /*8a50*/  WARPSYNC.COLLECTIVE R15, `(.L_x_205) ;  /* 0x000000000f087348 */ /* 0x000fea0003c00000 */
[----:B------:R-:W-:Y:S01]  /*8a60*/  NOP ;  /* 0x0000000000007918 */ /* 0x000fe20000000000 */
[----:B------:R-:W-:Y:S01]  /*8a70*/  ENDCOLLECTIVE ;  /* 0x000000000000791b */ /* 0x000fe20003800000 */
.L_x_205:
[----:B------:R-:W-:Y:S05]  /*8a80*/  BSYNC B0 ;  /* 0x0000000000007941 */ /* 0x000fea0003800000 */
.L_x_204:
[----:B------:R-:W-:Y:S05]  /*8a90*/  BRA `(.L_x_206) ;  /* 0xffffffcc00407947 */ /* 0x000fea000383ffff */
.L_x_150:
[----:B------:R-:W-:Y:S01]  /*8aa0*/  BSSY B0, `(.L_x_207) ;  /* 0x0000005000007945 */ /* 0x000fe20003800000 */
[----:B------:R-:W-:-:S07]  /*8ab0*/  IMAD.MOV.U32 R15, RZ, RZ, -0x1 ;  /* 0xffffffffff0f7424 */ /* 0x000fce00078e00ff */
[----:B------:R-:W-:Y:S05]  /*8ac0*/  WARPSYNC.COLLECTIVE R15, `(.L_x_208) ;  /* 0x000000000f087348 */ /* 0x000fea0003c00000 */
[----:B------:R-:W-:Y:S01]  /*8ad0*/  NOP ;  /* 0x0000000000007918 */ /* 0x000fe20000000000 */
[----:B------:R-:W-:Y:S01]  /*8ae0*/  ENDCOLLECTIVE ;  /* 0x000000000000791b */ /* 0x000fe20003800000 */
.L_x_208:
[----:B------:R-:W-:Y:S05]  /*8af0*/  BSYNC B0 ;  /* 0x0000000000007941 */ /* 0x000fea0003800000 */
.L_x_207:
[----:B------:R-:W-:Y:S05]  /*8b00*/  BRA `(.L_x_209) ;  /* 0xffffffd000587947 */ /* 0x000fea000383ffff */
.L_x_163:
[----:B------:R-:W-:Y:S01]  /*8b10*/  BSSY B0, `(.L_x_210) ;  /* 0x0000005000007945 */ /* 0x000fe20003800000 */
[----:B------:R-:W-:-:S07]  /*8b20*/  IMAD.MOV.U32 R15, RZ, RZ, -0x1 ;  /* 0xffffffffff0f7424 */ /* 0x000fce00078e00ff */
[----:B------:R-:W-:Y:S05]  /*8b30*/  WARPSYNC.COLLECTIVE R15, `(.L_x_211) ;  /* 0x000000000f087348 */ /* 0x000fea0003c00000 */
[----:B------:R-:W-:Y:S01]  /*8b40*/  NOP ;  /* 0x0000000000007918 */ /* 0x000fe20000000000 */
[----:B------:R-:W-:Y:S01]  /*8b50*/  ENDCOLLECTIVE ;  /* 0x000000000000791b */ /* 0x000fe20003800000 */
.L_x_211:
[----:B------:R-:W-:Y:S05]  /*8b60*/  BSYNC B0 ;  /* 0x0000000000007941 */ /* 0x000fea0003800000 */
.L_x_210:
[----:B------:R-:W-:Y:S05]  /*8b70*/  BRA `(.L_x_212) ;  /* 0xffffffd400747947 */ /* 0x000fea000383ffff */
.L_x_174:
[----:B-1----:R1:W2:Y:S02]  /*8b80*/  SYNCS.PHASECHK.TRANS64.TRYWAIT P0, [R0+URZ+0x26820], R3 ;  /* 0x02682003000075a7 */ /* 0x0022a4000800017f */
[----:B--2---:R-:W-:Y:S05]  /*8b90*/  @!P0 NANOSLEEP.SYNCS 0x989680 ;  /* 0x009896800000895d */ /* 0x004fea0003900000 */
[----:B------:R-:W2:Y:S02]  /*8ba0*/  @!P0 SYNCS.PHASECHK.TRANS64 P0, [R0+URZ+0x26820], R3 ;  /* 0x02682003000085a7 */ /* 0x000ea4000800007f */
[----:B--2---:R-:W-:Y:S05]  /*8bb0*/  @!P0 BRA `(.L_x_174) ;  /* 0xfffffffc00f08947 */ /* 0x004fea000383ffff */
[----:B------:R-:W-:Y:S05]  /*8bc0*/  BRA `(.L_x_213) ;  /* 0xffffffdc00387947 */ /* 0x000fea000383ffff */
.L_x_178:
[----:B-1----:R1:W2:Y:S02]  /*8bd0*/  SYNCS.PHASECHK.TRANS64.TRYWAIT P1, [R0+URZ+0x26840], R20 ;  /* 0x02684014000075a7 */ /* 0x0022a4000802017f */
[----:B--2---:R-:W-:Y:S05]  /*8be0*/  @!P1 NANOSLEEP.SYNCS 0x989680 ;  /* 0x009896800000995d */ /* 0x004fea0003900000 */
[----:B------:R-:W2:Y:S02]  /*8bf0*/  @!P1 SYNCS.PHASECHK.TRANS64 P1, [R0+URZ+0x26840], R20 ;  /* 0x02684014000095a7 */ /* 0x000ea4000802007f */
[----:B--2---:R-:W-:Y:S05]  /*8c00*/  @!P1 BRA `(.L_x_178) ;  /* 0xfffffffc00f09947 */ /* 0x004fea000383ffff */
[----:B------:R-:W-:Y:S05]  /*8c10*/  BRA `(.L_x_214) ;  /* 0xffffffe400647947 */ /* 0x000fea000383ffff */
.L_x_180:
[----:B--2---:R2:W3:Y:S02]  /*8c20*/  SYNCS.PHASECHK.TRANS64.TRYWAIT P1, [R0+URZ+0x26828], R20 ;  /* 0x02682814000075a7 */ /* 0x0044e4000802017f */
[----:B---3--:R-:W-:Y:S05]  /*8c30*/  @!P1 NANOSLEEP.SYNCS 0x989680 ;  /* 0x009896800000995d */ /* 0x008fea0003900000 */
[----:B------:R-:W3:Y:S02]  /*8c40*/  @!P1 SYNCS.PHASECHK.TRANS64 P1, [R0+URZ+0x26828], R20 ;  /* 0x02682814000095a7 */ /* 0x000ee4000802007f */
[----:B---3--:R-:W-:Y:S05]  /*8c50*/  @!P1 BRA `(.L_x_180) ;  /* 0xfffffffc00f09947 */ /* 0x008fea000383ffff */
[----:B------:R-:W-:Y:S05]  /*8c60*/  BRA `(.L_x_215) ;  /* 0xffffffe800107947 */ /* 0x000fea000383ffff */
.L_x_182:
[----:B---3--:R3:W4:Y:S02]  /*8c70*/  SYNCS.PHASECHK.TRANS64.TRYWAIT P1, [R0+URZ+0x26848], R20 ;  /* 0x02684814000075a7 */ /* 0x008724000802017f */
[----:B----4-:R-:W-:Y:S05]  /*8c80*/  @!P1 NANOSLEEP.SYNCS 0x989680 ;  /* 0x009896800000995d */ /* 0x010fea0003900000 */
[----:B------:R-:W4:Y:S02]  /*8c90*/  @!P1 SYNCS.PHASECHK.TRANS64 P1, [R0+URZ+0x26848], R20 ;  /* 0x02684814000095a7 */ /* 0x000f24000802007f */
[----:B----4-:R-:W-:Y:S05]  /*8ca0*/  @!P1 BRA `(.L_x_182) ;  /* 0xfffffffc00f09947 */ /* 0x010fea000383ffff */
[----:B------:R-:W-:Y:S05]  /*8cb0*/  BRA `(.L_x_216) ;  /* 0xffffffe8009c7947 */ /* 0x000fea000383ffff */
.L_x_184:
[----:B------:R-:W-:-:S07]  /*8cc0*/  SHF.L.U32 R5, R9, 0x1f, RZ ;  /* 0x0000001f09057819 */ /* 0x000fce00000006ff */
.L_x_217:
[----:B--2---:R2:W3:Y:S02]  /*8cd0*/  SYNCS.PHASECHK.TRANS64.TRYWAIT P1, [R0+URZ+0x26820], R5 ;  /* 0x02682005000075a7 */ /* 0x0044e4000802017f */
[----:B---3--:R-:W-:Y:S05]  /*8ce0*/  @!P1 NANOSLEEP.SYNCS 0x989680 ;  /* 0x009896800000995d */ /* 0x008fea0003900000 */
[----:B------:R-:W3:Y:S02]  /*8cf0*/  @!P1 SYNCS.PHASECHK.TRANS64 P1, [R0+URZ+0x26820], R5 ;  /* 0x02682005000095a7 */ /* 0x000ee4000802007f */
[----:B---3--:R-:W-:Y:S05]  /*8d00*/  @!P1 BRA `(.L_x_217) ;  /* 0xfffffffc00f09947 */ /* 0x008fea000383ffff */
[----:B------:R-:W-:Y:S05]  /*8d10*/  BRA `(.L_x_218) ;  /* 0xffffffec00387947 */ /* 0x000fea000383ffff */
.L_x_187:
[----:B--2---:R2:W3:Y:S02]  /*8d20*/  SYNCS.PHASECHK.TRANS64.TRYWAIT P1, [R0+URZ+0x26840], R7 ;  /* 0x02684007000075a7 */ /* 0x0044e4000802017f */
[----:B---3--:R-:W-:Y:S05]  /*8d30*/  @!P1 NANOSLEEP.SYNCS 0x989680 ;  /* 0x009896800000995d */ /* 0x008fea0003900000 */
[----:B------:R-:W3:Y:S02]  /*8d40*/  @!P1 SYNCS.PHASECHK.TRANS64 P1, [R0+URZ+0x26840], R7 ;  /* 0x02684007000095a7 */ /* 0x000ee4000802007f */
[----:B---3--:R-:W-:Y:S05]  /*8d50*/  @!P1 BRA `(.L_x_187) ;  /* 0xfffffffc00f09947 */ /* 0x008fea000383ffff */
[----:B------:R-:W-:Y:S05]  /*8d60*/  BRA `(.L_x_219) ;  /* 0xffffffec00e07947 */ /* 0x000fea000383ffff */
.L_x_189:
[----:B---3--:R3:W4:Y:S02]  /*8d70*/  SYNCS.PHASECHK.TRANS64.TRYWAIT P1, [R0+URZ+0x26828], R7 ;  /* 0x02682807000075a7 */ /* 0x008724000802017f */
[----:B----4-:R-:W-:Y:S05]  /*8d80*/  @!P1 NANOSLEEP.SYNCS 0x989680 ;  /* 0x009896800000995d */ /* 0x010fea0003900000 */
[----:B------:R-:W4:Y:S02]  /*8d90*/  @!P1 SYNCS.PHASECHK.TRANS64 P1, [R0+URZ+0x26828], R7 ;  /* 0x02682807000095a7 */ /* 0x000f24000802007f */
[----:B----4-:R-:W-:Y:S05]  /*8da0*/  @!P1 BRA `(.L_x_189) ;  /* 0xfffffffc00f09947 */ /* 0x010fea000383ffff */
[----:B------:R-:W-:Y:S05]  /*8db0*/  BRA `(.L_x_220) ;  /* 0xfffffff000847947 */ /* 0x000fea000383ffff */
.L_x_191:
[----:B----4-:R4:W1:Y:S02]  /*8dc0*/  SYNCS.PHASECHK.TRANS64.TRYWAIT P0, [R3+URZ+0x26840], R2 ;  /* 0x02684002030075a7 */ /* 0x010864000800017f */
[----:B-1----:R-:W-:Y:S05]  /*8dd0*/  @!P0 NANOSLEEP.SYNCS 0x989680 ;  /* 0x009896800000895d */ /* 0x002fea0003900000 */
[----:B------:R-:W1:Y:S02]  /*8de0*/  @!P0 SYNCS.PHASECHK.TRANS64 P0, [R3+URZ+0x26840], R2 ;  /* 0x02684002030085a7 */ /* 0x000e64000800007f */
[----:B-1----:R-:W-:Y:S05]  /*8df0*/  @!P0 BRA `(.L_x_191) ;  /* 0xfffffffc00f08947 */ /* 0x002fea000383ffff */
[----:B------:R-:W-:Y:S05]  /*8e00*/  BRA `(.L_x_221) ;  /* 0xfffffff400287947 */ /* 0x000fea000383ffff */
.L_x_193:
[----:B------:R-:W-:Y:S01]  /*8e10*/  BSSY B0, `(.L_x_222) ;  /* 0x0000006000007945 */ /* 0x000fe20003800000 */
[----:B------:R-:W-:-:S07]  /*8e20*/  IMAD.MOV.U32 R15, RZ, RZ, -0x1 ;  /* 0xffffffffff0f7424 */ /* 0x000fce00078e00ff */
[----:B------:R-:W-:Y:S05]  /*8e30*/  WARPSYNC.COLLECTIVE R15, `(.L_x_223) ;  /* 0x000000000f0c7348 */ /* 0x000fea0003c00000 */
[----:B------:R-:W-:Y:S02]  /*8e40*/  ELECT P6, UR62, PT ;  /* 0x00000000003e782f */ /* 0x000fe400038c0000 */
[----:B------:R-:W-:Y:S01]  /*8e50*/  MOV R14, UR62 ;  /* 0x0000003e000e7c02 */ /* 0x000fe20008000f00 */
[----:B------:R-:W-:Y:S10]  /*8e60*/  ENDCOLLECTIVE ;  /* 0x000000000000791b */ /* 0x000ff40003800000 */
.L_x_223:
[----:B------:R-:W-:Y:S05]  /*8e70*/  BSYNC B0 ;  /* 0x0000000000007941 */ /* 0x000fea0003800000 */
.L_x_222:
[----:B------:R-:W-:Y:S01]  /*8e80*/  PLOP3.LUT P0, PT, P6, PT, PT, 0x80, 0x0 ;  /* 0x000000000000781c */ /* 0x000fe2000370f070 */
[----:B------:R-:W-:-:S12]  /*8e90*/  BRA `(.L_x_224) ;  /* 0xfffffff400ec7947 */ /* 0x000fd8000383ffff */
.L_x_197:
[----:B-1----:R1:W2:Y:S02]  /*8ea0*/  SYNCS.PHASECHK.TRANS64.TRYWAIT P1, [R6+URZ], R5 ;  /* 0x00000005060075a7 */ /* 0x0022a4000802017f */
[----:B--2---:R-:W-:Y:S05]  /*8eb0*/  @!P1 NANOSLEEP.SYNCS 0x989680 ;  /* 0x009896800000995d */ /* 0x004fea0003900000 */
[----:B------:R-:W2:Y:S02]  /*8ec0*/  @!P1 SYNCS.PHASECHK.TRANS64 P1, [R6+URZ], R5 ;  /* 0x00000005060095a7 */ /* 0x000ea4000802007f */
[----:B--2---:R-:W-:Y:S05]  /*8ed0*/  @!P1 BRA `(.L_x_197) ;  /* 0xfffffffc00f09947 */ /* 0x004fea000383ffff */
[----:B------:R-:W-:Y:S05]  /*8ee0*/  BRA `(.L_x_225) ;  /* 0xfffffff800307947 */ /* 0x000fea000383ffff */
.L_x_198:
[----:B--2---:R2:W3:Y:S02]  /*8ef0*/  SYNCS.PHASECHK.TRANS64.TRYWAIT P1, [R3+URZ], R2 ;  /* 0x00000002030075a7 */ /* 0x0044e4000802017f */
[----:B---3--:R-:W-:Y:S05]  /*8f00*/  @!P1 NANOSLEEP.SYNCS 0x989680 ;  /* 0x009896800000995d */ /* 0x008fea0003900000 */
[----:B------:R-:W3:Y:S02]  /*8f10*/  @!P1 SYNCS.PHASECHK.TRANS64 P1, [R3+URZ], R2 ;  /* 0x00000002030095a7 */ /* 0x000ee4000802007f */
[----:B---3--:R-:W-:Y:S05]  /*8f20*/  @!P1 BRA `(.L_x_198) ;  /* 0xfffffffc00f09947 */ /* 0x008fea000383ffff */
[----:B------:R-:W-:Y:S05]  /*8f30*/  BRA `(.L_x_226) ;  /* 0xfffffff800247947 */ /* 0x000fea000383ffff */
.L_x_200:
[----:B--2---:R2:W3:Y:S02]  /*8f40*/  SYNCS.PHASECHK.TRANS64.TRYWAIT P0, [R0+URZ], R5 ;  /* 0x00000005000075a7 */ /* 0x0044e4000800017f */
[----:B---3--:R-:W-:Y:S05]  /*8f50*/  @!P0 NANOSLEEP.SYNCS 0x989680 ;  /* 0x009896800000895d */ /* 0x008fea0003900000 */
[----:B------:R-:W3:Y:S02]  /*8f60*/  @!P0 SYNCS.PHASECHK.TRANS64 P0, [R0+URZ], R5 ;  /* 0x00000005000085a7 */ /* 0x000ee4000800007f */
[----:B---3--:R-:W-:Y:S05]  /*8f70*/  @!P0 BRA `(.L_x_200) ;  /* 0xfffffffc00f08947 */ /* 0x008fea000383ffff */
[----:B------:R-:W-:Y:S05]  /*8f80*/  BRA `(.L_x_227) ;  /* 0xfffffff800287947 */ /* 0x000fea000383ffff */
.L_x_228:
        /* <DEDUP_REMOVED lines=15> */
.L_x_6552:


//--------------------- .text._ZN7cutlass13device_kernelIN5flash11enable_sm90INS1_16FlashAttnBwdSm90INS1_25CollectiveMainloopBwdSm90ILi2ELi2ELi2EN4cute5tupleIJNS5_1CILi1EEES8_S8_EEENS6_IJNS7_ILi64EEENS7_ILi128EEENS7_ILi96EEEEEENS_10bfloat16_tEfNS_4arch4Sm90ELb0ELb0ELb1ELb0ELb0ELb1ELb0ELb0ELi2ELi1ELi2ELi1ELb1EEENS1_24CollectiveEpilogueBwdGQAISD_fSG_Li256ELb0ELb0EEENS1_19SingleTileSchedulerILb0ELb0ELb0ELi128EEEEEEEEEvNT_6ParamsE --------------------------
	.section	.text._ZN7cutlass13device_kernelIN5flash11enable_sm90INS1_16FlashAttnBwdSm90INS1_25CollectiveMainloopBwdSm90ILi2ELi2ELi2EN4cute5tupleIJNS5_1CILi1EEES8_S8_EEENS6_IJNS7_ILi64EEENS7_ILi128EEENS7_ILi96EEEEEENS_10bfloat16_tEfNS_4arch4Sm90ELb0ELb0ELb1ELb0ELb0ELb1ELb0ELb0ELi2ELi1ELi2ELi1ELb1EEENS1_24CollectiveEpilogueBwdGQAISD_fSG_Li256ELb0ELb0EEENS1_19SingleTileSchedulerILb0ELb0ELb0ELi128EEEEEEEEEvNT_6ParamsE,"ax",@progbits
	.align	128
.text._ZN7cutlass13device_kernelIN5flash11enable_sm90INS1_16FlashAttnBwdSm90INS1_25CollectiveMainloopBwdSm90ILi2ELi2ELi2EN4cute5tupleIJNS5_1CILi1EEES8_S8_EEENS6_IJNS7_ILi64EEENS7_ILi128EEENS7_ILi96EEEEEENS_10bfloat16_tEfNS_4arch4Sm90ELb0ELb0ELb1ELb0ELb0ELb1ELb0ELb0ELi2ELi1ELi2ELi1ELb1EEENS1_24CollectiveEpilogueBwdGQAISD_fSG_Li256ELb0ELb0EEENS1_19SingleTileSchedulerILb0ELb0ELb0ELi128EEEEEEEEEvNT_6ParamsE:
        .type           _ZN7cutlass13device_kernelIN5flash11enable_sm90INS1_16FlashAttnBwdSm90INS1_25CollectiveMainloopBwdSm90ILi2ELi2ELi2EN4cute5tupleIJNS5_1CILi1EEES8_S8_EEENS6_IJNS7_ILi64EEENS7_ILi128EEENS7_ILi96EEEEEENS_10bfloat16_tEfNS_4arch4Sm90ELb0ELb0ELb1ELb0ELb0ELb1ELb0ELb0ELi2ELi1ELi2ELi1ELb1EEENS1_24CollectiveEpilogueBwdGQAISD_fSG_Li256ELb0ELb0EEENS1_19SingleTileSchedulerILb0ELb0ELb0ELi128EEEEEEEEEvNT_6ParamsE,@function
        .size           _ZN7cutlass13device_kernelIN5flash11enable_sm90INS1_16FlashAttnBwdSm90INS1_25CollectiveMainloopBwdSm90ILi2ELi2ELi2EN4cute5tupleIJNS5_1CILi1EEES8_S8_EEENS6_IJNS7_ILi64EEENS7_ILi128EEENS7_ILi96EEEEEENS_10bfloat16_tEfNS_4arch4Sm90ELb0ELb0ELb1ELb0ELb0ELb1ELb0ELb0ELi2ELi1ELi2ELi1ELb1EEENS1_24CollectiveEpilogueBwdGQAISD_fSG_Li256ELb0ELb0EEENS1_19SingleTileSchedulerILb0ELb0ELb0ELi128EEEEEEEEEvNT_6ParamsE,(.L_x_6553 - _ZN7cutlass13device_kernelIN5flash11enable_sm90INS1_16FlashAttnBwdSm90INS1_25CollectiveMainloopBwdSm90ILi2ELi2ELi2EN4cute5tupleIJNS5_1CILi1EEES8_S8_EEENS6_IJNS7_ILi64EEENS7_ILi128EEENS7_ILi96EEEEEENS_10bfloat16_tEfNS_4arch4Sm90ELb0ELb0ELb1ELb0ELb0ELb1ELb0ELb0ELi2ELi1ELi2ELi1ELb1EEENS1_24CollectiveEpilogueBwdGQAISD_fSG_Li256ELb0ELb0EEENS1_19SingleTileSchedulerILb0ELb0ELb0ELi128EEEEEEEEEvNT_6ParamsE)
        .other          _ZN7cutlass13device_kernelIN5flash11enable_sm90INS1_16FlashAttnBwdSm90INS1_25CollectiveMainloopBwdSm90ILi2ELi2ELi2EN4cute5tupleIJNS5_1CILi1EEES8_S8_EEENS6_IJNS7_ILi64EEENS7_ILi128EEENS7_ILi96EEEEEENS_10bfloat16_tEfNS_4arch4Sm90ELb0ELb0ELb1ELb0ELb0ELb1ELb0ELb0ELi2ELi1ELi2ELi1ELb1EEENS1_24CollectiveEpilogueBwdGQAISD_fSG_Li256ELb0ELb0EEENS1_19SingleTileSchedulerILb0ELb0ELb0ELi128EEEEEEEEEvNT_6ParamsE,@"STO_CUDA_ENTRY STV_DEFAULT"
_ZN7cutlass13device_kernelIN5flash11enable_sm90INS1_16FlashAttnBwdSm90INS1_25CollectiveMainloopBwdSm90ILi2ELi2ELi2EN4cute5tupleIJNS5_1CILi1EEES8_S8_EEENS6_IJNS7_ILi64EEENS7_ILi128EEENS7_ILi96EEEEEENS_10bfloat16_tEfNS_4arch4Sm90ELb0ELb0ELb1ELb0ELb0ELb1ELb0ELb0ELi2ELi1ELi2ELi1ELb1EEENS1_24CollectiveEpilogueBwdGQAISD_fSG_Li256ELb0ELb0EEENS1_19SingleTileSchedulerILb0ELb0ELb0ELi128EEEEEEEEEvNT_6ParamsE:
        /* <DEDUP_REMOVED lines=14> */
[----:B------:R-:W-:-:S02]  /*00e0*/  UIADD3.X UR7, URZ, UR5, URZ, UP0, !UPT ;  /* 0x000000053f077290 */ /* 0x000fc400087fe43f */
[----:B------:R-:W-:Y:S02]  /*00f0*/  UIADD3.X UR9, URZ, UR5, URZ, UP1, !UPT ;  /* 0x000000053f097290 */ /* 0x000fe40008ffe43f */
[----:B------:R-:W-:Y:S02]  /*0100*/  UIADD3.X UR11, URZ, UR5, URZ, UP2, !UPT ;  /* 0x000000053f0b7290 */ /* 0x000fe400097fe43f */
[----:B------:R-:W-:-:S03]  /*0110*/  UIADD3.X UR5, URZ, UR5, URZ, UP3, !UPT ;  /* 0x000000053f057290 */ /* 0x000fc60009ffe43f */
[----:B------:R1:W-:Y:S02]  /*0120*/  UTMACCTL.PF [UR6] ;  /* 0x00000000060079b9 */ /* 0x0003e40008040000 */
[----:B------:R1:W-:Y:S02]  /*0130*/  UTMACCTL.PF [UR8] ;  /* 0x00000000080079b9 */ /* 0x0003e40008040000 */
[----:B------:R1:W-:Y:S02]  /*0140*/  UTMACCTL.PF [UR10] ;  /* 0x000000000a0079b9 */ /* 0x0003e40008040000 */
[----:B------:R1:W-:Y:S02]  /*0150*/  UTMACCTL.PF [UR4] ;  /* 0x00000000040079b9 */ /* 0x0003e40008040000 */
[----:B-1----:R-:W-:Y:S01]  /*0160*/  NOP ;  /* 0x0000000000007918 */ /* 0x002fe20000000000 */
.L_x_230:
[----:B------:R-:W-:Y:S05]  /*0170*/  BSYNC B0 ;  /* 0x0000000000007941 */ /* 0x000fea0003800000 */
.L_x_229:
        /* <DEDUP_REMOVED lines=37> */
.L_x_231:
        /* <DEDUP_REMOVED lines=22> */
.L_x_232:
[----:B------:R-:W-:Y:S01]  /*0530*/  PLOP3.LUT P0, PT, PT, PT, UP0, 0x80, 0x0 ;  /* 0x000000000000781c */ /* 0x000fe20003f0f008 */
[----:B------:R-:W-:Y:S01]  /*0540*/  NOP ;  /* 0x0000000000007918 */ /* 0x000fe20000000000 */
[----:B------:R-:W-:Y:S01]  /*0550*/  BSSY B6, `(.L_x_233) ;  /* 0x000078d000067945 */ /* 0x000fe20003800000 */
[----:B-12-45:R-:W-:Y:S10]  /*0560*/  BAR.SYNC.DEFER_BLOCKING 0x0 ;  /* 0x0000000000007b1d */ /* 0x036ff40000010000 */
[----:B------:R-:W-:Y:S05]  /*0570*/  @!P0 BRA `(.L_x_234) ;  /* 0x0000004800988947 */ /* 0x000fea0003800000 */
.L_x_235:
        /* <DEDUP_REMOVED lines=11> */
[----:B--2---:R-:W-:Y:S05]  /*0630*/  @!P0 BRA `(.L_x_236) ;  /* 0x0000007400f88947 */ /* 0x004fea0003800000 */
        /* <DEDUP_REMOVED lines=21> */
.L_x_238:
        /* <DEDUP_REMOVED lines=15> */
.L_x_237:
        /* <DEDUP_REMOVED lines=22> */
.L_x_240:
        /* <DEDUP_REMOVED lines=15> */
.L_x_239:
[----:B------:R-:W-:Y:S01]  /*0ad0*/  SHF.R.S32.HI R41, RZ, 0x1f, R22 ;  /* 0x0000001fff297819 */ /* 0x000fe20000011416 */
[----:B------:R-:W-:-:S03]  /*0ae0*/  UMOV UR4, 0xffffffff ;  /* 0xffffffff00047882 */ /* 0x000fc60000000000 */
[----:B------:R-:W-:-:S04]  /*0af0*/  LEA.HI R0, R41, R22, RZ, 0x7 ;  /* 0x0000001629007211 */ /* 0x000fc800078f38ff */
[----:B------:R-:W-:Y:S01]  /*0b00*/  SHF.R.S32.HI R16, RZ, 0x7, R0 ;  /* 0x00000007ff107819 */ /* 0x000fe20000011400 */
[----:B------:R-:W-:Y:S06]  /*0b10*/  BRA.DIV UR4, `(.L_x_241) ;  /* 0x0000007204c87947 */ /* 0x000fec000b800000 */
[----:B------:R1:W2:Y:S02]  /*0b20*/  SHFL.IDX PT, R14, R16, RZ, 0x1f ;  /* 0x00001fff100e7589 */ /* 0x0002a400000e0000 */
.L_x_311:
[----:B------:R-:W-:Y:S02]  /*0b30*/  SHF.L.U32 R5, RZ, 0x1f, RZ ;  /* 0x0000001fff057819 */ /* 0x000fe400000006ff */
[----:B------:R-:W-:Y:S02]  /*0b40*/  LOP3.LUT R3, R0, 0xffffff80, RZ, 0xc0, !PT ;  /* 0xffffff8000037812 */ /* 0x000fe400078ec0ff */
[----:B------:R-:W3:Y:S01]  /*0b50*/  SYNCS.PHASECHK.TRANS64.TRYWAIT P1, [R18+URZ+0x26800], R5 ;  /* 0x02680005120075a7 */ /* 0x000ee2000802017f */
[----:B--2---:R-:W-:Y:S02]  /*0b60*/  LEA.HI R0, R14, R14, RZ, 0x1 ;  /* 0x0000000e0e007211 */ /* 0x004fe400078f08ff */
[----:B------:R-:W-:Y:S02]  /*0b70*/  IMAD.IADD R40, R22, 0x1, -R3 ;  /* 0x0000000116287824 */ /* 0x000fe400078e0a03 */
[----:B------:R-:W-:Y:S01]  /*0b80*/  VIADD R3, R18, 0x6000 ;  /* 0x0000600012037836 */ /* 0x000fe20000000000 */
[----:B------:R-:W-:-:S02]  /*0b90*/  LOP3.LUT R209, R0, 0xfffffffe, RZ, 0xc0, !PT ;  /* 0xfffffffe00d17812 */ /* 0x000fc400078ec0ff */
[----:B------:R-:W-:Y:S02]  /*0ba0*/  SHF.R.S32.HI R43, RZ, 0x1f, R40 ;  /* 0x0000001fff2b7819 */ /* 0x000fe40000011428 */
[----:B------:R-:W-:Y:S01]  /*0bb0*/  LOP3.LUT P0, RZ, R3, 0x1bf, RZ, 0xc0, !PT ;  /* 0x000001bf03ff7812 */ /* 0x000fe2000780c0ff */
[----:B------:R-:W-:Y:S01]  /*0bc0*/  IMAD.IADD R209, R14, 0x1, -R209 ;  /* 0x000000010ed17824 */ /* 0x000fe200078e0ad1 */
[----:B------:R-:W-:-:S04]  /*0bd0*/  LEA.HI R42, R43, R40, RZ, 0x2 ;  /* 0x000000282b2a7211 */ /* 0x000fc800078f10ff */
[----:B------:R-:W-:Y:S01]  /*0be0*/  LOP3.LUT R17, R42, 0x7ffffffc, RZ, 0xc0, !PT ;  /* 0x7ffffffc2a117812 */ /* 0x000fe200078ec0ff */
[----:B---3--:R-:W-:Y:S06]  /*0bf0*/  @P1 BRA `(.L_x_242) ;  /* 0x0000000000081947 */ /* 0x008fec0003800000 */
[----:B------:R-:W2:Y:S02]  /*0c00*/  SYNCS.PHASECHK.TRANS64.TRYWAIT P1, [R18+URZ+0x26800], R5 ;  /* 0x02680005120075a7 */ /* 0x000ea4000802017f */
[----:B--2---:R-:W-:Y:S05]  /*0c10*/  @!P1 BRA `(.L_x_243) ;  /* 0x0000007000a89947 */ /* 0x004fea0003800000 */
.L_x_242:
[C---:B------:R-:W-:Y:S02]  /*0c20*/  IMAD.SHL.U32 R23, R40.reuse, 0x4, RZ ;  /* 0x0000000428177824 */ /* 0x040fe400078e00ff */
[----:B------:R-:W-:Y:S01]  /*0c30*/  IMAD.IADD R17, R40, 0x1, -R17 ;  /* 0x0000000128117824 */ /* 0x000fe200078e0a11 */
[----:B------:R-:W-:Y:S06]  /*0c40*/  @!P0 BRA `(.L_x_244) ;  /* 0x0000000000408947 */ /* 0x000fec0003800000 */
[----:B------:R-:W-:Y:S01]  /*0c50*/  MOV R0, 0x0 ;  /* 0x0000000000007802 */ /* 0x000fe20000000f00 */
[----:B------:R-:W-:Y:S01]  /*0c60*/  ULDC.64 UR4, c[0x4][0x88] ;  /* 0x0100220000047ab9 */ /* 0x000fe20000000a00 */
[----:B------:R-:W-:Y:S01]  /*0c70*/  ULDC.64 UR6, c[0x4][0x90] ;  /* 0x0100240000067ab9 */ /* 0x000fe20000000a00 */
[----:B------:R-:W-:Y:S01]  /*0c80*/  IMAD.U32 R4, RZ, RZ, UR4 ;  /* 0x00000004ff047e24 */ /* 0x000fe2000f8e00ff */
[----:B------:R3:W4:Y:S01]  /*0c90*/  LDC.64 R14, c[0x4][R0] ;  /* 0x01000000000e7b82 */ /* 0x0007220000000a00 */
[----:B--2---:R-:W-:Y:S01]  /*0ca0*/  IMAD.U32 R5, RZ, RZ, UR5 ;  /* 0x00000005ff057e24 */ /* 0x004fe2000f8e00ff */
[----:B------:R-:W-:Y:S01]  /*0cb0*/  ULDC.64 UR4, c[0x4][0x18] ;  /* 0x0100060000047ab9 */ /* 0x000fe20000000a00 */
[----:B------:R-:W-:Y:S02]  /*0cc0*/  IMAD.U32 R6, RZ, RZ, UR6 ;  /* 0x00000006ff067e24 */ /* 0x000fe4000f8e00ff */
[----:B------:R-:W-:Y:S02]  /*0cd0*/  IMAD.U32 R7, RZ, RZ, UR7 ;  /* 0x00000007ff077e24 */ /* 0x000fe4000f8e00ff */
[----:B------:R-:W-:-:S02]  /*0ce0*/  IMAD.U32 R10, RZ, RZ, UR4 ;  /* 0x00000004ff0a7e24 */ /* 0x000fc4000f8e00ff */
[----:B------:R-:W-:Y:S02]  /*0cf0*/  IMAD.U32 R11, RZ, RZ, UR5 ;  /* 0x00000005ff0b7e24 */ /* 0x000fe4000f8e00ff */
[----:B------:R-:W-:Y:S02]  /*0d00*/  IMAD.MOV.U32 R8, RZ, RZ, 0x70 ;  /* 0x00000070ff087424 */ /* 0x000fe400078e00ff */
[----:B------:R-:W-:Y:S02]  /*0d10*/  IMAD.MOV.U32 R12, RZ, RZ, 0x1 ;  /* 0x00000001ff0c7424 */ /* 0x000fe400078e00ff */
[----:B---3--:R-:W-:-:S07]  /*0d20*/  IMAD.MOV.U32 R13, RZ, RZ, RZ ;  /* 0x000000ffff0d7224 */ /* 0x008fce00078e00ff */
[----:B------:R-:W-:-:S07]  /*0d30*/  LEPC R20, `(.L_x_244) ;  /* 0x000000001014794e */ /* 0x000fce0000000000 */
[----:B-1--4-:R-:W-:Y:S05]  /*0d40*/  CALL.ABS.NOINC R14 ;  /* 0x000000000e007343 */ /* 0x012fea0003c00000 */
.L_x_244:
[----:B------:R-:W-:Y:S01]  /*0d50*/  LEA.HI R0, R41, R22, RZ, 0x4 ;  /* 0x0000001629007211 */ /* 0x000fe200078f20ff */
[----:B------:R-:W-:Y:S05]  /*0d60*/  WARPSYNC.ALL ;  /* 0x0000000000007948 */ /* 0x000fea0003800000 */
[----:B------:R-:W-:Y:S01]  /*0d70*/  LOP3.LUT R3, R0, 0xfffffff0, RZ, 0xc0, !PT ;  /* 0xfffffff000037812 */ /* 0x000fe200078ec0ff */
[----:B------:R-:W-:Y:S01]  /*0d80*/  ULDC UR7, c[0x0][0x280] ;  /* 0x0000a00000077ab9 */ /* 0x000fe20000000800 */
[----:B------:R-:W-:Y:S01]  /*0d90*/  CS2R R24, SRZ ;  /* 0x0000000000187805 */ /* 0x000fe2000001ff00 */
[----:B------:R-:W-:Y:S01]  /*0da0*/  UISETP.GE.AND UP0, UPT, UR7, 0x1, UPT ;  /* 0x000000010700788c */ /* 0x000fe2000bf06270 */
[----:B------:R-:W-:Y:S01]  /*0db0*/  CS2R R72, SRZ ;  /* 0x0000000000487805 */ /* 0x000fe2000001ff00 */
[----:B--2---:R-:W-:Y:S01]  /*0dc0*/  IMAD.IADD R5, R22, 0x1, -R3 ;  /* 0x0000000116057824 */ /* 0x004fe200078e0a03 */
[----:B------:R-:W-:-:S02]  /*0dd0*/  SHF.R.S32.HI R3, RZ, 0x4, R0 ;  /* 0x00000004ff037819 */ /* 0x000fc40000011400 */
[----:B------:R-:W-:Y:S02]  /*0de0*/  CS2R R74, SRZ ;  /* 0x00000000004a7805 */ /* 0x000fe4000001ff00 */
[----:B------:R-:W-:Y:S02]  /*0df0*/  CS2R R76, SRZ ;  /* 0x00000000004c7805 */ /* 0x000fe4000001ff00 */
[----:B------:R-:W-:Y:S02]  /*0e00*/  CS2R R78, SRZ ;  /* 0x00000000004e7805 */ /* 0x000fe4000001ff00 */
[----:B------:R-:W-:Y:S02]  /*0e10*/  LEA.HI R6, R5, R5, RZ, 0x1 ;  /* 0x0000000505067211 */ /* 0x000fe400078f08ff */
[----:B------:R-:W-:Y:S02]  /*0e20*/  CS2R R80, SRZ ;  /* 0x0000000000507805 */ /* 0x000fe4000001ff00 */
[----:B------:R-:W-:-:S02]  /*0e30*/  LEA.HI R0, R0, R3, RZ, 0x1 ;  /* 0x0000000300007211 */ /* 0x000fc400078f08ff */
[----:B------:R-:W-:Y:S02]  /*0e40*/  CS2R R82, SRZ ;  /* 0x0000000000527805 */ /* 0x000fe4000001ff00 */
[--C-:B------:R-:W-:Y:S02]  /*0e50*/  SHF.R.S32.HI R7, RZ, 0x1, R6.reuse ;  /* 0x00000001ff077819 */ /* 0x100fe40000011406 */
[----:B------:R-:W-:Y:S02]  /*0e60*/  CS2R R84, SRZ ;  /* 0x0000000000547805 */ /* 0x000fe4000001ff00 */
[----:B------:R-:W-:Y:S02]  /*0e70*/  SHF.R.S32.HI R4, RZ, 0x1f, R6 ;  /* 0x0000001fff047819 */ /* 0x000fe40000011406 */
[----:B------:R-:W-:Y:S02]  /*0e80*/  CS2R R86, SRZ ;  /* 0x0000000000567805 */ /* 0x000fe4000001ff00 */
[----:B------:R-:W-:-:S02]  /*0e90*/  SHF.R.S32.HI R10, RZ, 0x1f, R5 ;  /* 0x0000001fff0a7819 */ /* 0x000fc40000011405 */
[----:B------:R-:W-:Y:S02]  /*0ea0*/  CS2R R88, SRZ ;  /* 0x0000000000587805 */ /* 0x000fe4000001ff00 */
[----:B------:R-:W-:Y:S02]  /*0eb0*/  LEA.HI R4, R4, R7, RZ, 0x2 ;  /* 0x0000000704047211 */ /* 0x000fe400078f10ff */
[----:B------:R-:W-:Y:S02]  /*0ec0*/  CS2R R90, SRZ ;  /* 0x00000000005a7805 */ /* 0x000fe4000001ff00 */
[----:B------:R-:W-:Y:S02]  /*0ed0*/  LEA.HI R10, R10, R5, RZ, 0x3 ;  /* 0x000000050a0a7211 */ /* 0x000fe400078f18ff */
[----:B------:R-:W-:Y:S02]  /*0ee0*/  CS2R R92, SRZ ;  /* 0x00000000005c7805 */ /* 0x000fe4000001ff00 */
[----:B------:R-:W-:-:S02]  /*0ef0*/  LOP3.LUT R8, R4, 0xfffffffc, RZ, 0xc0, !PT ;  /* 0xfffffffc04087812 */ /* 0x000fc400078ec0ff */
[----:B------:R-:W-:Y:S02]  /*0f00*/  CS2R R94, SRZ ;  /* 0x00000000005e7805 */ /* 0x000fe4000001ff00 */
[----:B------:R-:W-:Y:S01]  /*0f10*/  LOP3.LUT R4, R0, 0xfffffffe, RZ, 0xc0, !PT ;  /* 0xfffffffe00047812 */ /* 0x000fe200078ec0ff */
[----:B------:R-:W-:Y:S01]  /*0f20*/  IMAD.SHL.U32 R10, R10, 0x20, RZ ;  /* 0x000000200a0a7824 */ /* 0x000fe200078e00ff */
[----:B------:R-:W-:Y:S01]  /*0f30*/  LEA.HI R0, R41, R22, RZ, 0x5 ;  /* 0x0000001629007211 */ /* 0x000fe200078f28ff */
[----:B------:R-:W-:Y:S01]  /*0f40*/  IMAD.IADD R8, R7, 0x1, -R8 ;  /* 0x0000000107087824 */ /* 0x000fe200078e0a08 */
[----:B------:R-:W-:Y:S01]  /*0f50*/  LOP3.LUT R6, R6, 0x3fffffe, RZ, 0xc0, !PT ;  /* 0x03fffffe06067812 */ /* 0x000fe200078ec0ff */
[----:B------:R-:W-:Y:S01]  /*0f60*/  IMAD.IADD R3, R3, 0x1, -R4 ;  /* 0x0000000103037824 */ /* 0x000fe200078e0a04 */
[----:B------:R-:W-:Y:S01]  /*0f70*/  SHF.R.S32.HI R0, RZ, 0x5, R0 ;  /* 0x00000005ff007819 */ /* 0x000fe20000011400 */
[----:B------:R-:W-:Y:S01]  /*0f80*/  IMAD.SHL.U32 R4, R8, 0x40, RZ ;  /* 0x0000004008047824 */ /* 0x000fe200078e00ff */
[----:B------:R-:W-:Y:S01]  /*0f90*/  LOP3.LUT R9, R10, 0x7fffff00, RZ, 0xc0, !PT ;  /* 0x7fffff000a097812 */ /* 0x000fe200078ec0ff */
[----:B------:R-:W-:Y:S01]  /*0fa0*/  IMAD.SHL.U32 R7, R3, 0x8, RZ ;  /* 0x0000000803077824 */ /* 0x000fe200078e00ff */
[----:B------:R-:W-:Y:S01]  /*0fb0*/  LOP3.LUT P0, RZ, R8, 0x2, RZ, 0xc0, !PT ;  /* 0x0000000208ff7812 */ /* 0x000fe2000780c0ff */
[----:B------:R-:W-:Y:S01]  /*0fc0*/  IMAD.IADD R6, R5, 0x1, -R6 ;  /* 0x0000000105067824 */ /* 0x000fe200078e0a06 */
[----:B------:R-:W-:Y:S01]  /*0fd0*/  LOP3.LUT R4, R4, 0xc0, RZ, 0xc0, !PT ;  /* 0x000000c004047812 */ /* 0x000fe200078ec0ff */
[----:B------:R-:W-:Y:S01]  /*0fe0*/  IMAD R9, R0, 0x200, R9 ;  /* 0x0000020000097824 */ /* 0x000fe200078e0209 */
[----:B------:R-:W-:-:S02]  /*0ff0*/  CS2R R96, SRZ ;  /* 0x0000000000607805 */ /* 0x000fc4000001ff00 */
[----:B------:R-:W-:Y:S02]  /*1000*/  CS2R R98, SRZ ;  /* 0x0000000000627805 */ /* 0x000fe4000001ff00 */
[----:B------:R-:W-:Y:S01]  /*1010*/  LOP3.LUT R7, R4, 0x8, R7, 0xf8, !PT ;  /* 0x0000000804077812 */ /* 0x000fe200078ef807 */
[----:B------:R-:W-:Y:S01]  /*1020*/  IMAD R9, R6, 0x20, R9 ;  /* 0x0000002006097824 */ /* 0x000fe200078e0209 */
[----:B------:R-:W-:Y:S02]  /*1030*/  SHF.R.U32.HI R4, RZ, 0x3, R4 ;  /* 0x00000003ff047819 */ /* 0x000fe40000011604 */
[----:B------:R-:W-:Y:S02]  /*1040*/  CS2R R100, SRZ ;  /* 0x0000000000647805 */ /* 0x000fe4000001ff00 */
[----:B------:R-:W-:Y:S02]  /*1050*/  CS2R R102, SRZ ;  /* 0x0000000000667805 */ /* 0x000fe4000001ff00 */
[----:B------:R-:W-:-:S02]  /*1060*/  CS2R R104, SRZ ;  /* 0x0000000000687805 */ /* 0x000fc4000001ff00 */
[----:B------:R-:W-:Y:S02]  /*1070*/  LOP3.LUT R4, R7, R4, RZ, 0x3c, !PT ;  /* 0x0000000407047212 */ /* 0x000fe400078e3cff */
[----:B------:R-:W-:Y:S02]  /*1080*/  CS2R R106, SRZ ;  /* 0x00000000006a7805 */ /* 0x000fe4000001ff00 */
[----:B------:R-:W-:Y:S02]  /*1090*/  CS2R R108, SRZ ;  /* 0x00000000006c7805 */ /* 0x000fe4000001ff00 */
[----:B------:R-:W-:Y:S02]  /*10a0*/  CS2R R110, SRZ ;  /* 0x00000000006e7805 */ /* 0x000fe4000001ff00 */
[----:B------:R-:W-:Y:S01]  /*10b0*/  CS2R R112, SRZ ;  /* 0x0000000000707805 */ /* 0x000fe2000001ff00 */
[----:B------:R-:W-:Y:S01]  /*10c0*/  IMAD.IADD R9, R4, 0x1, R9 ;  /* 0x0000000104097824 */ /* 0x000fe200078e0209 */
[----:B------:R-:W-:Y:S01]  /*10d0*/  CS2R R114, SRZ ;  /* 0x0000000000727805 */ /* 0x000fe2000001ff00 */
[----:B------:R-:W-:Y:S01]  /*10e0*/  IMAD.MOV.U32 R4, RZ, RZ, 0x20 ;  /* 0x00000020ff047424 */ /* 0x000fe200078e00ff */
[----:B------:R-:W-:Y:S01]  /*10f0*/  CS2R R116, SRZ ;  /* 0x0000000000747805 */ /* 0x000fe2000001ff00 */
[----:B------:R-:W-:Y:S01]  /*1100*/  IMAD R9, R9, 0x2, R18 ;  /* 0x0000000209097824 */ /* 0x000fe200078e0212 */
[----:B------:R-:W-:-:S02]  /*1110*/  CS2R R118, SRZ ;  /* 0x0000000000767805 */ /* 0x000fc4000001ff00 */
[----:B------:R-:W-:Y:S02]  /*1120*/  CS2R R26, SRZ ;  /* 0x00000000001a7805 */ /* 0x000fe4000001ff00 */
[----:B------:R-:W-:Y:S02]  /*1130*/  SEL R4, R4, 0xffffffe0, !P0 ;  /* 0xffffffe004047807 */ /* 0x000fe40004000000 */
[----:B------:R-:W-:Y:S02]  /*1140*/  CS2R R28, SRZ ;  /* 0x00000000001c7805 */ /* 0x000fe4000001ff00 */
[----:B------:R-:W-:Y:S01]  /*1150*/  PLOP3.LUT P0, PT, PT, PT, UP0, 0x80, 0x0 ;  /* 0x000000000000781c */ /* 0x000fe20003f0f008 */
[----:B------:R2:W3:Y:S01]  /*1160*/  LDSM.16.M88.4 R184, [R9+0x6000] ;  /* 0x0060000009b8783b */ /* 0x0004e20000000200 */
[----:B------:R-:W-:Y:S01]  /*1170*/  CS2R R30, SRZ ;  /* 0x00000000001e7805 */ /* 0x000fe2000001ff00 */
[----:B------:R-:W-:Y:S01]  /*1180*/  IMAD.IADD R8, R9, 0x1, R4 ;  /* 0x0000000109087824 */ /* 0x000fe200078e0204 */
        /* <DEDUP_REMOVED lines=22> */
[----:B------:R-:W-:Y:S02]  /*12f0*/  CS2R R66, SRZ ;  /* 0x0000000000427805 */ /* 0x000fe4000001ff00 */
[----:B------:R-:W-:Y:S02]  /*1300*/  CS2R R68, SRZ ;  /* 0x0000000000447805 */ /* 0x000fe4000001ff00 */
[----:B------:R-:W-:Y:S01]  /*1310*/  CS2R R70, SRZ ;  /* 0x0000000000467805 */ /* 0x000fe2000001ff00 */
[----:B--23--:R-:W-:Y:S06]  /*1320*/  @!P0 BRA `(.L_x_245) ;  /* 0x00000030009c8947 */ /* 0x00cfec0003800000 */
[----:B------:R-:W2:Y:S01]  /*1330*/  S2R R7, SR_CTAID.X ;  /* 0x0000000000077919 */ /* 0x000ea20000002500 */
[----:B------:R-:W2:Y:S01]  /*1340*/  LDC R8, c[0x0][0x290] ;  /* 0x0000a400ff087b82 */ /* 0x000ea20000000800 */
[----:B------:R-:W-:Y:S01]  /*1350*/  LEA.HI R6, R41, R22, RZ, 0x3 ;  /* 0x0000001629067211 */ /* 0x000fe200078f18ff */
[----:B------:R-:W-:Y:S01]  /*1360*/  IMAD.SHL.U32 R22, R22, 0x40, RZ ;  /* 0x0000004016167824 */ /* 0x000fe200078e00ff */
[----:B------:R-:W-:Y:S01]  /*1370*/  LEA.HI R40, R43, R40, RZ, 0x5 ;  /* 0x000000282b287211 */ /* 0x000fe200078f28ff */
[----:B------:R-:W-:Y:S01]  /*1380*/  IMAD.SHL.U32 R9, R0, 0x10, RZ ;  /* 0x0000001000097824 */ /* 0x000fe200078e00ff */
[--C-:B------:R-:W-:Y:S01]  /*1390*/  SHF.R.S32.HI R4, RZ, 0x2, R42.reuse ;  /* 0x00000002ff047819 */ /* 0x100fe2000001142a */
[----:B------:R-:W-:Y:S01]  /*13a0*/  UIADD3 UR7, UR7, 0x3f, URZ ;  /* 0x0000003f07077890 */ /* 0x000fe2000fffe03f */
[----:B------:R-:W-:Y:S02]  /*13b0*/  SHF.R.S32.HI R5, RZ, 0x1f, R42 ;  /* 0x0000001fff057819 */ /* 0x000fe4000001142a */
[----:B------:R-:W-:-:S02]  /*13c0*/  CS2R R118, SRZ ;  /* 0x0000000000767805 */ /* 0x000fc4000001ff00 */
[----:B------:R-:W-:Y:S01]  /*13d0*/  LOP3.LUT R22, R22, 0x1c0, RZ, 0xc0, !PT ;  /* 0x000001c016167812 */ /* 0x000fe200078ec0ff */
[----:B------:R-:W-:Y:S01]  /*13e0*/  USHF.R.S32.HI UR8, URZ, 0x1f, UR7 ;  /* 0x0000001f3f087899 */ /* 0x000fe20008011407 */
[----:B------:R-:W-:Y:S02]  /*13f0*/  SHF.R.S32.HI R40, RZ, 0x5, R40 ;  /* 0x00000005ff287819 */ /* 0x000fe40000011428 */
[----:B------:R-:W-:Y:S02]  /*1400*/  CS2R R116, SRZ ;  /* 0x0000000000747805 */ /* 0x000fe4000001ff00 */
[----:B------:R-:W-:Y:S01]  /*1410*/  LEA.HI R5, R5, R4, RZ, 0x3 ;  /* 0x0000000405057211 */ /* 0x000fe200078f18ff */
[----:B------:R-:W-:Y:S01]  /*1420*/  ULEA.HI UR7, UR8, UR7, URZ, 0x6 ;  /* 0x0000000708077291 */ /* 0x000fe2000f8f303f */
[----:B------:R-:W-:Y:S02]  /*1430*/  LEA.HI R0, R16, R16, RZ, 0x1 ;  /* 0x0000001010007211 */ /* 0x000fe400078f08ff */
[----:B------:R-:W-:-:S02]  /*1440*/  CS2R R114, SRZ ;  /* 0x0000000000727805 */ /* 0x000fc4000001ff00 */
[----:B------:R-:W-:Y:S02]  /*1450*/  LOP3.LUT R9, R22, 0x30, R9, 0xf8, !PT ;  /* 0x0000003016097812 */ /* 0x000fe400078ef809 */
[----:B------:R-:W-:Y:S02]  /*1460*/  CS2R R112, SRZ ;  /* 0x0000000000707805 */ /* 0x000fe4000001ff00 */
[----:B------:R-:W-:Y:S02]  /*1470*/  LOP3.LUT R5, R5, 0xfffffff8, RZ, 0xc0, !PT ;  /* 0xfffffff805057812 */ /* 0x000fe400078ec0ff */
[----:B------:R-:W-:Y:S02]  /*1480*/  CS2R R110, SRZ ;  /* 0x00000000006e7805 */ /* 0x000fe4000001ff00 */
[----:B------:R-:W-:Y:S02]  /*1490*/  LOP3.LUT R9, R9, 0x8, R6, 0xf8, !PT ;  /* 0x0000000809097812 */ /* 0x000fe400078ef806 */
[----:B------:R-:W-:-:S02]  /*14a0*/  CS2R R108, SRZ ;  /* 0x00000000006c7805 */ /* 0x000fc4000001ff00 */
[----:B------:R-:W-:Y:S02]  /*14b0*/  SHF.R.U32.HI R22, RZ, 0x3, R22 ;  /* 0x00000003ff167819 */ /* 0x000fe40000011616 */
[----:B------:R-:W-:Y:S02]  /*14c0*/  CS2R R106, SRZ ;  /* 0x00000000006a7805 */ /* 0x000fe4000001ff00 */
[----:B------:R-:W-:Y:S02]  /*14d0*/  CS2R R104, SRZ ;  /* 0x0000000000687805 */ /* 0x000fe4000001ff00 */
[----:B------:R-:W-:Y:S02]  /*14e0*/  CS2R R102, SRZ ;  /* 0x0000000000667805 */ /* 0x000fe4000001ff00 */
[----:B------:R-:W-:Y:S02]  /*14f0*/  CS2R R100, SRZ ;  /* 0x0000000000647805 */ /* 0x000fe4000001ff00 */
[----:B------:R-:W-:-:S02]  /*1500*/  CS2R R98, SRZ ;  /* 0x0000000000627805 */ /* 0x000fc4000001ff00 */
[----:B------:R-:W-:Y:S02]  /*1510*/  CS2R R96, SRZ ;  /* 0x0000000000607805 */ /* 0x000fe4000001ff00 */
[----:B------:R-:W-:Y:S01]  /*1520*/  CS2R R94, SRZ ;  /* 0x00000000005e7805 */ /* 0x000fe2000001ff00 */
[----:B--2---:R-:W-:Y:S01]  /*1530*/  IMAD R7, R7, -0x80, R8 ;  /* 0xffffff8007077824 */ /* 0x004fe200078e0208 */
[----:B------:R-:W-:Y:S02]  /*1540*/  CS2R R92, SRZ ;  /* 0x00000000005c7805 */ /* 0x000fe4000001ff00 */
[----:B------:R-:W-:Y:S02]  /*1550*/  CS2R R90, SRZ ;  /* 0x00000000005a7805 */ /* 0x000fe4000001ff00 */
[----:B------:R-:W-:Y:S01]  /*1560*/  CS2R R88, SRZ ;  /* 0x0000000000587805 */ /* 0x000fe2000001ff00 */
[----:B------:R-:W-:Y:S01]  /*1570*/  IMAD R40, R40, -0x10, R7 ;  /* 0xfffffff028287824 */ /* 0x000fe200078e0207 */
[----:B------:R-:W-:-:S02]  /*1580*/  LOP3.LUT R7, R0, 0xfffffffe, RZ, 0xc0, !PT ;  /* 0xfffffffe00077812 */ /* 0x000fc400078ec0ff */
[----:B------:R-:W-:Y:S02]  /*1590*/  CS2R R86, SRZ ;  /* 0x0000000000567805 */ /* 0x000fe4000001ff00 */
[----:B------:R-:W-:Y:S02]  /*15a0*/  LOP3.LUT R0, R9, R22, RZ, 0x3c, !PT ;  /* 0x0000001609007212 */ /* 0x000fe400078e3cff */
[----:B------:R-:W-:Y:S02]  /*15b0*/  CS2R R84, SRZ ;  /* 0x0000000000547805 */ /* 0x000fe4000001ff00 */
[----:B------:R-:W-:Y:S01]  /*15c0*/  IADD3 R40, R40, R5, -R4 ;  /* 0x0000000528287210 */ /* 0x000fe20007ffe804 */
[C---:B------:R-:W-:Y:S01]  /*15d0*/  IMAD.IADD R7, R16.reuse, 0x1, -R7 ;  /* 0x0000000110077824 */ /* 0x040fe200078e0a07 */
[----:B------:R-:W-:Y:S01]  /*15e0*/  CS2R R82, SRZ ;  /* 0x0000000000527805 */ /* 0x000fe2000001ff00 */
[----:B------:R-:W-:Y:S01]  /*15f0*/  IMAD R5, R16, 0x8, R3 ;  /* 0x0000000810057824 */ /* 0x000fe200078e0203 */
[----:B------:R-:W-:Y:S01]  /*1600*/  CS2R R80, SRZ ;  /* 0x0000000000507805 */ /* 0x000fe2000001ff00 */
[----:B------:R-:W-:Y:S01]  /*1610*/  IMAD R3, R7, -0x40, R40 ;  /* 0xffffffc007037824 */ /* 0x000fe200078e0228 */
[----:B------:R-:W-:Y:S01]  /*1620*/  CS2R R78, SRZ ;  /* 0x00000000004e7805 */ /* 0x000fe2000001ff00 */
[----:B------:R-:W-:Y:S01]  /*1630*/  IMAD.U32 R0, R5, 0x200, R0 ;  /* 0x0000020005007824 */ /* 0x000fe200078e0000 */
[----:B------:R-:W-:-:S02]  /*1640*/  CS2R R76, SRZ ;  /* 0x00000000004c7805 */ /* 0x000fc4000001ff00 */
[----:B------:R-:W-:Y:S02]  /*1650*/  CS2R R74, SRZ ;  /* 0x00000000004a7805 */ /* 0x000fe4000001ff00 */
[----:B------:R-:W-:Y:S02]  /*1660*/  CS2R R72, SRZ ;  /* 0x0000000000487805 */ /* 0x000fe4000001ff00 */
[----:B------:R-:W-:Y:S02]  /*1670*/  CS2R R70, SRZ ;  /* 0x0000000000467805 */ /* 0x000fe4000001ff00 */
[----:B------:R-:W-:Y:S02]  /*1680*/  CS2R R68, SRZ ;  /* 0x0000000000447805 */ /* 0x000fe4000001ff00 */
[----:B------:R-:W-:Y:S02]  /*1690*/  CS2R R66, SRZ ;  /* 0x0000000000427805 */ /* 0x000fe4000001ff00 */
        /* <DEDUP_REMOVED lines=20> */
[----:B------:R-:W-:Y:S01]  /*17e0*/  CS2R R24, SRZ ;  /* 0x0000000000187805 */ /* 0x000fe2000001ff00 */
[----:B------:R-:W-:Y:S01]  /*17f0*/  ULOP3.LUT UR11, UR38, 0x1, URZ, 0xfc, !UPT ;  /* 0x00000001260b7892 */ /* 0x000fe2000f8efc3f */
[----:B------:R-:W-:Y:S01]  /*1800*/  UMOV UR4, URZ ;  /* 0x0000003f00047c82 */ /* 0x000fe20008000000 */
[----:B------:R-:W-:Y:S01]  /*1810*/  UMOV UR5, URZ ;  /* 0x0000003f00057c82 */ /* 0x000fe20008000000 */
[----:B------:R-:W-:Y:S01]  /*1820*/  UMOV UR6, URZ ;  /* 0x0000003f00067c82 */ /* 0x000fe20008000000 */
[----:B------:R-:W-:Y:S01]  /*1830*/  USHF.R.S32.HI UR7, URZ, 0x6, UR7 ;  /* 0x000000063f077899 */ /* 0x000fe20008011407 */
[----:B------:R-:W-:Y:S01]  /*1840*/  ULDC UR13, c[0x0][0x75c] ;  /* 0x0001d700000d7ab9 */ /* 0x000fe20000000800 */
[----:B------:R-:W-:-:S10]  /*1850*/  ULDC UR14, c[0x0][0x744] ;  /* 0x0001d100000e7ab9 */ /* 0x000fd40000000800 */
.L_x_256:
[----:B------:R-:W-:-:S06]  /*1860*/  UISETP.NE.AND UP0, UPT, UR11, 0x3, UPT ;  /* 0x000000030b00788c */ /* 0x000fcc000bf05270 */
[----:B------:R-:W-:-:S13]  /*1870*/  PLOP3.LUT P0, PT, PT, PT, UP0, 0x80, 0x0 ;  /* 0x000000000000781c */ /* 0x000fda0003f0f008 */
[----:B-1----:R-:W-:Y:S05]  /*1880*/  @!P0 BRA `(.L_x_246) ;  /* 0x0000000000048947 */ /* 0x002fea0003800000 */
[----:B------:R-:W-:Y:S01]  /*1890*/  BPT.TRAP 0x1 ;  /* 0x000000040000795c */ /* 0x000fe20000300000 */
.L_x_246:
[----:B------:R-:W-:Y:S01]  /*18a0*/  R2UR UR8, R18 ;  /* 0x00000000120872ca */ /* 0x000fe200000e0000 */
[----:B------:R-:W-:-:S05]  /*18b0*/  IMAD.U32 R120, RZ, RZ, UR5 ;  /* 0x00000005ff787e24 */ /* 0x000fca000f8e00ff */
[----:B------:R-:W-:-:S07]  /*18c0*/  SHF.L.U32 R120, R120, 0x1f, RZ ;  /* 0x0000001f78787819 */ /* 0x000fce00000006ff */
[----:B------:R-:W-:-:S09]  /*18d0*/  ULEA UR8, UR6, UR8, 0x3 ;  /* 0x0000000806087291 */ /* 0x000fd2000f8e183f */
[----:B------:R2:W3:Y:S01]  /*18e0*/  SYNCS.PHASECHK.TRANS64.TRYWAIT P1, [UR8+0x26810], R120 ;  /* 0x02681078ff0075a7 */ /* 0x0004e20008020148 */
[----:B------:R-:W-:Y:S05]  /*18f0*/  @!P0 BRA `(.L_x_247) ;  /* 0x0000000000048947 */ /* 0x000fea0003800000 */
[----:B------:R-:W-:Y:S01]  /*1900*/  BPT.TRAP 0x1 ;  /* 0x000000040000795c */ /* 0x000fe20000300000 */
.L_x_247:
[----:B---3--:R-:W-:Y:S05]  /*1910*/  @P1 BRA `(.L_x_248) ;  /* 0x0000000000081947 */ /* 0x008fea0003800000 */
[----:B------:R-:W3:Y:S02]  /*1920*/  SYNCS.PHASECHK.TRANS64.TRYWAIT P1, [UR8+0x26810], R120 ;  /* 0x02681078ff0075a7 */ /* 0x000ee40008020148 */
[----:B---3--:R-:W-:Y:S05]  /*1930*/  @!P1 BRA `(.L_x_249) ;  /* 0x0000006400749947 */ /* 0x008fea0003800000 */
.L_x_248:
[----:B------:R-:W-:Y:S01]  /*1940*/  R2UR UR9, R18 ;  /* 0x00000000120972ca */ /* 0x000fe200000e0000 */
[----:B------:R-:W-:Y:S01]  /*1950*/  IMAD R4, R209, 0x800, R18 ;  /* 0x00000800d1047824 */ /* 0x000fe200078e0212 */
[----:B------:R-:W-:Y:S01]  /*1960*/  WARPGROUP.ARRIVE ;  /* 0x00000000000079c5 */ /* 0x000fe20000000000 */
[----:B------:R-:W-:Y:S01]  /*1970*/  UMOV UR17, 0xc0000010 ;  /* 0xc000001000117882 */ /* 0x000fe20000000000 */
[----:B------:R-:W-:Y:S02]  /*1980*/  UMOV UR19, 0x80000020 ;  /* 0x8000002000137882 */ /* 0x000fe40000000000 */
[----:B------:R-:W-:Y:S01]  /*1990*/  R2UR UR10, R4 ;  /* 0x00000000040a72ca */ /* 0x000fe200000e0000 */
[----:B------:R-:W-:-:S04]  /*19a0*/  IMAD.U32 R4, RZ, RZ, UR6 ;  /* 0x00000006ff047e24 */ /* 0x000fc8000f8e00ff */
[----:B---3--:R-:W-:Y:S02]  /*19b0*/  IMAD R5, R4, 0x20, R17 ;  /* 0x0000002004057824 */ /* 0x008fe400078e0211 */
[----:B------:R-:W-:Y:S02]  /*19c0*/  UIADD3 UR9, UR9, 0x12000, URZ ;  /* 0x0001200009097890 */ /* 0x000fe4000fffe03f */
[----:B------:R-:W-:Y:S02]  /*19d0*/  IMAD.SHL.U32 R5, R5, 0x2, RZ ;  /* 0x0000000205057824 */ /* 0x000fe400078e00ff */
[----:B------:R-:W-:Y:S02]  /*19e0*/  USHF.R.U32.HI UR9, URZ, 0x4, UR9 ;  /* 0x000000043f097899 */ /* 0x000fe40008011609 */
[----:B------:R-:W-:Y:S01]  /*19f0*/  USHF.R.U32.HI UR10, URZ, 0x4, UR10 ;  /* 0x000000043f0a7899 */ /* 0x000fe2000801160a */
[----:B------:R-:W-:Y:S01]  /*1a00*/  IMAD R22, R5, 0x4, R18 ;  /* 0x0000000405167824 */ /* 0x000fe200078e0212 */
[----:B------:R-:W-:-:S02]  /*1a10*/  ULOP3.LUT UR9, UR9, 0x3fff, URZ, 0xc0, !UPT ;  /* 0x00003fff09097892 */ /* 0x000fc4000f8ec03f */
[----:B------:R-:W-:Y:S02]  /*1a20*/  ULOP3.LUT UR10, UR10, 0x3fff, URZ, 0xc0, !UPT ;  /* 0x00003fff0a0a7892 */ /* 0x000fe4000f8ec03f */
[----:B------:R-:W-:Y:S02]  /*1a30*/  ULOP3.LUT UR15, UR9, 0x10000, URZ, 0xfc, !UPT ;  /* 0x00010000090f7892 */ /* 0x000fe4000f8efc3f */
[----:B------:R-:W-:Y:S02]  /*1a40*/  ULOP3.LUT UR12, UR10, 0x10000, URZ, 0xfc, !UPT ;  /* 0x000100000a0c7892 */ /* 0x000fe4000f8efc3f */
        /* <DEDUP_REMOVED lines=50> */
.L_x_250:
[----:B------:R1:W1:Y:S01]  /*1d70*/  SYNCS.PHASECHK.TRANS64.TRYWAIT P1, [UR8+0x26830], R120 ;  /* 0x02683078ff0075a7 */ /* 0x0002620008020148 */
[----:B------:R-:W-:Y:S05]  /*1d80*/  @!P0 BRA `(.L_x_251) ;  /* 0x0000000000048947 */ /* 0x000fea0003800000 */
[----:B------:R-:W-:Y:S01]  /*1d90*/  BPT.TRAP 0x1 ;  /* 0x000000040000795c */ /* 0x000fe20000300000 */
.L_x_251:
[----:B-1----:R-:W-:Y:S05]  /*1da0*/  @P1 BRA `(.L_x_252) ;  /* 0x0000000000081947 */ /* 0x002fea0003800000 */
[----:B------:R-:W1:Y:S02]  /*1db0*/  SYNCS.PHASECHK.TRANS64.TRYWAIT P1, [UR8+0x26830], R120 ;  /* 0x02683078ff0075a7 */ /* 0x000e640008020148 */
[----:B-1----:R-:W-:Y:S05]  /*1dc0*/  @!P1 BRA `(.L_x_253) ;  /* 0x0000006000689947 */ /* 0x002fea0003800000 */
.L_x_252:
[----:B------:R-:W-:Y:S01]  /*1dd0*/  R2UR UR10, R18 ;  /* 0x00000000120a72ca */ /* 0x000fe200000e0000 */
[----:B--2---:R-:W-:Y:S01]  /*1de0*/  WARPGROUP.ARRIVE ;  /* 0x00000000000079c5 */ /* 0x004fe20000000000 */
[----:B------:R-:W-:Y:S01]  /*1df0*/  UMOV UR19, 0x80000020 ;  /* 0x8000002000137882 */ /* 0x000fe20000000000 */
[----:B------:R-:W-:Y:S01]  /*1e00*/  FMUL.FTZ R208, R152, UR13 ;  /* 0x0000000d98d07c20 */ /* 0x000fe20008410000 */
[----:B------:R-:W-:Y:S01]  /*1e10*/  FMUL.FTZ R213, R154, UR13 ;  /* 0x0000000d9ad57c20 */ /* 0x000fe20008410000 */
[----:B------:R-:W-:Y:S01]  /*1e20*/  FMUL.FTZ R212, R153, UR13 ;  /* 0x0000000d99d47c20 */ /* 0x000fe20008410000 */
[----:B------:R-:W-:Y:S01]  /*1e30*/  FMUL.FTZ R154, R156, UR13 ;  /* 0x0000000d9c9a7c20 */ /* 0x000fe20008410000 */
[----:B------:R-:W-:Y:S01]  /*1e40*/  ISETP.GT.AND P2, PT, R3, RZ, PT ;  /* 0x000000ff0300720c */ /* 0x000fe20003f44270 */
[----:B------:R-:W-:Y:S01]  /*1e50*/  FMUL.FTZ R214, R155, UR13 ;  /* 0x0000000d9bd67c20 */ /* 0x000fe20008410000 */
[----:B------:R-:W1:Y:S01]  /*1e60*/  MUFU.TANH R208, R208 ;  /* 0x000000d000d07308 */ /* 0x000e620000002400 */
[----:B------:R-:W-:Y:S01]  /*1e70*/  FMUL.FTZ R155, R157, UR13 ;  /* 0x0000000d9d9b7c20 */ /* 0x000fe20008410000 */
[----:B------:R-:W-:Y:S01]  /*1e80*/  FMUL.FTZ R157, R158, UR13 ;  /* 0x0000000d9e9d7c20 */ /* 0x000fe20008410000 */
[----:B------:R-:W-:Y:S01]  /*1e90*/  FMUL.FTZ R156, R160, UR13 ;  /* 0x0000000da09c7c20 */ /* 0x000fe20008410000 */
[----:B------:R-:W-:Y:S01]  /*1ea0*/  UIADD3 UR10, UR10, 0x18000, URZ ;  /* 0x000180000a0a7890 */ /* 0x000fe2000fffe03f */
[----:B------:R-:W-:Y:S01]  /*1eb0*/  FMUL.FTZ R160, R162, UR13 ;  /* 0x0000000da2a07c20 */ /* 0x000fe20008410000 */
[----:B------:R-:W-:Y:S01]  /*1ec0*/  FMUL.FTZ R158, R159, UR13 ;  /* 0x0000000d9f9e7c20 */ /* 0x000fe20008410000 */
[----:B------:R-:W-:Y:S01]  /*1ed0*/  FMUL.FTZ R162, R164, UR13 ;  /* 0x0000000da4a27c20 */ /* 0x000fe20008410000 */
[----:B------:R-:W-:Y:S01]  /*1ee0*/  USHF.R.U32.HI UR10, URZ, 0x4, UR10 ;  /* 0x000000043f0a7899 */ /* 0x000fe2000801160a */
[----:B------:R-:W2:Y:S01]  /*1ef0*/  MUFU.TANH R212, R212 ;  /* 0x000000d400d47308 */ /* 0x000ea20000002400 */
[----:B------:R-:W-:Y:S01]  /*1f00*/  FMUL.FTZ R223, R183, UR13 ;  /* 0x0000000db7df7c20 */ /* 0x000fe20008410000 */
[----:B------:R-:W-:Y:S01]  /*1f10*/  ISETP.GT.AND P1, PT, R3, 0x8, PT ;  /* 0x000000080300780c */ /* 0x000fe20003f24270 */
        /* <DEDUP_REMOVED lines=23> */
[--C-:B------:R-:W-:Y:S01]  /*2090*/  FFMA.FTZ R183, R152, UR14, -R21.reuse ;  /* 0x0000000e98b77c23 */ /* 0x100fe20008010815 */
[----:B------:R-:W-:Y:S01]  /*20a0*/  FMUL.FTZ R219, R172, UR13 ;  /* 0x0000000dacdb7c20 */ /* 0x000fe20008410000 */
[----:B------:R-:W-:Y:S01]  /*20b0*/  FMUL.FTZ R166, R166, UR13 ;  /* 0x0000000da6a67c20 */ /* 0x000fe20008410000 */
[----:B------:R-:W-:Y:S01]  /*20c0*/  FMUL.FTZ R167, R167, UR13 ;  /* 0x0000000da7a77c20 */ /* 0x000fe20008410000 */
[----:B------:R-:W-:Y:S01]  /*20d0*/  FFMA.FTZ R164, R153, UR14, -R210 ;  /* 0x0000000e99a47c23 */ /* 0x000fe200080108d2 */
[----:B------:R-:W-:Y:S01]  /*20e0*/  FFMA.FTZ R208, -R208, R208, 1 ;  /* 0x3f800000d0d07423 */ /* 0x000fe200000101d0 */
[----:B------:R-:W3:Y:S01]  /*20f0*/  MUFU.TANH R157, R157 ;  /* 0x0000009d009d7308 */ /* 0x000ee20000002400 */
[----:B-1----:R-:W-:Y:S01]  /*2100*/  FSEL R169, R213, -INF , P1 ;  /* 0xff800000d5a97808 */ /* 0x002fe20000800000 */
[----:B------:R-:W-:Y:S01]  /*2110*/  FMUL.FTZ R220, R177, UR13 ;  /* 0x0000000db1dc7c20 */ /* 0x000fe20008410000 */
[----:B------:R-:W-:Y:S01]  /*2120*/  FMUL.FTZ R174, R174, UR13 ;  /* 0x0000000daeae7c20 */ /* 0x000fe20008410000 */
[----:B------:R-:W-:Y:S01]  /*2130*/  FMUL.FTZ R221, R178, UR13 ;  /* 0x0000000db2dd7c20 */ /* 0x000fe20008410000 */
[----:B------:R-:W-:Y:S01]  /*2140*/  FMUL.FTZ R222, R182, UR13 ;  /* 0x0000000db6de7c20 */ /* 0x000fe20008410000 */
[----:B------:R-:W-:Y:S01]  /*2150*/  FFMA.FTZ R170, R169, UR14, -R20 ;  /* 0x0000000ea9aa7c23 */ /* 0x000fe20008010814 */
[----:B------:R-:W-:Y:S01]  /*2160*/  FMUL.FTZ R173, R173, UR13 ;  /* 0x0000000dadad7c20 */ /* 0x000fe20008410000 */
[----:B------:R-:W1:Y:S01]  /*2170*/  MUFU.TANH R155, R155 ;  /* 0x0000009b009b7308 */ /* 0x000e620000002400 */
[----:B--2---:R-:W-:Y:S01]  /*2180*/  FSEL R20, R214, -INF , P1 ;  /* 0xff800000d6147808 */ /* 0x004fe20000800000 */
[----:B------:R-:W-:Y:S01]  /*2190*/  FMUL.FTZ R175, R175, UR13 ;  /* 0x0000000dafaf7c20 */ /* 0x000fe20008410000 */
[----:B------:R-:W-:Y:S01]  /*21a0*/  FMUL.FTZ R176, R176, UR13 ;  /* 0x0000000db0b07c20 */ /* 0x000fe20008410000 */
[----:B------:R-:W-:Y:S01]  /*21b0*/  FFMA.FTZ R154, -R154, R154, 1 ;  /* 0x3f8000009a9a7423 */ /* 0x000fe2000001019a */
[----:B------:R-:W-:Y:S01]  /*21c0*/  FMUL.FTZ R179, R179, UR13 ;  /* 0x0000000db3b37c20 */ /* 0x000fe20008410000 */
[----:B------:R-:W-:Y:S01]  /*21d0*/  FFMA.FTZ R171, R20, UR14, -R21 ;  /* 0x0000000e14ab7c23 */ /* 0x000fe20008010815 */
[----:B------:R-:W-:Y:S01]  /*21e0*/  FMUL.FTZ R180, R180, UR13 ;  /* 0x0000000db4b47c20 */ /* 0x000fe20008410000 */
[----:B------:R-:W2:Y:S01]  /*21f0*/  MUFU.TANH R158, R158 ;  /* 0x0000009e009e7308 */ /* 0x000ea20000002400 */
[C---:B---3--:R-:W-:Y:S01]  /*2200*/  FSEL R21, R157.reuse, -INF , P1 ;  /* 0xff8000009d157808 */ /* 0x048fe20000800000 */
[----:B------:R-:W-:Y:S01]  /*2210*/  FFMA.FTZ R157, -R157, R157, 1 ;  /* 0x3f8000009d9d7423 */ /* 0x000fe2000001019d */
[----:B------:R-:W-:Y:S01]  /*2220*/  FMUL.FTZ R181, R181, UR13 ;  /* 0x0000000db5b57c20 */ /* 0x000fe20008410000 */
[----:B------:R-:W-:-:S02]  /*2230*/  ULOP3.LUT UR10, UR10, 0x1000000, URZ, 0xfc, !UPT ;  /* 0x010000000a0a7892 */ /* 0x000fc4000f8efc3f */
[----:B------:R-:W-:Y:S02]  /*2240*/  FFMA.FTZ R169, R21, UR14, -R210 ;  /* 0x0000000e15a97c23 */ /* 0x000fe400080108d2 */
[----:B------:R-:W3:Y:S01]  /*2250*/  MUFU.TANH R156, R156 ;  /* 0x0000009c009c7308 */ /* 0x000ee20000002400 */
[----:B-1----:R-:W-:Y:S01]  /*2260*/  FSEL R168, R155, -INF , P2 ;  /* 0xff8000009ba87808 */ /* 0x002fe20001000000 */
[----:B------:R-:W-:-:S04]  /*2270*/  UIMAD UR10, UR6, 0x300, UR10 ;  /* 0x00000300060a78a4 */ /* 0x000fc8000f8e020a */
[----:B------:R-:W-:Y:S02]  /*2280*/  FFMA.FTZ R165, R168, UR14, -R211 ;  /* 0x0000000ea8a57c23 */ /* 0x000fe400080108d3 */
[----:B------:R-:W-:Y:S01]  /*2290*/  MUFU.TANH R159, R159 ;  /* 0x0000009f009f7308 */ /* 0x000fe20000002400 */
[----:B--2---:R-:W-:-:S05]  /*22a0*/  FSEL R20, R158, -INF , P1 ;  /* 0xff8000009e147808 */ /* 0x004fca0000800000 */
[----:B------:R-:W-:Y:S02]  /*22b0*/  FFMA.FTZ R172, R20, UR14, -R211 ;  /* 0x0000000e14ac7c23 */ /* 0x000fe400080108d3 */
[----:B------:R-:W-:Y:S01]  /*22c0*/  MUFU.EX2 R224, R224 ;  /* 0x000000e000e07308 */ /* 0x000fe20000000800 */
[----:B---3--:R-:W-:-:S05]  /*22d0*/  FSEL R21, R156, -INF , P2 ;  /* 0xff8000009c157808 */ /* 0x008fca0001000000 */
[----:B------:R-:W-:Y:S02]  /*22e0*/  FFMA.FTZ R168, R21, UR14, -R14 ;  /* 0x0000000e15a87c23 */ /* 0x000fe4000801080e */
[----:B------:R-:W1:Y:S08]  /*22f0*/  MUFU.TANH R160, R160 ;  /* 0x000000a000a07308 */ /* 0x000e700000002400 */
[----:B------:R-:W2:Y:S08]  /*2300*/  MUFU.TANH R161, R161 ;  /* 0x000000a100a17308 */ /* 0x000eb00000002400 */
[----:B------:R-:W3:Y:S01]  /*2310*/  MUFU.TANH R162, R162 ;  /* 0x000000a200a27308 */ /* 0x000ee20000002400 */
[----:B-1----:R-:W-:Y:S01]  /*2320*/  FSEL R177, R160, -INF , P1 ;  /* 0xff800000a0b17808 */ /* 0x002fe20000800000 */
[----:B------:R-:W-:-:S02]  /*2330*/  WARPGROUP.DEPBAR.LE gsb0, 0x0 ;  /* 0x00008000000079c5 */ /* 0x000fc40000010000 */
[----:B------:R-:W-:Y:S01]  /*2340*/  WARPGROUP.ARRIVE ;  /* 0x00000000000079c5 */ /* 0x000fe20000000000 */
[----:B------:R-:W-:Y:S01]  /*2350*/  FFMA.FTZ R160, -R160, R160, 1 ;  /* 0x3f800000a0a07423 */ /* 0x000fe200000101a0 */
[----:B------:R-:W-:Y:S02]  /*2360*/  FFMA.FTZ R14, R177, UR14, -R14 ;  /* 0x0000000eb10e7c23 */ /* 0x000fe4000801080e */
[----:B------:R-:W-:Y:S02]  /*2370*/  MUFU.TANH R163, R163 ;  /* 0x000000a300a37308 */ /* 0x000fe40000002400 */
[----:B------:R-:W-:Y:S01]  /*2380*/  HGMMA.64x64x16.F32.BF16 R120, R196, gdesc[UR16], R120, gsb0 ;  /* 0x00e00010c4787df0 */ /* 0x000fe20008001878 */
[----:B------:R-:W-:Y:S01]  /*2390*/  UMOV UR18, UR16 ;  /* 0x0000001000127c82 */ /* 0x000fe20008000000 */
[----:B------:R-:W-:Y:S01]  /*23a0*/  UMOV UR19, 0x80000020 ;  /* 0x8000002000137882 */ /* 0x000fe20000000000 */
[----:B------:R-:W-:-:S03]  /*23b0*/  UIADD3 UR16, UR12, 0x102, URZ ;  /* 0x000001020c107890 */ /* 0x000fc6000fffe03f */
[----:B------:R-:W1:Y:S08]  /*23c0*/  MUFU.TANH R166, R166 ;  /* 0x000000a600a67308 */ /* 0x000e700000002400 */
[----:B------:R-:W1:Y:S08]  /*23d0*/  MUFU.TANH R167, R167 ;  /* 0x000000a700a77308 */ /* 0x000e700000002400 */
[----:B------:R-:W-:Y:S08]  /*23e0*/  MUFU.EX2 R183, R183 ;  /* 0x000000b700b77308 */ /* 0x000ff00000000800 */
[----:B------:R-:W1:Y:S08]  /*23f0*/  MUFU.EX2 R170, R170 ;  /* 0x000000aa00aa7308 */ /* 0x000e700000000800 */
[----:B------:R-:W1:Y:S08]  /*2400*/  MUFU.EX2 R171, R171 ;  /* 0x000000ab00ab7308 */ /* 0x000e700000000800 */
[----:B------:R-:W1:Y:S08]  /*2410*/  MUFU.TANH R216, R216 ;  /* 0x000000d800d87308 */ /* 0x000e700000002400 */
[----:B------:R-:W1:Y:S08]  /*2420*/  MUFU.TANH R218, R218 ;  /* 0x000000da00da7308 */ /* 0x000e700000002400 */
[----:B------:R-:W1:Y:S08]  /*2430*/  MUFU.TANH R215, R215 ;  /* 0x000000d700d77308 */ /* 0x000e700000002400 */
[----:B------:R-:W1:Y:S01]  /*2440*/  MUFU.TANH R217, R217 ;  /* 0x000000d900d97308 */ /* 0x000e620000002400 */
[----:B------:R-:W-:-:S02]  /*2450*/  WARPGROUP.DEPBAR.LE gsb0, 0x0 ;  /* 0x00008000000079c5 */ /* 0x000fc40000010000 */
[----:B----4-:R-:W-:-:S05]  /*2460*/  WARPGROUP.ARRIVE ;  /* 0x00000000000079c5 */ /* 0x010fca0000000000 */
[----:B------:R-:W-:Y:S01]  /*2470*/  MUFU.TANH R174, R174 ;  /* 0x000000ae00ae7308 */ /* 0x000fe20000002400 */
[----:B------:R-:W-:Y:S01]  /*2480*/  HGMMA.64x64x16.F32.BF16 R120, R188, gdesc[UR16], R120, gsb0 ;  /* 0x00e00010bc787df0 */ /* 0x000fe20008001878 */
[----:B------:R-:W-:Y:S01]  /*2490*/  UMOV UR18, UR16 ;  /* 0x0000001000127c82 */ /* 0x000fe20008000000 */
[----:B------:R-:W-:Y:S01]  /*24a0*/  UMOV UR19, 0x80000020 ;  /* 0x8000002000137882 */ /* 0x000fe20000000000 */
[----:B------:R-:W-:-:S04]  /*24b0*/  UIADD3 UR16, UR12, 0x200, URZ ;  /* 0x000002000c107890 */ /* 0x000fc8000fffe03f */
[----:B------:R-:W4:Y:S01]  /*24c0*/  MUFU.EX2 R164, R164 ;  /* 0x000000a400a47308 */ /* 0x000f220000000800 */
[----:B------:R-:W-:-:S07]  /*24d0*/  UIADD3 UR12, UR12, 0x202, URZ ;  /* 0x000002020c0c7890 */ /* 0x000fce000fffe03f */
[----:B------:R-:W-:Y:S08]  /*24e0*/  MUFU.EX2 R165, R165 ;  /* 0x000000a500a57308 */ /* 0x000ff00000000800 */
[----:B------:R-:W4:Y:S08]  /*24f0*/  MUFU.EX2 R169, R169 ;  /* 0x000000a900a97308 */ /* 0x000f300000000800 */
[----:B------:R-:W-:Y:S08]  /*2500*/  MUFU.EX2 R172, R172 ;  /* 0x000000ac00ac7308 */ /* 0x000ff00000000800 */
[----:B------:R-:W-:Y:S08]  /*2510*/  MUFU.TANH R173, R173 ;  /* 0x000000ad00ad7308 */ /* 0x000ff00000002400 */
[----:B------:R-:W4:Y:S08]  /*2520*/  MUFU.TANH R175, R175 ;  /* 0x000000af00af7308 */ /* 0x000f300000002400 */
[----:B------:R-:W4:Y:S08]  /*2530*/  MUFU.TANH R176, R176 ;  /* 0x000000b000b07308 */ /* 0x000f300000002400 */
        /* <DEDUP_REMOVED lines=11> */
[----:B------:R-:W4:Y:S08]  /*25f0*/  MUFU.EX2 R168, R168 ;  /* 0x000000a800a87308 */ /* 0x000f300000000800 */
[----:B------:R-:W-:Y:S08]  /*2600*/  MUFU.TANH R180, R180 ;  /* 0x000000b400b47308 */ /* 0x000ff00000002400 */
[----:B------:R-:W-:Y:S08]  /*2610*/  MUFU.TANH R222, R222 ;  /* 0x000000de00de7308 */ /* 0x000ff00000002400 */
[----:B------:R-:W-:Y:S08]  /*2620*/  MUFU.TANH R181, R181 ;  /* 0x000000b500b57308 */ /* 0x000ff00000002400 */
[----:B------:R-:W-:Y:S01]  /*2630*/  MUFU.TANH R223, R223 ;  /* 0x000000df00df7308 */ /* 0x000fe20000002400 */
        /* <DEDUP_REMOVED lines=13> */
[----:B------:R-:W1:Y:S01]  /*2710*/  LDS.64 R20, [R22+0x1e220] ;  /* 0x01e2200016147984 */ /* 0x000e620000000a00 */
[--C-:B-----5:R-:W-:Y:S01]  /*2720*/  FADD.FTZ R225, R120, -R152.reuse ;  /* 0x8000009878e17221 */ /* 0x120fe20000010000 */
[----:B------:R-:W-:Y:S01]  /*2730*/  FSEL R120, R159, -INF , P2 ;  /* 0xff8000009f787808 */ /* 0x000fe20001000000 */
[----:B------:R-:W-:Y:S01]  /*2740*/  FADD.FTZ R211, R122, -R152 ;  /* 0x800000987ad37221 */ /* 0x000fe20000010000 */
[--C-:B------:R-:W-:Y:S01]  /*2750*/  FADD.FTZ R210, R121, -R153.reuse ;  /* 0x8000009979d27221 */ /* 0x100fe20000010000 */
[----:B------:R-:W-:Y:S01]  /*2760*/  FMUL.FTZ R225, R224, R225 ;  /* 0x000000e1e0e17220 */ /* 0x000fe20000410000 */
[----:B------:R-:W-:Y:S01]  /*2770*/  FADD.FTZ R226, R123, -R153 ;  /* 0x800000997be27221 */ /* 0x000fe20000010000 */
[--C-:B------:R-:W-:Y:S01]  /*2780*/  FFMA.FTZ R152, R120, UR14, -R15.reuse ;  /* 0x0000000e78987c23 */ /* 0x100fe2000801080f */
[----:B--2---:R-:W-:Y:S01]  /*2790*/  FSEL R122, R161, -INF , P1 ;  /* 0xff800000a17a7808 */ /* 0x004fe20000800000 */
[----:B------:R-:W-:Y:S01]  /*27a0*/  FMUL.FTZ R121, R208, R225 ;  /* 0x000000e1d0797220 */ /* 0x000fe20000410000 */
[----:B---3--:R-:W-:Y:S01]  /*27b0*/  FSEL R123, R162, -INF , P2 ;  /* 0xff800000a27b7808 */ /* 0x008fe20001000000 */
[----:B-1----:R-:W-:Y:S01]  /*27c0*/  FADD.FTZ R126, R126, -R20 ;  /* 0x800000147e7e7221 */ /* 0x002fe20000010000 */
[----:B------:R-:W-:Y:S01]  /*27d0*/  FSEL R153, R166, -INF , P1 ;  /* 0xff800000a6997808 */ /* 0x000fe20000800000 */
[----:B------:R-:W-:Y:S01]  /*27e0*/  FFMA.FTZ R177, R122, UR14, -R15 ;  /* 0x0000000e7ab17c23 */ /* 0x000fe2000801080f */
[----:B------:R-:W-:Y:S01]  /*27f0*/  FSEL R120, R163, -INF , P2 ;  /* 0xff800000a3787808 */ /* 0x000fe20001000000 */
[--C-:B------:R-:W-:Y:S01]  /*2800*/  FFMA.FTZ R178, R123, UR14, -R12.reuse ;  /* 0x0000000e7bb27c23 */ /* 0x100fe2000801080c */
[----:B------:R-:W-:Y:S01]  /*2810*/  FSEL R208, R167, -INF , P1 ;  /* 0xff800000a7d07808 */ /* 0x000fe20000800000 */
[----:B------:R-:W-:Y:S01]  /*2820*/  FFMA.FTZ R182, R153, UR14, -R12 ;  /* 0x0000000e99b67c23 */ /* 0x000fe2000801080c */
[----:B------:R1:W2:Y:S01]  /*2830*/  MUFU.EX2 R15, R152 ;  /* 0x00000098000f7308 */ /* 0x0002a20000000800 */
[--C-:B------:R-:W-:Y:S01]  /*2840*/  FFMA.FTZ R120, R120, UR14, -R13.reuse ;  /* 0x0000000e78787c23 */ /* 0x100fe2000801080d */
[----:B------:R-:W-:Y:S01]  /*2850*/  FMUL.FTZ R12, R170, R211 ;  /* 0x000000d3aa0c7220 */ /* 0x000fe20000410000 */
[----:B------:R-:W-:Y:S01]  /*2860*/  FFMA.FTZ R208, R208, UR14, -R13 ;  /* 0x0000000ed0d07c23 */ /* 0x000fe2000801080d */
[----:B------:R-:W-:Y:S01]  /*2870*/  FMUL.FTZ R13, R183, R210 ;  /* 0x000000d2b70d7220 */ /* 0x000fe20000410000 */
[----:B------:R-:W-:Y:S01]  /*2880*/  FFMA.FTZ R123, -R213, R213, 1 ;  /* 0x3f800000d57b7423 */ /* 0x000fe200000101d5 */
[----:B------:R-:W-:Y:S01]  /*2890*/  FFMA.FTZ R122, -R214, R214, 1 ;  /* 0x3f800000d67a7423 */ /* 0x000fe200000101d6 */
[----:B------:R-:W-:Y:S01]  /*28a0*/  FMUL.FTZ R153, R171, R226 ;  /* 0x000000e2ab997220 */ /* 0x000fe20000410000 */
[----:B------:R-:W-:Y:S01]  /*28b0*/  FSEL R210, R216, -INF , P2 ;  /* 0xff800000d8d27808 */ /* 0x000fe20001000000 */
[----:B-1----:R-:W-:Y:S01]  /*28c0*/  FFMA.FTZ R152, -R212, R212, 1 ;  /* 0x3f800000d4987423 */ /* 0x002fe200000101d4 */
[----:B------:R-:W-:Y:S01]  /*28d0*/  FMUL.FTZ R123, R123, R12 ;  /* 0x0000000c7b7b7220 */ /* 0x000fe20000410000 */
[----:B------:R-:W-:Y:S01]  /*28e0*/  FMUL.FTZ R122, R122, R153 ;  /* 0x000000997a7a7220 */ /* 0x000fe20000410000 */
[----:B------:R-:W-:Y:S01]  /*28f0*/  FADD.FTZ R153, R124, -R20 ;  /* 0x800000147c997221 */ /* 0x000fe20000010000 */
[----:B------:R-:W-:Y:S01]  /*2900*/  FMUL.FTZ R152, R152, R13 ;  /* 0x0000000d98987220 */ /* 0x000fe20000410000 */
[----:B------:R-:W-:Y:S01]  /*2910*/  FSEL R20, R218, -INF , P1 ;  /* 0xff800000da147808 */ /* 0x000fe20000800000 */
[----:B------:R-:W1:Y:S01]  /*2920*/  LDS.64 R12, [R22+0x1e240] ;  /* 0x01e24000160c7984 */ /* 0x000e620000000a00 */
[--C-:B------:R-:W-:Y:S01]  /*2930*/  FADD.FTZ R226, R125, -R21.reuse ;  /* 0x800000157de27221 */ /* 0x100fe20000010000 */
[----:B------:R-:W-:Y:S01]  /*2940*/  FADD.FTZ R125, R127, -R21 ;  /* 0x800000157f7d7221 */ /* 0x000fe20000010000 */
[--C-:B------:R-:W-:Y:S01]  /*2950*/  FFMA.FTZ R210, R210, UR14, -R7.reuse ;  /* 0x0000000ed2d27c23 */ /* 0x100fe20008010807 */
[----:B------:R-:W-:Y:S01]  /*2960*/  FFMA.FTZ R127, R20, UR14, -R7 ;  /* 0x0000000e147f7c23 */ /* 0x000fe20008010807 */
[----:B------:R-:W-:Y:S01]  /*2970*/  FSEL R213, R215, -INF , P2 ;  /* 0xff800000d7d57808 */ /* 0x000fe20001000000 */
[----:B------:R3:W-:Y:S01]  /*2980*/  MUFU.EX2 R211, R120 ;  /* 0x0000007800d37308 */ /* 0x0007e20000000800 */
[----:B------:R-:W-:Y:S01]  /*2990*/  FSEL R225, R217, -INF , P1 ;  /* 0xff800000d9e17808 */ /* 0x000fe20000800000 */
[----:B----4-:R-:W-:Y:S01]  /*29a0*/  FMUL.FTZ R153, R164, R153 ;  /* 0x00000099a4997220 */ /* 0x010fe20000410000 */
[----:B------:R-:W-:Y:S01]  /*29b0*/  FSEL R7, R174, -INF , P1 ;  /* 0xff800000ae077808 */ /* 0x000fe20000800000 */
[--C-:B------:R-:W-:Y:S01]  /*29c0*/  FFMA.FTZ R214, R213, UR14, -R6.reuse ;  /* 0x0000000ed5d67c23 */ /* 0x100fe20008010806 */
[----:B------:R-:W-:Y:S01]  /*29d0*/  FMUL.FTZ R126, R169, R126 ;  /* 0x0000007ea97e7220 */ /* 0x000fe20000410000 */
[----:B------:R-:W-:Y:S01]  /*29e0*/  FFMA.FTZ R124, R225, UR14, -R6 ;  /* 0x0000000ee17c7c23 */ /* 0x000fe20008010806 */
[----:B------:R-:W-:Y:S01]  /*29f0*/  FFMA.FTZ R6, -R155, R155, 1 ;  /* 0x3f8000009b067423 */ /* 0x000fe2000001019b */
[----:B------:R-:W-:Y:S01]  /*2a00*/  FMUL.FTZ R155, R154, R153 ;  /* 0x000000999a9b7220 */ /* 0x000fe20000410000 */
[----:B---3--:R-:W-:Y:S01]  /*2a10*/  FFMA.FTZ R120, R7, UR14, -R8 ;  /* 0x0000000e07787c23 */ /* 0x008fe20008010808 */
[----:B------:R-:W-:Y:S01]  /*2a20*/  FMUL.FTZ R7, R165, R226 ;  /* 0x000000e2a5077220 */ /* 0x000fe20000410000 */
[----:B------:R3:W-:Y:S01]  /*2a30*/  MUFU.EX2 R21, R208 ;  /* 0x000000d000157308 */ /* 0x0007e20000000800 */
[----:B------:R-:W-:Y:S01]  /*2a40*/  FMUL.FTZ R153, R157, R126 ;  /* 0x0000007e9d997220 */ /* 0x000fe20000410000 */
[----:B------:R-:W-:Y:S01]  /*2a50*/  FSEL R126, R175, -INF , P1 ;  /* 0xff800000af7e7808 */ /* 0x000fe20000800000 */
[----:B------:R-:W-:Y:S01]  /*2a60*/  FMUL.FTZ R154, R6, R7 ;  /* 0x00000007069a7220 */ /* 0x000fe20000410000 */
[----:B------:R-:W-:Y:S01]  /*2a70*/  FMUL.FTZ R7, R172, R125 ;  /* 0x0000007dac077220 */ /* 0x000fe20000410000 */
[----:B------:R-:W-:Y:S01]  /*2a80*/  FSEL R157, R176, -INF , P2 ;  /* 0xff800000b09d7808 */ /* 0x000fe20001000000 */
[----:B------:R-:W-:Y:S01]  /*2a90*/  FFMA.FTZ R161, -R161, R161, 1 ;  /* 0x3f800000a1a17423 */ /* 0x000fe200000101a1 */
[----:B------:R-:W-:Y:S01]  /*2aa0*/  FFMA.FTZ R126, R126, UR14, -R9 ;  /* 0x0000000e7e7e7c23 */ /* 0x000fe20008010809 */
[----:B------:R4:W-:Y:S01]  /*2ab0*/  MUFU.EX2 R20, R214 ;  /* 0x000000d600147308 */ /* 0x0009e20000000800 */
[----:B---3--:R-:W-:Y:S01]  /*2ac0*/  FFMA.FTZ R208, -R158, R158, 1 ;  /* 0x3f8000009ed07423 */ /* 0x008fe2000001019e */
[----:B------:R-:W-:Y:S01]  /*2ad0*/  FFMA.FTZ R158, R157, UR14, -R10 ;  /* 0x0000000e9d9e7c23 */ /* 0x000fe2000801080a */
[----:B------:R-:W-:Y:S01]  /*2ae0*/  FSEL R213, R219, -INF , P2 ;  /* 0xff800000dbd57808 */ /* 0x000fe20001000000 */
[----:B------:R-:W-:Y:S01]  /*2af0*/  FFMA.FTZ R162, -R162, R162, 1 ;  /* 0x3f800000a2a27423 */ /* 0x000fe200000101a2 */
[----:B------:R-:W-:Y:S01]  /*2b00*/  FMUL.FTZ R208, R208, R7 ;  /* 0x00000007d0d07220 */ /* 0x000fe20000410000 */
[----:B------:R-:W-:Y:S01]  /*2b10*/  FFMA.FTZ R176, -R176, R176, 1 ;  /* 0x3f800000b0b07423 */ /* 0x000fe200000101b0 */
[----:B------:R-:W3:Y:S01]  /*2b20*/  LDS.64 R6, [R22+0x1e260] ;  /* 0x01e2600016067984 */ /* 0x000ee20000000a00 */
[----:B------:R-:W-:Y:S01]  /*2b30*/  FFMA.FTZ R212, R213, UR14, -R8 ;  /* 0x0000000ed5d47c23 */ /* 0x000fe20008010808 */
[----:B----4-:R-:W-:Y:S01]  /*2b40*/  FSEL R214, R173, -INF , P2 ;  /* 0xff800000add67808 */ /* 0x010fe20001000000 */
[----:B------:R-:W4:Y:S01]  /*2b50*/  MUFU.EX2 R177, R177 ;  /* 0x000000b100b17308 */ /* 0x000f220000000800 */
[----:B------:R-:W-:-:S03]  /*2b60*/  FFMA.FTZ R219, -R219, R219, 1 ;  /* 0x3f800000dbdb7423 */ /* 0x000fc600000101db */
[----:B------:R-:W-:Y:S01]  /*2b70*/  FFMA.FTZ R214, R214, UR14, -R9 ;  /* 0x0000000ed6d67c23 */ /* 0x000fe20008010809 */
[----:B------:R-:W-:Y:S01]  /*2b80*/  FSEL R9, R221, -INF , P1 ;  /* 0xff800000dd097808 */ /* 0x000fe20000800000 */
[----:B-1----:R-:W-:Y:S01]  /*2b90*/  FADD.FTZ R213, R128, -R12 ;  /* 0x8000000c80d57221 */ /* 0x002fe20000010000 */
[----:B------:R-:W-:Y:S01]  /*2ba0*/  FSEL R128, R179, -INF , P1 ;  /* 0xff800000b3807808 */ /* 0x000fe20000800000 */
[----:B------:R1:W-:Y:S01]  /*2bb0*/  MUFU.EX2 R125, R210 ;  /* 0x000000d2007d7308 */ /* 0x0003e20000000800 */
[----:B------:R-:W-:Y:S01]  /*2bc0*/  FFMA.FTZ R221, -R221, R221, 1 ;  /* 0x3f800000dddd7423 */ /* 0x000fe200000101dd */
[----:B------:R-:W-:Y:S01]  /*2bd0*/  FFMA.FTZ R157, R9, UR14, -R10 ;  /* 0x0000000e099d7c23 */ /* 0x000fe2000801080a */
[----:B------:R-:W-:Y:S01]  /*2be0*/  FADD.FTZ R9, R130, -R12 ;  /* 0x8000000c82097221 */ /* 0x000fe20000010000 */
[--C-:B------:R-:W-:Y:S01]  /*2bf0*/  FADD.FTZ R130, R129, -R13.reuse ;  /* 0x8000000d81827221 */ /* 0x100fe20000010000 */
[----:B------:R-:W-:Y:S01]  /*2c00*/  FMUL.FTZ R213, R168, R213 ;  /* 0x000000d5a8d57220 */ /* 0x000fe20000410000 */
[----:B------:R-:W-:Y:S01]  /*2c10*/  FSEL R10, R220, -INF , P2 ;  /* 0xff800000dc0a7808 */ /* 0x000fe20001000000 */
[----:B------:R-:W-:Y:S01]  /*2c20*/  FMUL.FTZ R129, R14, R9 ;  /* 0x000000090e817220 */ /* 0x000fe20000410000 */
[----:B------:R-:W5:Y:S01]  /*2c30*/  MUFU.EX2 R178, R178 ;  /* 0x000000b200b27308 */ /* 0x000f620000000800 */
[----:B------:R-:W5:Y:S01]  /*2c40*/  LDS.64 R8, [R22+0x1e280] ;  /* 0x01e2800016087984 */ /* 0x000f620000000a00 */
[----:B-1----:R-:W-:Y:S01]  /*2c50*/  FFMA.FTZ R210, -R156, R156, 1 ;  /* 0x3f8000009cd27423 */ /* 0x002fe2000001019c */
[----:B------:R-:W-:Y:S01]  /*2c60*/  FADD.FTZ R156, R131, -R13 ;  /* 0x8000000d839c7221 */ /* 0x000fe20000010000 */
[--C-:B------:R-:W-:Y:S01]  /*2c70*/  FFMA.FTZ R131, R10, UR14, -R11.reuse ;  /* 0x0000000e0a837c23 */ /* 0x100fe2000801080b */
[----:B--2---:R-:W-:Y:S01]  /*2c80*/  FMUL.FTZ R130, R15, R130 ;  /* 0x000000820f827220 */ /* 0x004fe20000410000 */
[----:B------:R-:W-:Y:S01]  /*2c90*/  FMUL.FTZ R210, R210, R213 ;  /* 0x000000d5d2d27220 */ /* 0x000fe20000410000 */
[----:B------:R-:W-:Y:S01]  /*2ca0*/  FFMA.FTZ R213, -R159, R159, 1 ;  /* 0x3f8000009fd57423 */ /* 0x000fe2000001019f */
[----:B------:R1:W-:Y:S01]  /*2cb0*/  MUFU.EX2 R12, R212 ;  /* 0x000000d4000c7308 */ /* 0x0003e20000000800 */
[----:B------:R-:W-:Y:S01]  /*2cc0*/  FSEL R159, R222, -INF , P1 ;  /* 0xff800000de9f7808 */ /* 0x000fe20000800000 */
[----:B----4-:R-:W-:Y:S01]  /*2cd0*/  FMUL.FTZ R10, R177, R156 ;  /* 0x0000009cb10a7220 */ /* 0x010fe20000410000 */
[----:B------:R-:W-:Y:S01]  /*2ce0*/  FMUL.FTZ R213, R213, R130 ;  /* 0x00000082d5d57220 */ /* 0x000fe20000410000 */
[----:B------:R-:W-:Y:S01]  /*2cf0*/  FMUL.FTZ R160, R160, R129 ;  /* 0x00000081a0a07220 */ /* 0x000fe20000410000 */
[----:B------:R-:W-:Y:S01]  /*2d00*/  FFMA.FTZ R220, -R220, R220, 1 ;  /* 0x3f800000dcdc7423 */ /* 0x000fe200000101dc */
[----:B------:R-:W-:Y:S01]  /*2d10*/  FFMA.FTZ R156, R159, UR14, -R4 ;  /* 0x0000000e9f9c7c23 */ /* 0x000fe20008010804 */
[----:B------:R-:W-:Y:S01]  /*2d20*/  FMUL.FTZ R161, R161, R10 ;  /* 0x0000000aa1a17220 */ /* 0x000fe20000410000 */
[----:B------:R2:W-:Y:S01]  /*2d30*/  MUFU.EX2 R13, R120 ;  /* 0x00000078000d7308 */ /* 0x0005e20000000800 */
[----:B-1----:R-:W-:Y:S01]  /*2d40*/  FFMA.FTZ R212, R128, UR14, -R11 ;  /* 0x0000000e80d47c23 */ /* 0x002fe2000801080b */
[C---:B------:R-:W-:Y:S01]  /*2d50*/  FSEL R11, R180.reuse, -INF , P2 ;  /* 0xff800000b40b7808 */ /* 0x040fe20001000000 */
[----:B------:R-:W-:Y:S01]  /*2d60*/  FFMA.FTZ R180, -R180, R180, 1 ;  /* 0x3f800000b4b47423 */ /* 0x000fe200000101b4 */
[----:B------:R-:W-:Y:S01]  /*2d70*/  FSEL R128, R223, -INF , P1 ;  /* 0xff800000df807808 */ /* 0x000fe20000800000 */
[--C-:B---3--:R-:W-:Y:S01]  /*2d80*/  FADD.FTZ R225, R132, -R6.reuse ;  /* 0x8000000684e17221 */ /* 0x108fe20000010000 */
[----:B------:R-:W-:Y:S01]  /*2d90*/  FADD.FTZ R227, R134, -R6 ;  /* 0x8000000686e37221 */ /* 0x000fe20000010000 */
[----:B------:R-:W-:Y:S01]  /*2da0*/  FADD.FTZ R6, R135, -R7 ;  /* 0x8000000787067221 */ /* 0x000fe20000010000 */
[----:B------:R-:W-:Y:S01]  /*2db0*/  FFMA.FTZ R135, -R167, R167, 1 ;  /* 0x3f800000a7877423 */ /* 0x000fe200000101a7 */
[----:B--2---:R-:W-:Y:S01]  /*2dc0*/  FFMA.FTZ R120, R11, UR14, -R4 ;  /* 0x0000000e0b787c23 */ /* 0x004fe20008010804 */
[----:B------:R-:W-:Y:S01]  /*2dd0*/  FSEL R4, R181, -INF , P2 ;  /* 0xff800000b5047808 */ /* 0x000fe20001000000 */
[----:B------:R-:W1:Y:S01]  /*2de0*/  LDS.64 R10, [R22+0x1e2a0] ;  /* 0x01e2a000160a7984 */ /* 0x000e620000000a00 */
[----:B-----5:R-:W-:Y:S01]  /*2df0*/  FMUL.FTZ R225, R178, R225 ;  /* 0x000000e1b2e17220 */ /* 0x020fe20000410000 */
[--C-:B------:R-:W-:Y:S01]  /*2e00*/  FFMA.FTZ R159, R128, UR14, -R5.reuse ;  /* 0x0000000e809f7c23 */ /* 0x100fe20008010805 */
[----:B------:R-:W-:Y:S01]  /*2e10*/  FMUL.FTZ R6, R21, R6 ;  /* 0x0000000615067220 */ /* 0x000fe20000410000 */
[----:B------:R-:W-:Y:S01]  /*2e20*/  FFMA.FTZ R134, R4, UR14, -R5 ;  /* 0x0000000e04867c23 */ /* 0x000fe20008010805 */
[----:B------:R-:W-:Y:S01]  /*2e30*/  FADD.FTZ R4, R133, -R7 ;  /* 0x8000000785047221 */ /* 0x000fe20000010000 */
[----:B------:R-:W-:Y:S01]  /*2e40*/  FMUL.FTZ R133, R162, R225 ;  /* 0x000000e1a2857220 */ /* 0x000fe20000410000 */
[----:B------:R-:W-:Y:S01]  /*2e50*/  FFMA.FTZ R162, -R163, R163, 1 ;  /* 0x3f800000a3a27423 */ /* 0x000fe200000101a3 */
[----:B------:R-:W-:Y:S01]  /*2e60*/  FMUL.FTZ R135, R135, R6 ;  /* 0x0000000687877220 */ /* 0x000fe20000410000 */
[----:B------:R-:W-:Y:S01]  /*2e70*/  FMUL.FTZ R5, R211, R4 ;  /* 0x00000004d3057220 */ /* 0x000fe20000410000 */
[----:B------:R2:W-:Y:S01]  /*2e80*/  MUFU.EX2 R128, R158 ;  /* 0x0000009e00807308 */ /* 0x0005e20000000800 */
[----:B------:R-:W-:Y:S01]  /*2e90*/  FFMA.FTZ R132, -R166, R166, 1 ;  /* 0x3f800000a6847423 */ /* 0x000fe200000101a6 */
[----:B------:R-:W-:Y:S01]  /*2ea0*/  FFMA.FTZ R181, -R181, R181, 1 ;  /* 0x3f800000b5b57423 */ /* 0x000fe200000101b5 */
[----:B------:R-:W-:Y:S01]  /*2eb0*/  FMUL.FTZ R162, R162, R5 ;  /* 0x00000005a2a27220 */ /* 0x000fe20000410000 */
[--C-:B------:R-:W-:Y:S01]  /*2ec0*/  FADD.FTZ R7, R136, -R8.reuse ;  /* 0x8000000888077221 */ /* 0x100fe20000010000 */
[----:B------:R-:W3:Y:S01]  /*2ed0*/  LDS.64 R4, [R22+0x1e2c0] ;  /* 0x01e2c00016047984 */ /* 0x000ee20000000a00 */
[--C-:B------:R-:W-:Y:S01]  /*2ee0*/  FADD.FTZ R6, R137, -R9.reuse ;  /* 0x8000000989067221 */ /* 0x100fe20000010000 */
[----:B------:R-:W-:Y:S01]  /*2ef0*/  FFMA.FTZ R136, -R215, R215, 1 ;  /* 0x3f800000d7887423 */ /* 0x000fe200000101d7 */
[----:B------:R-:W-:Y:S01]  /*2f00*/  FMUL.FTZ R7, R20, R7 ;  /* 0x0000000714077220 */ /* 0x000fe20000410000 */
[----:B------:R-:W4:Y:S01]  /*2f10*/  MUFU.EX2 R124, R124 ;  /* 0x0000007c007c7308 */ /* 0x000f220000000800 */
[----:B--2---:R-:W-:Y:S01]  /*2f20*/  FMUL.FTZ R158, R125, R6 ;  /* 0x000000067d9e7220 */ /* 0x004fe20000410000 */
[----:B------:R-:W-:Y:S01]  /*2f30*/  FADD.FTZ R163, R138, -R8 ;  /* 0x800000088aa37221 */ /* 0x000fe20000010000 */
[----:B------:R-:W-:Y:S01]  /*2f40*/  FMUL.FTZ R136, R136, R7 ;  /* 0x0000000788887220 */ /* 0x000fe20000410000 */
[----:B------:R-:W-:Y:S01]  /*2f50*/  FADD.FTZ R166, R139, -R9 ;  /* 0x800000098ba67221 */ /* 0x000fe20000010000 */
[----:B------:R2:W5:Y:S01]  /*2f60*/  LDS.64 R6, [R22+0x1e2e0] ;  /* 0x01e2e00016067984 */ /* 0x0005620000000a00 */
[----:B------:R-:W-:Y:S01]  /*2f70*/  FFMA.FTZ R139, -R216, R216, 1 ;  /* 0x3f800000d88b7423 */ /* 0x000fe200000101d8 */
[----:B------:R-:W-:Y:S01]  /*2f80*/  FFMA.FTZ R137, -R217, R217, 1 ;  /* 0x3f800000d9897423 */ /* 0x000fe200000101d9 */
[----:B------:R-:W2:Y:S01]  /*2f90*/  MUFU.EX2 R127, R127 ;  /* 0x0000007f007f7308 */ /* 0x000ea20000000800 */
[----:B------:R-:W-:Y:S01]  /*2fa0*/  FFMA.FTZ R138, -R218, R218, 1 ;  /* 0x3f800000da8a7423 */ /* 0x000fe200000101da */
[----:B------:R-:W-:Y:S01]  /*2fb0*/  FMUL.FTZ R139, R139, R158 ;  /* 0x0000009e8b8b7220 */ /* 0x000fe20000410000 */
[----:B------:R-:W-:Y:S01]  /*2fc0*/  FFMA.FTZ R179, -R179, R179, 1 ;  /* 0x3f800000b3b37423 */ /* 0x000fe200000101b3 */
[----:B------:R-:W-:Y:S01]  /*2fd0*/  FFMA.FTZ R222, -R222, R222, 1 ;  /* 0x3f800000dede7423 */ /* 0x000fe200000101de */
[----:B------:R-:W-:Y:S01]  /*2fe0*/  FFMA.FTZ R223, -R223, R223, 1 ;  /* 0x3f800000dfdf7423 */ /* 0x000fe200000101df */
[----:B------:R-:W-:-:S02]  /*2ff0*/  F2FP.BF16.F32.PACK_AB R177, R177, R14 ;  /* 0x0000000eb1b1723e */ /* 0x000fc400000010ff */
[----:B------:R-:W3:Y:S01]  /*3000*/  MUFU.EX2 R126, R126 ;  /* 0x0000007e007e7308 */ /* 0x000ee20000000800 */
[----:B----4-:R-:W-:Y:S01]  /*3010*/  FMUL.FTZ R8, R124, R163 ;  /* 0x000000a37c087220 */ /* 0x010fe20000410000 */
[----:B------:R-:W-:Y:S01]  /*3020*/  F2FP.BF16.F32.PACK_AB R178, R211, R178 ;  /* 0x000000b2d3b2723e */ /* 0x000fe200000010ff */
[----:B-1----:R-:W-:Y:S01]  /*3030*/  FADD.FTZ R142, R142, -R10 ;  /* 0x8000000a8e8e7221 */ /* 0x002fe20000010000 */
[----:B------:R-:W-:Y:S01]  /*3040*/  FADD.FTZ R163, R143, -R11 ;  /* 0x8000000b8fa37221 */ /* 0x000fe20000010000 */
[----:B------:R-:W-:-:S03]  /*3050*/  FMUL.FTZ R137, R137, R8 ;  /* 0x0000000889897220 */ /* 0x000fc60000410000 */
[----:B------:R2:W-:Y:S01]  /*3060*/  MUFU.EX2 R130, R157 ;  /* 0x0000009d00827308 */ /* 0x0005e20000000800 */
[----:B------:R-:W-:Y:S01]  /*3070*/  FADD.FTZ R158, R141, -R11 ;  /* 0x8000000b8d9e7221 */ /* 0x000fe20000010000 */
[----:B------:R-:W-:Y:S01]  /*3080*/  FMUL.FTZ R11, R13, R142 ;  /* 0x0000008e0d0b7220 */ /* 0x000fe20000410000 */
[----:B------:R-:W-:Y:S01]  /*3090*/  FFMA.FTZ R143, -R175, R175, 1 ;  /* 0x3f800000af8f7423 */ /* 0x000fe200000101af */
[----:B------:R-:W-:-:S04]  /*30a0*/  FFMA.FTZ R141, -R173, R173, 1 ;  /* 0x3f800000ad8d7423 */ /* 0x000fc800000101ad */
[----:B------:R1:W4:Y:S01]  /*30b0*/  MUFU.EX2 R8, R120 ;  /* 0x0000007800087308 */ /* 0x0003220000000800 */
[----:B--2---:R-:W-:Y:S01]  /*30c0*/  FMUL.FTZ R157, R127, R166 ;  /* 0x000000a67f9d7220 */ /* 0x004fe20000410000 */
[----:B---3--:R-:W-:-:S03]  /*30d0*/  FADD.FTZ R142, R147, -R5 ;  /* 0x80000005938e7221 */ /* 0x008fc60000010000 */
[----:B------:R-:W-:Y:S01]  /*30e0*/  FMUL.FTZ R138, R138, R157 ;  /* 0x0000009d8a8a7220 */ /* 0x000fe20000410000 */
[----:B------:R-:W-:Y:S01]  /*30f0*/  FADD.FTZ R157, R140, -R10 ;  /* 0x8000000a8c9d7221 */ /* 0x000fe20000010000 */
[----:B------:R-:W-:Y:S01]  /*3100*/  FFMA.FTZ R140, -R174, R174, 1 ;  /* 0x3f800000ae8c7423 */ /* 0x000fe200000101ae */
[----:B------:R-:W2:Y:S01]  /*3110*/  MUFU.EX2 R131, R131 ;  /* 0x0000008300837308 */ /* 0x000ea20000000800 */
[----:B-1----:R-:W-:Y:S01]  /*3120*/  FMUL.FTZ R120, R126, R163 ;  /* 0x000000a37e787220 */ /* 0x002fe20000410000 */
[----:B------:R-:W-:Y:S01]  /*3130*/  FMUL.FTZ R22, R12, R157 ;  /* 0x0000009d0c167220 */ /* 0x000fe20000410000 */
[----:B------:R-:W-:Y:S01]  /*3140*/  FMUL.FTZ R140, R140, R11 ;  /* 0x0000000b8c8c7220 */ /* 0x000fe20000410000 */
[----:B------:R-:W-:Y:S01]  /*3150*/  FADD.FTZ R157, R144, -R4 ;  /* 0x80000004909d7221 */ /* 0x000fe20000010000 */
[----:B------:R-:W-:Y:S01]  /*3160*/  FMUL.FTZ R143, R143, R120 ;  /* 0x000000788f8f7220 */ /* 0x000fe20000410000 */
[----:B------:R-:W-:Y:S01]  /*3170*/  FADD.FTZ R120, R145, -R5 ;  /* 0x8000000591787221 */ /* 0x000fe20000010000 */
[----:B-----5:R-:W-:Y:S01]  /*3180*/  FADD.FTZ R147, R148, -R6 ;  /* 0x8000000694937221 */ /* 0x020fe20000010000 */
[----:B------:R-:W1:Y:S01]  /*3190*/  MUFU.EX2 R182, R182 ;  /* 0x000000b600b67308 */ /* 0x000e620000000800 */
[----:B------:R-:W-:Y:S01]  /*31a0*/  FMUL.FTZ R157, R128, R157 ;  /* 0x0000009d809d7220 */ /* 0x000fe20000410000 */
[----:B------:R-:W-:Y:S01]  /*31b0*/  FADD.FTZ R163, R146, -R4 ;  /* 0x8000000492a37221 */ /* 0x000fe20000010000 */
[----:B----4-:R-:W-:Y:S01]  /*31c0*/  FMUL.FTZ R147, R8, R147 ;  /* 0x0000009308937220 */ /* 0x010fe20000410000 */
[----:B------:R-:W-:Y:S01]  /*31d0*/  FMUL.FTZ R22, R219, R22 ;  /* 0x00000016db167220 */ /* 0x000fe20000410000 */
[----:B------:R-:W-:Y:S01]  /*31e0*/  FMUL.FTZ R144, R176, R157 ;  /* 0x0000009db0907220 */ /* 0x000fe20000410000 */
[----:B------:R-:W-:Y:S01]  /*31f0*/  FADD.FTZ R157, R150, -R6 ;  /* 0x80000006969d7221 */ /* 0x000fe20000010000 */
[--C-:B------:R-:W-:Y:S01]  /*3200*/  FADD.FTZ R6, R149, -R7.reuse ;  /* 0x8000000795067221 */ /* 0x100fe20000010000 */
[----:B------:R-:W3:Y:S01]  /*3210*/  MUFU.EX2 R129, R214 ;  /* 0x000000d600817308 */ /* 0x000ee20000000800 */
[----:B--2---:R-:W-:Y:S01]  /*3220*/  FMUL.FTZ R145, R131, R120 ;  /* 0x0000007883917220 */ /* 0x004fe20000410000 */
[----:B------:R-:W-:Y:S01]  /*3230*/  FADD.FTZ R120, R151, -R7 ;  /* 0x8000000797787221 */ /* 0x000fe20000010000 */
[----:B------:R-:W-:-:S02]  /*3240*/  IMAD.U32 R7, RZ, RZ, UR6 ;  /* 0x00000006ff077e24 */ /* 0x000fc4000f8e00ff */
[----:B------:R-:W-:Y:S01]  /*3250*/  FMUL.FTZ R4, R130, R163 ;  /* 0x000000a382047220 */ /* 0x000fe20000410000 */
[----:B------:R-:W-:Y:S01]  /*3260*/  FMUL.FTZ R145, R220, R145 ;  /* 0x00000091dc917220 */ /* 0x000fe20000410000 */
[----:B------:R-:W-:Y:S01]  /*3270*/  FMUL.FTZ R146, R180, R147 ;  /* 0x00000093b4927220 */ /* 0x000fe20000410000 */
[----:B------:R-:W-:Y:S01]  /*3280*/  F2FP.BF16.F32.PACK_AB R148, R139, R136 ;  /* 0x000000888b94723e */ /* 0x000fe200000010ff */
[----:B------:R-:W2:Y:S01]  /*3290*/  MUFU.EX2 R11, R134 ;  /* 0x00000086000b7308 */ /* 0x000ea20000000800 */
[----:B-1----:R-:W-:Y:S01]  /*32a0*/  FMUL.FTZ R227, R182, R227 ;  /* 0x000000e3b6e37220 */ /* 0x002fe20000410000 */
[----:B------:R-:W-:Y:S01]  /*32b0*/  LEA R7, R7, R0, 0xd ;  /* 0x0000000007077211 */ /* 0x000fe200078e68ff */
[----:B------:R-:W-:Y:S01]  /*32c0*/  FMUL.FTZ R4, R221, R4 ;  /* 0x00000004dd047220 */ /* 0x000fe20000410000 */
[----:B------:R-:W-:Y:S01]  /*32d0*/  F2FP.BF16.F32.PACK_AB R149, R138, R137 ;  /* 0x000000898a95723e */ /* 0x000fe200000010ff */
[----:B------:R-:W-:Y:S01]  /*32e0*/  FMUL.FTZ R132, R132, R227 ;  /* 0x000000e384847220 */ /* 0x000fe20000410000 */
[----:B------:R-:W-:Y:S01]  /*32f0*/  F2FP.BF16.F32.PACK_AB R151, R143, R140 ;  /* 0x0000008c8f97723e */ /* 0x000fe200000010ff */
[----:B------:R-:W-:Y:S01]  /*3300*/  IMAD R7, R7, 0x2, R18 ;  /* 0x0000000207077824 */ /* 0x000fe200078e0212 */
[----:B------:R-:W1:Y:S01]  /*3310*/  MUFU.EX2 R9, R212 ;  /* 0x000000d400097308 */ /* 0x000e620000000800 */
[----:B---3--:R-:W-:Y:S01]  /*3320*/  FMUL.FTZ R158, R129, R158 ;  /* 0x0000009e819e7220 */ /* 0x008fe20000410000 */
[----:B------:R-:W-:-:S02]  /*3330*/  F2FP.BF16.F32.PACK_AB R144, R145, R144 ;  /* 0x000000909190723e */ /* 0x000fc400000010ff */
[----:B------:R-:W-:Y:S01]  /*3340*/  F2FP.BF16.F32.PACK_AB R176, R15, R168 ;  /* 0x000000a80fb0723e */ /* 0x000fe200000010ff */
[----:B------:R-:W-:Y:S01]  /*3350*/  FMUL.FTZ R141, R141, R158 ;  /* 0x0000009e8d8d7220 */ /* 0x000fe20000410000 */
[----:B------:R-:W-:Y:S02]  /*3360*/  F2FP.BF16.F32.PACK_AB R158, R154, R155 ;  /* 0x0000009b9a9e723e */ /* 0x000fe400000010ff */
[----:B------:R3:W4:Y:S01]  /*3370*/  MUFU.EX2 R10, R156 ;  /* 0x0000009c000a7308 */ /* 0x0007220000000800 */
[----:B--2---:R-:W-:Y:S01]  /*3380*/  FMUL.FTZ R6, R11, R6 ;  /* 0x000000060b067220 */ /* 0x004fe20000410000 */
[----:B------:R-:W-:Y:S02]  /*3390*/  F2FP.BF16.F32.PACK_AB R154, R162, R133 ;  /* 0x00000085a29a723e */ /* 0x000fe400000010ff */
[----:B------:R-:W-:Y:S01]  /*33a0*/  F2FP.BF16.F32.PACK_AB R155, R135, R132 ;  /* 0x00000084879b723e */ /* 0x000fe200000010ff */
[----:B------:R-:W-:Y:S01]  /*33b0*/  FMUL.FTZ R181, R181, R6 ;  /* 0x00000006b5b57220 */ /* 0x000fe20000410000 */
[----:B------:R-:W-:-:S02]  /*33c0*/  F2FP.BF16.F32.PACK_AB R150, R141, R22 ;  /* 0x000000168d96723e */ /* 0x000fc400000010ff */
[----:B------:R2:W5:Y:S01]  /*33d0*/  MUFU.EX2 R5, R159 ;  /* 0x0000009f00057308 */ /* 0x0005620000000800 */
[----:B-1----:R-:W-:Y:S01]  /*33e0*/  FMUL.FTZ R142, R9, R142 ;  /* 0x0000008e098e7220 */ /* 0x002fe20000410000 */
[----:B---3--:R-:W-:Y:S02]  /*33f0*/  F2FP.BF16.F32.PACK_AB R156, R152, R121 ;  /* 0x00000079989c723e */ /* 0x008fe400000010ff */
[----:B------:R-:W-:Y:S01]  /*3400*/  F2FP.BF16.F32.PACK_AB R152, R213, R210 ;  /* 0x000000d2d598723e */ /* 0x000fe200000010ff */
[----:B------:R-:W-:Y:S01]  /*3410*/  FMUL.FTZ R179, R179, R142 ;  /* 0x0000008eb3b37220 */ /* 0x000fe20000410000 */
[----:B------:R-:W-:Y:S02]  /*3420*/  F2FP.BF16.F32.PACK_AB R146, R181, R146 ;  /* 0x00000092b592723e */ /* 0x000fe400000010ff */
[----:B------:R-:W-:Y:S01]  /*3430*/  F2FP.BF16.F32.PACK_AB R121, R171, R170 ;  /* 0x000000aaab79723e */ /* 0x000fe200000010ff */
[----:B----4-:R-:W-:Y:S01]  /*3440*/  FMUL.FTZ R157, R10, R157 ;  /* 0x0000009d0a9d7220 */ /* 0x010fe20000410000 */
[----:B--2---:R-:W-:-:S02]  /*3450*/  F2FP.BF16.F32.PACK_AB R159, R208, R153 ;  /* 0x00000099d09f723e */ /* 0x004fc400000010ff */
[----:B------:R-:W-:Y:S01]  /*3460*/  F2FP.BF16.F32.PACK_AB R153, R161, R160 ;  /* 0x000000a0a199723e */ /* 0x000fe200000010ff */
[----:B------:R-:W-:Y:S01]  /*3470*/  FMUL.FTZ R147, R222, R157 ;  /* 0x0000009dde937220 */ /* 0x000fe20000410000 */
[----:B------:R-:W-:Y:S02]  /*3480*/  F2FP.BF16.F32.PACK_AB R157, R122, R123 ;  /* 0x0000007b7a9d723e */ /* 0x000fe400000010ff */
[----:B------:R-:W-:Y:S01]  /*3490*/  F2FP.BF16.F32.PACK_AB R145, R179, R4 ;  /* 0x00000004b391723e */ /* 0x000fe200000010ff */
[----:B-----5:R-:W-:Y:S01]  /*34a0*/  FMUL.FTZ R120, R5, R120 ;  /* 0x0000007805787220 */ /* 0x020fe20000410000 */
[----:B------:R-:W-:Y:S01]  /*34b0*/  F2FP.BF16.F32.PACK_AB R122, R165, R164 ;  /* 0x000000a4a57a723e */ /* 0x000fe200000010ff */
[----:B------:R1:W-:Y:S01]  /*34c0*/  STSM.16.MT88.4 [R7+0x1e800], R156 ;  /* 0x01e8009c07007844 */ /* 0x0003e20000004200 */
[----:B------:R-:W-:Y:S01]  /*34d0*/  F2FP.BF16.F32.PACK_AB R123, R172, R169 ;  /* 0x000000a9ac7b723e */ /* 0x000fe200000010ff */
[----:B------:R-:W-:Y:S01]  /*34e0*/  FMUL.FTZ R6, R223, R120 ;  /* 0x00000078df067220 */ /* 0x000fe20000410000 */
[----:B------:R-:W-:Y:S01]  /*34f0*/  F2FP.BF16.F32.PACK_AB R120, R183, R224 ;  /* 0x000000e0b778723e */ /* 0x000fe200000010ff */
[----:B------:R1:W-:Y:S01]  /*3500*/  STSM.16.MT88.4 [R7+0x1f000], R152 ;  /* 0x01f0009807007844 */ /* 0x0003e20000004200 */
[----:B------:R-:W-:Y:S01]  /*3510*/  F2FP.BF16.F32.PACK_AB R179, R21, R182 ;  /* 0x000000b615b3723e */ /* 0x000fe200000010ff */
[----:B------:R-:W-:Y:S01]  /*3520*/  IMAD R4, R209, 0x1000, R18 ;  /* 0x00001000d1047824 */ /* 0x000fe200078e0212 */
[----:B------:R-:W-:Y:S01]  /*3530*/  F2FP.BF16.F32.PACK_AB R147, R6, R147 ;  /* 0x000000930693723e */ /* 0x000fe200000010ff */
[----:B------:R1:W-:Y:S01]  /*3540*/  STSM.16.MT88.4 [R7+0x1f800], R148 ;  /* 0x01f8009407007844 */ /* 0x0003e20000004200 */
[----:B------:R-:W-:-:S02]  /*3550*/  F2FP.BF16.F32.PACK_AB R128, R131, R128 ;  /* 0x000000808380723e */ /* 0x000fc400000010ff */
[----:B------:R-:W-:Y:S01]  /*3560*/  F2FP.BF16.F32.PACK_AB R131, R5, R10 ;  /* 0x0000000a0583723e */ /* 0x000fe200000010ff */
[----:B------:R1:W-:Y:S01]  /*3570*/  STSM.16.MT88.4 [R7+0x20000], R144 ;  /* 0x0200009007007844 */ /* 0x0003e20000004200 */
[----:B------:R-:W-:Y:S01]  /*3580*/  WARPGROUP.ARRIVE ;  /* 0x00000000000079c5 */ /* 0x000fe20000000000 */
[----:B------:R-:W-:-:S05]  /*3590*/  R2UR UR15, R4 ;  /* 0x00000000040f72ca */ /* 0x000fca00000e0000 */
[----:B------:R-:W-:Y:S01]  /*35a0*/  HGMMA.64x96x16.F32.BF16 R24, R120, gdesc[UR16].tnspB, R24, gsb0 ;  /* 0x4160001078187df0 */ /* 0x000fe20008001818 */
[----:B------:R-:W-:Y:S01]  /*35b0*/  UMOV UR18, UR12 ;  /* 0x0000000c00127c82 */ /* 0x000fe20008000000 */
[----:B------:R-:W-:Y:S01]  /*35c0*/  UMOV UR19, 0x80000020 ;  /* 0x8000002000137882 */ /* 0x000fe20000000000 */
[----:B------:R-:W-:-:S05]  /*35d0*/  UIADD3 UR12, UR10, 0x80, URZ ;  /* 0x000000800a0c7890 */ /* 0x000fca000fffe03f */
        /* <DEDUP_REMOVED lines=10> */
[----:B------:R-:W-:-:S02]  /*3680*/  F2FP.BF16.F32.PACK_AB R129, R9, R130 ;  /* 0x000000820981723e */ /* 0x000fc400000010ff */
[----:B------:R-:W-:Y:S02]  /*3690*/  F2FP.BF16.F32.PACK_AB R130, R11, R8 ;  /* 0x000000080b82723e */ /* 0x000fe400000010ff */
        /* <DEDUP_REMOVED lines=26> */
[----:B--2---:R-:W2:Y:S02]  /*3840*/  FENCE.VIEW.ASYNC.S ;  /* 0x00000000000073c6 */ /* 0x004ea40000000000 */
[----:B--2---:R-:W-:Y:S06]  /*3850*/  BAR.SYNC.DEFER_BLOCKING 0x9, 0x100 ;  /* 0x0244000000007b1d */ /* 0x004fec0000010000 */
        /* <DEDUP_REMOVED lines=146> */
[----:B-1----:R-:W-:Y:S05]  /*4180*/  @!P0 BRA `(.L_x_254) ;  /* 0x0000000000048947 */ /* 0x002fea0003800000 */
[----:B------:R-:W-:Y:S01]  /*4190*/  BPT.TRAP 0x1 ;  /* 0x000000040000795c */ /* 0x000fe20000300000 */
.L_x_254:
[----:B------:R-:W-:Y:S01]  /*41a0*/  UIADD3 UR10, UR8, 0x26840, URZ ;  /* 0x00026840080a7890 */ /* 0x000fe2000fffe03f */
[----:B------:R-:W-:Y:S01]  /*41b0*/  VIADD R6, R2, 0x9 ;  /* 0x0000000902067836 */ /* 0x000fe20000000000 */
[----:B------:R-:W-:Y:S01]  /*41c0*/  ULOP3.LUT UR12, UR9, 0x1000000, URZ, 0xfc, !UPT ;  /* 0x01000000090c7892 */ /* 0x000fe2000f8efc3f */
[----:B------:R-:W-:Y:S01]  /*41d0*/  IMAD R5, R16, 0xc00, R23 ;  /* 0x00000c0010057824 */ /* 0x000fe200078e0217 */
[----:B------:R-:W-:Y:S01]  /*41e0*/  UPRMT UR10, URZ, 0x654, UR10 ;  /* 0x000006543f0a7896 */ /* 0x000fe2000800000a */
[----:B------:R-:W-:Y:S01]  /*41f0*/  VIADD R4, R2, 0xc ;  /* 0x0000000c02047836 */ /* 0x000fe20000000000 */
[----:B------:R-:W-:Y:S01]  /*4200*/  UIMAD UR12, UR6, 0x300, UR12 ;  /* 0x00000300060c78a4 */ /* 0x000fe2000f8e020c */
[----:B------:R-:W-:Y:S01]  /*4210*/  IMAD R5, R5, 0x4, R18 ;  /* 0x0000000405057824 */ /* 0x000fe200078e0212 */
[----:B------:R-:W-:-:S05]  /*4220*/  UMOV UR19, 0x80000020 ;  /* 0x8000002000137882 */ /* 0x000fca0000000000 */
        /* <DEDUP_REMOVED lines=39> */
.L_x_255:
        /* <DEDUP_REMOVED lines=12> */
[----:B-1----:R-:W-:Y:S02]  /*4560*/  IMAD.MOV.U32 R4, RZ, RZ, R40 ;  /* 0x000000ffff047224 */ /* 0x002fe400078e0028 */
[----:B------:R-:W-:Y:S02]  /*4570*/  IMAD.MOV.U32 R5, RZ, RZ, R41 ;  /* 0x000000ffff057224 */ /* 0x000fe400078e0029 */
[----:B------:R-:W-:Y:S02]  /*4580*/  IMAD.MOV.U32 R6, RZ, RZ, R42 ;  /* 0x000000ffff067224 */ /* 0x000fe400078e002a */
[----:B------:R-:W-:-:S07]  /*4590*/  IMAD.MOV.U32 R7, RZ, RZ, R43 ;  /* 0x000000ffff077224 */ /* 0x000fce00078e002b */
.L_x_245:
[----:B------:R-:W2:Y:S01]  /*45a0*/  S2UR UR8, SR_CTAID.Y ;  /* 0x00000000000879c3 */ /* 0x000ea20000002600 */
[----:B------:R-:W-:Y:S01]  /*45b0*/  ULDC UR4, c[0x0][0x850] ;  /* 0x0002140000047ab9 */ /* 0x000fe20000000800 */
[----:B------:R-:W3:Y:S01]  /*45c0*/  S2R R0, SR_TID.X ;  /* 0x0000000000007919 */ /* 0x000ee20000002100 */
[----:B------:R-:W-:Y:S01]  /*45d0*/  UISETP.NE.AND UP0, UPT, UR4, 0x1, UPT ;  /* 0x000000010400788c */ /* 0x000fe2000bf05270 */
[----:B------:R-:W-:Y:S01]  /*45e0*/  IMAD R23, R16, 0x1800, R23 ;  /* 0x0000180010177824 */ /* 0x000fe200078e0217 */
[----:B------:R-:W-:Y:S01]  /*45f0*/  ULDC.64 UR12, c[0x0][0x818] ;  /* 0x00020600000c7ab9 */ /* 0x000fe20000000a00 */
[----:B------:R-:W-:Y:S01]  /*4600*/  ULDC.64 UR14, c[0x0][0x848] ;  /* 0x00021200000e7ab9 */ /* 0x000fe20000000a00 */
[----:B------:R-:W-:Y:S01]  /*4610*/  BSSY B0, `(.L_x_257) ;  /* 0x0000078000007945 */ /* 0x000fe20003800000 */
[----:B------:R-:W4:Y:S01]  /*4620*/  S2UR UR6, SR_CTAID.X ;  /* 0x00000000000679c3 */ /* 0x000f220000002500 */
[----:B------:R-:W-:-:S07]  /*4630*/  IMAD R23, R23, 0x4, R18 ;  /* 0x0000000417177824 */ /* 0x000fce00078e0212 */
[----:B------:R-:W-:Y:S06]  /*4640*/  BAR.SYNC.DEFER_BLOCKING 0x1, 0x100 ;  /* 0x0044000000007b1d */ /* 0x000fec0000010000 */
[----:B------:R-:W-:Y:S02]  /*4650*/  @UP0 ULDC UR4, c[0x0][0x854] ;  /* 0x0002150000040ab9 */ /* 0x000fe40000000800 */
[----:B------:R-:W5:Y:S01]  /*4660*/  S2UR UR16, SR_CTAID.Z ;  /* 0x00000000001079c3 */ /* 0x000f620000002700 */
[----:B------:R-:W-:Y:S01]  /*4670*/  @UP0 ULDC UR7, c[0x0][0x858] ;  /* 0x0002160000070ab9 */ /* 0x000fe20000000800 */
[----:B--2---:R-:W-:-:S04]  /*4680*/  UIMAD.WIDE.U32 UR4, UR8, UR4, URZ ;  /* 0x00000004080472a5 */ /* 0x004fc8000f8e003f */
[----:B------:R-:W-:Y:S02]  /*4690*/  @UP0 USHF.R.U32.HI UR8, URZ, UR7, UR5 ;  /* 0x000000073f080299 */ /* 0x000fe40008011605 */
[----:B----4-:R-:W-:Y:S02]  /*46a0*/  UIMAD UR6, UR6, 0x3000, URZ ;  /* 0x00003000060678a4 */ /* 0x010fe4000f8e023f */
[----:B------:R-:W-:Y:S01]  /*46b0*/  USHF.R.S32.HI UR9, URZ, 0x1f, UR8 ;  /* 0x0000001f3f097899 */ /* 0x000fe20008011408 */
[----:B------:R2:W-:Y:S01]  /*46c0*/  STS.128 [R23], R24 ;  /* 0x0000001817007388 */ /* 0x0005e20000000c00 */
[----:B------:R-:W-:Y:S01]  /*46d0*/  USHF.R.S32.HI UR7, URZ, 0x1f, UR6 ;  /* 0x0000001f3f077899 */ /* 0x000fe20008011406 */
[----:B---3--:R-:W-:Y:S01]  /*46e0*/  ISETP.NE.AND P1, PT, R0, 0x80, PT ;  /* 0x000000800000780c */ /* 0x008fe20003f25270 */
[----:B------:R-:W-:Y:S01]  /*46f0*/  UIMAD UR10, UR9, UR12, URZ ;  /* 0x0000000c090a72a4 */ /* 0x000fe2000f8e023f */
[----:B------:R2:W-:Y:S01]  /*4700*/  STS.128 [R23+0x800], R28 ;  /* 0x0008001c17007388 */ /* 0x0005e20000000c00 */
[----:B------:R-:W-:-:S02]  /*4710*/  UIMAD.WIDE.U32 UR4, UR8, UR12, UR6 ;  /* 0x0000000c080472a5 */ /* 0x000fc4000f8e0006 */
[----:B------:R-:W-:Y:S01]  /*4720*/  UIMAD UR10, UR8, UR13, UR10 ;  /* 0x0000000d080a72a4 */ /* 0x000fe2000f8e020a */
[----:B------:R2:W-:Y:S02]  /*4730*/  STS.128 [R23+0x1000], R32 ;  /* 0x0010002017007388 */ /* 0x0005e40000000c00 */
[----:B------:R-:W-:Y:S01]  /*4740*/  ULDC.64 UR12, c[0x0][0x840] ;  /* 0x00021000000c7ab9 */ /* 0x000fe20000000a00 */
[----:B------:R-:W-:Y:S01]  /*4750*/  UIADD3 UR5, UR5, UR10, URZ ;  /* 0x0000000a05057290 */ /* 0x000fe2000fffe03f */
[----:B------:R2:W-:Y:S01]  /*4760*/  STS.128 [R23+0x1800], R36 ;  /* 0x0018002417007388 */ /* 0x0005e20000000c00 */
[----:B------:R-:W-:Y:S02]  /*4770*/  UIMAD UR9, UR9, UR12, URZ ;  /* 0x0000000c090972a4 */ /* 0x000fe4000f8e023f */
[----:B------:R-:W-:Y:S01]  /*4780*/  UIMAD.WIDE.U32 UR6, UR8, UR12, UR6 ;  /* 0x0000000c080672a5 */ /* 0x000fe2000f8e0006 */
[----:B------:R2:W-:Y:S01]  /*4790*/  STS.128 [R23+0x2000], R4 ;  /* 0x0020000417007388 */ /* 0x0005e20000000c00 */
[----:B------:R-:W-:-:S02]  /*47a0*/  UIMAD UR11, UR8, UR13, UR9 ;  /* 0x0000000d080b72a4 */ /* 0x000fc4000f8e0209 */
[----:B-----5:R-:W-:Y:S01]  /*47b0*/  USHF.R.S32.HI UR8, URZ, 0x1f, UR16 ;  /* 0x0000001f3f087899 */ /* 0x020fe20008011410 */
[----:B------:R2:W-:Y:S01]  /*47c0*/  STS.128 [R23+0x2800], R44 ;  /* 0x0028002c17007388 */ /* 0x0005e20000000c00 */
[----:B------:R-:W-:Y:S01]  /*47d0*/  ULDC.64 UR12, c[0x0][0x820] ;  /* 0x00020800000c7ab9 */ /* 0x000fe20000000a00 */
[----:B------:R-:W-:Y:S02]  /*47e0*/  UIADD3 UR7, UR7, UR11, URZ ;  /* 0x0000000b07077290 */ /* 0x000fe4000fffe03f */
[----:B------:R2:W-:Y:S01]  /*47f0*/  STS.128 [R23+0x3000], R48 ;  /* 0x0030003017007388 */ /* 0x0005e20000000c00 */
[----:B------:R-:W-:Y:S02]  /*4800*/  UIMAD UR9, UR8, UR12, URZ ;  /* 0x0000000c080972a4 */ /* 0x000fe4000f8e023f */
[----:B------:R-:W-:Y:S01]  /*4810*/  UIMAD UR10, UR8, UR14, URZ ;  /* 0x0000000e080a72a4 */ /* 0x000fe2000f8e023f */
[----:B------:R2:W-:Y:S01]  /*4820*/  STS.128 [R23+0x3800], R52 ;  /* 0x0038003417007388 */ /* 0x0005e20000000c00 */
[----:B------:R-:W-:-:S02]  /*4830*/  UIMAD UR8, UR16, UR13, UR9 ;  /* 0x0000000d100872a4 */ /* 0x000fc4000f8e0209 */
[----:B------:R-:W-:Y:S01]  /*4840*/  UIMAD.WIDE.U32 UR4, UR16, UR12, UR4 ;  /* 0x0000000c100472a5 */ /* 0x000fe2000f8e0004 */
[----:B------:R2:W-:Y:S01]  /*4850*/  STS.128 [R23+0x4000], R56 ;  /* 0x0040003817007388 */ /* 0x0005e20000000c00 */
[----:B------:R-:W-:Y:S01]  /*4860*/  UIMAD UR10, UR16, UR15, UR10 ;  /* 0x0000000f100a72a4 */ /* 0x000fe2000f8e020a */
[----:B------:R-:W-:Y:S02]  /*4870*/  ULDC.64 UR12, c[0x0][0x800] ;  /* 0x00020000000c7ab9 */ /* 0x000fe40000000a00 */
[----:B------:R2:W-:Y:S01]  /*4880*/  STS.128 [R23+0x4800], R60 ;  /* 0x0048003c17007388 */ /* 0x0005e20000000c00 */
[----:B------:R-:W-:Y:S02]  /*4890*/  UIMAD.WIDE.U32 UR6, UR16, UR14, UR6 ;  /* 0x0000000e100672a5 */ /* 0x000fe4000f8e0006 */
[----:B------:R-:W-:Y:S01]  /*48a0*/  UIADD3 UR8, UR5, UR8, URZ ;  /* 0x0000000805087290 */ /* 0x000fe2000fffe03f */
[----:B------:R2:W-:Y:S01]  /*48b0*/  STS.128 [R23+0x5000], R64 ;  /* 0x0050004017007388 */ /* 0x0005e20000000c00 */
[----:B------:R-:W-:Y:S01]  /*48c0*/  ULEA UR12, UP0, UR4, UR12, 0x2 ;  /* 0x0000000c040c7291 */ /* 0x000fe2000f80103f */
[----:B------:R-:W-:-:S02]  /*48d0*/  ULDC.64 UR14, c[0x0][0x828] ;  /* 0x00020a00000e7ab9 */ /* 0x000fc40000000a00 */
[----:B------:R2:W-:Y:S01]  /*48e0*/  STS.128 [R23+0x5800], R68 ;  /* 0x0058004417007388 */ /* 0x0005e20000000c00 */
[----:B------:R-:W-:Y:S02]  /*48f0*/  UIADD3 UR5, UR7, UR10, URZ ;  /* 0x0000000a07057290 */ /* 0x000fe4000fffe03f */
[----:B------:R-:W-:Y:S01]  /*4900*/  ULEA UR14, UP1, UR6, UR14, 0x2 ;  /* 0x0000000e060e7291 */ /* 0x000fe2000f82103f */
[----:B------:R-:W-:Y:S01]  /*4910*/  @!PT LDS RZ, [RZ] ;  /* 0x00000000fffff984 */ /* 0x000fe20000000800 */
[----:B------:R-:W-:Y:S01]  /*4920*/  @!PT LDS RZ, [RZ] ;  /* 0x00000000fffff984 */ /* 0x000fe20000000800 */
[----:B------:R-:W-:Y:S01]  /*4930*/  @!PT LDS RZ, [RZ] ;  /* 0x00000000fffff984 */ /* 0x000fe20000000800 */
[----:B------:R-:W-:Y:S01]  /*4940*/  @!PT LDS RZ, [RZ] ;  /* 0x00000000fffff984 */ /* 0x000fe20000000800 */
[----:B------:R3:W-:Y:S06]  /*4950*/  MEMBAR.ALL.CTA ;  /* 0x0000000000007992 */ /* 0x0007ec0000008000 */
[----:B---3--:R-:W3:Y:S01]  /*4960*/  FENCE.VIEW.ASYNC.S ;  /* 0x00000000000073c6 */ /* 0x008ee20000000000 */
[----:B------:R-:W-:-:S02]  /*4970*/  ULEA.HI.X UR13, UR4, UR13, UR8, 0x2, UP0 ;  /* 0x0000000d040d7291 */ /* 0x000fc400080f1408 */
[----:B------:R-:W-:Y:S01]  /*4980*/  ULEA.HI.X UR5, UR6, UR15, UR5, 0x2, UP1 ;  /* 0x0000000f06057291 */ /* 0x000fe200088f1405 */
        /* <DEDUP_REMOVED lines=49> */
[----:B---3--:R-:W-:Y:S06]  /*4ca0*/  BAR.SYNC.DEFER_BLOCKING 0x1, 0x100 ;  /* 0x0044000000007b1d */ /* 0x008fec0000010000 */
[----:B--2---:R-:W-:Y:S05]  /*4cb0*/  @P1 BRA `(.L_x_258) ;  /* 0x0000000000341947 */ /* 0x004fea0003800000 */
[----:B------:R-:W-:Y:S01]  /*4cc0*/  R2UR UR6, R18 ;  /* 0x00000000120672ca */ /* 0x000fe200000e0000 */
[----:B------:R-:W-:Y:S01]  /*4cd0*/  UMOV UR7, 0xc00 ;  /* 0x00000c0000077882 */ /* 0x000fe20000000000 */
[----:B------:R-:W-:Y:S01]  /*4ce0*/  PLOP3.LUT P0, PT, PT, PT, PT, 0x80, 0x0 ;  /* 0x000000000000781c */ /* 0x000fe20003f0f070 */
[----:B------:R-:W-:Y:S01]  /*4cf0*/  UMOV UR8, 0x0 ;  /* 0x0000000000087882 */ /* 0x000fe20000000000 */
[----:B------:R-:W-:Y:S01]  /*4d00*/  UMOV UR9, 0x14f00000 ;  /* 0x14f0000000097882 */ /* 0x000fe20000000000 */
[----:B------:R-:W-:-:S10]  /*4d10*/  UMOV UR4, UR14 ;  /* 0x0000000e00047c82 */ /* 0x000fd40008000000 */
.L_x_259:
[----:B------:R-:W-:Y:S01]  /*4d20*/  @P0 ELECT P2, URZ, PT ;  /* 0x00000000003f082f */ /* 0x000fe20003840000 */
[----:B------:R2:W-:-:S12]  /*4d30*/  UBLKRED.G.S.ADD.F32.RN [UR4], [UR6], UR7, desc[UR8] ;  /* 0x00000804060073bb */ /* 0x0005d800080a1407 */
[----:B------:R-:W-:Y:S02]  /*4d40*/  @P2 PLOP3.LUT P0, PT, P2, PT, PT, 0x8, 0x0 ;  /* 0x000000000000281c */ /* 0x000fe4000170e170 */
[----:B------:R-:W-:-:S11]  /*4d50*/  PLOP3.LUT P2, PT, PT, PT, PT, 0x8, 0x0 ;  /* 0x000000000000781c */ /* 0x000fd60003f4e170 */
[----:B--2---:R-:W-:Y:S05]  /*4d60*/  @P0 BRA.U.ANY `(.L_x_259) ;  /* 0xfffffffd00ec0947 */ /* 0x004fea000393ffff */
[----:B------:R0:W-:Y:S01]  /*4d70*/  UTMACMDFLUSH ;  /* 0x00000000000079b7 */ /* 0x0001e20000000000 */
[----:B------:R-:W-:-:S04]  /*4d80*/  DEPBAR.LE SB0, 0x0 ;  /* 0x000080000000791a */ /* 0x000fc80000000000 */
.L_x_258:
[----:B------:R-:W-:Y:S05]  /*4d90*/  BSYNC B0 ;  /* 0x0000000000007941 */ /* 0x000fea0003800000 */
.L_x_257:
[----:B------:R-:W-:Y:S06]  /*4da0*/  BAR.SYNC.DEFER_BLOCKING 0x1, 0x100 ;  /* 0x0044000000007b1d */ /* 0x000fec0000010000 */
[----:B------:R2:W-:Y:S04]  /*4db0*/  STS.128 [R23], R72 ;  /* 0x0000004817007388 */ /* 0x0005e80000000c00 */
[----:B------:R2:W-:Y:S04]  /*4dc0*/  STS.128 [R23+0x800], R76 ;  /* 0x0008004c17007388 */ /* 0x0005e80000000c00 */
        /* <DEDUP_REMOVED lines=15> */
[----:B---3--:R-:W3:Y:S02]  /*4ec0*/  FENCE.VIEW.ASYNC.S ;  /* 0x00000000000073c6 */ /* 0x008ee40000000000 */
[----:B---3--:R-:W-:Y:S06]  /*4ed0*/  BAR.SYNC.DEFER_BLOCKING 0x1, 0x100 ;  /* 0x0044000000007b1d */ /* 0x008fec0000010000 */
[----:B------:R-:W-:Y:S05]  /*4ee0*/  @P1 BRA `(.L_x_236) ;  /* 0x0000002c00cc1947 */ /* 0x000fea0003800000 */
[----:B------:R-:W-:Y:S01]  /*4ef0*/  R2UR UR6, R18 ;  /* 0x00000000120672ca */ /* 0x000fe200000e0000 */
[----:B------:R-:W-:Y:S01]  /*4f00*/  UMOV UR7, 0xc00 ;  /* 0x00000c0000077882 */ /* 0x000fe20000000000 */
[----:B------:R-:W-:Y:S01]  /*4f10*/  PLOP3.LUT P0, PT, PT, PT, PT, 0x80, 0x0 ;  /* 0x000000000000781c */ /* 0x000fe20003f0f070 */
[----:B------:R-:W-:Y:S01]  /*4f20*/  UMOV UR8, 0x0 ;  /* 0x0000000000087882 */ /* 0x000fe20000000000 */
[----:B------:R-:W-:Y:S01]  /*4f30*/  UMOV UR9, 0x14f00000 ;  /* 0x14f0000000097882 */ /* 0x000fe20000000000 */
[----:B------:R-:W-:Y:S01]  /*4f40*/  UMOV UR4, UR12 ;  /* 0x0000000c00047c82 */ /* 0x000fe20008000000 */
[----:B------:R-:W-:-:S09]  /*4f50*/  UMOV UR5, UR13 ;  /* 0x0000000d00057c82 */ /* 0x000fd20008000000 */
.L_x_260:
[----:B------:R-:W-:Y:S01]  /*4f60*/  @P0 ELECT P1, URZ, PT ;  /* 0x00000000003f082f */ /* 0x000fe20003820000 */
[----:B------:R3:W-:-:S12]  /*4f70*/  UBLKRED.G.S.ADD.F32.RN [UR4], [UR6], UR7, desc[UR8] ;  /* 0x00000804060073bb */ /* 0x0007d800080a1407 */
[----:B------:R-:W-:Y:S02]  /*4f80*/  @P1 PLOP3.LUT P0, PT, P1, PT, PT, 0x8, 0x0 ;  /* 0x000000000000181c */ /* 0x000fe40000f0e170 */
[----:B------:R-:W-:-:S11]  /*4f90*/  PLOP3.LUT P1, PT, PT, PT, PT, 0x8, 0x0 ;  /* 0x000000000000781c */ /* 0x000fd60003f2e170 */
[----:B---3--:R-:W-:Y:S05]  /*4fa0*/  @P0 BRA.U.ANY `(.L_x_260) ;  /* 0xfffffffd00ec0947 */ /* 0x008fea000393ffff */
[----:B------:R0:W-:Y:S01]  /*4fb0*/  UTMACMDFLUSH ;  /* 0x00000000000079b7 */ /* 0x0001e20000000000 */
[----:B------:R-:W-:-:S04]  /*4fc0*/  DEPBAR.LE SB0, 0x0 ;  /* 0x000080000000791a */ /* 0x000fc80000000000 */
[----:B------:R-:W-:Y:S05]  /*4fd0*/  BRA `(.L_x_236) ;  /* 0x0000002c00907947 */ /* 0x000fea0003800000 */
.L_x_234:
        /* <DEDUP_REMOVED lines=8> */
[----:B------:R-:W-:Y:S05]  /*5060*/  @P0 BRA `(.L_x_236) ;  /* 0x0000002c006c0947 */ /* 0x000fea0003800000 */
[----:B------:R-:W1:Y:S02]  /*5070*/  S2UR UR7, SR_CTAID.Z ;  /* 0x00000000000779c3 */ /* 0x000e640000002700 */
[----:B-1----:R-:W-:-:S13]  /*5080*/  ISETP.LE.AND P0, PT, RZ, UR7, PT ;  /* 0x00000007ff007c0c */ /* 0x002fda000bf03270 */
[----:B------:R-:W-:Y:S05]  /*5090*/  @!P0 BRA `(.L_x_236) ;  /* 0x0000002c00608947 */ /* 0x000fea0003800000 */
        /* <DEDUP_REMOVED lines=15> */
[----:B------:R-:W-:Y:S11]  /*5190*/  @!P1 BRA `(.L_x_236) ;  /* 0x0000002c00209947 */ /* 0x000ff60003800000 */
        /* <DEDUP_REMOVED lines=23> */
.L_x_275:
        /* <DEDUP_REMOVED lines=21> */
.L_x_264:
[----:B------:R-:W-:Y:S05]  /*5460*/  BSYNC B0 ;  /* 0x0000000000007941 */ /* 0x000fea0003800000 */
.L_x_263:
        /* <DEDUP_REMOVED lines=13> */
.L_x_266:
[----:B------:R-:W-:Y:S05]  /*5540*/  BSYNC B0 ;  /* 0x0000000000007941 */ /* 0x000fea0003800000 */
.L_x_265:
[----:B------:R-:W-:Y:S06]  /*5550*/  BAR.ARV 0xa, 0xa0 ;  /* 0x0282800000007b1d */ /* 0x000fec0000002000 */
[----:B------:R-:W-:Y:S04]  /*5560*/  BSSY B0, `(.L_x_267) ;  /* 0x0000003000007945 */ /* 0x000fe80003800000 */
[----:B------:R-:W-:Y:S05]  /*5570*/  @!P0 BRA `(.L_x_268) ;  /* 0x0000000000048947 */ /* 0x000fea0003800000 */
[----:B------:R-:W-:-:S04]  /*5580*/  DEPBAR.LE SB0, 0x0 ;  /* 0x000080000000791a */ /* 0x000fc80000000000 */
.L_x_268:
[----:B------:R-:W-:Y:S05]  /*5590*/  BSYNC B0 ;  /* 0x0000000000007941 */ /* 0x000fea0003800000 */
.L_x_267:
        /* <DEDUP_REMOVED lines=13> */
.L_x_270:
[----:B------:R-:W-:Y:S05]  /*5670*/  BSYNC B0 ;  /* 0x0000000000007941 */ /* 0x000fea0003800000 */
.L_x_269:
        /* <DEDUP_REMOVED lines=13> */
.L_x_272:
[----:B------:R-:W-:Y:S05]  /*5750*/  BSYNC B0 ;  /* 0x0000000000007941 */ /* 0x000fea0003800000 */
.L_x_271:
[----:B------:R-:W-:Y:S01]  /*5760*/  VIADD R0, R0, 0xfffffffe ;  /* 0xfffffffe00007836 */ /* 0x000fe20000000000 */
[----:B------:R-:W-:Y:S06]  /*5770*/  BAR.ARV 0xa, 0xa0 ;  /* 0x0282800000007b1d */ /* 0x000fec0000002000 */
[----:B------:R-:W-:Y:S01]  /*5780*/  BSSY B0, `(.L_x_273) ;  /* 0x0000004000007945 */ /* 0x000fe20003800000 */
[----:B------:R-:W-:-:S03]  /*5790*/  ISETP.NE.AND P1, PT, R0, RZ, PT ;  /* 0x000000ff0000720c */ /* 0x000fc60003f25270 */
[----:B------:R-:W-:Y:S10]  /*57a0*/  @!P0 BRA `(.L_x_274) ;  /* 0x0000000000048947 */ /* 0x000ff40003800000 */
[----:B------:R-:W-:-:S04]  /*57b0*/  DEPBAR.LE SB0, 0x0 ;  /* 0x000080000000791a */ /* 0x000fc80000000000 */
.L_x_274:
[----:B------:R-:W-:Y:S05]  /*57c0*/  BSYNC B0 ;  /* 0x0000000000007941 */ /* 0x000fea0003800000 */
.L_x_273:
[----:B------:R-:W-:Y:S06]  /*57d0*/  BAR.ARV 0xb, 0xa0 ;  /* 0x02c2800000007b1d */ /* 0x000fec0000002000 */
[----:B------:R-:W-:Y:S02]  /*57e0*/  UIADD3 UR5, UR5, 0x2, URZ ;  /* 0x0000000205057890 */ /* 0x000fe4000fffe03f */
[----:B------:R-:W-:Y:S01]  /*57f0*/  UIADD3 UR4, UR4, 0x1, URZ ;  /* 0x0000000104047890 */ /* 0x000fe2000fffe03f */
[----:B------:R-:W-:Y:S11]  /*5800*/  @P1 BRA `(.L_x_275) ;  /* 0xfffffff800c01947 */ /* 0x000ff6000383ffff */
[----:B------:R-:W-:-:S12]  /*5810*/  UIADD3 UR4, UR11, 0x3000, URZ ;  /* 0x000030000b047890 */ /* 0x000fd8000fffe03f */
.L_x_262:
[----:B------:R-:W-:-:S13]  /*5820*/  ISETP.NE.AND P1, PT, R3, RZ, PT ;  /* 0x000000ff0300720c */ /* 0x000fda0003f25270 */
[----:B------:R-:W-:Y:S05]  /*5830*/  @!P1 BRA `(.L_x_236) ;  /* 0x0000002400789947 */ /* 0x000fea0003800000 */
        /* <DEDUP_REMOVED lines=17> */
.L_x_277:
[----:B------:R-:W-:Y:S05]  /*5950*/  BSYNC B0 ;  /* 0x0000000000007941 */ /* 0x000fea0003800000 */
.L_x_276:
        /* <DEDUP_REMOVED lines=19> */
.L_x_279:
[----:B------:R-:W-:Y:S05]  /*5a90*/  BSYNC B0 ;  /* 0x0000000000007941 */ /* 0x000fea0003800000 */
.L_x_278:
[----:B------:R-:W-:Y:S06]  /*5aa0*/  BAR.ARV 0xa, 0xa0 ;  /* 0x0282800000007b1d */ /* 0x000fec0000002000 */
[----:B------:R-:W-:Y:S04]  /*5ab0*/  BSSY B0, `(.L_x_280) ;  /* 0x0000003000007945 */ /* 0x000fe80003800000 */
[----:B------:R-:W-:Y:S05]  /*5ac0*/  @!P0 BRA `(.L_x_281) ;  /* 0x0000000000048947 */ /* 0x000fea0003800000 */
[----:B------:R-:W-:-:S04]  /*5ad0*/  DEPBAR.LE SB0, 0x0 ;  /* 0x000080000000791a */ /* 0x000fc80000000000 */
.L_x_281:
[----:B------:R-:W-:Y:S05]  /*5ae0*/  BSYNC B0 ;  /* 0x0000000000007941 */ /* 0x000fea0003800000 */
.L_x_280:
[----:B------:R-:W-:Y:S06]  /*5af0*/  BAR.ARV 0xb, 0xa0 ;  /* 0x02c2800000007b1d */ /* 0x000fec0000002000 */
[----:B------:R-:W-:Y:S05]  /*5b00*/  BRA `(.L_x_236) ;  /* 0x0000002000c47947 */ /* 0x000fea0003800000 */
.L_x_261:
        /* <DEDUP_REMOVED lines=48> */
.L_x_312:
        /* <DEDUP_REMOVED lines=14> */
.L_x_285:
        /* <DEDUP_REMOVED lines=38> */
[--C-:B------:R-:W-:Y:S01]  /*6150*/  IMAD.X R2, RZ, RZ, R11.reuse, P1 ;  /* 0x000000ffff027224 */ /* 0x100fe200008e060b */
[----:B------:R-:W-:Y:S01]  /*6160*/  UMOV UR46, 0x0 ;  /* 0x00000000002e7882 */ /* 0x000fe20000000000 */
[----:B------:R-:W-:Y:S01]  /*6170*/  UMOV UR47, 0x10000000 ;  /* 0x10000000002f7882 */ /* 0x000fe20000000000 */
[----:B------:R-:W-:Y:S01]  /*6180*/  UIADD3 UR48, UR8, 0x2000, URZ ;  /* 0x0000200008307890 */ /* 0x000fe2000fffe03f */
[----:B------:R-:W-:Y:S01]  /*6190*/  MOV R14, UR53 ;  /* 0x00000035000e7c02 */ /* 0x000fe20008000f00 */
[----:B------:R-:W-:Y:S01]  /*61a0*/  UMOV UR50, 0x40 ;  /* 0x0000004000327882 */ /* 0x000fe20000000000 */
[----:B------:R-:W-:Y:S01]  /*61b0*/  R2UR UR31, R2 ;  /* 0x00000000021f72ca */ /* 0x000fe200000e0000 */
[----:B------:R-:W-:Y:S01]  /*61c0*/  IMAD.X R2, RZ, RZ, R11, P2 ;  /* 0x000000ffff027224 */ /* 0x000fe200010e060b */
[----:B------:R-:W-:Y:S01]  /*61d0*/  UMOV UR52, UR12 ;  /* 0x0000000c00347c82 */ /* 0x000fe20008000000 */
[----:B------:R-:W-:Y:S01]  /*61e0*/  MOV R16, UR50 ;  /* 0x0000003200107c02 */ /* 0x000fe20008000f00 */
[----:B------:R-:W-:Y:S01]  /*61f0*/  UMOV UR50, 0x20 ;  /* 0x0000002000327882 */ /* 0x000fe20000000000 */
[----:B------:R-:W-:Y:S01]  /*6200*/  MOV R15, UR52 ;  /* 0x00000034000f7c02 */ /* 0x000fe20008000f00 */
[----:B------:R-:W-:Y:S01]  /*6210*/  UMOV UR51, UR11 ;  /* 0x0000000b00337c82 */ /* 0x000fe20008000000 */
[----:B------:R-:W-:Y:S01]  /*6220*/  R2UR UR23, R2 ;  /* 0x00000000021772ca */ /* 0x000fe200000e0000 */
[----:B------:R-:W-:Y:S01]  /*6230*/  UMOV UR49, UR9 ;  /* 0x0000000900317c82 */ /* 0x000fe20008000000 */
[----:B------:R-:W-:Y:S01]  /*6240*/  IADD3 R2, P1, R10, 0xf0, RZ ;  /* 0x000000f00a027810 */ /* 0x000fe20007f3e0ff */
[----:B------:R-:W-:Y:S01]  /*6250*/  UIADD3 UR56, UR8, 0x3000, URZ ;  /* 0x0000300008387890 */ /* 0x000fe2000fffe03f */
[----:B------:R-:W-:-:S02]  /*6260*/  UMOV UR58, 0x30 ;  /* 0x00000030003a7882 */ /* 0x000fc40000000000 */
[----:B------:R-:W-:Y:S01]  /*6270*/  R2UR UR40, R2 ;  /* 0x00000000022872ca */ /* 0x000fe200000e0000 */
[----:B-1----:R-:W-:Y:S01]  /*6280*/  IMAD.X R3, RZ, RZ, R11, P1 ;  /* 0x000000ffff037224 */ /* 0x002fe200008e060b */
[----:B------:R-:W-:Y:S01]  /*6290*/  UMOV UR60, UR12 ;  /* 0x0000000c003c7c82 */ /* 0x000fe20008000000 */
[----:B------:R-:W-:Y:S01]  /*62a0*/  UMOV UR59, UR11 ;  /* 0x0000000b003b7c82 */ /* 0x000fe20008000000 */
[----:B------:R-:W-:Y:S02]  /*62b0*/  UMOV UR57, UR9 ;  /* 0x0000000900397c82 */ /* 0x000fe40008000000 */
        /* <DEDUP_REMOVED lines=35> */
[----:B------:R4:W-:Y:S01]  /*64f0*/  UTMALDG.4D [UR56], [UR30], desc[UR46] ;  /* 0x00002e381e0075b4 */ /* 0x0009e20008019000 */
[----:B-1----:R-:W-:Y:S01]  /*6500*/  UMOV UR10, 0x40 ;  /* 0x00000040000a7882 */ /* 0x002fe20000000000 */
[----:B--2---:R-:W-:-:S02]  /*6510*/  R2UR UR20, R13 ;  /* 0x000000000d1472ca */ /* 0x004fc400000e0000 */
[----:B------:R-:W1:Y:S01]  /*6520*/  LDC R13, c[0x0][0x280] ;  /* 0x0000a000ff0d7b82 */ /* 0x000e620000000800 */
[----:B------:R-:W-:Y:S01]  /*6530*/  R2UR UR21, R12 ;  /* 0x000000000c1572ca */ /* 0x000fe200000e0000 */
[----:B------:R-:W-:Y:S01]  /*6540*/  IMAD.MOV.U32 R12, RZ, RZ, RZ ;  /* 0x000000ffff0c7224 */ /* 0x000fe200078e00ff */
[----:B---3--:R-:W-:Y:S01]  /*6550*/  R2UR UR53, R14 ;  /* 0x000000000e3572ca */ /* 0x008fe200000e0000 */
[----:B------:R-:W-:Y:S01]  /*6560*/  UIADD3 UR48, UR8, 0x4000, URZ ;  /* 0x0000400008307890 */ /* 0x000fe2000fffe03f */
[----:B------:R-:W-:Y:S01]  /*6570*/  R2UR UR52, R15 ;  /* 0x000000000f3472ca */ /* 0x000fe200000e0000 */
[----:B------:R-:W-:Y:S01]  /*6580*/  UIADD3 UR8, UR8, 0xa000, URZ ;  /* 0x0000a00008087890 */ /* 0x000fe2000fffe03f */
[----:B------:R-:W-:-:S07]  /*6590*/  R2UR UR50, R16 ;  /* 0x00000000103272ca */ /* 0x000fce00000e0000 */
[----:B------:R-:W-:Y:S01]  /*65a0*/  UMOV UR37, UR21 ;  /* 0x0000001500257c82 */ /* 0x000fe20008000000 */
[----:B------:R-:W-:-:S05]  /*65b0*/  UMOV UR13, UR21 ;  /* 0x00000015000d7c82 */ /* 0x000fca0008000000 */
[----:B------:R4:W-:Y:S01]  /*65c0*/  UTMALDG.4D [UR48], [UR30], desc[UR46] ;  /* 0x00002e301e0075b4 */ /* 0x0009e20008019000 */
[----:B-1----:R-:W-:Y:S01]  /*65d0*/  ISETP.GE.AND P1, PT, R13, 0x41, PT ;  /* 0x000000410d00780c */ /* 0x002fe20003f26270 */
[----:B------:R4:W-:Y:S01]  /*65e0*/  UTMALDG.4D [UR40], [UR30], desc[UR46] ;  /* 0x00002e281e0075b4 */ /* 0x0009e20008019000 */
[----:B------:R4:W-:Y:S01]  /*65f0*/  UTMALDG.4D [UR24], [UR22], desc[UR46] ;  /* 0x00002e18160075b4 */ /* 0x0009e20008019000 */
[----:B------:R4:W-:Y:S01]  /*6600*/  UTMALDG.4D [UR32], [UR22], desc[UR46] ;  /* 0x00002e20160075b4 */ /* 0x0009e20008019000 */
[----:B------:R4:W-:Y:S09]  /*6610*/  UTMALDG.4D [UR8], [UR22], desc[UR46] ;  /* 0x00002e08160075b4 */ /* 0x0009f20008019000 */
[----:B----4-:R-:W-:Y:S05]  /*6620*/  @!P1 BRA `(.L_x_286) ;  /* 0x0000001000709947 */ /* 0x010fea0003800000 */
        /* <DEDUP_REMOVED lines=9> */
[----:B------:R-:W-:Y:S02]  /*66c0*/  VIMNMX R4, R4, 0x1, !PT ;  /* 0x0000000104047848 */ /* 0x000fe40007fe0100 */
[----:B-1----:R-:W-:Y:S02]  /*66d0*/  LOP3.LUT R13, R17, 0x1f, RZ, 0xc0, !PT ;  /* 0x0000001f110d7812 */ /* 0x002fe400078ec0ff */
[----:B------:R-:W-:Y:S01]  /*66e0*/  LOP3.LUT R17, R4, 0x1, RZ, 0xc0, !PT ;  /* 0x0000000104117812 */ /* 0x000fe200078ec0ff */
[----:B------:R-:W-:Y:S06]  /*66f0*/  @!P1 BRA `(.L_x_287) ;  /* 0x0000000800d49947 */ /* 0x000fec0003800000 */
[----:B------:R-:W-:Y:S02]  /*6700*/  IMAD.IADD R18, R4, 0x1, -R17 ;  /* 0x0000000104127824 */ /* 0x000fe400078e0a11 */
[----:B------:R-:W-:Y:S02]  /*6710*/  IMAD.MOV.U32 R9, RZ, RZ, 0x1 ;  /* 0x00000001ff097424 */ /* 0x000fe400078e00ff */
[----:B------:R-:W-:-:S07]  /*6720*/  IMAD.MOV.U32 R16, RZ, RZ, RZ ;  /* 0x000000ffff107224 */ /* 0x000fce00078e00ff */
.L_x_296:
[----:B------:R-:W-:-:S04]  /*6730*/  SHF.L.U32 R20, R9, 0x1f, RZ ;  /* 0x0000001f09147819 */ /* 0x000fc800000006ff */
[----:B-1----:R-:W1:Y:S02]  /*6740*/  SYNCS.PHASECHK.TRANS64.TRYWAIT P1, [R0+URZ+0x26840], R20 ;  /* 0x02684014000075a7 */ /* 0x002e64000802017f */
[----:B-123--:R-:W-:Y:S05]  /*6750*/  @!P1 BRA `(.L_x_288) ;  /* 0x0000001800309947 */ /* 0x00efea0003800000 */
.L_x_313:
[----:B------:R-:W-:Y:S05]  /*6760*/  @P0 BRA `(.L_x_289) ;  /* 0x0000000000140947 */ /* 0x000fea0003800000 */
[----:B------:R-:W-:Y:S01]  /*6770*/  ISETP.NE.AND P1, PT, R13, RZ, PT ;  /* 0x000000ff0d00720c */ /* 0x000fe20003f25270 */
[----:B------:R-:W-:-:S04]  /*6780*/  IMAD.MOV.U32 R3, RZ, RZ, 0x3100 ;  /* 0x00003100ff037424 */ /* 0x000fc800078e00ff */
[----:B------:R2:W-:Y:S08]  /*6790*/  SYNCS.ARRIVE.TRANS64 RZ, [R0+URZ+0x26830], R3 ;  /* 0x0268300300ff79a7 */ /* 0x0005f0000800003f */
[----:B------:R-:W-:Y:S05]  /*67a0*/  @!P1 BRA `(.L_x_289) ;  /* 0x0000000000049947 */ /* 0x000fea0003800000 */
[----:B------:R-:W-:Y:S01]  /*67b0*/  BPT.TRAP 0x1 ;  /* 0x000000040000795c */ /* 0x000fe20000300000 */
.L_x_289:
[----:B------:R-:W2:Y:S01]  /*67c0*/  LDC.64 R14, c[0x0][0x728] ;  /* 0x0001ca00ff0e7b82 */ /* 0x000ea20000000a00 */
[----:B------:R-:W-:Y:S01]  /*67d0*/  IMAD.SHL.U32 R19, R16, 0x40, RZ ;  /* 0x0000004010137824 */ /* 0x000fe200078e00ff */
[----:B------:R-:W-:Y:S01]  /*67e0*/  MOV R10, R6 ;  /* 0x00000006000a7202 */ /* 0x000fe20000000f00 */
[----:B------:R-:W-:Y:S01]  /*67f0*/  IMAD.MOV.U32 R11, RZ, RZ, R7 ;  /* 0x000000ffff0b7224 */ /* 0x000fe200078e0007 */
[----:B------:R-:W-:Y:S01]  /*6800*/  R2UR UR22, R0 ;  /* 0x00000000001672ca */ /* 0x000fe200000e0000 */
[----:B------:R-:W-:Y:S01]  /*6810*/  UMOV UR10, 0x0 ;  /* 0x00000000000a7882 */ /* 0x000fe20000000000 */
        /* <DEDUP_REMOVED lines=9> */
[----:B------:R-:W-:Y:S01]  /*68b0*/  UMOV UR29, UR21 ;  /* 0x00000015001d7c82 */ /* 0x000fe20008000000 */
[----:B------:R-:W-:Y:S01]  /*68c0*/  UMOV UR5, 0x10 ;  /* 0x0000001000057882 */ /* 0x000fe20000000000 */
        /* <DEDUP_REMOVED lines=25> */
.L_x_314:
[----:B------:R-:W-:Y:S05]  /*6a60*/  @P0 BRA `(.L_x_291) ;  /* 0x0000000000140947 */ /* 0x000fea0003800000 */
[----:B------:R-:W-:Y:S01]  /*6a70*/  ISETP.NE.AND P1, PT, R13, RZ, PT ;  /* 0x000000ff0d00720c */ /* 0x000fe20003f25270 */
[----:B------:R-:W-:-:S04]  /*6a80*/  IMAD.MOV.U32 R3, RZ, RZ, 0x3100 ;  /* 0x00003100ff037424 */ /* 0x000fc800078e00ff */
[----:B------:R3:W-:Y:S08]  /*6a90*/  SYNCS.ARRIVE.TRANS64 RZ, [R0+URZ+0x26818], R3 ;  /* 0x0268180300ff79a7 */ /* 0x0007f0000800003f */
[----:B------:R-:W-:Y:S05]  /*6aa0*/  @!P1 BRA `(.L_x_291) ;  /* 0x0000000000049947 */ /* 0x000fea0003800000 */
[----:B------:R-:W-:Y:S01]  /*6ab0*/  BPT.TRAP 0x1 ;  /* 0x000000040000795c */ /* 0x000fe20000300000 */
.L_x_291:
        /* <DEDUP_REMOVED lines=34> */
.L_x_315:
[----:B-123--:R-:W-:Y:S01]  /*6ce0*/  SHF.R.S32.HI R20, RZ, 0x1f, R19 ;  /* 0x0000001fff147819 */ /* 0x00efe20000011413 */
[----:B------:R-:W-:Y:S06]  /*6cf0*/  @P0 BRA `(.L_x_293) ;  /* 0x0000000000140947 */ /* 0x000fec0003800000 */
[----:B------:R-:W-:Y:S01]  /*6d00*/  ISETP.NE.AND P1, PT, R13, RZ, PT ;  /* 0x000000ff0d00720c */ /* 0x000fe20003f25270 */
[----:B------:R-:W-:-:S04]  /*6d10*/  IMAD.MOV.U32 R21, RZ, RZ, 0x3100 ;  /* 0x00003100ff157424 */ /* 0x000fc800078e00ff */
[----:B------:R1:W-:Y:S08]  /*6d20*/  SYNCS.ARRIVE.TRANS64 RZ, [R0+URZ+0x26838], R21 ;  /* 0x0268381500ff79a7 */ /* 0x0003f0000800003f */
[----:B------:R-:W-:Y:S05]  /*6d30*/  @!P1 BRA `(.L_x_293) ;  /* 0x0000000000049947 */ /* 0x000fea0003800000 */
[----:B------:R-:W-:Y:S01]  /*6d40*/  BPT.TRAP 0x1 ;  /* 0x000000040000795c */ /* 0x000fe20000300000 */
.L_x_293:
        /* <DEDUP_REMOVED lines=38> */
.L_x_317:
[----:B------:R-:W-:Y:S05]  /*6fb0*/  @P0 BRA `(.L_x_295) ;  /* 0x0000000000140947 */ /* 0x000fea0003800000 */
[----:B------:R-:W-:Y:S01]  /*6fc0*/  ISETP.NE.AND P1, PT, R13, RZ, PT ;  /* 0x000000ff0d00720c */ /* 0x000fe20003f25270 */
[----:B--2---:R-:W-:-:S04]  /*6fd0*/  IMAD.MOV.U32 R5, RZ, RZ, 0x3100 ;  /* 0x00003100ff057424 */ /* 0x004fc800078e00ff */
[----:B------:R3:W-:Y:S08]  /*6fe0*/  SYNCS.ARRIVE.TRANS64 RZ, [R0+URZ+0x26810], R5 ;  /* 0x0268100500ff79a7 */ /* 0x0007f0000800003f */
[----:B------:R-:W-:Y:S05]  /*6ff0*/  @!P1 BRA `(.L_x_295) ;  /* 0x0000000000049947 */ /* 0x000fea0003800000 */
[----:B------:R-:W-:Y:S01]  /*7000*/  BPT.TRAP 0x1 ;  /* 0x000000040000795c */ /* 0x000fe20000300000 */
.L_x_295:
        /* <DEDUP_REMOVED lines=36> */
.L_x_287:
[----:B------:R-:W-:-:S13]  /*7250*/  ISETP.NE.AND P1, PT, R17, RZ, PT ;  /* 0x000000ff1100720c */ /* 0x000fda0003f25270 */
[----:B------:R-:W-:Y:S05]  /*7260*/  @!P1 BRA `(.L_x_286) ;  /* 0x0000000400609947 */ /* 0x000fea0003800000 */
[----:B------:R-:W-:-:S04]  /*7270*/  SHF.L.U32 R7, R9, 0x1f, RZ ;  /* 0x0000001f09077819 */ /* 0x000fc800000006ff */
[----:B------:R-:W2:Y:S02]  /*7280*/  SYNCS.PHASECHK.TRANS64.TRYWAIT P1, [R0+URZ+0x26840], R7 ;  /* 0x02684007000075a7 */ /* 0x000ea4000802017f */
[----:B--2---:R-:W-:Y:S05]  /*7290*/  @!P1 BRA `(.L_x_297) ;  /* 0x0000000c00b49947 */ /* 0x004fea0003800000 */
.L_x_318:
[----:B------:R-:W-:Y:S05]  /*72a0*/  @P0 BRA `(.L_x_298) ;  /* 0x0000000000140947 */ /* 0x000fea0003800000 */
[----:B------:R-:W-:Y:S01]  /*72b0*/  ISETP.NE.AND P1, PT, R13, RZ, PT ;  /* 0x000000ff0d00720c */ /* 0x000fe20003f25270 */
[----:B------:R-:W-:-:S04]  /*72c0*/  IMAD.MOV.U32 R5, RZ, RZ, 0x3100 ;  /* 0x00003100ff057424 */ /* 0x000fc800078e00ff */
[----:B------:R3:W-:Y:S08]  /*72d0*/  SYNCS.ARRIVE.TRANS64 RZ, [R0+URZ+0x26830], R5 ;  /* 0x0268300500ff79a7 */ /* 0x0007f0000800003f */
[----:B------:R-:W-:Y:S05]  /*72e0*/  @!P1 BRA `(.L_x_298) ;  /* 0x0000000000049947 */ /* 0x000fea0003800000 */
[----:B------:R-:W-:Y:S01]  /*72f0*/  BPT.TRAP 0x1 ;  /* 0x000000040000795c */ /* 0x000fe20000300000 */
.L_x_298:
        /* <DEDUP_REMOVED lines=40> */
.L_x_319:
[----:B------:R-:W-:Y:S05]  /*7580*/  @P0 BRA `(.L_x_300) ;  /* 0x0000000000140947 */ /* 0x000fea0003800000 */
[----:B------:R-:W-:Y:S01]  /*7590*/  ISETP.NE.AND P0, PT, R13, RZ, PT ;  /* 0x000000ff0d00720c */ /* 0x000fe20003f05270 */
[----:B------:R-:W-:-:S04]  /*75a0*/  IMAD.MOV.U32 R5, RZ, RZ, 0x3100 ;  /* 0x00003100ff057424 */ /* 0x000fc800078e00ff */
[----:B------:R4:W-:Y:S08]  /*75b0*/  SYNCS.ARRIVE.TRANS64 RZ, [R0+URZ+0x26818], R5 ;  /* 0x0268180500ff79a7 */ /* 0x0009f0000800003f */
[----:B------:R-:W-:Y:S05]  /*75c0*/  @!P0 BRA `(.L_x_300) ;  /* 0x0000000000048947 */ /* 0x000fea0003800000 */
[----:B------:R-:W-:Y:S01]  /*75d0*/  BPT.TRAP 0x1 ;  /* 0x000000040000795c */ /* 0x000fe20000300000 */
.L_x_300:
        /* <DEDUP_REMOVED lines=33> */
.L_x_286:
[----:B------:R-:W4:Y:S01]  /*77f0*/  S2R R2, SR_TID.X ;  /* 0x0000000000027919 */ /* 0x000f220000002100 */
[----:B------:R-:W-:Y:S01]  /*7800*/  IMAD R3, R12, 0x8, R0 ;  /* 0x000000080c037824 */ /* 0x000fe200078e0200 */
[----:B----4-:R-:W-:Y:S02]  /*7810*/  LOP3.LUT R4, R2, 0x7f, RZ, 0xc0, !PT ;  /* 0x0000007f02047812 */ /* 0x010fe400078ec0ff */
[----:B------:R-:W-:Y:S02]  /*7820*/  SHF.L.U32 R2, R9, 0x1f, RZ ;  /* 0x0000001f09027819 */ /* 0x000fe400000006ff */
[----:B------:R-:W-:Y:S02]  /*7830*/  ISETP.NE.AND P1, PT, R4, RZ, PT ;  /* 0x000000ff0400720c */ /* 0x000fe40003f25270 */
[----:B------:R-:W4:Y:S02]  /*7840*/  SYNCS.PHASECHK.TRANS64.TRYWAIT P0, [R3+URZ+0x26840], R2 ;  /* 0x02684002030075a7 */ /* 0x000f24000800017f */
[----:B----4-:R-:W-:Y:S09]  /*7850*/  @!P0 BRA `(.L_x_301) ;  /* 0x00000008006c8947 */ /* 0x010ff20003800000 */
.L_x_320:
[----:B------:R-:W-:Y:S05]  /*7860*/  @P1 BRA `(.L_x_302) ;  /* 0x0000000000181947 */ /* 0x000fea0003800000 */
[----:B------:R-:W5:Y:S01]  /*7870*/  S2R R4, SR_TID.X ;  /* 0x0000000000047919 */ /* 0x000f620000002100 */
[----:B----4-:R-:W-:-:S04]  /*7880*/  IMAD.MOV.U32 R2, RZ, RZ, 0x3100 ;  /* 0x00003100ff027424 */ /* 0x010fc800078e00ff */
[----:B------:R4:W-:Y:S01]  /*7890*/  SYNCS.ARRIVE.TRANS64 RZ, [R3+URZ+0x26830], R2 ;  /* 0x0268300203ff79a7 */ /* 0x0009e2000800003f */
[----:B-----5:R-:W-:-:S13]  /*78a0*/  LOP3.LUT P0, RZ, R4, 0x1f, RZ, 0xc0, !PT ;  /* 0x0000001f04ff7812 */ /* 0x020fda000780c0ff */
[----:B----4-:R-:W-:Y:S05]  /*78b0*/  @!P0 BRA `(.L_x_302) ;  /* 0x0000000000048947 */ /* 0x010fea0003800000 */
[----:B------:R-:W-:Y:S01]  /*78c0*/  BPT.TRAP 0x1 ;  /* 0x000000040000795c */ /* 0x000fe20000300000 */
.L_x_302:
        /* <DEDUP_REMOVED lines=47> */
.L_x_283:
[----:B------:R-:W-:Y:S05]  /*7bc0*/  BSYNC B0 ;  /* 0x0000000000007941 */ /* 0x000fea0003800000 */
.L_x_282:
[----:B------:R-:W-:-:S03]  /*7bd0*/  UMOV UR5, 0xffffffff ;  /* 0xffffffff00057882 */ /* 0x000fc60000000000 */
[----:B------:R-:W-:Y:S05]  /*7be0*/  BRA.DIV UR5, `(.L_x_303) ;  /* 0x00000006059c7947 */ /* 0x000fea000b800000 */
[----:B------:R-:W-:-:S13]  /*7bf0*/  ELECT P0, URZ, PT ;  /* 0x00000000003f782f */ /* 0x000fda0003800000 */
.L_x_323:
[----:B------:R-:W-:Y:S05]  /*7c00*/  @!P0 BRA `(.L_x_236) ;  /* 0x0000000000848947 */ /* 0x000fea0003800000 */
[----:B------:R-:W-:-:S06]  /*7c10*/  ULOP3.LUT UR5, UR38, 0x2, URZ, 0xfc, !UPT ;  /* 0x0000000226057892 */ /* 0x000fcc000f8efc3f */
[----:B------:R-:W-:-:S05]  /*7c20*/  IMAD.U32 R2, RZ, RZ, UR5 ;  /* 0x00000005ff027e24 */ /* 0x000fca000f8e00ff */
[----:B------:R-:W-:-:S13]  /*7c30*/  ISETP.NE.AND P0, PT, R2, 0x3, PT ;  /* 0x000000030200780c */ /* 0x000fda0003f05270 */
[----:B------:R-:W-:Y:S05]  /*7c40*/  @!P0 BRA `(.L_x_304) ;  /* 0x0000000000048947 */ /* 0x000fea0003800000 */
[----:B------:R-:W-:Y:S01]  /*7c50*/  BPT.TRAP 0x1 ;  /* 0x000000040000795c */ /* 0x000fe20000300000 */
.L_x_304:
        /* <DEDUP_REMOVED lines=15> */
.L_x_324:
[----:B------:R-:W2:Y:S02]  /*7d50*/  SYNCS.PHASECHK.TRANS64.TRYWAIT P1, [R3+URZ], R2 ;  /* 0x00000002030075a7 */ /* 0x000ea4000802017f */
[----:B--2---:R-:W-:Y:S05]  /*7d60*/  @!P1 BRA `(.L_x_306) ;  /* 0x0000000400749947 */ /* 0x004fea0003800000 */
.L_x_325:
[----:B------:R-:W-:Y:S05]  /*7d70*/  @!P0 BRA `(.L_x_307) ;  /* 0x0000000000048947 */ /* 0x000fea0003800000 */
[----:B------:R-:W-:Y:S01]  /*7d80*/  BPT.TRAP 0x1 ;  /* 0x000000040000795c */ /* 0x000fe20000300000 */
.L_x_307:
[----:B--2---:R-:W-:-:S04]  /*7d90*/  VIADD R3, R7, 0x26840 ;  /* 0x0002684007037836 */ /* 0x004fc80000000000 */
[----:B------:R-:W-:-:S04]  /*7da0*/  IMAD R0, R0, 0x8, R3 ;  /* 0x0000000800007824 */ /* 0x000fc800078e0203 */
[----:B------:R-:W2:Y:S02]  /*7db0*/  SYNCS.PHASECHK.TRANS64.TRYWAIT P0, [R0+URZ], R5 ;  /* 0x00000005000075a7 */ /* 0x000ea4000800017f */
[----:B--2---:R-:W-:Y:S05]  /*7dc0*/  @!P0 BRA `(.L_x_308) ;  /* 0x0000000400708947 */ /* 0x004fea0003800000 */
.L_x_326:
[----:B------:R-:W-:-:S07]  /*7dd0*/  IMAD R3, R4, 0x8, R3 ;  /* 0x0000000804037824 */ /* 0x000fce00078e0203 */
.L_x_309:
[----:B---3--:R3:W4:Y:S02]  /*7de0*/  SYNCS.PHASECHK.TRANS64.TRYWAIT P0, [R3+URZ], R2 ;  /* 0x00000002030075a7 */ /* 0x008724000800017f */
[----:B----4-:R-:W-:Y:S05]  /*7df0*/  @!P0 NANOSLEEP.SYNCS 0x989680 ;  /* 0x009896800000895d */ /* 0x010fea0003900000 */
[----:B------:R-:W4:Y:S02]  /*7e00*/  @!P0 SYNCS.PHASECHK.TRANS64 P0, [R3+URZ], R2 ;  /* 0x00000002030085a7 */ /* 0x000f24000800007f */
[----:B----4-:R-:W-:Y:S05]  /*7e10*/  @!P0 BRA `(.L_x_309) ;  /* 0xfffffffc00f08947 */ /* 0x010fea000383ffff */
.L_x_236:
[----:B------:R-:W-:Y:S05]  /*7e20*/  BSYNC B6 ;  /* 0x0000000000067941 */ /* 0x000fea0003800000 */
.L_x_233:
[----:B------:R-:W-:Y:S05]  /*7e30*/  EXIT ;  /* 0x000000000000794d */ /* 0x000fea0003800000 */
.L_x_241:
[----:B------:R-:W-:Y:S02]  /*7e40*/  IMAD.MOV.U32 R13, RZ, RZ, R16 ;  /* 0x000000ffff0d7224 */ /* 0x000fe400078e0010 */
[----:B------:R-:W-:Y:S02]  /*7e50*/  IMAD.MOV.U32 R12, RZ, RZ, RZ ;  /* 0x000000ffff0c7224 */ /* 0x000fe400078e00ff */
[----:B------:R-:W-:Y:S02]  /*7e60*/  IMAD.MOV.U32 R11, RZ, RZ, 0x1f ;  /* 0x0000001fff0b7424 */ /* 0x000fe400078e00ff */
[----:B------:R-:W-:-:S07]  /*7e70*/  IMAD.MOV.U32 R15, RZ, RZ, -0x1 ;  /* 0xffffffffff0f7424 */ /* 0x000fce00078e00ff */
[----:B------:R-:W-:Y:S05]  /*7e80*/  WARPSYNC.COLLECTIVE R15, `(.L_x_310) ;  /* 0x000000000f087348 */ /* 0x000fea0003c00000 */
[----:B------:R1:W2:Y:S02]  /*7e90*/  SHFL.IDX P6, R14, R13, R12, R11 ;  /* 0x0000000c0d0e7389 */ /* 0x0002a400000c000b */
[----:B-12---:R-:W-:Y:S01]  /*7ea0*/  ENDCOLLECTIVE ;  /* 0x000000000000791b */ /* 0x006fe20003800000 */
.L_x_310:
[----:B------:R-:W-:Y:S05]  /*7eb0*/  BRA `(.L_x_311) ;  /* 0xffffff8c001c7947 */ /* 0x000fea000383ffff */
.L_x_243:
[----:B--2---:R2:W3:Y:S02]  /*7ec0*/  SYNCS.PHASECHK.TRANS64.TRYWAIT P1, [R18+URZ+0x26800], R5 ;  /* 0x02680005120075a7 */ /* 0x0044e4000802017f */
[----:B---3--:R-:W-:Y:S05]  /*7ed0*/  @!P1 NANOSLEEP.SYNCS 0x989680 ;  /* 0x009896800000995d */ /* 0x008fea0003900000 */
[----:B------:R-:W3:Y:S02]  /*7ee0*/  @!P1 SYNCS.PHASECHK.TRANS64 P1, [R18+URZ+0x26800], R5 ;  /* 0x02680005120095a7 */ /* 0x000ee4000802007f */
[----:B---3--:R-:W-:Y:S05]  /*7ef0*/  @!P1 BRA `(.L_x_243) ;  /* 0xfffffffc00f09947 */ /* 0x008fea000383ffff */
[----:B------:R-:W-:Y:S05]  /*7f00*/  BRA `(.L_x_242) ;  /* 0xffffff8c00447947 */ /* 0x000fea000383ffff */
.L_x_249:
[----:B---3--:R-:W-:-:S04]  /*7f10*/  IMAD.U32 R5, RZ, RZ, UR8 ;  /* 0x00000008ff057e24 */ /* 0x008fc8000f8e00ff */
[----:B------:R3:W1:Y:S03]  /*7f20*/  SYNCS.PHASECHK.TRANS64.TRYWAIT P1, [R5+URZ+0x26810], R120 ;  /* 0x02681078050075a7 */ /* 0x000666000802017f */
[----:B-1----:R-:W-:Y:S05]  /*7f30*/  @!P1 NANOSLEEP.SYNCS 0x989680 ;  /* 0x009896800000995d */ /* 0x002fea0003900000 */
[----:B------:R-:W1:Y:S02]  /*7f40*/  @!P1 SYNCS.PHASECHK.TRANS64 P1, [R5+URZ+0x26810], R120 ;  /* 0x02681078050095a7 */ /* 0x000e64000802007f */
[----:B-1----:R-:W-:Y:S05]  /*7f50*/  @!P1 BRA `(.L_x_249) ;  /* 0xfffffffc00ec9947 */ /* 0x002fea000383ffff */
[----:B------:R-:W-:Y:S05]  /*7f60*/  BRA `(.L_x_248) ;  /* 0xffffff9800747947 */ /* 0x000fea000383ffff */
.L_x_253:
[----:B------:R-:W-:-:S04]  /*7f70*/  IMAD.U32 R121, RZ, RZ, UR8 ;  /* 0x00000008ff797e24 */ /* 0x000fc8000f8e00ff */
[----:B------:R1:W1:Y:S03]  /*7f80*/  SYNCS.PHASECHK.TRANS64.TRYWAIT P1, [R121+URZ+0x26830], R120 ;  /* 0x02683078790075a7 */ /* 0x000266000802017f */
[----:B-1----:R-:W-:Y:S05]  /*7f90*/  @!P1 NANOSLEEP.SYNCS 0x989680 ;  /* 0x009896800000995d */ /* 0x002fea0003900000 */
[----:B------:R-:W1:Y:S02]  /*7fa0*/  @!P1 SYNCS.PHASECHK.TRANS64 P1, [R121+URZ+0x26830], R120 ;  /* 0x02683078790095a7 */ /* 0x000e64000802007f */
[----:B-1----:R-:W-:Y:S05]  /*7fb0*/  @!P1 BRA `(.L_x_253) ;  /* 0xfffffffc00ec9947 */ /* 0x002fea000383ffff */
[----:B------:R-:W-:Y:S05]  /*7fc0*/  BRA `(.L_x_252) ;  /* 0xffffff9c00807947 */ /* 0x000fea000383ffff */
.L_x_284:
[----:B-1----:R1:W2:Y:S02]  /*7fd0*/  SYNCS.PHASECHK.TRANS64.TRYWAIT P0, [R0+URZ+0x26820], R3 ;  /* 0x02682003000075a7 */ /* 0x0022a4000800017f */
[----:B--2---:R-:W-:Y:S05]  /*7fe0*/  @!P0 NANOSLEEP.SYNCS 0x989680 ;  /* 0x009896800000895d */ /* 0x004fea0003900000 */
[----:B------:R-:W2:Y:S02]  /*7ff0*/  @!P0 SYNCS.PHASECHK.TRANS64 P0, [R0+URZ+0x26820], R3 ;  /* 0x02682003000085a7 */ /* 0x000ea4000800007f */
[----:B--2---:R-:W-:Y:S05]  /*8000*/  @!P0 BRA `(.L_x_284) ;  /* 0xfffffffc00f08947 */ /* 0x004fea000383ffff */
[----:B------:R-:W-:Y:S05]  /*8010*/  BRA `(.L_x_312) ;  /* 0xffffffdc007c7947 */ /* 0x000fea000383ffff */
.L_x_288:
[----:B-1----:R1:W2:Y:S02]  /*8020*/  SYNCS.PHASECHK.TRANS64.TRYWAIT P1, [R0+URZ+0x26840], R20 ;  /* 0x02684014000075a7 */ /* 0x0022a4000802017f */
[----:B--2---:R-:W-:Y:S05]  /*8030*/  @!P1 NANOSLEEP.SYNCS 0x989680 ;  /* 0x009896800000995d */ /* 0x004fea0003900000 */
[----:B------:R-:W2:Y:S02]  /*8040*/  @!P1 SYNCS.PHASECHK.TRANS64 P1, [R0+URZ+0x26840], R20 ;  /* 0x02684014000095a7 */ /* 0x000ea4000802007f */
[----:B--2---:R-:W-:Y:S05]  /*8050*/  @!P1 BRA `(.L_x_288) ;  /* 0xfffffffc00f09947 */ /* 0x004fea000383ffff */
[----:B------:R-:W-:Y:S05]  /*8060*/  BRA `(.L_x_313) ;  /* 0xffffffe400bc7947 */ /* 0x000fea000383ffff */
.L_x_290:
[----:B--2---:R2:W3:Y:S02]  /*8070*/  SYNCS.PHASECHK.TRANS64.TRYWAIT P1, [R0+URZ+0x26828], R20 ;  /* 0x02682814000075a7 */ /* 0x0044e4000802017f */
[----:B---3--:R-:W-:Y:S05]  /*8080*/  @!P1 NANOSLEEP.SYNCS 0x989680 ;  /* 0x009896800000995d */ /* 0x008fea0003900000 */
[----:B------:R-:W3:Y:S02]  /*8090*/  @!P1 SYNCS.PHASECHK.TRANS64 P1, [R0+URZ+0x26828], R20 ;  /* 0x02682814000095a7 */ /* 0x000ee4000802007f */
[----:B---3--:R-:W-:Y:S05]  /*80a0*/  @!P1 BRA `(.L_x_290) ;  /* 0xfffffffc00f09947 */ /* 0x008fea000383ffff */
[----:B------:R-:W-:Y:S05]  /*80b0*/  BRA `(.L_x_314) ;  /* 0xffffffe800687947 */ /* 0x000fea000383ffff */
.L_x_292:
[----:B---3--:R3:W4:Y:S02]  /*80c0*/  SYNCS.PHASECHK.TRANS64.TRYWAIT P1, [R0+URZ+0x26848], R20 ;  /* 0x02684814000075a7 */ /* 0x008724000802017f */
[----:B----4-:R-:W-:Y:S05]  /*80d0*/  @!P1 NANOSLEEP.SYNCS 0x989680 ;  /* 0x009896800000995d */ /* 0x010fea0003900000 */
[----:B------:R-:W4:Y:S02]  /*80e0*/  @!P1 SYNCS.PHASECHK.TRANS64 P1, [R0+URZ+0x26848], R20 ;  /* 0x02684814000095a7 */ /* 0x000f24000802007f */
[----:B----4-:R-:W-:Y:S05]  /*80f0*/  @!P1 BRA `(.L_x_292) ;  /* 0xfffffffc00f09947 */ /* 0x010fea000383ffff */
[----:B------:R-:W-:Y:S05]  /*8100*/  BRA `(.L_x_315) ;  /* 0xffffffe800f47947 */ /* 0x000fea000383ffff */
.L_x_294:
[----:B------:R-:W-:-:S07]  /*8110*/  SHF.L.U32 R5, R9, 0x1f, RZ ;  /* 0x0000001f09057819 */ /* 0x000fce00000006ff */
.L_x_316:
[----:B--2---:R2:W3:Y:S02]  /*8120*/  SYNCS.PHASECHK.TRANS64.TRYWAIT P1, [R0+URZ+0x26820], R5 ;  /* 0x02682005000075a7 */ /* 0x0044e4000802017f */
[----:B---3--:R-:W-:Y:S05]  /*8130*/  @!P1 NANOSLEEP.SYNCS 0x989680 ;  /* 0x009896800000995d */ /* 0x008fea0003900000 */
[----:B------:R-:W3:Y:S02]  /*8140*/  @!P1 SYNCS.PHASECHK.TRANS64 P1, [R0+URZ+0x26820], R5 ;  /* 0x02682005000095a7 */ /* 0x000ee4000802007f */
[----:B---3--:R-:W-:Y:S05]  /*8150*/  @!P1 BRA `(.L_x_316) ;  /* 0xfffffffc00f09947 */ /* 0x008fea000383ffff */
[----:B------:R-:W-:Y:S05]  /*8160*/  BRA `(.L_x_317) ;  /* 0xffffffec00907947 */ /* 0x000fea000383ffff */
.L_x_297:
[----:B--2---:R2:W3:Y:S02]  /*8170*/  SYNCS.PHASECHK.TRANS64.TRYWAIT P1, [R0+URZ+0x26840], R7 ;  /* 0x02684007000075a7 */ /* 0x0044e4000802017f */
[----:B---3--:R-:W-:Y:S05]  /*8180*/  @!P1 NANOSLEEP.SYNCS 0x989680 ;  /* 0x009896800000995d */ /* 0x008fea0003900000 */
[----:B------:R-:W3:Y:S02]  /*8190*/  @!P1 SYNCS.PHASECHK.TRANS64 P1, [R0+URZ+0x26840], R7 ;  /* 0x02684007000095a7 */ /* 0x000ee4000802007f */
[----:B---3--:R-:W-:Y:S05]  /*81a0*/  @!P1 BRA `(.L_x_297) ;  /* 0xfffffffc00f09947 */ /* 0x008fea000383ffff */
[----:B------:R-:W-:Y:S05]  /*81b0*/  BRA `(.L_x_318) ;  /* 0xfffffff000387947 */ /* 0x000fea000383ffff */
.L_x_299:
[----:B---3--:R3:W4:Y:S02]  /*81c0*/  SYNCS.PHASECHK.TRANS64.TRYWAIT P1, [R0+URZ+0x26828], R7 ;  /* 0x02682807000075a7 */ /* 0x008724000802017f */
[----:B----4-:R-:W-:Y:S05]  /*81d0*/  @!P1 NANOSLEEP.SYNCS 0x989680 ;  /* 0x009896800000995d */ /* 0x010fea0003900000 */
[----:B------:R-:W4:Y:S02]  /*81e0*/  @!P1 SYNCS.PHASECHK.TRANS64 P1, [R0+URZ+0x26828], R7 ;  /* 0x02682807000095a7 */ /* 0x000f24000802007f */
[----:B----4-:R-:W-:Y:S05]  /*81f0*/  @!P1 BRA `(.L_x_299) ;  /* 0xfffffffc00f09947 */ /* 0x010fea000383ffff */
[----:B------:R-:W-:Y:S05]  /*8200*/  BRA `(.L_x_319) ;  /* 0xfffffff000dc7947 */ /* 0x000fea000383ffff */
.L_x_301:
[----:B----4-:R4:W5:Y:S02]  /*8210*/  SYNCS.PHASECHK.TRANS64.TRYWAIT P0, [R3+URZ+0x26840], R2 ;  /* 0x02684002030075a7 */ /* 0x010964000800017f */
[----:B-----5:R-:W-:Y:S05]  /*8220*/  @!P0 NANOSLEEP.SYNCS 0x989680 ;  /* 0x009896800000895d */ /* 0x020fea0003900000 */
[----:B------:R-:W5:Y:S02]  /*8230*/  @!P0 SYNCS.PHASECHK.TRANS64 P0, [R3+URZ+0x26840], R2 ;  /* 0x02684002030085a7 */ /* 0x000f64000800007f */
[----:B-----5:R-:W-:Y:S05]  /*8240*/  @!P0 BRA `(.L_x_301) ;  /* 0xfffffffc00f08947 */ /* 0x020fea000383ffff */
[----:B------:R-:W-:Y:S05]  /*8250*/  BRA `(.L_x_320) ;  /* 0xfffffff400807947 */ /* 0x000fea000383ffff */
.L_x_303:
[----:B------:R-:W-:Y:S01]  /*8260*/  BSSY B0, `(.L_x_321) ;  /* 0x0000006000007945 */ /* 0x000fe20003800000 */
[----:B------:R-:W-:-:S07]  /*8270*/  IMAD.MOV.U32 R15, RZ, RZ, -0x1 ;  /* 0xffffffffff0f7424 */ /* 0x000fce00078e00ff */
[----:B------:R-:W-:Y:S05]  /*8280*/  WARPSYNC.COLLECTIVE R15, `(.L_x_322) ;  /* 0x000000000f0c7348 */ /* 0x000fea0003c00000 */
[----:B------:R-:W-:Y:S02]  /*8290*/  ELECT P6, UR62, PT ;  /* 0x00000000003e782f */ /* 0x000fe400038c0000 */
[----:B------:R-:W-:Y:S01]  /*82a0*/  MOV R14, UR62 ;  /* 0x0000003e000e7c02 */ /* 0x000fe20008000f00 */
[----:B------:R-:W-:Y:S10]  /*82b0*/  ENDCOLLECTIVE ;  /* 0x000000000000791b */ /* 0x000ff40003800000 */
.L_x_322:
[----:B------:R-:W-:Y:S05]  /*82c0*/  BSYNC B0 ;  /* 0x0000000000007941 */ /* 0x000fea0003800000 */
.L_x_321:
[----:B------:R-:W-:Y:S01]  /*82d0*/  PLOP3.LUT P0, PT, P6, PT, PT, 0x80, 0x0 ;  /* 0x000000000000781c */ /* 0x000fe2000370f070 */
[----:B------:R-:W-:-:S12]  /*82e0*/  BRA `(.L_x_323) ;  /* 0xfffffff800447947 */ /* 0x000fd8000383ffff */
.L_x_305:
[----:B-1----:R1:W2:Y:S02]  /*82f0*/  SYNCS.PHASECHK.TRANS64.TRYWAIT P1, [R6+URZ], R5 ;  /* 0x00000005060075a7 */ /* 0x0022a4000802017f */
[----:B--2---:R-:W-:Y:S05]  /*8300*/  @!P1 NANOSLEEP.SYNCS 0x989680 ;  /* 0x009896800000995d */ /* 0x004fea0003900000 */
[----:B------:R-:W2:Y:S02]  /*8310*/  @!P1 SYNCS.PHASECHK.TRANS64 P1, [R6+URZ], R5 ;  /* 0x00000005060095a7 */ /* 0x000ea4000802007f */
[----:B--2---:R-:W-:Y:S05]  /*8320*/  @!P1 BRA `(.L_x_305) ;  /* 0xfffffffc00f09947 */ /* 0x004fea000383ffff */
[----:B------:R-:W-:Y:S05]  /*8330*/  BRA `(.L_x_324) ;  /* 0xfffffff800847947 */ /* 0x000fea000383ffff */
.L_x_306:
[----:B--2---:R2:W3:Y:S02]  /*8340*/  SYNCS.PHASECHK.TRANS64.TRYWAIT P1, [R3+URZ], R2 ;  /* 0x00000002030075a7 */ /* 0x0044e4000802017f */
[----:B---3--:R-:W-:Y:S05]  /*8350*/  @!P1 NANOSLEEP.SYNCS 0x989680 ;  /* 0x009896800000995d */ /* 0x008fea0003900000 */
[----:B------:R-:W3:Y:S02]  /*8360*/  @!P1 SYNCS.PHASECHK.TRANS64 P1, [R3+URZ], R2 ;  /* 0x00000002030095a7 */ /* 0x000ee4000802007f */
[----:B---3--:R-:W-:Y:S05]  /*8370*/  @!P1 BRA `(.L_x_306) ;  /* 0xfffffffc00f09947 */ /* 0x008fea000383ffff */
[----:B------:R-:W-:Y:S05]  /*8380*/  BRA `(.L_x_325) ;  /* 0xfffffff800787947 */ /* 0x000fea000383ffff */
.L_x_308:
[----:B--2---:R2:W3:Y:S02]  /*8390*/  SYNCS.PHASECHK.TRANS64.TRYWAIT P0, [R0+URZ], R5 ;  /* 0x00000005000075a7 */ /* 0x0044e4000800017f */
[----:B---3--:R-:W-:Y:S05]  /*83a0*/  @!P0 NANOSLEEP.SYNCS 0x989680 ;  /* 0x009896800000895d */ /* 0x008fea0003900000 */
[----:B------:R-:W3:Y:S02]  /*83b0*/  @!P0 SYNCS.PHASECHK.TRANS64 P0, [R0+URZ], R5 ;  /* 0x00000005000085a7 */ /* 0x000ee4000800007f */
[----:B---3--:R-:W-:Y:S05]  /*83c0*/  @!P0 BRA `(.L_x_308) ;  /* 0xfffffffc00f08947 */ /* 0x008fea000383ffff */
[----:B------:R-:W-:Y:S05]  /*83d0*/  BRA `(.L_x_326) ;  /* 0xfffffff8007c7947 */ /* 0x000fea000383ffff */
.L_x_327:
        /* <DEDUP_REMOVED lines=10> */
.L_x_6553:


//--------------------- .text._ZN7cutlass13device_kernelIN5flash11enable_sm90INS1_16FlashAttnBwdSm90INS1_25CollectiveMainloopBwdSm90ILi2ELi2ELi2EN4cute5tupleIJNS5_1CILi1EEES8_S8_EEENS6_IJNS7_ILi64EEENS7_ILi128EEENS7_ILi96EEEEEENS_10bfloat16_tEfNS_4arch4Sm90ELb0ELb0ELb1ELb0ELb1ELb1ELb0ELb0ELi2ELi1ELi2ELi1ELb1EEENS1_24CollectiveEpilogueBwdGQAISD_fSG_Li256ELb0ELb1EEENS1_19SingleTileSchedulerILb0ELb0ELb0ELi128EEEEEEEEEvNT_6ParamsE --------------------------
	.section	.text._ZN7cutlass13device_kernelIN5flash11enable_sm90INS1_16FlashAttnBwdSm90INS1_25CollectiveMainloopBwdSm90ILi2ELi2ELi2EN4cute5tupleIJNS5_1CILi1EEES8_S8_EEENS6_IJNS7_ILi64EEENS7_ILi128EEENS7_ILi96EEEEEENS_10bfloat16_tEfNS_4arch4Sm90ELb0ELb0ELb1ELb0ELb1ELb1ELb0ELb0ELi2ELi1ELi2ELi1ELb1EEENS1_24CollectiveEpilogueBwdGQAISD_fSG_Li256ELb0ELb1EEENS1_19SingleTileSchedulerILb0ELb0ELb0ELi128EEEEEEEEEvNT_6ParamsE,"ax",@progbits
	.align	128
.text._ZN7cutlass13device_kernelIN5flash11enable_sm90INS1_16FlashAttnBwdSm90INS1_25CollectiveMainloopBwdSm90ILi2ELi2ELi2EN4cute5tupleIJNS5_1CILi1EEES8_S8_EEENS6_IJNS7_ILi64EEENS7_ILi128EEENS7_ILi96EEEEEENS_10bfloat16_tEfNS_4arch4Sm90ELb0ELb0ELb1ELb0ELb1ELb1ELb0ELb0ELi2ELi1ELi2ELi1ELb1EEENS1_24CollectiveEpilogueBwdGQAISD_fSG_Li256ELb0ELb1EEENS1_19SingleTileSchedulerILb0ELb0ELb0ELi128EEEEEEEEEvNT_6ParamsE:
        .type           _ZN7cutlass13device_kernelIN5flash11enable_sm90INS1_16FlashAttnBwdSm90INS1_25CollectiveMainloopBwdSm90ILi2ELi2ELi2EN4cute5tupleIJNS5_1CILi1EEES8_S8_EEENS6_IJNS7_ILi64EEENS7_ILi128EEENS7_ILi96EEEEEENS_10bfloat16_tEfNS_4arch4Sm90ELb0ELb0ELb1ELb0ELb1ELb1ELb0ELb0ELi2ELi1ELi2ELi1ELb1EEENS1_24CollectiveEpilogueBwdGQAISD_fSG_Li256ELb0ELb1EEENS1_19SingleTileSchedulerILb0ELb0ELb0ELi128EEEEEEEEEvNT_6ParamsE,@function
        .size           _ZN7cutlass13device_kernelIN5flash11enable_sm90INS1_16FlashAttnBwdSm90INS1_25CollectiveMainloopBwdSm90ILi2ELi2ELi2EN4cute5tupleIJNS5_1CILi1EEES8_S8_EEENS6_IJNS7_ILi64EEENS7_ILi128EEENS7_ILi96EEEEEENS_10bfloat16_tEfNS_4arch4Sm90ELb0ELb0ELb1ELb0ELb1ELb1ELb0ELb0ELi2ELi1ELi2ELi1ELb1EEENS1_24CollectiveEpilogueBwdGQAISD_fSG_Li256ELb0ELb1EEENS1_19SingleTileSchedulerILb0ELb0ELb0ELi128EEEEEEEEEvNT_6ParamsE,(.L_x_6554 - _ZN7cutlass13device_kernelIN5flash11enable_sm90INS1_16FlashAttnBwdSm90INS1_25CollectiveMainloopBwdSm90ILi2ELi2ELi2EN4cute5tupleIJNS5_1CILi1EEES8_S8_EEENS6_IJNS7_ILi64EEENS7_ILi128EEENS7_ILi96EEEEEENS_10bfloat16_tEfNS_4arch4Sm90ELb0ELb0ELb1ELb0ELb1ELb1ELb0ELb0ELi2ELi1ELi2ELi1ELb1EEENS1_24CollectiveEpilogueBwdGQAISD_fSG_Li256ELb0ELb1EEENS1_19SingleTileSchedulerILb0ELb0ELb0ELi128EEEEEEEEEvNT_6ParamsE)
        .other          _ZN7cutlass13device_kernelIN5flash11enable_sm90INS1_16FlashAttnBwdSm90INS1_25CollectiveMainloopBwdSm90ILi2ELi2ELi2EN4cute5tupleIJNS5_1CILi1EEES8_S8_EEENS6_IJNS7_ILi64EEENS7_ILi128EEENS7_ILi96EEEEEENS_10bfloat16_tEfNS_4arch4Sm90ELb0ELb0ELb1ELb0ELb1ELb1ELb0ELb0ELi2ELi1ELi2ELi1ELb1EEENS1_24CollectiveEpilogueBwdGQAISD_fSG_Li256ELb0ELb1EEENS1_19SingleTileSchedulerILb0ELb0ELb0ELi128EEEEEEEEEvNT_6ParamsE,@"STO_CUDA_ENTRY STV_DEFAULT"
_ZN7cutlass13device_kernelIN5flash11enable_sm90INS1_16FlashAttnBwdSm90INS1_25CollectiveMainloopBwdSm90ILi2ELi2ELi2EN4cute5tupleIJNS5_1CILi1EEES8_S8_EEENS6_IJNS7_ILi64EEENS7_ILi128EEENS7_ILi96EEEEEENS_10bfloat16_tEfNS_4arch4Sm90ELb0ELb0ELb1ELb0ELb1ELb1ELb0ELb0ELi2ELi1ELi2ELi1ELb1EEENS1_24CollectiveEpilogueBwdGQAISD_fSG_Li256ELb0ELb1EEENS1_19SingleTileSchedulerILb0ELb0ELb0ELi128EEEEEEEEEvNT_6ParamsE:
        /* <DEDUP_REMOVED lines=23> */
.L_x_329:
[----:B------:R-:W-:Y:S05]  /*0170*/  BSYNC B0 ;  /* 0x0000000000007941 */ /* 0x000fea0003800000 */
.L_x_328:
        /* <DEDUP_REMOVED lines=37> */
.L_x_330:
        /* <DEDUP_REMOVED lines=22> */
.L_x_331:
[----:B------:R-:W-:Y:S01]  /*0530*/  PLOP3.LUT P0, PT, PT, PT, UP0, 0x80, 0x0 ;  /* 0x000000000000781c */ /* 0x000fe20003f0f008 */
[----:B------:R-:W-:Y:S01]  /*0540*/  NOP ;  /* 0x0000000000007918 */ /* 0x000fe20000000000 */
[----:B------:R-:W-:Y:S01]  /*0550*/  ULDC.64 UR46, c[0x0][0x208] ;  /* 0x00008200002e7ab9 */ /* 0x000fe20000000a00 */
[----:B------:R-:W-:Y:S01]  /*0560*/  BSSY B6, `(.L_x_332) ;  /* 0x0000863000067945 */ /* 0x000fe20003800000 */
[----:B-12-4-:R-:W-:Y:S09]  /*0570*/  BAR.SYNC.DEFER_BLOCKING 0x0 ;  /* 0x0000000000007b1d */ /* 0x016ff20000010000 */
[----:B------:R-:W-:Y:S05]  /*0580*/  @!P0 BRA `(.L_x_333) ;  /* 0x0000004c00d08947 */ /* 0x000fea0003800000 */
.L_x_334:
        /* <DEDUP_REMOVED lines=33> */
.L_x_337:
        /* <DEDUP_REMOVED lines=15> */
.L_x_336:
        /* <DEDUP_REMOVED lines=22> */
.L_x_339:
        /* <DEDUP_REMOVED lines=15> */
.L_x_338:
[----:B------:R-:W-:Y:S01]  /*0ae0*/  SHF.R.S32.HI R41, RZ, 0x1f, R22 ;  /* 0x0000001fff297819 */ /* 0x000fe20000011416 */
[----:B------:R-:W-:-:S03]  /*0af0*/  UMOV UR4, 0xffffffff ;  /* 0xffffffff00047882 */ /* 0x000fc60000000000 */
[----:B------:R-:W-:-:S04]  /*0b00*/  LEA.HI R0, R41, R22, RZ, 0x7 ;  /* 0x0000001629007211 */ /* 0x000fc800078f38ff */
[----:B------:R-:W-:Y:S01]  /*0b10*/  SHF.R.S32.HI R16, RZ, 0x7, R0 ;  /* 0x00000007ff107819 */ /* 0x000fe20000011400 */
[----:B------:R-:W-:Y:S06]  /*0b20*/  BRA.DIV UR4, `(.L_x_340) ;  /* 0x0000008204207947 */ /* 0x000fec000b800000 */
[----:B------:R1:W2:Y:S02]  /*0b30*/  SHFL.IDX PT, R14, R16, RZ, 0x1f ;  /* 0x00001fff100e7589 */ /* 0x0002a400000e0000 */
.L_x_438:
        /* <DEDUP_REMOVED lines=15> */
.L_x_341:
        /* <DEDUP_REMOVED lines=19> */
.L_x_343:
        /* <DEDUP_REMOVED lines=177> */
.L_x_355:
[----:B------:R-:W-:-:S06]  /*1870*/  UISETP.NE.AND UP0, UPT, UR11, 0x3, UPT ;  /* 0x000000030b00788c */ /* 0x000fcc000bf05270 */
[----:B------:R-:W-:-:S13]  /*1880*/  PLOP3.LUT P0, PT, PT, PT, UP0, 0x80, 0x0 ;  /* 0x000000000000781c */ /* 0x000fda0003f0f008 */
[----:B-1----:R-:W-:Y:S05]  /*1890*/  @!P0 BRA `(.L_x_345) ;  /* 0x0000000000048947 */ /* 0x002fea0003800000 */
[----:B------:R-:W-:Y:S01]  /*18a0*/  BPT.TRAP 0x1 ;  /* 0x000000040000795c */ /* 0x000fe20000300000 */
.L_x_345:
[----:B------:R-:W-:Y:S01]  /*18b0*/  R2UR UR8, R18 ;  /* 0x00000000120872ca */ /* 0x000fe200000e0000 */
[----:B------:R-:W-:-:S05]  /*18c0*/  IMAD.U32 R120, RZ, RZ, UR5 ;  /* 0x00000005ff787e24 */ /* 0x000fca000f8e00ff */
[----:B------:R-:W-:-:S07]  /*18d0*/  SHF.L.U32 R120, R120, 0x1f, RZ ;  /* 0x0000001f78787819 */ /* 0x000fce00000006ff */
[----:B------:R-:W-:-:S09]  /*18e0*/  ULEA UR8, UR6, UR8, 0x3 ;  /* 0x0000000806087291 */ /* 0x000fd2000f8e183f */
[----:B------:R2:W3:Y:S01]  /*18f0*/  SYNCS.PHASECHK.TRANS64.TRYWAIT P1, [UR8+0x26810], R120 ;  /* 0x02681078ff0075a7 */ /* 0x0004e20008020148 */
[----:B------:R-:W-:Y:S05]  /*1900*/  @!P0 BRA `(.L_x_346) ;  /* 0x0000000000048947 */ /* 0x000fea0003800000 */
[----:B------:R-:W-:Y:S01]  /*1910*/  BPT.TRAP 0x1 ;  /* 0x000000040000795c */ /* 0x000fe20000300000 */
.L_x_346:
[----:B---3--:R-:W-:Y:S05]  /*1920*/  @P1 BRA `(.L_x_347) ;  /* 0x0000000000081947 */ /* 0x008fea0003800000 */
[----:B------:R-:W3:Y:S02]  /*1930*/  SYNCS.PHASECHK.TRANS64.TRYWAIT P1, [UR8+0x26810], R120 ;  /* 0x02681078ff0075a7 */ /* 0x000ee40008020148 */
[----:B---3--:R-:W-:Y:S05]  /*1940*/  @!P1 BRA `(.L_x_348) ;  /* 0x0000007000cc9947 */ /* 0x008fea0003800000 */
.L_x_347:
        /* <DEDUP_REMOVED lines=67> */
.L_x_349:
[----:B------:R1:W1:Y:S01]  /*1d80*/  SYNCS.PHASECHK.TRANS64.TRYWAIT P1, [UR8+0x26830], R120 ;  /* 0x02683078ff0075a7 */ /* 0x0002620008020148 */
[----:B------:R-:W-:Y:S05]  /*1d90*/  @!P0 BRA `(.L_x_350) ;  /* 0x0000000000048947 */ /* 0x000fea0003800000 */
[----:B------:R-:W-:Y:S01]  /*1da0*/  BPT.TRAP 0x1 ;  /* 0x000000040000795c */ /* 0x000fe20000300000 */
.L_x_350:
[----:B-1----:R-:W-:Y:S05]  /*1db0*/  @P1 BRA `(.L_x_351) ;  /* 0x0000000000081947 */ /* 0x002fea0003800000 */
[----:B------:R-:W1:Y:S02]  /*1dc0*/  SYNCS.PHASECHK.TRANS64.TRYWAIT P1, [UR8+0x26830], R120 ;  /* 0x02683078ff0075a7 */ /* 0x000e640008020148 */
[----:B-1----:R-:W-:Y:S05]  /*1dd0*/  @!P1 BRA `(.L_x_352) ;  /* 0x0000006c00c09947 */ /* 0x002fea0003800000 */
.L_x_351:
[----:B------:R-:W-:Y:S01]  /*1de0*/  R2UR UR10, R18 ;  /* 0x00000000120a72ca */ /* 0x000fe200000e0000 */
[----:B--2---:R-:W-:Y:S01]  /*1df0*/  WARPGROUP.ARRIVE ;  /* 0x00000000000079c5 */ /* 0x004fe20000000000 */
[----:B------:R-:W-:Y:S01]  /*1e00*/  UMOV UR19, 0x80000020 ;  /* 0x8000002000137882 */ /* 0x000fe20000000000 */
[----:B------:R-:W-:Y:S01]  /*1e10*/  FMUL.FTZ R208, R152, UR13 ;  /* 0x0000000d98d07c20 */ /* 0x000fe20008410000 */
[----:B------:R-:W-:Y:S01]  /*1e20*/  FMUL.FTZ R212, R153, UR13 ;  /* 0x0000000d99d47c20 */ /* 0x000fe20008410000 */
[----:B------:R-:W-:Y:S01]  /*1e30*/  FMUL.FTZ R213, R154, UR13 ;  /* 0x0000000d9ad57c20 */ /* 0x000fe20008410000 */
[----:B------:R-:W-:Y:S01]  /*1e40*/  FMUL.FTZ R214, R155, UR13 ;  /* 0x0000000d9bd67c20 */ /* 0x000fe20008410000 */
[----:B------:R-:W-:Y:S01]  /*1e50*/  FMUL.FTZ R154, R156, UR13 ;  /* 0x0000000d9c9a7c20 */ /* 0x000fe20008410000 */
[----:B------:R-:W-:Y:S01]  /*1e60*/  FMUL.FTZ R155, R157, UR13 ;  /* 0x0000000d9d9b7c20 */ /* 0x000fe20008410000 */
[----:B------:R-:W1:Y:S01]  /*1e70*/  MUFU.TANH R208, R208 ;  /* 0x000000d000d07308 */ /* 0x000e620000002400 */
[----:B------:R-:W-:Y:S01]  /*1e80*/  ISETP.GT.AND P2, PT, R3, RZ, PT ;  /* 0x000000ff0300720c */ /* 0x000fe20003f44270 */
        /* <DEDUP_REMOVED lines=9> */
[----:B------:R-:W-:Y:S01]  /*1f20*/  FMUL.FTZ R216, R167, UR13 ;  /* 0x0000000da7d87c20 */ /* 0x000fe20008410000 */
[----:B------:R-:W-:Y:S01]  /*1f30*/  ULOP3.LUT UR10, UR10, 0x3fff, URZ, 0xc0, !UPT ;  /* 0x00003fff0a0a7892 */ /* 0x000fe2000f8ec03f */
[----:B------:R-:W-:Y:S01]  /*1f40*/  ISETP.GT.AND P1, PT, R3, 0x8, PT ;  /* 0x000000080300780c */ /* 0x000fe20003f24270 */
        /* <DEDUP_REMOVED lines=20> */
[----:B------:R-:W-:Y:S01]  /*2090*/  FFMA.FTZ R183, R152, UR14, -R21 ;  /* 0x0000000e98b77c23 */ /* 0x000fe20008010815 */
[----:B-----5:R-:W-:Y:S01]  /*20a0*/  FSEL R153, R154, -INF , P2 ;  /* 0xff8000009a997808 */ /* 0x020fe20001000000 */
[----:B------:R-:W-:Y:S01]  /*20b0*/  FMUL.FTZ R165, R165, UR13 ;  /* 0x0000000da5a57c20 */ /* 0x000fe20008410000 */
[----:B------:R-:W-:Y:S01]  /*20c0*/  FMUL.FTZ R220, R171, UR13 ;  /* 0x0000000dabdc7c20 */ /* 0x000fe20008410000 */
[----:B------:R-:W-:Y:S01]  /*20d0*/  FMUL.FTZ R221, R174, UR13 ;  /* 0x0000000daedd7c20 */ /* 0x000fe20008410000 */
[----:B------:R-:W-:Y:S01]  /*20e0*/  FMUL.FTZ R222, R177, UR13 ;  /* 0x0000000db1de7c20 */ /* 0x000fe20008410000 */
[----:B------:R-:W-:Y:S01]  /*20f0*/  FFMA.FTZ R166, R153, UR14, -R210 ;  /* 0x0000000e99a67c23 */ /* 0x000fe200080108d2 */
[----:B------:R-:W5:Y:S01]  /*2100*/  MUFU.TANH R214, R214 ;  /* 0x000000d600d67308 */ /* 0x000f620000002400 */
[----:B-1----:R-:W-:Y:S01]  /*2110*/  FSEL R152, R155, -INF , P2 ;  /* 0xff8000009b987808 */ /* 0x002fe20001000000 */
[----:B------:R-:W-:Y:S01]  /*2120*/  FMUL.FTZ R172, R172, UR13 ;  /* 0x0000000dacac7c20 */ /* 0x000fe20008410000 */
[----:B------:R-:W-:Y:S01]  /*2130*/  FMUL.FTZ R173, R173, UR13 ;  /* 0x0000000dadad7c20 */ /* 0x000fe20008410000 */
[----:B------:R-:W-:Y:S01]  /*2140*/  FMUL.FTZ R175, R175, UR13 ;  /* 0x0000000dafaf7c20 */ /* 0x000fe20008410000 */
[----:B------:R-:W-:Y:S01]  /*2150*/  FFMA.FTZ R208, -R208, R208, 1 ;  /* 0x3f800000d0d07423 */ /* 0x000fe200000101d0 */
[----:B------:R-:W-:Y:S01]  /*2160*/  FFMA.FTZ R167, R152, UR14, -R211 ;  /* 0x0000000e98a77c23 */ /* 0x000fe200080108d3 */
[----:B------:R-:W-:Y:S01]  /*2170*/  FFMA.FTZ R154, -R154, R154, 1 ;  /* 0x3f8000009a9a7423 */ /* 0x000fe2000001019a */
        /* <DEDUP_REMOVED lines=11> */
[----:B------:R-:W-:Y:S01]  /*2230*/  FMUL.FTZ R181, R181, UR13 ;  /* 0x0000000db5b57c20 */ /* 0x000fe20008410000 */
[----:B------:R-:W-:-:S02]  /*2240*/  ULOP3.LUT UR10, UR10, 0x1000000, URZ, 0xfc, !UPT ;  /* 0x010000000a0a7892 */ /* 0x000fc4000f8efc3f */
[----:B------:R-:W-:Y:S02]  /*2250*/  FFMA.FTZ R170, R20, UR14, -R21 ;  /* 0x0000000e14aa7c23 */ /* 0x000fe40008010815 */
[----:B------:R-:W5:Y:S01]  /*2260*/  MUFU.TANH R157, R157 ;  /* 0x0000009d009d7308 */ /* 0x000f620000002400 */
[C---:B-1----:R-:W-:Y:S01]  /*2270*/  FSEL R163, R156.reuse, -INF , P2 ;  /* 0xff8000009ca37808 */ /* 0x042fe20001000000 */
[----:B------:R-:W-:Y:S01]  /*2280*/  FFMA.FTZ R156, -R156, R156, 1 ;  /* 0x3f8000009c9c7423 */ /* 0x000fe2000001019c */
[----:B------:R-:W-:-:S03]  /*2290*/  UIMAD UR10, UR6, 0x300, UR10 ;  /* 0x00000300060a78a4 */ /* 0x000fc6000f8e020a */
[----:B------:R-:W-:Y:S02]  /*22a0*/  FFMA.FTZ R162, R163, UR14, -R12 ;  /* 0x0000000ea3a27c23 */ /* 0x000fe4000801080c */
[----:B------:R-:W1:Y:S01]  /*22b0*/  MUFU.TANH R159, R159 ;  /* 0x0000009f009f7308 */ /* 0x000e620000002400 */
[----:B--2---:R-:W-:-:S05]  /*22c0*/  FSEL R168, R158, -INF , P2 ;  /* 0xff8000009ea87808 */ /* 0x004fca0001000000 */
[----:B------:R-:W-:Y:S02]  /*22d0*/  FFMA.FTZ R163, R168, UR14, -R13 ;  /* 0x0000000ea8a37c23 */ /* 0x000fe4000801080d */
[----:B------:R-:W2:Y:S01]  /*22e0*/  MUFU.TANH R160, R160 ;  /* 0x000000a000a07308 */ /* 0x000ea20000002400 */
[C---:B-----5:R-:W-:Y:S01]  /*22f0*/  FSEL R21, R157.reuse, -INF , P1 ;  /* 0xff8000009d157808 */ /* 0x060fe20000800000 */
[----:B------:R-:W-:-:S04]  /*2300*/  FFMA.FTZ R157, -R157, R157, 1 ;  /* 0x3f8000009d9d7423 */ /* 0x000fc8000001019d */
[----:B------:R-:W-:Y:S02]  /*2310*/  FFMA.FTZ R168, R21, UR14, -R210 ;  /* 0x0000000e15a87c23 */ /* 0x000fe400080108d2 */
[----:B------:R-:W5:Y:S01]  /*2320*/  MUFU.TANH R161, R161 ;  /* 0x000000a100a17308 */ /* 0x000f620000002400 */
[----:B-1----:R-:W-:-:S05]  /*2330*/  FSEL R20, R159, -INF , P1 ;  /* 0xff8000009f147808 */ /* 0x002fca0000800000 */
[----:B------:R-:W-:Y:S02]  /*2340*/  FFMA.FTZ R211, R20, UR14, -R211 ;  /* 0x0000000e14d37c23 */ /* 0x000fe400080108d3 */
[----:B------:R-:W1:Y:S01]  /*2350*/  MUFU.TANH R164, R164 ;  /* 0x000000a400a47308 */ /* 0x000e620000002400 */
[C---:B--2---:R-:W-:Y:S01]  /*2360*/  FSEL R171, R160.reuse, -INF , P1 ;  /* 0xff800000a0ab7808 */ /* 0x044fe20000800000 */
[----:B------:R-:W-:-:S04]  /*2370*/  FFMA.FTZ R160, -R160, R160, 1 ;  /* 0x3f800000a0a07423 */ /* 0x000fc800000101a0 */
[----:B------:R-:W-:Y:S02]  /*2380*/  FFMA.FTZ R174, R171, UR14, -R12 ;  /* 0x0000000eabae7c23 */ /* 0x000fe4000801080c */
[----:B------:R-:W-:Y:S01]  /*2390*/  MUFU.TANH R215, R215 ;  /* 0x000000d700d77308 */ /* 0x000fe20000002400 */
[----:B-----5:R-:W-:Y:S01]  /*23a0*/  FSEL R12, R161, -INF , P1 ;  /* 0xff800000a10c7808 */ /* 0x020fe20000800000 */
[----:B------:R-:W-:Y:S02]  /*23b0*/  WARPGROUP.DEPBAR.LE gsb0, 0x0 ;  /* 0x00008000000079c5 */ /* 0x000fe40000010000 */
[----:B------:R-:W-:Y:S02]  /*23c0*/  WARPGROUP.ARRIVE ;  /* 0x00000000000079c5 */ /* 0x000fe40000000000 */
[----:B------:R-:W-:Y:S02]  /*23d0*/  FFMA.FTZ R177, R12, UR14, -R13 ;  /* 0x0000000e0cb17c23 */ /* 0x000fe4000801080d */
[----:B------:R-:W2:Y:S01]  /*23e0*/  MUFU.TANH R165, R165 ;  /* 0x000000a500a57308 */ /* 0x000ea20000002400 */
[----:B-1----:R-:W-:Y:S01]  /*23f0*/  FSEL R13, R164, -INF , P2 ;  /* 0xff800000a40d7808 */ /* 0x002fe20001000000 */
[----:B------:R-:W-:Y:S01]  /*2400*/  HGMMA.64x64x16.F32.BF16 R120, R196, gdesc[UR16], R120, gsb0 ;  /* 0x00e00010c4787df0 */ /* 0x000fe20008001878 */
[----:B------:R-:W-:Y:S01]  /*2410*/  UMOV UR18, UR16 ;  /* 0x0000001000127c82 */ /* 0x000fe20008000000 */
[----:B------:R-:W-:Y:S01]  /*2420*/  UMOV UR19, 0x80000020 ;  /* 0x8000002000137882 */ /* 0x000fe20000000000 */
[----:B------:R-:W-:Y:S01]  /*2430*/  UIADD3 UR16, UR12, 0x102, URZ ;  /* 0x000001020c107890 */ /* 0x000fe2000fffe03f */
[----:B------:R-:W-:-:S02]  /*2440*/  FFMA.FTZ R13, R13, UR14, -R14 ;  /* 0x0000000e0d0d7c23 */ /* 0x000fc4000801080e */
[----:B------:R-:W1:Y:S08]  /*2450*/  MUFU.EX2 R183, R183 ;  /* 0x000000b700b77308 */ /* 0x000e700000000800 */
[----:B------:R-:W5:Y:S01]  /*2460*/  MUFU.EX2 R224, R224 ;  /* 0x000000e000e07308 */ /* 0x000f620000000800 */
[----:B--2---:R-:W-:-:S07]  /*2470*/  FSEL R12, R165, -INF , P2 ;  /* 0xff800000a50c7808 */ /* 0x004fce0001000000 */
[----:B------:R-:W-:Y:S08]  /*2480*/  MUFU.TANH R218, R218 ;  /* 0x000000da00da7308 */ /* 0x000ff00000002400 */
[----:B------:R-:W-:Y:S08]  /*2490*/  MUFU.TANH R220, R220 ;  /* 0x000000dc00dc7308 */ /* 0x000ff00000002400 */
[----:B------:R-:W2:Y:S08]  /*24a0*/  MUFU.EX2 R169, R169 ;  /* 0x000000a900a97308 */ /* 0x000eb00000000800 */
[----:B------:R-:W3:Y:S08]  /*24b0*/  MUFU.EX2 R170, R170 ;  /* 0x000000aa00aa7308 */ /* 0x000ef00000000800 */
[----:B------:R4:W-:Y:S08]  /*24c0*/  MUFU.EX2 R171, R211 ;  /* 0x000000d300ab7308 */ /* 0x0009f00000000800 */
[----:B------:R-:W3:Y:S01]  /*24d0*/  MUFU.TANH R216, R216 ;  /* 0x000000d800d87308 */ /* 0x000ee20000002400 */
[----:B----4-:R-:W-:-:S07]  /*24e0*/  FFMA.FTZ R211, R12, UR14, -R15 ;  /* 0x0000000e0cd37c23 */ /* 0x010fce000801080f */
[----:B------:R-:W4:Y:S01]  /*24f0*/  MUFU.TANH R217, R217 ;  /* 0x000000d900d97308 */ /* 0x000f220000002400 */
[----:B------:R-:W-:Y:S02]  /*2500*/  WARPGROUP.DEPBAR.LE gsb0, 0x0 ;  /* 0x00008000000079c5 */ /* 0x000fe40000010000 */
[----:B------:R-:W-:-:S05]  /*2510*/  WARPGROUP.ARRIVE ;  /* 0x00000000000079c5 */ /* 0x000fca0000000000 */
[----:B------:R-:W4:Y:S01]  /*2520*/  MUFU.TANH R219, R219 ;  /* 0x000000db00db7308 */ /* 0x000f220000002400 */
[----:B------:R-:W-:Y:S01]  /*2530*/  HGMMA.64x64x16.F32.BF16 R120, R188, gdesc[UR16], R120, gsb0 ;  /* 0x00e00010bc787df0 */ /* 0x000fe20008001878 */
[----:B------:R-:W-:Y:S01]  /*2540*/  UMOV UR18, UR16 ;  /* 0x0000001000127c82 */ /* 0x000fe20008000000 */
[----:B------:R-:W-:Y:S01]  /*2550*/  UMOV UR19, 0x80000020 ;  /* 0x8000002000137882 */ /* 0x000fe20000000000 */
[----:B------:R-:W-:-:S04]  /*2560*/  UIADD3 UR16, UR12, 0x200, URZ ;  /* 0x000002000c107890 */ /* 0x000fc8000fffe03f */
[----:B------:R-:W4:Y:S01]  /*2570*/  MUFU.TANH R221, R221 ;  /* 0x000000dd00dd7308 */ /* 0x000f220000002400 */
[----:B------:R-:W-:-:S07]  /*2580*/  UIADD3 UR12, UR12, 0x202, URZ ;  /* 0x000002020c0c7890 */ /* 0x000fce000fffe03f */
[----:B------:R-:W4:Y:S08]  /*2590*/  MUFU.TANH R172, R172 ;  /* 0x000000ac00ac7308 */ /* 0x000f300000002400 */
[----:B------:R-:W4:Y:S08]  /*25a0*/  MUFU.EX2 R166, R166 ;  /* 0x000000a600a67308 */ /* 0x000f300000000800 */
[----:B------:R-:W-:Y:S08]  /*25b0*/  MUFU.EX2 R167, R167 ;  /* 0x000000a700a77308 */ /* 0x000ff00000000800 */
[----:B------:R-:W-:Y:S08]  /*25c0*/  MUFU.EX2 R168, R168 ;  /* 0x000000a800a87308 */ /* 0x000ff00000000800 */
[----:B------:R-:W-:Y:S08]  /*25d0*/  MUFU.TANH R173, R173 ;  /* 0x000000ad00ad7308 */ /* 0x000ff00000002400 */
[----:B------:R-:W-:Y:S08]  /*25e0*/  MUFU.TANH R175, R175 ;  /* 0x000000af00af7308 */ /* 0x000ff00000002400 */
[----:B------:R-:W-:Y:S08]  /*25f0*/  MUFU.EX2 R162, R162 ;  /* 0x000000a200a27308 */ /* 0x000ff00000000800 */
[----:B------:R-:W-:Y:S08]  /*2600*/  MUFU.EX2 R163, R163 ;  /* 0x000000a300a37308 */ /* 0x000ff00000000800 */
[----:B------:R-:W-:Y:S01]  /*2610*/  MUFU.TANH R176, R176 ;  /* 0x000000b000b07308 */ /* 0x000fe20000002400 */
        /* <DEDUP_REMOVED lines=9> */
[----:B------:R-:W4:Y:S08]  /*26b0*/  MUFU.TANH R180, R180 ;  /* 0x000000b400b47308 */ /* 0x000f300000002400 */
[----:B------:R-:W4:Y:S08]  /*26c0*/  MUFU.TANH R182, R182 ;  /* 0x000000b600b67308 */ /* 0x000f300000002400 */
[----:B------:R-:W-:Y:S08]  /*26d0*/  MUFU.TANH R223, R223 ;  /* 0x000000df00df7308 */ /* 0x000ff00000002400 */
[----:B------:R-:W4:Y:S08]  /*26e0*/  MUFU.EX2 R174, R174 ;  /* 0x000000ae00ae7308 */ /* 0x000f300000000800 */
[----:B------:R-:W4:Y:S08]  /*26f0*/  MUFU.EX2 R177, R177 ;  /* 0x000000b100b17308 */ /* 0x000f300000000800 */
[----:B------:R-:W4:Y:S08]  /*2700*/  MUFU.TANH R181, R181 ;  /* 0x000000b500b57308 */ /* 0x000f300000002400 */
        /* <DEDUP_REMOVED lines=14> */
[----:B------:R-:W2:Y:S01]  /*27f0*/  LDS.64 R20, [R22+0x1e220] ;  /* 0x01e2200016147984 */ /* 0x000ea20000000a00 */
[--C-:B-1----:R-:W-:Y:S01]  /*2800*/  FADD.FTZ R227, R123, -R153.reuse ;  /* 0x800000997be37221 */ /* 0x102fe20000010000 */
[----:B------:R-:W-:Y:S01]  /*2810*/  FSEL R123, R215, -INF , P1 ;  /* 0xff800000d77b7808 */ /* 0x000fe20000800000 */
[--C-:B------:R-:W-:Y:S01]  /*2820*/  FADD.FTZ R225, R120, -R152.reuse ;  /* 0x8000009878e17221 */ /* 0x100fe20000010000 */
[----:B------:R-:W-:Y:S01]  /*2830*/  FADD.FTZ R210, R121, -R153 ;  /* 0x8000009979d27221 */ /* 0x000fe20000010000 */
[----:B------:R-:W-:Y:S01]  /*2840*/  FADD.FTZ R122, R122, -R152 ;  /* 0x800000987a7a7221 */ /* 0x000fe20000010000 */
[----:B------:R-:W-:Y:S01]  /*2850*/  FFMA.FTZ R152, -R212, R212, 1 ;  /* 0x3f800000d4987423 */ /* 0x000fe200000101d4 */
[----:B------:R-:W-:Y:S01]  /*2860*/  FFMA.FTZ R120, R123, UR14, -R14 ;  /* 0x0000000e7b787c23 */ /* 0x000fe2000801080e */
[----:B------:R-:W-:Y:S01]  /*2870*/  FMUL.FTZ R153, R183, R210 ;  /* 0x000000d2b7997220 */ /* 0x000fe20000410000 */
[----:B------:R1:W-:Y:S01]  /*2880*/  MUFU.EX2 R14, R13 ;  /* 0x0000000d000e7308 */ /* 0x0003e20000000800 */
[----:B------:R-:W-:Y:S01]  /*2890*/  FFMA.FTZ R123, -R213, R213, 1 ;  /* 0x3f800000d57b7423 */ /* 0x000fe200000101d5 */
[----:B-----5:R-:W-:Y:S01]  /*28a0*/  FMUL.FTZ R225, R224, R225 ;  /* 0x000000e1e0e17220 */ /* 0x020fe20000410000 */
[----:B------:R-:W-:Y:S01]  /*28b0*/  FMUL.FTZ R152, R152, R153 ;  /* 0x0000009998987220 */ /* 0x000fe20000410000 */
[--C-:B--2---:R-:W-:Y:S01]  /*28c0*/  FADD.FTZ R153, R124, -R20.reuse ;  /* 0x800000147c997221 */ /* 0x104fe20000010000 */
[----:B------:R-:W-:Y:S01]  /*28d0*/  FADD.FTZ R213, R126, -R20 ;  /* 0x800000147ed57221 */ /* 0x000fe20000010000 */
[----:B------:R-:W-:Y:S01]  /*28e0*/  FMUL.FTZ R122, R169, R122 ;  /* 0x0000007aa97a7220 */ /* 0x000fe20000410000 */
[----:B------:R-:W-:Y:S01]  /*28f0*/  FSEL R20, R218, -INF , P2 ;  /* 0xff800000da147808 */ /* 0x000fe20001000000 */
[----:B---3--:R-:W-:Y:S01]  /*2900*/  FMUL.FTZ R227, R170, R227 ;  /* 0x000000e3aae37220 */ /* 0x008fe20000410000 */
[----:B-1----:R-:W1:Y:S01]  /*2910*/  LDS.64 R12, [R22+0x1e240] ;  /* 0x01e24000160c7984 */ /* 0x002e620000000a00 */
[----:B------:R-:W-:Y:S01]  /*2920*/  FSEL R126, R220, -INF , P1 ;  /* 0xff800000dc7e7808 */ /* 0x000fe20000800000 */
[----:B------:R-:W-:Y:S01]  /*2930*/  FMUL.FTZ R121, R208, R225 ;  /* 0x000000e1d0797220 */ /* 0x000fe20000410000 */
[----:B------:R-:W-:Y:S01]  /*2940*/  FSEL R208, R216, -INF , P1 ;  /* 0xff800000d8d07808 */ /* 0x000fe20000800000 */
[----:B------:R-:W-:Y:S01]  /*2950*/  FMUL.FTZ R123, R123, R122 ;  /* 0x0000007a7b7b7220 */ /* 0x000fe20000410000 */
[----:B------:R-:W-:Y:S01]  /*2960*/  FADD.FTZ R212, R125, -R21 ;  /* 0x800000157dd47221 */ /* 0x000fe20000010000 */
[----:B------:R-:W-:Y:S01]  /*2970*/  FMUL.FTZ R122, R214, R227 ;  /* 0x000000e3d67a7220 */ /* 0x000fe20000410000 */
[--C-:B------:R-:W-:Y:S01]  /*2980*/  FFMA.FTZ R125, R20, UR14, -R7.reuse ;  /* 0x0000000e147d7c23 */ /* 0x100fe20008010807 */
[----:B------:R-:W-:Y:S01]  /*2990*/  FFMA.FTZ R126, R126, UR14, -R7 ;  /* 0x0000000e7e7e7c23 */ /* 0x000fe20008010807 */
[----:B----4-:R-:W-:Y:S01]  /*29a0*/  FSEL R225, R217, -INF , P2 ;  /* 0xff800000d9e17808 */ /* 0x010fe20001000000 */
[----:B------:R-:W-:Y:S01]  /*29b0*/  FFMA.FTZ R208, R208, UR14, -R15 ;  /* 0x0000000ed0d07c23 */ /* 0x000fe2000801080f */
[----:B------:R-:W-:Y:S01]  /*29c0*/  FSEL R227, R219, -INF , P1 ;  /* 0xff800000dbe37808 */ /* 0x000fe20000800000 */
[----:B------:R-:W-:Y:S01]  /*29d0*/  FADD.FTZ R210, R127, -R21 ;  /* 0x800000157fd27221 */ /* 0x000fe20000010000 */
[----:B------:R-:W-:Y:S01]  /*29e0*/  FSEL R7, R221, -INF , P1 ;  /* 0xff800000dd077808 */ /* 0x000fe20000800000 */
[----:B------:R2:W-:Y:S01]  /*29f0*/  MUFU.EX2 R15, R120 ;  /* 0x00000078000f7308 */ /* 0x0005e20000000800 */
[----:B------:R-:W-:Y:S01]  /*2a00*/  FSEL R127, R172, -INF , P2 ;  /* 0xff800000ac7f7808 */ /* 0x000fe20001000000 */
[--C-:B------:R-:W-:Y:S01]  /*2a10*/  FFMA.FTZ R225, R225, UR14, -R6.reuse ;  /* 0x0000000ee1e17c23 */ /* 0x100fe20008010806 */
[----:B------:R-:W-:Y:S01]  /*2a20*/  FFMA.FTZ R21, R227, UR14, -R6 ;  /* 0x0000000ee3157c23 */ /* 0x000fe20008010806 */
[----:B------:R-:W-:Y:S01]  /*2a30*/  FMUL.FTZ R153, R166, R153 ;  /* 0x00000099a6997220 */ /* 0x000fe20000410000 */
[----:B------:R-:W-:Y:S01]  /*2a40*/  FFMA.FTZ R6, -R155, R155, 1 ;  /* 0x3f8000009b067423 */ /* 0x000fe2000001019b */
[--C-:B------:R-:W-:Y:S01]  /*2a50*/  FFMA.FTZ R127, R127, UR14, -R10.reuse ;  /* 0x0000000e7f7f7c23 */ /* 0x100fe2000801080a */
[----:B------:R-:W-:Y:S01]  /*2a60*/  FSEL R214, R222, -INF , P2 ;  /* 0xff800000ded67808 */ /* 0x000fe20001000000 */
[----:B------:R-:W-:Y:S01]  /*2a70*/  FMUL.FTZ R155, R154, R153 ;  /* 0x000000999a9b7220 */ /* 0x000fe20000410000 */
[----:B--2---:R-:W-:Y:S01]  /*2a80*/  FFMA.FTZ R120, R7, UR14, -R10 ;  /* 0x0000000e07787c23 */ /* 0x004fe2000801080a */
[----:B------:R-:W-:Y:S01]  /*2a90*/  FMUL.FTZ R7, R167, R212 ;  /* 0x000000d4a7077220 */ /* 0x000fe20000410000 */
[----:B------:R-:W-:Y:S01]  /*2aa0*/  FMUL.FTZ R10, R168, R213 ;  /* 0x000000d5a80a7220 */ /* 0x000fe20000410000 */
[----:B------:R2:W3:Y:S01]  /*2ab0*/  MUFU.EX2 R124, R208 ;  /* 0x000000d0007c7308 */ /* 0x0004e20000000800 */
[----:B------:R-:W-:Y:S01]  /*2ac0*/  FSEL R212, R173, -INF , P2 ;  /* 0xff800000add47808 */ /* 0x000fe20001000000 */
[----:B------:R-:W-:Y:S01]  /*2ad0*/  FMUL.FTZ R154, R6, R7 ;  /* 0x00000007069a7220 */ /* 0x000fe20000410000 */
[----:B------:R-:W-:Y:S01]  /*2ae0*/  FMUL.FTZ R7, R171, R210 ;  /* 0x000000d2ab077220 */ /* 0x000fe20000410000 */
[----:B------:R-:W-:Y:S01]  /*2af0*/  FMUL.FTZ R153, R157, R10 ;  /* 0x0000000a9d997220 */ /* 0x000fe20000410000 */
[----:B------:R-:W-:Y:S01]  /*2b00*/  FSEL R10, R175, -INF , P1 ;  /* 0xff800000af0a7808 */ /* 0x000fe20000800000 */
[----:B------:R-:W-:Y:S01]  /*2b10*/  FFMA.FTZ R212, R212, UR14, -R11 ;  /* 0x0000000ed4d47c23 */ /* 0x000fe2000801080b */
[----:B------:R-:W-:Y:S01]  /*2b20*/  FSEL R157, R178, -INF , P1 ;  /* 0xff800000b29d7808 */ /* 0x000fe20000800000 */
[----:B------:R4:W5:Y:S01]  /*2b30*/  MUFU.EX2 R20, R225 ;  /* 0x000000e100147308 */ /* 0x0009620000000800 */
[----:B--2---:R-:W-:Y:S01]  /*2b40*/  FFMA.FTZ R208, -R159, R159, 1 ;  /* 0x3f8000009fd07423 */ /* 0x004fe2000001019f */
[----:B------:R-:W-:Y:S01]  /*2b50*/  FSEL R159, R176, -INF , P2 ;  /* 0xff800000b09f7808 */ /* 0x000fe20001000000 */
[----:B------:R-:W-:Y:S01]  /*2b60*/  FFMA.FTZ R210, -R158, R158, 1 ;  /* 0x3f8000009ed27423 */ /* 0x000fe2000001019e */
[--C-:B------:R-:W-:Y:S01]  /*2b70*/  FFMA.FTZ R157, R157, UR14, -R8.reuse ;  /* 0x0000000e9d9d7c23 */ /* 0x100fe20008010808 */
[----:B------:R-:W-:Y:S01]  /*2b80*/  FMUL.FTZ R208, R208, R7 ;  /* 0x00000007d0d07220 */ /* 0x000fe20000410000 */
[----:B------:R-:W-:Y:S01]  /*2b90*/  FFMA.FTZ R214, R214, UR14, -R9 ;  /* 0x0000000ed6d67c23 */ /* 0x000fe20008010809 */
[----:B------:R-:W2:Y:S01]  /*2ba0*/  LDS.64 R6, [R22+0x1e260] ;  /* 0x01e2600016067984 */ /* 0x000ea20000000a00 */
[----:B------:R-:W-:Y:S01]  /*2bb0*/  FFMA.FTZ R159, R159, UR14, -R8 ;  /* 0x0000000e9f9f7c23 */ /* 0x000fe20008010808 */
[----:B----4-:R-:W-:Y:S01]  /*2bc0*/  FFMA.FTZ R225, R10, UR14, -R11 ;  /* 0x0000000e0ae17c23 */ /* 0x010fe2000801080b */
[--C-:B-1----:R-:W-:Y:S01]  /*2bd0*/  FADD.FTZ R11, R128, -R12.reuse ;  /* 0x8000000c800b7221 */ /* 0x102fe20000010000 */
[--C-:B------:R-:W-:Y:S01]  /*2be0*/  FADD.FTZ R10, R129, -R13.reuse ;  /* 0x8000000d810a7221 */ /* 0x100fe20000010000 */
[----:B------:R-:W-:Y:S01]  /*2bf0*/  FADD.FTZ R128, R131, -R13 ;  /* 0x8000000d83807221 */ /* 0x000fe20000010000 */
[----:B------:R-:W-:Y:S01]  /*2c00*/  FSEL R8, R179, -INF , P1 ;  /* 0xff800000b3087808 */ /* 0x000fe20000800000 */
[----:B------:R-:W-:Y:S01]  /*2c10*/  FMUL.FTZ R11, R162, R11 ;  /* 0x0000000ba20b7220 */ /* 0x000fe20000410000 */
[----:B------:R-:W-:Y:S01]  /*2c20*/  FMUL.FTZ R129, R163, R10 ;  /* 0x0000000aa3817220 */ /* 0x000fe20000410000 */
[----:B------:R-:W-:Y:S01]  /*2c30*/  FADD.FTZ R227, R130, -R12 ;  /* 0x8000000c82e37221 */ /* 0x000fe20000010000 */
[----:B------:R1:W-:Y:S01]  /*2c40*/  MUFU.EX2 R13, R120 ;  /* 0x00000078000d7308 */ /* 0x0003e20000000800 */
[----:B------:R-:W-:Y:S01]  /*2c50*/  FMUL.FTZ R131, R156, R11 ;  /* 0x0000000b9c837220 */ /* 0x000fe20000410000 */
[----:B------:R-:W-:Y:S01]  /*2c60*/  FFMA.FTZ R213, R8, UR14, -R9 ;  /* 0x0000000e08d57c23 */ /* 0x000fe20008010809 */
[----:B------:R-:W4:Y:S01]  /*2c70*/  LDS.64 R10, [R22+0x1e280] ;  /* 0x01e28000160a7984 */ /* 0x000f220000000a00 */
[----:B------:R-:W-:Y:S01]  /*2c80*/  FMUL.FTZ R210, R210, R129 ;  /* 0x00000081d2d27220 */ /* 0x000fe20000410000 */
[----:B------:R-:W-:Y:S01]  /*2c90*/  FSEL R9, R180, -INF , P2 ;  /* 0xff800000b4097808 */ /* 0x000fe20001000000 */
[----:B------:R-:W-:Y:S01]  /*2ca0*/  FFMA.FTZ R8, -R161, R161, 1 ;  /* 0x3f800000a1087423 */ /* 0x000fe200000101a1 */
[----:B------:R-:W-:Y:S01]  /*2cb0*/  FSEL R129, R182, -INF , P1 ;  /* 0xff800000b6817808 */ /* 0x000fe20000800000 */
[----:B------:R-:W-:Y:S01]  /*2cc0*/  FMUL.FTZ R161, R174, R227 ;  /* 0x000000e3aea17220 */ /* 0x000fe20000410000 */
[----:B------:R-:W-:Y:S01]  /*2cd0*/  FMUL.FTZ R227, R177, R128 ;  /* 0x00000080b1e37220 */ /* 0x000fe20000410000 */
[--C-:B-1----:R-:W-:Y:S01]  /*2ce0*/  FFMA.FTZ R120, R9, UR14, -R4.reuse ;  /* 0x0000000e09787c23 */ /* 0x102fe20008010804 */
[----:B------:R-:W-:Y:S01]  /*2cf0*/  MUFU.EX2 R12, R127 ;  /* 0x0000007f000c7308 */ /* 0x000fe20000000800 */
[----:B------:R-:W-:Y:S01]  /*2d00*/  FFMA.FTZ R156, R129, UR14, -R4 ;  /* 0x0000000e819c7c23 */ /* 0x000fe20008010804 */
[----:B------:R-:W-:Y:S01]  /*2d10*/  FSEL R4, R223, -INF , P1 ;  /* 0xff800000df047808 */ /* 0x000fe20000800000 */
[----:B------:R-:W-:Y:S01]  /*2d20*/  FMUL.FTZ R161, R160, R161 ;  /* 0x000000a1a0a17220 */ /* 0x000fe20000410000 */
[----:B------:R-:W-:Y:S01]  /*2d30*/  FMUL.FTZ R160, R8, R227 ;  /* 0x000000e308a07220 */ /* 0x000fe20000410000 */
[----:B------:R-:W-:Y:S01]  /*2d40*/  FSEL R158, R181, -INF , P2 ;  /* 0xff800000b59e7808 */ /* 0x000fe20001000000 */
[----:B------:R-:W1:Y:S01]  /*2d50*/  LDS.64 R8, [R22+0x1e2a0] ;  /* 0x01e2a00016087984 */ /* 0x000e620000000a00 */
[----:B------:R-:W-:Y:S01]  /*2d60*/  FFMA.FTZ R215, -R215, R215, 1 ;  /* 0x3f800000d7d77423 */ /* 0x000fe200000101d7 */
[----:B------:R3:W-:Y:S01]  /*2d70*/  MUFU.EX2 R127, R212 ;  /* 0x000000d4007f7308 */ /* 0x0007e20000000800 */
[----:B------:R-:W-:Y:S01]  /*2d80*/  FFMA.FTZ R216, -R216, R216, 1 ;  /* 0x3f800000d8d87423 */ /* 0x000fe200000101d8 */
[--C-:B------:R-:W-:Y:S01]  /*2d90*/  FFMA.FTZ R158, R158, UR14, -R5.reuse ;  /* 0x0000000e9e9e7c23 */ /* 0x100fe20008010805 */
[----:B------:R-:W-:Y:S01]  /*2da0*/  FFMA.FTZ R217, -R217, R217, 1 ;  /* 0x3f800000d9d97423 */ /* 0x000fe200000101d9 */
[----:B------:R-:W-:Y:S01]  /*2db0*/  FFMA.FTZ R172, -R172, R172, 1 ;  /* 0x3f800000acac7423 */ /* 0x000fe200000101ac */
[----:B------:R-:W-:Y:S01]  /*2dc0*/  FFMA.FTZ R176, -R176, R176, 1 ;  /* 0x3f800000b0b07423 */ /* 0x000fe200000101b0 */
[----:B------:R-:W-:Y:S01]  /*2dd0*/  FFMA.FTZ R178, -R178, R178, 1 ;  /* 0x3f800000b2b27423 */ /* 0x000fe200000101b2 */
[----:B------:R-:W-:Y:S01]  /*2de0*/  FFMA.FTZ R222, -R222, R222, 1 ;  /* 0x3f800000dede7423 */ /* 0x000fe200000101de */
[----:B------:R-:W5:Y:S01]  /*2df0*/  MUFU.EX2 R21, R21 ;  /* 0x0000001500157308 */ /* 0x000f620000000800 */
[----:B---3--:R-:W-:Y:S01]  /*2e00*/  FFMA.FTZ R212, R4, UR14, -R5 ;  /* 0x0000000e04d47c23 */ /* 0x008fe20008010805 */
[----:B------:R-:W-:Y:S01]  /*2e10*/  FFMA.FTZ R179, -R179, R179, 1 ;  /* 0x3f800000b3b37423 */ /* 0x000fe200000101b3 */
[--C-:B--2---:R-:W-:Y:S01]  /*2e20*/  FADD.FTZ R4, R133, -R7.reuse ;  /* 0x8000000785047221 */ /* 0x104fe20000010000 */
[----:B------:R-:W-:Y:S01]  /*2e30*/  FADD.FTZ R7, R135, -R7 ;  /* 0x8000000787077221 */ /* 0x000fe20000010000 */
[----:B------:R-:W-:Y:S01]  /*2e40*/  FFMA.FTZ R135, -R165, R165, 1 ;  /* 0x3f800000a5877423 */ /* 0x000fe200000101a5 */
[--C-:B------:R-:W-:Y:S01]  /*2e50*/  FADD.FTZ R227, R132, -R6.reuse ;  /* 0x8000000684e37221 */ /* 0x100fe20000010000 */
[----:B------:R-:W-:Y:S01]  /*2e60*/  FMUL.FTZ R4, R211, R4 ;  /* 0x00000004d3047220 */ /* 0x000fe20000410000 */
[----:B------:R-:W2:Y:S01]  /*2e70*/  MUFU.EX2 R126, R126 ;  /* 0x0000007e007e7308 */ /* 0x000ea20000000800 */
[----:B------:R-:W-:Y:S01]  /*2e80*/  FADD.FTZ R6, R134, -R6 ;  /* 0x8000000686067221 */ /* 0x000fe20000010000 */
[----:B------:R-:W-:Y:S01]  /*2e90*/  FMUL.FTZ R7, R124, R7 ;  /* 0x000000077c077220 */ /* 0x000fe20000410000 */
[----:B------:R-:W-:Y:S01]  /*2ea0*/  FMUL.FTZ R135, R135, R4 ;  /* 0x0000000487877220 */ /* 0x000fe20000410000 */
[----:B------:R-:W-:Y:S01]  /*2eb0*/  FFMA.FTZ R134, -R164, R164, 1 ;  /* 0x3f800000a4867423 */ /* 0x000fe200000101a4 */
[----:B------:R-:W3:Y:S01]  /*2ec0*/  LDS.64 R4, [R22+0x1e2c0] ;  /* 0x01e2c00016047984 */ /* 0x000ee20000000a00 */
[----:B------:R-:W-:Y:S01]  /*2ed0*/  FMUL.FTZ R6, R15, R6 ;  /* 0x000000060f067220 */ /* 0x000fe20000410000 */
[----:B------:R-:W-:Y:S01]  /*2ee0*/  FFMA.FTZ R164, -R218, R218, 1 ;  /* 0x3f800000daa47423 */ /* 0x000fe200000101da */
[----:B------:R4:W-:Y:S01]  /*2ef0*/  MUFU.EX2 R129, R159 ;  /* 0x0000009f00817308 */ /* 0x0009e20000000800 */
[----:B------:R-:W-:Y:S01]  /*2f00*/  FMUL.FTZ R227, R14, R227 ;  /* 0x000000e30ee37220 */ /* 0x000fe20000410000 */
[----:B------:R-:W-:Y:S01]  /*2f10*/  FMUL.FTZ R133, R215, R6 ;  /* 0x00000006d7857220 */ /* 0x000fe20000410000 */
[----:B------:R-:W-:Y:S01]  /*2f20*/  FFMA.FTZ R180, -R180, R180, 1 ;  /* 0x3f800000b4b47423 */ /* 0x000fe200000101b4 */
[----:B------:R-:W-:Y:S01]  /*2f30*/  FFMA.FTZ R182, -R182, R182, 1 ;  /* 0x3f800000b6b67423 */ /* 0x000fe200000101b6 */
[----:B------:R-:W-:Y:S01]  /*2f40*/  FFMA.FTZ R181, -R181, R181, 1 ;  /* 0x3f800000b5b57423 */ /* 0x000fe200000101b5 */
[----:B------:R-:W-:Y:S01]  /*2f50*/  FFMA.FTZ R223, -R223, R223, 1 ;  /* 0x3f800000dfdf7423 */ /* 0x000fe200000101df */
[----:B------:R-:W-:Y:S01]  /*2f60*/  FMUL.FTZ R134, R134, R227 ;  /* 0x000000e386867220 */ /* 0x000fe20000410000 */
[----:B------:R2:W-:Y:S01]  /*2f70*/  MUFU.EX2 R130, R157 ;  /* 0x0000009d00827308 */ /* 0x0005e20000000800 */
[--C-:B----4-:R-:W-:Y:S01]  /*2f80*/  FADD.FTZ R159, R136, -R10.reuse ;  /* 0x8000000a889f7221 */ /* 0x110fe20000010000 */
[----:B------:R-:W-:Y:S01]  /*2f90*/  FMUL.FTZ R136, R216, R7 ;  /* 0x00000007d8887220 */ /* 0x000fe20000410000 */
[----:B------:R-:W-:Y:S01]  /*2fa0*/  FADD.FTZ R10, R138, -R10 ;  /* 0x8000000a8a0a7221 */ /* 0x000fe20000010000 */
[--C-:B------:R-:W-:Y:S01]  /*2fb0*/  FADD.FTZ R7, R139, -R11.reuse ;  /* 0x8000000b8b077221 */ /* 0x100fe20000010000 */
[----:B-----5:R-:W-:Y:S01]  /*2fc0*/  FMUL.FTZ R6, R20, R159 ;  /* 0x0000009f14067220 */ /* 0x020fe20000410000 */
[----:B------:R-:W-:Y:S01]  /*2fd0*/  FADD.FTZ R216, R137, -R11 ;  /* 0x8000000b89d87221 */ /* 0x000fe20000010000 */
[----:B------:R-:W-:Y:S01]  /*2fe0*/  FFMA.FTZ R138, -R219, R219, 1 ;  /* 0x3f800000db8a7423 */ /* 0x000fe200000101db */
[----:B------:R-:W4:Y:S01]  /*2ff0*/  MUFU.EX2 R125, R125 ;  /* 0x0000007d007d7308 */ /* 0x000f220000000800 */
[----:B--2---:R-:W-:Y:S01]  /*3000*/  FMUL.FTZ R157, R21, R10 ;  /* 0x0000000a159d7220 */ /* 0x004fe20000410000 */
[----:B------:R-:W-:Y:S01]  /*3010*/  FMUL.FTZ R137, R217, R6 ;  /* 0x00000006d9897220 */ /* 0x000fe20000410000 */
[----:B------:R-:W-:Y:S01]  /*3020*/  FMUL.FTZ R10, R126, R7 ;  /* 0x000000077e0a7220 */ /* 0x000fe20000410000 */
[--C-:B-1----:R-:W-:Y:S01]  /*3030*/  FADD.FTZ R142, R142, -R8.reuse ;  /* 0x800000088e8e7221 */ /* 0x102fe20000010000 */
[----:B------:R1:W2:Y:S01]  /*3040*/  LDS.64 R6, [R22+0x1e2e0] ;  /* 0x01e2e00016067984 */ /* 0x0002a20000000a00 */
[----:B------:R-:W-:Y:S01]  /*3050*/  FMUL.FTZ R138, R138, R157 ;  /* 0x0000009d8a8a7220 */ /* 0x000fe20000410000 */
[----:B------:R-:W-:Y:S01]  /*3060*/  FADD.FTZ R157, R140, -R8 ;  /* 0x800000088c9d7221 */ /* 0x000fe20000010000 */
[----:B------:R-:W5:Y:S01]  /*3070*/  MUFU.EX2 R128, R225 ;  /* 0x000000e100807308 */ /* 0x000f620000000800 */
[----:B------:R-:W-:Y:S01]  /*3080*/  FFMA.FTZ R139, -R220, R220, 1 ;  /* 0x3f800000dc8b7423 */ /* 0x000fe200000101dc */
[----:B------:R-:W-:Y:S01]  /*3090*/  FFMA.FTZ R140, -R221, R221, 1 ;  /* 0x3f800000dd8c7423 */ /* 0x000fe200000101dd */
[----:B------:R-:W-:Y:S01]  /*30a0*/  FMUL.FTZ R157, R12, R157 ;  /* 0x0000009d0c9d7220 */ /* 0x000fe20000410000 */
[----:B------:R-:W-:Y:S01]  /*30b0*/  F2FP.BF16.F32.PACK_AB R177, R177, R174 ;  /* 0x000000aeb1b1723e */ /* 0x000fe200000010ff */
[----:B------:R-:W-:-:S02]  /*30c0*/  FMUL.FTZ R139, R139, R10 ;  /* 0x0000000a8b8b7220 */ /* 0x000fc40000410000 */
[----:B-1----:R-:W-:Y:S01]  /*30d0*/  FMUL.FTZ R22, R172, R157 ;  /* 0x0000009dac167220 */ /* 0x002fe20000410000 */
[----:B------:R1:W5:Y:S01]  /*30e0*/  MUFU.EX2 R132, R214 ;  /* 0x000000d600847308 */ /* 0x0003620000000800 */
[----:B----4-:R-:W-:-:S04]  /*30f0*/  FMUL.FTZ R159, R125, R216 ;  /* 0x000000d87d9f7220 */ /* 0x010fc80000410000 */
[----:B------:R-:W-:Y:S01]  /*3100*/  FMUL.FTZ R164, R164, R159 ;  /* 0x0000009fa4a47220 */ /* 0x000fe20000410000 */
[--C-:B------:R-:W-:Y:S01]  /*3110*/  FADD.FTZ R159, R143, -R9.reuse ;  /* 0x800000098f9f7221 */ /* 0x100fe20000010000 */
[--C-:B---3--:R-:W-:Y:S01]  /*3120*/  FADD.FTZ R144, R144, -R4.reuse ;  /* 0x8000000490907221 */ /* 0x108fe20000010000 */
[----:B------:R5:W-:Y:S01]  /*3130*/  MUFU.EX2 R10, R120 ;  /* 0x00000078000a7308 */ /* 0x000be20000000800 */
[----:B-1----:R-:W-:Y:S01]  /*3140*/  FADD.FTZ R214, R141, -R9 ;  /* 0x800000098dd67221 */ /* 0x002fe20000010000 */
[----:B------:R-:W-:Y:S01]  /*3150*/  FMUL.FTZ R9, R13, R142 ;  /* 0x0000008e0d097220 */ /* 0x000fe20000410000 */
[----:B------:R-:W-:Y:S01]  /*3160*/  FADD.FTZ R157, R146, -R4 ;  /* 0x80000004929d7221 */ /* 0x000fe20000010000 */
[--C-:B------:R-:W-:Y:S01]  /*3170*/  FADD.FTZ R4, R147, -R5.reuse ;  /* 0x8000000593047221 */ /* 0x100fe20000010000 */
[----:B------:R-:W-:Y:S01]  /*3180*/  FFMA.FTZ R143, -R175, R175, 1 ;  /* 0x3f800000af8f7423 */ /* 0x000fe200000101af */
[----:B------:R-:W-:Y:S01]  /*3190*/  FMUL.FTZ R140, R140, R9 ;  /* 0x000000098c8c7220 */ /* 0x000fe20000410000 */
[----:B------:R-:W-:Y:S01]  /*31a0*/  FMUL.FTZ R157, R130, R157 ;  /* 0x0000009d829d7220 */ /* 0x000fe20000410000 */
[----:B------:R-:W1:Y:S01]  /*31b0*/  MUFU.EX2 R11, R213 ;  /* 0x000000d5000b7308 */ /* 0x000e620000000800 */
[----:B-----5:R-:W-:Y:S01]  /*31c0*/  FMUL.FTZ R120, R128, R159 ;  /* 0x0000009f80787220 */ /* 0x020fe20000410000 */
[----:B------:R-:W-:Y:S01]  /*31d0*/  FADD.FTZ R159, R145, -R5 ;  /* 0x80000005919f7221 */ /* 0x000fe20000010000 */
[----:B------:R-:W-:Y:S01]  /*31e0*/  FMUL.FTZ R145, R129, R144 ;  /* 0x0000009081917220 */ /* 0x000fe20000410000 */
[----:B------:R-:W-:Y:S01]  /*31f0*/  FFMA.FTZ R141, -R173, R173, 1 ;  /* 0x3f800000ad8d7423 */ /* 0x000fe200000101ad */
[----:B------:R-:W-:Y:S01]  /*3200*/  FMUL.FTZ R143, R143, R120 ;  /* 0x000000788f8f7220 */ /* 0x000fe20000410000 */
[----:B------:R-:W-:Y:S01]  /*3210*/  FMUL.FTZ R159, R132, R159 ;  /* 0x0000009f849f7220 */ /* 0x000fe20000410000 */
[----:B------:R-:W-:Y:S01]  /*3220*/  FMUL.FTZ R144, R176, R145 ;  /* 0x00000091b0907220 */ /* 0x000fe20000410000 */
[----:B------:R-:W3:Y:S01]  /*3230*/  MUFU.EX2 R8, R156 ;  /* 0x0000009c00087308 */ /* 0x000ee20000000800 */
[----:B------:R-:W-:Y:S01]  /*3240*/  FMUL.FTZ R145, R178, R157 ;  /* 0x0000009db2917220 */ /* 0x000fe20000410000 */
[----:B------:R-:W-:Y:S01]  /*3250*/  FMUL.FTZ R147, R222, R159 ;  /* 0x0000009fde937220 */ /* 0x000fe20000410000 */
[----:B------:R-:W-:Y:S01]  /*3260*/  FMUL.FTZ R214, R127, R214 ;  /* 0x000000d67fd67220 */ /* 0x000fe20000410000 */
[----:B------:R-:W-:Y:S01]  /*3270*/  F2FP.BF16.F32.PACK_AB R176, R163, R162 ;  /* 0x000000a2a3b0723e */ /* 0x000fe200000010ff */
[--C-:B--2---:R-:W-:Y:S01]  /*3280*/  FADD.FTZ R157, R148, -R6.reuse ;  /* 0x80000006949d7221 */ /* 0x104fe20000010000 */
[----:B------:R-:W-:Y:S01]  /*3290*/  FADD.FTZ R159, R150, -R6 ;  /* 0x80000006969f7221 */ /* 0x000fe20000010000 */
[--C-:B------:R-:W-:Y:S01]  /*32a0*/  FADD.FTZ R6, R149, -R7.reuse ;  /* 0x8000000795067221 */ /* 0x100fe20000010000 */
[----:B------:R2:W4:Y:S01]  /*32b0*/  MUFU.EX2 R9, R158 ;  /* 0x0000009e00097308 */ /* 0x0005220000000800 */
[----:B------:R-:W-:Y:S01]  /*32c0*/  FADD.FTZ R120, R151, -R7 ;  /* 0x8000000797787221 */ /* 0x000fe20000010000 */
[----:B------:R-:W-:-:S02]  /*32d0*/  IMAD.U32 R7, RZ, RZ, UR6 ;  /* 0x00000006ff077e24 */ /* 0x000fc4000f8e00ff */
[----:B-1----:R-:W-:Y:S01]  /*32e0*/  FMUL.FTZ R4, R11, R4 ;  /* 0x000000040b047220 */ /* 0x002fe20000410000 */
[----:B------:R-:W-:Y:S01]  /*32f0*/  FMUL.FTZ R157, R10, R157 ;  /* 0x0000009d0a9d7220 */ /* 0x000fe20000410000 */
[----:B------:R-:W-:Y:S01]  /*3300*/  FMUL.FTZ R141, R141, R214 ;  /* 0x000000d68d8d7220 */ /* 0x000fe20000410000 */
[----:B------:R-:W-:Y:S02]  /*3310*/  IMAD R7, R7, 0x2000, R0 ;  /* 0x0000200007077824 */ /* 0x000fe400078e0200 */
[----:B------:R-:W-:Y:S01]  /*3320*/  FMUL.FTZ R4, R179, R4 ;  /* 0x00000004b3047220 */ /* 0x000fe20000410000 */
[----:B------:R-:W1:Y:S01]  /*3330*/  MUFU.EX2 R5, R212 ;  /* 0x000000d400057308 */ /* 0x000e620000000800 */
[----:B---3--:R-:W-:Y:S01]  /*3340*/  FMUL.FTZ R159, R8, R159 ;  /* 0x0000009f089f7220 */ /* 0x008fe20000410000 */
[----:B------:R-:W-:Y:S01]  /*3350*/  FMUL.FTZ R146, R180, R157 ;  /* 0x0000009db4927220 */ /* 0x000fe20000410000 */
[----:B------:R-:W-:Y:S01]  /*3360*/  F2FP.BF16.F32.PACK_AB R156, R152, R121 ;  /* 0x00000079989c723e */ /* 0x000fe200000010ff */
[----:B------:R-:W-:-:S02]  /*3370*/  IMAD R7, R7, 0x2, R18 ;  /* 0x0000000207077824 */ /* 0x000fc400078e0212 */
[----:B------:R-:W-:Y:S01]  /*3380*/  FMUL.FTZ R182, R182, R159 ;  /* 0x0000009fb6b67220 */ /* 0x000fe20000410000 */
[----:B------:R-:W-:Y:S02]  /*3390*/  F2FP.BF16.F32.PACK_AB R157, R122, R123 ;  /* 0x0000007b7a9d723e */ /* 0x000fe400000010ff */
[----:B--2---:R-:W-:Y:S01]  /*33a0*/  F2FP.BF16.F32.PACK_AB R158, R154, R155 ;  /* 0x0000009b9a9e723e */ /* 0x004fe200000010ff */
[----:B----4-:R-:W-:Y:S01]  /*33b0*/  FMUL.FTZ R6, R9, R6 ;  /* 0x0000000609067220 */ /* 0x010fe20000410000 */
[----:B------:R-:W-:Y:S02]  /*33c0*/  F2FP.BF16.F32.PACK_AB R159, R208, R153 ;  /* 0x00000099d09f723e */ /* 0x000fe400000010ff */
[----:B------:R-:W-:Y:S01]  /*33d0*/  F2FP.BF16.F32.PACK_AB R152, R210, R131 ;  /* 0x00000083d298723e */ /* 0x000fe200000010ff */
[----:B------:R-:W-:Y:S01]  /*33e0*/  FMUL.FTZ R181, R181, R6 ;  /* 0x00000006b5b57220 */ /* 0x000fe20000410000 */
[----:B------:R-:W-:Y:S01]  /*33f0*/  F2FP.BF16.F32.PACK_AB R153, R160, R161 ;  /* 0x000000a1a099723e */ /* 0x000fe200000010ff */
[----:B------:R2:W-:Y:S01]  /*3400*/  STSM.16.MT88.4 [R7+0x1e800], R156 ;  /* 0x01e8009c07007844 */ /* 0x0005e20000004200 */
[----:B------:R-:W-:Y:S01]  /*3410*/  F2FP.BF16.F32.PACK_AB R154, R135, R134 ;  /* 0x00000086879a723e */ /* 0x000fe200000010ff */
[----:B-1----:R-:W-:Y:S01]  /*3420*/  FMUL.FTZ R120, R5, R120 ;  /* 0x0000007805787220 */ /* 0x002fe20000410000 */
[----:B------:R-:W-:-:S02]  /*3430*/  F2FP.BF16.F32.PACK_AB R155, R136, R133 ;  /* 0x00000085889b723e */ /* 0x000fc400000010ff */
[----:B------:R-:W-:Y:S01]  /*3440*/  F2FP.BF16.F32.PACK_AB R148, R164, R137 ;  /* 0x00000089a494723e */ /* 0x000fe200000010ff */
[----:B------:R-:W-:Y:S01]  /*3450*/  FMUL.FTZ R223, R223, R120 ;  /* 0x00000078dfdf7220 */ /* 0x000fe20000410000 */
[----:B------:R-:W-:Y:S01]  /*3460*/  F2FP.BF16.F32.PACK_AB R149, R139, R138 ;  /* 0x0000008a8b95723e */ /* 0x000fe200000010ff */
[----:B------:R2:W-:Y:S01]  /*3470*/  STSM.16.MT88.4 [R7+0x1f000], R152 ;  /* 0x01f0009807007844 */ /* 0x0005e20000004200 */
[----:B------:R-:W-:Y:S02]  /*3480*/  F2FP.BF16.F32.PACK_AB R150, R141, R22 ;  /* 0x000000168d96723e */ /* 0x000fe400000010ff */
[----:B------:R-:W-:Y:S02]  /*3490*/  F2FP.BF16.F32.PACK_AB R151, R143, R140 ;  /* 0x0000008c8f97723e */ /* 0x000fe400000010ff */
[----:B------:R-:W-:Y:S02]  /*34a0*/  F2FP.BF16.F32.PACK_AB R144, R147, R144 ;  /* 0x000000909390723e */ /* 0x000fe400000010ff */
[----:B------:R-:W-:Y:S01]  /*34b0*/  F2FP.BF16.F32.PACK_AB R145, R4, R145 ;  /* 0x000000910491723e */ /* 0x000fe200000010ff */
[----:B------:R2:W-:Y:S01]  /*34c0*/  STSM.16.MT88.4 [R7+0x1f800], R148 ;  /* 0x01f8009407007844 */ /* 0x0005e20000004200 */
[----:B------:R-:W-:Y:S01]  /*34d0*/  F2FP.BF16.F32.PACK_AB R146, R181, R146 ;  /* 0x00000092b592723e */ /* 0x000fe200000010ff */
[----:B------:R-:W-:Y:S01]  /*34e0*/  IMAD R4, R209, 0x1000, R18 ;  /* 0x00001000d1047824 */ /* 0x000fe200078e0212 */
[----:B------:R-:W-:-:S02]  /*34f0*/  F2FP.BF16.F32.PACK_AB R147, R223, R182 ;  /* 0x000000b6df93723e */ /* 0x000fc400000010ff */
[----:B------:R-:W-:Y:S02]  /*3500*/  F2FP.BF16.F32.PACK_AB R120, R183, R224 ;  /* 0x000000e0b778723e */ /* 0x000fe400000010ff */
[----:B------:R-:W-:Y:S01]  /*3510*/  F2FP.BF16.F32.PACK_AB R121, R170, R169 ;  /* 0x000000a9aa79723e */ /* 0x000fe200000010ff */
[----:B------:R2:W-:Y:S01]  /*3520*/  STSM.16.MT88.4 [R7+0x20000], R144 ;  /* 0x0200009007007844 */ /* 0x0005e20000004200 */
[----:B------:R-:W-:Y:S02]  /*3530*/  F2FP.BF16.F32.PACK_AB R122, R167, R166 ;  /* 0x000000a6a77a723e */ /* 0x000fe400000010ff */
[----:B------:R-:W-:Y:S02]  /*3540*/  F2FP.BF16.F32.PACK_AB R123, R171, R168 ;  /* 0x000000a8ab7b723e */ /* 0x000fe400000010ff */
[----:B------:R-:W-:Y:S02]  /*3550*/  F2FP.BF16.F32.PACK_AB R178, R211, R14 ;  /* 0x0000000ed3b2723e */ /* 0x000fe400000010ff */
[----:B------:R-:W-:Y:S01]  /*3560*/  WARPGROUP.ARRIVE ;  /* 0x00000000000079c5 */ /* 0x000fe20000000000 */
[----:B------:R-:W-:-:S02]  /*3570*/  F2FP.BF16.F32.PACK_AB R179, R124, R15 ;  /* 0x0000000f7cb3723e */ /* 0x000fc400000010ff */
[----:B------:R-:W-:Y:S02]  /*3580*/  F2FP.BF16.F32.PACK_AB R132, R132, R129 ;  /* 0x000000818484723e */ /* 0x000fe400000010ff */
[----:B------:R-:W-:Y:S01]  /*3590*/  F2FP.BF16.F32.PACK_AB R133, R11, R130 ;  /* 0x000000820b85723e */ /* 0x000fe200000010ff */
[----:B------:R-:W-:Y:S01]  /*35a0*/  HGMMA.64x96x16.F32.BF16 R24, R120, gdesc[UR16].tnspB, R24, gsb0 ;  /* 0x4160001078187df0 */ /* 0x000fe20008001818 */
[----:B------:R-:W-:Y:S01]  /*35b0*/  UMOV UR18, UR12 ;  /* 0x0000000c00127c82 */ /* 0x000fe20008000000 */
[----:B------:R-:W-:Y:S01]  /*35c0*/  UMOV UR19, 0x80000020 ;  /* 0x8000002000137882 */ /* 0x000fe20000000000 */
[----:B------:R-:W-:Y:S01]  /*35d0*/  UIADD3 UR12, UR10, 0x80, URZ ;  /* 0x000000800a0c7890 */ /* 0x000fe2000fffe03f */
[----:B------:R-:W-:Y:S02]  /*35e0*/  F2FP.BF16.F32.PACK_AB R134, R9, R10 ;  /* 0x0000000a0986723e */ /* 0x000fe400000010ff */
[----:B------:R-:W-:Y:S02]  /*35f0*/  F2FP.BF16.F32.PACK_AB R135, R5, R8 ;  /* 0x000000080587723e */ /* 0x000fe400000010ff */
        /* <DEDUP_REMOVED lines=185> */
[----:B--2---:R-:W-:Y:S05]  /*4190*/  @!P0 BRA `(.L_x_353) ;  /* 0x0000000000048947 */ /* 0x004fea0003800000 */
[----:B------:R-:W-:Y:S01]  /*41a0*/  BPT.TRAP 0x1 ;  /* 0x000000040000795c */ /* 0x000fe20000300000 */
.L_x_353:
        /* <DEDUP_REMOVED lines=48> */
.L_x_354:
        /* <DEDUP_REMOVED lines=16> */
.L_x_344:
[----:B------:R-:W2:Y:S01]  /*45b0*/  S2UR UR7, SR_CTAID.Y ;  /* 0x00000000000779c3 */ /* 0x000ea20000002600 */
[----:B------:R-:W-:Y:S01]  /*45c0*/  ULDC UR6, c[0x0][0x850] ;  /* 0x0002140000067ab9 */ /* 0x000fe20000000800 */
[----:B------:R-:W3:Y:S01]  /*45d0*/  S2R R0, SR_TID.X ;  /* 0x0000000000007919 */ /* 0x000ee20000002100 */
[----:B------:R-:W-:Y:S01]  /*45e0*/  UISETP.NE.AND UP0, UPT, UR6, 0x1, UPT ;  /* 0x000000010600788c */ /* 0x000fe2000bf05270 */
[----:B------:R-:W-:Y:S01]  /*45f0*/  IMAD R23, R16, 0x1800, R23 ;  /* 0x0000180010177824 */ /* 0x000fe200078e0217 */
[----:B------:R-:W-:Y:S01]  /*4600*/  ULDC.64 UR14, c[0x0][0x818] ;  /* 0x00020600000e7ab9 */ /* 0x000fe20000000a00 */
[----:B------:R-:W-:Y:S01]  /*4610*/  ULDC UR12, c[0x0][0x870] ;  /* 0x00021c00000c7ab9 */ /* 0x000fe20000000800 */
[----:B------:R-:W-:Y:S01]  /*4620*/  ULDC.64 UR18, c[0x0][0x840] ;  /* 0x0002100000127ab9 */ /* 0x000fe20000000a00 */
[----:B------:R-:W5:Y:S01]  /*4630*/  S2UR UR17, SR_CTAID.X ;  /* 0x00000000001179c3 */ /* 0x000f620000002500 */
[----:B------:R-:W-:Y:S01]  /*4640*/  ULDC.64 UR20, c[0x0][0x868] ;  /* 0x00021a0000147ab9 */ /* 0x000fe20000000a00 */
[----:B------:R-:W-:-:S06]  /*4650*/  IMAD R23, R23, 0x4, R18 ;  /* 0x0000000417177824 */ /* 0x000fcc00078e0212 */
[----:B------:R-:W-:Y:S08]  /*4660*/  BAR.SYNC.DEFER_BLOCKING 0x1, 0x100 ;  /* 0x0044000000007b1d */ /* 0x000ff00000010000 */
[----:B------:R-:W4:Y:S01]  /*4670*/  S2UR UR24, SR_CTAID.Z ;  /* 0x00000000001879c3 */ /* 0x000f220000002700 */
[----:B------:R-:W-:Y:S01]  /*4680*/  @UP0 ULDC UR4, c[0x0][0x854] ;  /* 0x0002150000040ab9 */ /* 0x000fe20000000800 */
[----:B------:R-:W-:Y:S01]  /*4690*/  @UP0 ULDC UR9, c[0x0][0x858] ;  /* 0x0002160000090ab9 */ /* 0x000fe20000000800 */
[----:B------:R-:W-:Y:S01]  /*46a0*/  ULDC.64 UR22, c[0x0][0x848] ;  /* 0x0002120000167ab9 */ /* 0x000fe20000000a00 */
[----:B------:R-:W-:Y:S01]  /*46b0*/  BSSY B0, `(.L_x_356) ;  /* 0x0000073000007945 */ /* 0x000fe20003800000 */
[----:B--2---:R-:W-:-:S02]  /*46c0*/  UIMAD.WIDE.U32 UR4, UR7, UR4, URZ ;  /* 0x00000004070472a5 */ /* 0x004fc4000f8e003f */
[----:B------:R-:W-:Y:S02]  /*46d0*/  UMOV UR8, UR7 ;  /* 0x0000000700087c82 */ /* 0x000fe40008000000 */
[----:B------:R-:W-:Y:S02]  /*46e0*/  @UP0 USHF.R.U32.HI UR8, URZ, UR9, UR5 ;  /* 0x000000093f080299 */ /* 0x000fe40008011605 */
[----:B-----5:R-:W-:Y:S02]  /*46f0*/  UIMAD UR10, UR17, 0x3000, URZ ;  /* 0x00003000110a78a4 */ /* 0x020fe4000f8e023f */
[----:B------:R-:W-:Y:S01]  /*4700*/  USHF.R.S32.HI UR13, URZ, 0x1f, UR8 ;  /* 0x0000001f3f0d7899 */ /* 0x000fe20008011408 */
[----:B------:R2:W-:Y:S01]  /*4710*/  STS.128 [R23], R24 ;  /* 0x0000001817007388 */ /* 0x0005e20000000c00 */
[----:B------:R-:W-:Y:S01]  /*4720*/  USHF.R.S32.HI UR11, URZ, 0x1f, UR10 ;  /* 0x0000001f3f0b7899 */ /* 0x000fe2000801140a */
[----:B---3--:R-:W-:Y:S01]  /*4730*/  ISETP.NE.AND P1, PT, R0, 0x80, PT ;  /* 0x000000800000780c */ /* 0x008fe20003f25270 */
[----:B------:R-:W-:Y:S01]  /*4740*/  UIMAD UR9, UR13, UR14, URZ ;  /* 0x0000000e0d0972a4 */ /* 0x000fe2000f8e023f */
[----:B------:R2:W-:Y:S01]  /*4750*/  STS.128 [R23+0x800], R28 ;  /* 0x0008001c17007388 */ /* 0x0005e20000000c00 */
[----:B------:R-:W-:-:S02]  /*4760*/  UIMAD UR12, UR17, UR12, URZ ;  /* 0x0000000c110c72a4 */ /* 0x000fc4000f8e023f */
[----:B------:R-:W-:Y:S01]  /*4770*/  UIMAD.WIDE.U32 UR4, UR8, UR14, UR10 ;  /* 0x0000000e080472a5 */ /* 0x000fe2000f8e000a */
[----:B------:R2:W-:Y:S01]  /*4780*/  STS.128 [R23+0x1000], R32 ;  /* 0x0010002017007388 */ /* 0x0005e20000000c00 */
[----:B------:R-:W-:Y:S01]  /*4790*/  UIMAD UR16, UR8, UR15, UR9 ;  /* 0x0000000f081072a4 */ /* 0x000fe2000f8e0209 */
[----:B------:R-:W-:Y:S01]  /*47a0*/  ULDC UR14, c[0x0][0x80c] ;  /* 0x00020300000e7ab9 */ /* 0x000fe20000000800 */
[----:B------:R-:W-:Y:S01]  /*47b0*/  UIMAD.WIDE.U32 UR10, UR8, UR18, UR10 ;  /* 0x00000012080a72a5 */ /* 0x000fe2000f8e000a */
[----:B------:R2:W-:Y:S01]  /*47c0*/  STS.128 [R23+0x1800], R36 ;  /* 0x0018002417007388 */ /* 0x0005e20000000c00 */
[----:B------:R-:W-:Y:S02]  /*47d0*/  UIMAD UR12, UR12, UR14, URZ ;  /* 0x0000000e0c0c72a4 */ /* 0x000fe4000f8e023f */
[----:B----4-:R-:W-:Y:S01]  /*47e0*/  UIMAD UR9, UR24, UR14, URZ ;  /* 0x0000000e180972a4 */ /* 0x010fe2000f8e023f */
[----:B------:R2:W-:Y:S01]  /*47f0*/  STS.128 [R23+0x2000], R4 ;  /* 0x0020000417007388 */ /* 0x0005e20000000c00 */
[----:B------:R-:W-:-:S02]  /*4800*/  USHF.R.S32.HI UR15, URZ, 0x1f, UR12 ;  /* 0x0000001f3f0f7899 */ /* 0x000fc4000801140c */
[----:B------:R-:W-:Y:S01]  /*4810*/  USHF.R.S32.HI UR14, URZ, 0x1f, UR9 ;  /* 0x0000001f3f0e7899 */ /* 0x000fe20008011409 */
[----:B------:R2:W-:Y:S01]  /*4820*/  STS.128 [R23+0x2800], R44 ;  /* 0x0028002c17007388 */ /* 0x0005e20000000c00 */
[----:B------:R-:W-:Y:S02]  /*4830*/  UIADD3 UR12, UP0, UP1, UR12, UR9, UR8 ;  /* 0x000000090c0c7290 */ /* 0x000fe4000f91e008 */
[----:B------:R-:W-:Y:S01]  /*4840*/  UIMAD UR17, UR13, UR18, URZ ;  /* 0x000000120d1172a4 */ /* 0x000fe2000f8e023f */
[----:B------:R2:W-:Y:S01]  /*4850*/  STS.128 [R23+0x3000], R48 ;  /* 0x0030003017007388 */ /* 0x0005e20000000c00 */
[----:B------:R-:W-:Y:S02]  /*4860*/  UIADD3.X UR14, UR15, UR14, UR13, UP0, UP1 ;  /* 0x0000000e0f0e7290 */ /* 0x000fe400087e240d */
[----:B------:R-:W-:Y:S01]  /*4870*/  USHF.L.U32 UR9, UR12, 0x2, URZ ;  /* 0x000000020c097899 */ /* 0x000fe2000800063f */
[----:B------:R2:W-:Y:S01]  /*4880*/  STS.128 [R23+0x3800], R52 ;  /* 0x0038003417007388 */ /* 0x0005e20000000c00 */
[----:B------:R-:W-:-:S02]  /*4890*/  USHF.L.U64.HI UR12, UR12, 0x2, UR14 ;  /* 0x000000020c0c7899 */ /* 0x000fc4000801020e */
[----:B------:R-:W-:Y:S01]  /*48a0*/  UIADD3 UR18, UP0, UR9, UR20, URZ ;  /* 0x0000001409127290 */ /* 0x000fe2000ff1e03f */
[----:B------:R2:W-:Y:S01]  /*48b0*/  STS.128 [R23+0x4000], R56 ;  /* 0x0040003817007388 */ /* 0x0005e20000000c00 */
[----:B------:R-:W-:Y:S02]  /*48c0*/  UIMAD UR17, UR8, UR19, UR17 ;  /* 0x00000013081172a4 */ /* 0x000fe4000f8e0211 */
[----:B------:R-:W-:Y:S01]  /*48d0*/  USHF.R.S32.HI UR13, URZ, 0x1f, UR24 ;  /* 0x0000001f3f0d7899 */ /* 0x000fe20008011418 */
[----:B------:R2:W-:Y:S01]  /*48e0*/  STS.128 [R23+0x4800], R60 ;  /* 0x0048003c17007388 */ /* 0x0005e20000000c00 */
[----:B------:R-:W-:Y:S01]  /*48f0*/  UIADD3.X UR19, UR12, UR21, URZ, UP0, !UPT ;  /* 0x000000150c137290 */ /* 0x000fe200087fe43f */
[----:B------:R-:W-:Y:S01]  /*4900*/  IMAD.U32 R2, RZ, RZ, UR18 ;  /* 0x00000012ff027e24 */ /* 0x000fe2000f8e00ff */
[----:B------:R-:W-:Y:S01]  /*4910*/  UIADD3 UR5, UR5, UR16, URZ ;  /* 0x0000001005057290 */ /* 0x000fe2000fffe03f */
[----:B------:R2:W-:Y:S01]  /*4920*/  STS.128 [R23+0x5000], R64 ;  /* 0x0050004017007388 */ /* 0x0005e20000000c00 */
[----:B------:R-:W-:Y:S01]  /*4930*/  ULDC.64 UR20, c[0x0][0x820] ;  /* 0x0002080000147ab9 */ /* 0x000fe20000000a00 */
[----:B------:R-:W-:Y:S01]  /*4940*/  UIMAD UR15, UR13, UR22, URZ ;  /* 0x000000160d0f72a4 */ /* 0x000fe2000f8e023f */
[----:B------:R-:W-:Y:S01]  /*4950*/  IMAD.U32 R3, RZ, RZ, UR19 ;  /* 0x00000013ff037e24 */ /* 0x000fe2000f8e00ff */
[----:B------:R-:W-:Y:S01]  /*4960*/  UIMAD UR14, UR13, UR20, URZ ;  /* 0x000000140d0e72a4 */ /* 0x000fe2000f8e023f */
[----:B------:R2:W-:Y:S01]  /*4970*/  STS.128 [R23+0x5800], R68 ;  /* 0x0058004417007388 */ /* 0x0005e20000000c00 */
[----:B------:R-:W-:-:S02]  /*4980*/  UIADD3 UR11, UR11, UR17, URZ ;  /* 0x000000110b0b7290 */ /* 0x000fc4000fffe03f */
[----:B------:R-:W-:Y:S02]  /*4990*/  UIMAD UR13, UR24, UR21, UR14 ;  /* 0x00000015180d72a4 */ /* 0x000fe4000f8e020e */
[----:B------:R-:W-:Y:S01]  /*49a0*/  UIMAD.WIDE.U32 UR4, UR24, UR20, UR4 ;  /* 0x00000014180472a5 */ /* 0x000fe2000f8e0004 */
[----:B------:R-:W-:Y:S01]  /*49b0*/  ULDC.64 UR16, c[0x0][0x800] ;  /* 0x0002000000107ab9 */ /* 0x000fe20000000a00 */
[----:B------:R-:W-:Y:S02]  /*49c0*/  UIMAD.WIDE.U32 UR10, UR24, UR22, UR10 ;  /* 0x00000016180a72a5 */ /* 0x000fe4000f8e000a */
[----:B------:R-:W-:Y:S02]  /*49d0*/  UIADD3 UR13, UR5, UR13, URZ ;  /* 0x0000000d050d7290 */ /* 0x000fe4000fffe03f */
[----:B------:R-:W-:Y:S02]  /*49e0*/  ULEA UR16, UP0, UR4, UR16, 0x2 ;  /* 0x0000001004107291 */ /* 0x000fe4000f80103f */
[----:B------:R-:W-:Y:S01]  /*49f0*/  UIMAD UR15, UR24, UR23, UR15 ;  /* 0x00000017180f72a4 */ /* 0x000fe2000f8e020f */
[----:B------:R-:W-:Y:S01]  /*4a00*/  ULDC.64 UR20, c[0x0][0x828] ;  /* 0x00020a0000147ab9 */ /* 0x000fe20000000a00 */
[----:B------:R-:W-:-:S02]  /*4a10*/  ULEA.HI.X UR17, UR4, UR17, UR13, 0x2, UP0 ;  /* 0x0000001104117291 */ /* 0x000fc400080f140d */
[----:B------:R-:W-:Y:S02]  /*4a20*/  UIADD3 UR5, UR11, UR15, URZ ;  /* 0x0000000f0b057290 */ /* 0x000fe4000fffe03f */
[----:B------:R-:W-:Y:S02]  /*4a30*/  ULEA UR20, UP1, UR10, UR20, 0x2 ;  /* 0x000000140a147291 */ /* 0x000fe4000f82103f */
[----:B------:R-:W-:Y:S01]  /*4a40*/  UIADD3 UR4, -UR8, URZ, URZ ;  /* 0x0000003f08047290 */ /* 0x000fe2000fffe13f */
[----:B------:R-:W-:Y:S01]  /*4a50*/  ULDC UR11, c[0x0][0x740] ;  /* 0x0001d000000b7ab9 */ /* 0x000fe20000000800 */
[----:B------:R-:W-:Y:S01]  /*4a60*/  ULEA.HI.X UR5, UR10, UR21, UR5, 0x2, UP1 ;  /* 0x000000150a057291 */ /* 0x000fe200088f1405 */
        /* <DEDUP_REMOVED lines=48> */
[----:B------:R-:W-:Y:S01]  /*4d70*/  UIMAD UR6, UR6, UR4, UR7 ;  /* 0x00000004060672a4 */ /* 0x000fe2000f8e0207 */
[----:B--2---:R-:W-:Y:S11]  /*4d80*/  @P1 BRA `(.L_x_357) ;  /* 0x0000000000141947 */ /* 0x004ff60003800000 */
.L_x_358:
[----:B------:R-:W2:Y:S04]  /*4d90*/  LDG.E.STRONG.GPU R0, desc[UR46][R2.64] ;  /* 0x0000002e02007981 */ /* 0x000ea8000c1ef900 */
[----:B--2---:R-:W-:Y:S01]  /*4da0*/  CCTL.IVALL ;  /* 0x00000000ff00798f */ /* 0x004fe20002000000 */
[----:B------:R-:W-:Y:S05]  /*4db0*/  YIELD ;  /* 0x0000000000007946 */ /* 0x000fea0003800000 */
[----:B------:R-:W-:-:S13]  /*4dc0*/  ISETP.NE.AND P0, PT, R0, UR6, PT ;  /* 0x0000000600007c0c */ /* 0x000fda000bf05270 */
[----:B------:R-:W-:Y:S05]  /*4dd0*/  @P0 BRA `(.L_x_358) ;  /* 0xfffffffc00ec0947 */ /* 0x000fea000383ffff */
.L_x_357:
[----:B------:R-:W-:Y:S05]  /*4de0*/  BSYNC B0 ;  /* 0x0000000000007941 */ /* 0x000fea0003800000 */
.L_x_356:
[----:B------:R-:W-:-:S03]  /*4df0*/  UMOV UR4, 0xffffffff ;  /* 0xffffffff00047882 */ /* 0x000fc60000000000 */
[----:B------:R-:W-:Y:S05]  /*4e00*/  BRA.DIV UR4, `(.L_x_359) ;  /* 0x0000003e04cc7947 */ /* 0x000fea000b800000 */
[----:B------:R-:W-:Y:S01]  /*4e10*/  NOP ;  /* 0x0000000000007918 */ /* 0x000fe20000000000 */
.L_x_441:
[----:B------:R-:W-:Y:S01]  /*4e20*/  @!PT LDS RZ, [RZ] ;  /* 0x00000000fffff984 */ /* 0x000fe20000000800 */
[----:B------:R-:W-:Y:S01]  /*4e30*/  @!PT LDS RZ, [RZ] ;  /* 0x00000000fffff984 */ /* 0x000fe20000000800 */
[----:B------:R-:W-:Y:S01]  /*4e40*/  @!PT LDS RZ, [RZ] ;  /* 0x00000000fffff984 */ /* 0x000fe20000000800 */
[----:B------:R-:W-:Y:S01]  /*4e50*/  @!PT LDS RZ, [RZ] ;  /* 0x00000000fffff984 */ /* 0x000fe20000000800 */
[----:B------:R2:W-:Y:S06]  /*4e60*/  MEMBAR.ALL.CTA ;  /* 0x0000000000007992 */ /* 0x0005ec0000008000 */
[----:B--2---:R-:W2:Y:S01]  /*4e70*/  FENCE.VIEW.ASYNC.S ;  /* 0x00000000000073c6 */ /* 0x004ea20000000000 */
[----:B------:R-:W-:Y:S05]  /*4e80*/  WARPSYNC.ALL ;  /* 0x0000000000007948 */ /* 0x000fea0003800000 */
[----:B------:R-:W-:Y:S01]  /*4e90*/  BSSY B0, `(.L_x_360) ;  /* 0x0000010000007945 */ /* 0x000fe20003800000 */
[----:B--2---:R-:W-:Y:S06]  /*4ea0*/  BAR.SYNC.DEFER_BLOCKING 0x1, 0x100 ;  /* 0x0044000000007b1d */ /* 0x004fec0000010000 */
[----:B------:R-:W-:Y:S05]  /*4eb0*/  @P1 BRA `(.L_x_361) ;  /* 0x0000000000341947 */ /* 0x000fea0003800000 */
[----:B------:R-:W-:Y:S01]  /*4ec0*/  R2UR UR7, R18 ;  /* 0x00000000120772ca */ /* 0x000fe200000e0000 */
[----:B------:R-:W-:Y:S01]  /*4ed0*/  UMOV UR8, 0xc00 ;  /* 0x00000c0000087882 */ /* 0x000fe20000000000 */
[----:B------:R-:W-:Y:S01]  /*4ee0*/  PLOP3.LUT P0, PT, PT, PT, PT, 0x80, 0x0 ;  /* 0x000000000000781c */ /* 0x000fe20003f0f070 */
[----:B------:R-:W-:Y:S01]  /*4ef0*/  UMOV UR10, 0x0 ;  /* 0x00000000000a7882 */ /* 0x000fe20000000000 */
[----:B------:R-:W-:Y:S01]  /*4f00*/  UMOV UR11, 0x14f00000 ;  /* 0x14f00000000b7882 */ /* 0x000fe20000000000 */
[----:B------:R-:W-:-:S10]  /*4f10*/  UMOV UR4, UR20 ;  /* 0x0000001400047c82 */ /* 0x000fd40008000000 */
.L_x_362:
[----:B------:R-:W-:Y:S01]  /*4f20*/  @P0 ELECT P2, URZ, PT ;  /* 0x00000000003f082f */ /* 0x000fe20003840000 */
[----:B------:R2:W-:-:S12]  /*4f30*/  UBLKRED.G.S.ADD.F32.RN [UR4], [UR7], UR8, desc[UR10] ;  /* 0x00000a04070073bb */ /* 0x0005d800080a1408 */
[----:B------:R-:W-:Y:S02]  /*4f40*/  @P2 PLOP3.LUT P0, PT, P2, PT, PT, 0x8, 0x0 ;  /* 0x000000000000281c */ /* 0x000fe4000170e170 */
[----:B------:R-:W-:-:S11]  /*4f50*/  PLOP3.LUT P2, PT, PT, PT, PT, 0x8, 0x0 ;  /* 0x000000000000781c */ /* 0x000fd60003f4e170 */
[----:B--2---:R-:W-:Y:S05]  /*4f60*/  @P0 BRA.U.ANY `(.L_x_362) ;  /* 0xfffffffd00ec0947 */ /* 0x004fea000393ffff */
[----:B------:R0:W-:Y:S01]  /*4f70*/  UTMACMDFLUSH ;  /* 0x00000000000079b7 */ /* 0x0001e20000000000 */
[----:B------:R-:W-:-:S04]  /*4f80*/  DEPBAR.LE SB0, 0x0 ;  /* 0x000080000000791a */ /* 0x000fc80000000000 */
.L_x_361:
[----:B------:R-:W-:Y:S05]  /*4f90*/  BSYNC B0 ;  /* 0x0000000000007941 */ /* 0x000fea0003800000 */
.L_x_360:
        /* <DEDUP_REMOVED lines=12> */
[----:B------:R-:W-:-:S05]  /*5060*/  IMAD.MOV.U32 R5, RZ, RZ, 0x1 ;  /* 0x00000001ff057424 */ /* 0x000fca00078e00ff */
[----:B------:R2:W-:Y:S02]  /*5070*/  REDG.E.ADD.S32.STRONG.GPU desc[UR46][R2.64], R5 ;  /* 0x000000050200798e */ /* 0x0005e4000c10e3ae */
.L_x_364:
[----:B------:R-:W-:Y:S05]  /*5080*/  BSYNC B0 ;  /* 0x0000000000007941 */ /* 0x000fea0003800000 */
.L_x_363:
[----:B------:R-:W-:Y:S06]  /*5090*/  BAR.SYNC.DEFER_BLOCKING 0x1, 0x100 ;  /* 0x0044000000007b1d */ /* 0x000fec0000010000 */
[----:B------:R-:W-:Y:S01]  /*50a0*/  ULDC.64 UR4, c[0x0][0x860] ;  /* 0x0002180000047ab9 */ /* 0x000fe20000000a00 */
[----:B------:R-:W-:Y:S01]  /*50b0*/  BSSY B0, `(.L_x_365) ;  /* 0x0000017000007945 */ /* 0x000fe20003800000 */
[----:B------:R-:W-:-:S04]  /*50c0*/  UIADD3 UR9, UP0, UR9, UR4, URZ ;  /* 0x0000000409097290 */ /* 0x000fc8000ff1e03f */
[----:B------:R-:W-:Y:S02]  /*50d0*/  UIADD3.X UR12, UR12, UR5, URZ, UP0, !UPT ;  /* 0x000000050c0c7290 */ /* 0x000fe400087fe43f */
[----:B--2---:R-:W-:-:S04]  /*50e0*/  IMAD.U32 R2, RZ, RZ, UR9 ;  /* 0x00000009ff027e24 */ /* 0x004fc8000f8e00ff */
[----:B------:R-:W-:Y:S01]  /*50f0*/  IMAD.U32 R3, RZ, RZ, UR12 ;  /* 0x0000000cff037e24 */ /* 0x000fe2000f8e00ff */
        /* <DEDUP_REMOVED lines=12> */
[----:B------:R-:W-:Y:S05]  /*51c0*/  @P1 BRA `(.L_x_366) ;  /* 0x0000000000141947 */ /* 0x000fea0003800000 */
.L_x_367:
[----:B------:R-:W3:Y:S04]  /*51d0*/  LDG.E.STRONG.GPU R0, desc[UR46][R2.64] ;  /* 0x0000002e02007981 */ /* 0x000ee8000c1ef900 */
[----:B---3--:R-:W-:Y:S01]  /*51e0*/  CCTL.IVALL ;  /* 0x00000000ff00798f */ /* 0x008fe20002000000 */
[----:B------:R-:W-:Y:S05]  /*51f0*/  YIELD ;  /* 0x0000000000007946 */ /* 0x000fea0003800000 */
[----:B------:R-:W-:-:S13]  /*5200*/  ISETP.NE.AND P0, PT, R0, UR6, PT ;  /* 0x0000000600007c0c */ /* 0x000fda000bf05270 */
[----:B------:R-:W-:Y:S05]  /*5210*/  @P0 BRA `(.L_x_367) ;  /* 0xfffffffc00ec0947 */ /* 0x000fea000383ffff */
.L_x_366:
[----:B------:R-:W-:Y:S05]  /*5220*/  BSYNC B0 ;  /* 0x0000000000007941 */ /* 0x000fea0003800000 */
.L_x_365:
[----:B------:R-:W-:-:S03]  /*5230*/  UMOV UR4, 0xffffffff ;  /* 0xffffffff00047882 */ /* 0x000fc60000000000 */
[----:B------:R-:W-:Y:S05]  /*5240*/  BRA.DIV UR4, `(.L_x_368) ;  /* 0x0000003a04d87947 */ /* 0x000fea000b800000 */
[----:B------:R-:W-:Y:S01]  /*5250*/  NOP ;  /* 0x0000000000007918 */ /* 0x000fe20000000000 */
.L_x_444:
[----:B------:R-:W-:Y:S01]  /*5260*/  @!PT LDS RZ, [RZ] ;  /* 0x00000000fffff984 */ /* 0x000fe20000000800 */
[----:B------:R-:W-:Y:S01]  /*5270*/  @!PT LDS RZ, [RZ] ;  /* 0x00000000fffff984 */ /* 0x000fe20000000800 */
[----:B------:R-:W-:Y:S01]  /*5280*/  @!PT LDS RZ, [RZ] ;  /* 0x00000000fffff984 */ /* 0x000fe20000000800 */
[----:B------:R-:W-:Y:S01]  /*5290*/  @!PT LDS RZ, [RZ] ;  /* 0x00000000fffff984 */ /* 0x000fe20000000800 */
[----:B------:R3:W-:Y:S06]  /*52a0*/  MEMBAR.ALL.CTA ;  /* 0x0000000000007992 */ /* 0x0007ec0000008000 */
[----:B---3--:R-:W3:Y:S01]  /*52b0*/  FENCE.VIEW.ASYNC.S ;  /* 0x00000000000073c6 */ /* 0x008ee20000000000 */
[----:B------:R-:W-:Y:S05]  /*52c0*/  WARPSYNC.ALL ;  /* 0x0000000000007948 */ /* 0x000fea0003800000 */
[----:B------:R-:W-:Y:S01]  /*52d0*/  BSSY B0, `(.L_x_369) ;  /* 0x0000011000007945 */ /* 0x000fe20003800000 */
        /* <DEDUP_REMOVED lines=9> */
.L_x_371:
[----:B------:R-:W-:Y:S01]  /*5370*/  @P0 ELECT P2, URZ, PT ;  /* 0x00000000003f082f */ /* 0x000fe20003840000 */
[----:B------:R3:W-:-:S12]  /*5380*/  UBLKRED.G.S.ADD.F32.RN [UR4], [UR7], UR8, desc[UR10] ;  /* 0x00000a04070073bb */ /* 0x0007d800080a1408 */
[----:B------:R-:W-:Y:S02]  /*5390*/  @P2 PLOP3.LUT P0, PT, P2, PT, PT, 0x8, 0x0 ;  /* 0x000000000000281c */ /* 0x000fe4000170e170 */
[----:B------:R-:W-:-:S11]  /*53a0*/  PLOP3.LUT P2, PT, PT, PT, PT, 0x8, 0x0 ;  /* 0x000000000000781c */ /* 0x000fd60003f4e170 */
[----:B---3--:R-:W-:Y:S05]  /*53b0*/  @P0 BRA.U.ANY `(.L_x_371) ;  /* 0xfffffffd00ec0947 */ /* 0x008fea000393ffff */
[----:B------:R0:W-:Y:S01]  /*53c0*/  UTMACMDFLUSH ;  /* 0x00000000000079b7 */ /* 0x0001e20000000000 */
[----:B------:R-:W-:-:S04]  /*53d0*/  DEPBAR.LE SB0, 0x0 ;  /* 0x000080000000791a */ /* 0x000fc80000000000 */
.L_x_370:
[----:B------:R-:W-:Y:S05]  /*53e0*/  BSYNC B0 ;  /* 0x0000000000007941 */ /* 0x000fea0003800000 */
.L_x_369:
[----:B------:R-:W-:Y:S01]  /*53f0*/  NOP ;  /* 0x0000000000007918 */ /* 0x000fe20000000000 */
[----:B------:R-:W-:Y:S05]  /*5400*/  @P1 BRA `(.L_x_335) ;  /* 0x0000003400e01947 */ /* 0x000fea0003800000 */
[----:B------:R-:W-:Y:S01]  /*5410*/  IMAD.MOV.U32 R5, RZ, RZ, 0x1 ;  /* 0x00000001ff057424 */ /* 0x000fe200078e00ff */
[----:B------:R-:W-:Y:S01]  /*5420*/  @!PT LDS RZ, [RZ] ;  /* 0x00000000fffff984 */ /* 0x000fe20000000800 */
[----:B------:R-:W-:Y:S01]  /*5430*/  @!PT LDS RZ, [RZ] ;  /* 0x00000000fffff984 */ /* 0x000fe20000000800 */
[----:B------:R-:W-:Y:S01]  /*5440*/  @!PT LDS RZ, [RZ] ;  /* 0x00000000fffff984 */ /* 0x000fe20000000800 */
[----:B------:R-:W-:Y:S01]  /*5450*/  @!PT LDS RZ, [RZ] ;  /* 0x00000000fffff984 */ /* 0x000fe20000000800 */
[----:B------:R3:W-:Y:S06]  /*5460*/  MEMBAR.ALL.CTA ;  /* 0x0000000000007992 */ /* 0x0007ec0000008000 */
[----:B---3--:R-:W-:Y:S06]  /*5470*/  MEMBAR.ALL.GPU ;  /* 0x0000000000007992 */ /* 0x008fec000000a000 */
[----:B------:R-:W-:-:S00]  /*5480*/  ERRBAR ;  /* 0x00000000000079ab */ /* 0x000fc00000000000 */
[----:B------:R-:W-:Y:S06]  /*5490*/  CGAERRBAR ;  /* 0x00000000000075ab */ /* 0x000fec0000000000 */
[----:B012345:R-:W-:Y:S04]  /*54a0*/  CCTL.IVALL ;  /* 0x00000000ff00798f */ /* 0x03ffe80002000000 */
[----:B------:R3:W-:Y:S01]  /*54b0*/  REDG.E.ADD.S32.STRONG.GPU desc[UR46][R2.64], R5 ;  /* 0x000000050200798e */ /* 0x0007e2000c10e3ae */
[----:B------:R-:W-:Y:S05]  /*54c0*/  BRA `(.L_x_335) ;  /* 0x0000003400b07947 */ /* 0x000fea0003800000 */
.L_x_333:
        /* <DEDUP_REMOVED lines=13> */
[----:B------:R-:W-:Y:S01]  /*55a0*/  ULDC UR16, c[0x0][0x280] ;  /* 0x0000a00000107ab9 */ /* 0x000fe20000000800 */
[----:B------:R-:W-:Y:S01]  /*55b0*/  ULDC.64 UR10, c[0x0][0x2d8] ;  /* 0x0000b600000a7ab9 */ /* 0x000fe20000000a00 */
[----:B------:R-:W-:Y:S01]  /*55c0*/  UISETP.GE.AND UP1, UPT, UR16, 0x1, UPT ;  /* 0x000000011000788c */ /* 0x000fe2000bf26270 */
[----:B------:R-:W-:Y:S01]  /*55d0*/  ULDC UR15, c[0x0][0x288] ;  /* 0x0000a200000f7ab9 */ /* 0x000fe20000000800 */
[----:B------:R-:W-:Y:S01]  /*55e0*/  USHF.R.S32.HI UR14, URZ, 0x1f, UR7 ;  /* 0x0000001f3f0e7899 */ /* 0x000fe20008011407 */
[----:B------:R-:W-:-:S03]  /*55f0*/  ULDC.64 UR12, c[0x0][0x2e0] ;  /* 0x0000b800000c7ab9 */ /* 0x000fc60000000a00 */
[----:B------:R-:W-:Y:S02]  /*5600*/  PLOP3.LUT P1, PT, PT, PT, UP1, 0x80, 0x0 ;  /* 0x000000000000781c */ /* 0x000fe40003f2f018 */
[----:B------:R-:W-:Y:S01]  /*5610*/  ELECT P0, URZ, PT ;  /* 0x00000000003f782f */ /* 0x000fe20003800000 */
[----:B-1----:R-:W-:Y:S02]  /*5620*/  USHF.R.S32.HI UR8, URZ, 0x1f, UR9 ;  /* 0x0000001f3f087899 */ /* 0x002fe40008011409 */
[----:B------:R-:W-:Y:S02]  /*5630*/  UIMAD.WIDE.U32 UR4, UR9, UR10, URZ ;  /* 0x0000000a090472a5 */ /* 0x000fe4000f8e003f */
[----:B------:R-:W-:-:S04]  /*5640*/  UIMAD UR6, UR8, UR10, URZ ;  /* 0x0000000a080672a4 */ /* 0x000fc8000f8e023f */
[----:B------:R-:W-:Y:S02]  /*5650*/  UIMAD UR6, UR9, UR11, UR6 ;  /* 0x0000000b090672a4 */ /* 0x000fe4000f8e0206 */
[----:B------:R-:W-:Y:S02]  /*5660*/  UIMAD UR11, UR7, UR15, URZ ;  /* 0x0000000f070b72a4 */ /* 0x000fe4000f8e023f */
[----:B------:R-:W-:Y:S02]  /*5670*/  UIADD3 UR5, UR5, UR6, URZ ;  /* 0x0000000605057290 */ /* 0x000fe4000fffe03f */
[----:B------:R-:W-:Y:S02]  /*5680*/  UIMAD UR6, UR14, UR12, URZ ;  /* 0x0000000c0e0672a4 */ /* 0x000fe4000f8e023f */
[----:B------:R-:W-:Y:S02]  /*5690*/  UIADD3 UR10, UP0, UR11, UR9, URZ ;  /* 0x000000090b0a7290 */ /* 0x000fe4000ff1e03f */
[----:B------:R-:W-:-:S02]  /*56a0*/  UIMAD UR14, UR7, UR13, UR6 ;  /* 0x0000000d070e72a4 */ /* 0x000fc4000f8e0206 */
[----:B------:R-:W-:Y:S02]  /*56b0*/  UIMAD.WIDE.U32 UR6, UR7, UR12, UR4 ;  /* 0x0000000c070672a5 */ /* 0x000fe4000f8e0004 */
[----:B------:R-:W-:Y:S01]  /*56c0*/  ULEA.HI.X.SX32 UR11, UR11, UR8, 0x1, UP0 ;  /* 0x000000080b0b7291 */ /* 0x000fe200080f0e3f */
[----:B------:R-:W-:Y:S11]  /*56d0*/  @!P1 BRA `(.L_x_335) ;  /* 0x00000034002c9947 */ /* 0x000ff60003800000 */
[----:B------:R-:W1:Y:S01]  /*56e0*/  S2R R3, SR_TID.X ;  /* 0x0000000000037919 */ /* 0x000e620000002100 */
[----:B------:R-:W-:Y:S01]  /*56f0*/  UIADD3 UR4, UR16, 0x3f, URZ ;  /* 0x0000003f10047890 */ /* 0x000fe2000fffe03f */
[----:B------:R-:W2:Y:S01]  /*5700*/  S2UR UR27, SR_CTAID.X ;  /* 0x00000000001b79c3 */ /* 0x000ea20000002500 */
[----:B------:R-:W-:Y:S02]  /*5710*/  UISETP.GE.AND UP0, UPT, UR16, 0x41, UPT ;  /* 0x000000411000788c */ /* 0x000fe4000bf06270 */
[----:B------:R-:W-:Y:S02]  /*5720*/  USHF.R.S32.HI UR5, URZ, 0x1f, UR4 ;  /* 0x0000001f3f057899 */ /* 0x000fe40008011404 */
[----:B------:R-:W-:Y:S02]  /*5730*/  UIADD3 UR14, UR7, UR14, URZ ;  /* 0x0000000e070e7290 */ /* 0x000fe4000fffe03f */
[----:B------:R-:W-:Y:S01]  /*5740*/  ULEA.HI UR5, UR5, UR4, URZ, 0x6 ;  /* 0x0000000405057291 */ /* 0x000fe2000f8f303f */
[----:B------:R-:W-:-:S02]  /*5750*/  PLOP3.LUT P1, PT, PT, PT, UP0, 0x80, 0x0 ;  /* 0x000000000000781c */ /* 0x000fc40003f2f008 */
[----:B------:R-:W-:Y:S01]  /*5760*/  ULDC UR4, c[0x0][0x760] ;  /* 0x0001d80000047ab9 */ /* 0x000fe20000000800 */
[----:B------:R-:W-:Y:S02]  /*5770*/  USHF.R.S32.HI UR5, URZ, 0x6, UR5 ;  /* 0x000000063f057899 */ /* 0x000fe40008011405 */
        /* <DEDUP_REMOVED lines=19> */
.L_x_398:
        /* <DEDUP_REMOVED lines=17> */
.L_x_376:
[----:B------:R-:W2:Y:S04]  /*59c0*/  LDG.E.STRONG.GPU R4, desc[UR46][R2.64] ;  /* 0x0000002e02047981 */ /* 0x000ea8000c1ef900 */
[----:B--2---:R-:W-:Y:S01]  /*59d0*/  CCTL.IVALL ;  /* 0x00000000ff00798f */ /* 0x004fe20002000000 */
[----:B------:R-:W-:Y:S05]  /*59e0*/  YIELD ;  /* 0x0000000000007946 */ /* 0x000fea0003800000 */
[----:B------:R-:W-:-:S13]  /*59f0*/  ISETP.NE.AND P3, PT, R4, UR27, PT ;  /* 0x0000001b04007c0c */ /* 0x000fda000bf65270 */
[----:B------:R-:W-:Y:S05]  /*5a00*/  @P3 BRA `(.L_x_376) ;  /* 0xfffffffc00ec3947 */ /* 0x000fea000383ffff */
.L_x_375:
[----:B------:R-:W-:Y:S05]  /*5a10*/  BSYNC B0 ;  /* 0x0000000000007941 */ /* 0x000fea0003800000 */
.L_x_374:
[----:B------:R-:W-:-:S03]  /*5a20*/  UMOV UR16, 0xffffffff ;  /* 0xffffffff00107882 */ /* 0x000fc60000000000 */
[----:B------:R-:W-:Y:S05]  /*5a30*/  BRA.DIV UR16, `(.L_x_377) ;  /* 0x0000003210f87947 */ /* 0x000fea000b800000 */
[----:B------:R-:W-:Y:S01]  /*5a40*/  NOP ;  /* 0x0000000000007918 */ /* 0x000fe20000000000 */
.L_x_447:
        /* <DEDUP_REMOVED lines=19> */
.L_x_379:
[----:B------:R-:W-:Y:S05]  /*5b80*/  BSYNC B0 ;  /* 0x0000000000007941 */ /* 0x000fea0003800000 */
.L_x_378:
        /* <DEDUP_REMOVED lines=13> */
.L_x_381:
[----:B------:R-:W-:Y:S05]  /*5c60*/  BSYNC B0 ;  /* 0x0000000000007941 */ /* 0x000fea0003800000 */
.L_x_380:
[----:B------:R-:W-:Y:S06]  /*5c70*/  BAR.ARV 0xa, 0xa0 ;  /* 0x0282800000007b1d */ /* 0x000fec0000002000 */
[----:B------:R-:W-:Y:S04]  /*5c80*/  BSSY B0, `(.L_x_382) ;  /* 0x0000003000007945 */ /* 0x000fe80003800000 */
[----:B------:R-:W-:Y:S05]  /*5c90*/  @!P0 BRA `(.L_x_383) ;  /* 0x0000000000048947 */ /* 0x000fea0003800000 */
[----:B------:R-:W-:-:S04]  /*5ca0*/  DEPBAR.LE SB0, 0x0 ;  /* 0x000080000000791a */ /* 0x000fc80000000000 */
.L_x_383:
[----:B------:R-:W-:Y:S05]  /*5cb0*/  BSYNC B0 ;  /* 0x0000000000007941 */ /* 0x000fea0003800000 */
.L_x_382:
        /* <DEDUP_REMOVED lines=19> */
.L_x_385:
[----:B------:R-:W-:Y:S05]  /*5df0*/  BSYNC B0 ;  /* 0x0000000000007941 */ /* 0x000fea0003800000 */
.L_x_384:
[----:B------:R-:W-:Y:S01]  /*5e00*/  UIADD3 UR19, UR15, UR19, URZ ;  /* 0x000000130f137290 */ /* 0x000fe2000fffe03f */
[----:B------:R-:W-:Y:S03]  /*5e10*/  BSSY B0, `(.L_x_386) ;  /* 0x000000d000007945 */ /* 0x000fe60003800000 */
[----:B------:R-:W-:-:S04]  /*5e20*/  UIADD3 UR16, UP0, UR19, UR10, URZ ;  /* 0x0000000a13107290 */ /* 0x000fc8000ff1e03f */
[----:B------:R-:W-:Y:S02]  /*5e30*/  ULEA.HI.X.SX32 UR19, UR19, UR11, 0x1, UP0 ;  /* 0x0000000b13137291 */ /* 0x000fe400080f0e3f */
[----:B------:R-:W-:-:S04]  /*5e40*/  ULEA UR8, UP0, UR16, UR8, 0x2 ;  /* 0x0000000810087291 */ /* 0x000fc8000f80103f */
[----:B------:R-:W-:Y:S02]  /*5e50*/  ULEA.HI.X UR19, UR16, UR9, UR19, 0x2, UP0 ;  /* 0x0000000910137291 */ /* 0x000fe400080f1413 */
[----:B-1----:R-:W-:-:S04]  /*5e60*/  IMAD.U32 R2, RZ, RZ, UR8 ;  /* 0x00000008ff027e24 */ /* 0x002fc8000f8e00ff */
[----:B------:R-:W-:Y:S01]  /*5e70*/  IMAD.U32 R3, RZ, RZ, UR19 ;  /* 0x00000013ff037e24 */ /* 0x000fe2000f8e00ff */
[----:B------:R-:W-:Y:S06]  /*5e80*/  @P1 BRA `(.L_x_387) ;  /* 0x0000000000141947 */ /* 0x000fec0003800000 */
.L_x_388:
[----:B------:R-:W2:Y:S04]  /*5e90*/  LDG.E.STRONG.GPU R4, desc[UR46][R2.64] ;  /* 0x0000002e02047981 */ /* 0x000ea8000c1ef900 */
[----:B--2---:R-:W-:Y:S01]  /*5ea0*/  CCTL.IVALL ;  /* 0x00000000ff00798f */ /* 0x004fe20002000000 */
[----:B------:R-:W-:Y:S05]  /*5eb0*/  YIELD ;  /* 0x0000000000007946 */ /* 0x000fea0003800000 */
[----:B------:R-:W-:-:S13]  /*5ec0*/  ISETP.NE.AND P3, PT, R4, UR27, PT ;  /* 0x0000001b04007c0c */ /* 0x000fda000bf65270 */
[----:B------:R-:W-:Y:S05]  /*5ed0*/  @P3 BRA `(.L_x_388) ;  /* 0xfffffffc00ec3947 */ /* 0x000fea000383ffff */
.L_x_387:
[----:B------:R-:W-:Y:S05]  /*5ee0*/  BSYNC B0 ;  /* 0x0000000000007941 */ /* 0x000fea0003800000 */
.L_x_386:
[----:B------:R-:W-:-:S03]  /*5ef0*/  UMOV UR8, 0xffffffff ;  /* 0xffffffff00087882 */ /* 0x000fc60000000000 */
[----:B------:R-:W-:Y:S05]  /*5f00*/  BRA.DIV UR8, `(.L_x_389) ;  /* 0x0000002e08e07947 */ /* 0x000fea000b800000 */
[----:B------:R-:W-:Y:S01]  /*5f10*/  NOP ;  /* 0x0000000000007918 */ /* 0x000fe20000000000 */
.L_x_450:
        /* <DEDUP_REMOVED lines=13> */
.L_x_391:
[----:B------:R-:W-:Y:S05]  /*5ff0*/  BSYNC B0 ;  /* 0x0000000000007941 */ /* 0x000fea0003800000 */
.L_x_390:
        /* <DEDUP_REMOVED lines=13> */
.L_x_393:
[----:B------:R-:W-:Y:S05]  /*60d0*/  BSYNC B0 ;  /* 0x0000000000007941 */ /* 0x000fea0003800000 */
.L_x_392:
[----:B------:R-:W-:Y:S06]  /*60e0*/  BAR.ARV 0xa, 0xa0 ;  /* 0x0282800000007b1d */ /* 0x000fec0000002000 */
[----:B------:R-:W-:Y:S04]  /*60f0*/  BSSY B0, `(.L_x_394) ;  /* 0x0000003000007945 */ /* 0x000fe80003800000 */
[----:B------:R-:W-:Y:S05]  /*6100*/  @!P0 BRA `(.L_x_395) ;  /* 0x0000000000048947 */ /* 0x000fea0003800000 */
[----:B------:R-:W-:-:S04]  /*6110*/  DEPBAR.LE SB0, 0x0 ;  /* 0x000080000000791a */ /* 0x000fc80000000000 */
.L_x_395:
[----:B------:R-:W-:Y:S05]  /*6120*/  BSYNC B0 ;  /* 0x0000000000007941 */ /* 0x000fea0003800000 */
.L_x_394:
        /* <DEDUP_REMOVED lines=19> */
.L_x_397:
[----:B------:R-:W-:Y:S05]  /*6260*/  BSYNC B0 ;  /* 0x0000000000007941 */ /* 0x000fea0003800000 */
.L_x_396:
[----:B------:R-:W-:Y:S02]  /*6270*/  UIADD3 UR4, UR4, 0x2, URZ ;  /* 0x0000000204047890 */ /* 0x000fe4000fffe03f */
[----:B------:R-:W-:Y:S01]  /*6280*/  UIADD3 UR5, UR5, 0x1, URZ ;  /* 0x0000000105057890 */ /* 0x000fe2000fffe03f */
[----:B------:R-:W-:Y:S11]  /*6290*/  @P2 BRA `(.L_x_398) ;  /* 0xfffffff400842947 */ /* 0x000ff6000383ffff */
.L_x_373:
[----:B------:R-:W-:-:S13]  /*62a0*/  ISETP.NE.AND P1, PT, RZ, UR33, PT ;  /* 0x00000021ff007c0c */ /* 0x000fda000bf25270 */
[----:B------:R-:W-:Y:S05]  /*62b0*/  @!P1 BRA `(.L_x_335) ;  /* 0x0000002800349947 */ /* 0x000fea0003800000 */
        /* <DEDUP_REMOVED lines=11> */
.L_x_401:
[----:B------:R-:W2:Y:S04]  /*6370*/  LDG.E.STRONG.GPU R0, desc[UR46][R2.64] ;  /* 0x0000002e02007981 */ /* 0x000ea8000c1ef900 */
[----:B--2---:R-:W-:Y:S01]  /*6380*/  CCTL.IVALL ;  /* 0x00000000ff00798f */ /* 0x004fe20002000000 */
[----:B------:R-:W-:Y:S05]  /*6390*/  YIELD ;  /* 0x0000000000007946 */ /* 0x000fea0003800000 */
[----:B------:R-:W-:-:S13]  /*63a0*/  ISETP.NE.AND P2, PT, R0, UR27, PT ;  /* 0x0000001b00007c0c */ /* 0x000fda000bf45270 */
[----:B------:R-:W-:Y:S05]  /*63b0*/  @P2 BRA `(.L_x_401) ;  /* 0xfffffffc00ec2947 */ /* 0x000fea000383ffff */
.L_x_400:
[----:B------:R-:W-:Y:S05]  /*63c0*/  BSYNC B0 ;  /* 0x0000000000007941 */ /* 0x000fea0003800000 */
.L_x_399:
[----:B------:R-:W-:-:S03]  /*63d0*/  UMOV UR5, 0xffffffff ;  /* 0xffffffff00057882 */ /* 0x000fc60000000000 */
[----:B------:R-:W-:Y:S05]  /*63e0*/  BRA.DIV UR5, `(.L_x_402) ;  /* 0x0000002a05c47947 */ /* 0x000fea000b800000 */
[----:B------:R-:W-:Y:S01]  /*63f0*/  NOP ;  /* 0x0000000000007918 */ /* 0x000fe20000000000 */
.L_x_453:
        /* <DEDUP_REMOVED lines=22> */
.L_x_404:
[----:B------:R-:W-:Y:S05]  /*6560*/  BSYNC B0 ;  /* 0x0000000000007941 */ /* 0x000fea0003800000 */
.L_x_403:
        /* <DEDUP_REMOVED lines=20> */
.L_x_406:
[----:B------:R-:W-:Y:S05]  /*66b0*/  BSYNC B0 ;  /* 0x0000000000007941 */ /* 0x000fea0003800000 */
.L_x_405:
[----:B------:R-:W-:Y:S06]  /*66c0*/  BAR.ARV 0xa, 0xa0 ;  /* 0x0282800000007b1d */ /* 0x000fec0000002000 */
[----:B------:R-:W-:Y:S04]  /*66d0*/  BSSY B0, `(.L_x_407) ;  /* 0x0000003000007945 */ /* 0x000fe80003800000 */
[----:B------:R-:W-:Y:S05]  /*66e0*/  @!P0 BRA `(.L_x_408) ;  /* 0x0000000000048947 */ /* 0x000fea0003800000 */
[----:B------:R-:W-:-:S04]  /*66f0*/  DEPBAR.LE SB0, 0x0 ;  /* 0x000080000000791a */ /* 0x000fc80000000000 */
.L_x_408:
[----:B------:R-:W-:Y:S05]  /*6700*/  BSYNC B0 ;  /* 0x0000000000007941 */ /* 0x000fea0003800000 */
.L_x_407:
[----:B------:R-:W-:Y:S06]  /*6710*/  BAR.ARV 0xb, 0xa0 ;  /* 0x02c2800000007b1d */ /* 0x000fec0000002000 */
[----:B------:R-:W-:Y:S01]  /*6720*/  NOP ;  /* 0x0000000000007918 */ /* 0x000fe20000000000 */
        /* <DEDUP_REMOVED lines=15> */
[----:B--2---:R4:W-:Y:S01]  /*6820*/  @P0 REDG.E.ADD.S32.STRONG.GPU desc[UR46][R2.64], R5 ;  /* 0x000000050200098e */ /* 0x0049e2000c10e3ae */
[----:B------:R-:W-:Y:S05]  /*6830*/  BRA `(.L_x_335) ;  /* 0x0000002000d47947 */ /* 0x000fea0003800000 */
.L_x_372:
        /* <DEDUP_REMOVED lines=48> */
.L_x_454:
        /* <DEDUP_REMOVED lines=14> */
.L_x_412:
        /* <DEDUP_REMOVED lines=23> */
[----:B------:R-:W-:Y:S01]  /*6d90*/  MOV R14, UR47 ;  /* 0x0000002f000e7c02 */ /* 0x000fe20008000f00 */
[----:B--2---:R-:W-:Y:S01]  /*6da0*/  IMAD.MOV.U32 R10, RZ, RZ, R6 ;  /* 0x000000ffff0a7224 */ /* 0x004fe200078e0006 */
[----:B------:R-:W-:Y:S01]  /*6db0*/  UIADD3 UR44, UR8, 0x1e000, URZ ;  /* 0x0001e000082c7890 */ /* 0x000fe2000fffe03f */
[----:B------:R-:W-:Y:S01]  /*6dc0*/  IMAD.MOV.U32 R11, RZ, RZ, R7 ;  /* 0x000000ffff0b7224 */ /* 0x000fe200078e0007 */
[----:B------:R-:W-:Y:S01]  /*6dd0*/  UMOV UR33, UR25 ;  /* 0x0000001900217c82 */ /* 0x000fe20008000000 */
[----:B------:R-:W-:Y:S01]  /*6de0*/  UMOV UR17, UR25 ;  /* 0x0000001900117c82 */ /* 0x000fe20008000000 */
[----:B------:R-:W-:Y:S01]  /*6df0*/  IADD3 R2, P1, R10, 0x2f0, RZ ;  /* 0x000002f00a027810 */ /* 0x000fe20007f3e0ff */
[----:B------:R-:W-:Y:S01]  /*6e00*/  UIADD3 UR9, UR8, 0x26800, URZ ;  /* 0x0002680008097890 */ /* 0x000fe2000fffe03f */
[----:B------:R-:W-:Y:S01]  /*6e10*/  MOV R15, UR46 ;  /* 0x0000002e000f7c02 */ /* 0x000fe20008000f00 */
[----:B------:R-:W-:Y:S01]  /*6e20*/  UMOV UR45, UR25 ;  /* 0x00000019002d7c82 */ /* 0x000fe20008000000 */
        /* <DEDUP_REMOVED lines=11> */
[----:B------:R-:W-:Y:S01]  /*6ee0*/  R2UR UR47, R14 ;  /* 0x000000000e2f72ca */ /* 0x000fe200000e0000 */
[----:B------:R-:W-:Y:S01]  /*6ef0*/  UIADD3 UR48, UR8, 0x4000, URZ ;  /* 0x0000400008307890 */ /* 0x000fe2000fffe03f */
[----:B------:R-:W-:Y:S01]  /*6f00*/  R2UR UR31, R2 ;  /* 0x00000000021f72ca */ /* 0x000fe200000e0000 */
[--C-:B------:R-:W-:Y:S01]  /*6f10*/  IMAD.X R2, RZ, RZ, R11.reuse, P2 ;  /* 0x000000ffff027224 */ /* 0x100fe200010e060b */
[----:B------:R-:W-:Y:S01]  /*6f20*/  UMOV UR58, 0x30 ;  /* 0x00000030003a7882 */ /* 0x000fe20000000000 */
[----:B------:R-:W-:Y:S01]  /*6f30*/  UMOV UR60, UR12 ;  /* 0x0000000c003c7c82 */ /* 0x000fe20008000000 */
[----:B------:R-:W-:Y:S01]  /*6f40*/  UMOV UR59, UR11 ;  /* 0x0000000b003b7c82 */ /* 0x000fe20008000000 */
[----:B------:R-:W-:Y:S01]  /*6f50*/  UMOV UR57, UR9 ;  /* 0x0000000900397c82 */ /* 0x000fe20008000000 */
[----:B------:R-:W-:Y:S01]  /*6f60*/  R2UR UR23, R2 ;  /* 0x00000000021772ca */ /* 0x000fe200000e0000 */
[----:B------:R-:W-:Y:S01]  /*6f70*/  UMOV UR50, 0x40 ;  /* 0x0000004000327882 */ /* 0x000fe20000000000 */
[----:B------:R-:W-:Y:S01]  /*6f80*/  IADD3 R2, P1, R10, 0xf0, RZ ;  /* 0x000000f00a027810 */ /* 0x000fe20007f3e0ff */
[----:B------:R-:W-:Y:S01]  /*6f90*/  UMOV UR52, UR12 ;  /* 0x0000000c00347c82 */ /* 0x000fe20008000000 */
[----:B------:R-:W-:Y:S01]  /*6fa0*/  UMOV UR51, UR11 ;  /* 0x0000000b00337c82 */ /* 0x000fe20008000000 */
[----:B------:R-:W-:Y:S01]  /*6fb0*/  UMOV UR49, UR9 ;  /* 0x0000000900317c82 */ /* 0x000fe20008000000 */
[----:B------:R-:W-:Y:S01]  /*6fc0*/  R2UR UR40, R2 ;  /* 0x00000000022872ca */ /* 0x000fe200000e0000 */
[----:B-1----:R-:W-:Y:S01]  /*6fd0*/  IMAD.X R3, RZ, RZ, R11, P1 ;  /* 0x000000ffff037224 */ /* 0x002fe200008e060b */
[----:B------:R-:W-:-:S04]  /*6fe0*/  R2UR UR46, R15 ;  /* 0x000000000f2e72ca */ /* 0x000fc800000e0000 */
        /* <DEDUP_REMOVED lines=21> */
[----:B------:R-:W-:Y:S01]  /*7140*/  MOV R16, UR45 ;  /* 0x0000002d00107c02 */ /* 0x000fe20008000f00 */
        /* <DEDUP_REMOVED lines=8> */
[----:B------:R-:W-:Y:S01]  /*71d0*/  MOV R17, UR44 ;  /* 0x0000002c00117c02 */ /* 0x000fe20008000f00 */
[----:B------:R-:W-:Y:S01]  /*71e0*/  UMOV UR42, 0x50 ;  /* 0x00000050002a7882 */ /* 0x000fe20000000000 */
[----:B------:R-:W-:Y:S01]  /*71f0*/  UMOV UR43, UR11 ;  /* 0x0000000b002b7c82 */ /* 0x000fe20008000000 */
[----:B------:R-:W-:Y:S01]  /*7200*/  MOV R18, UR42 ;  /* 0x0000002a00127c02 */ /* 0x000fe20008000f00 */
[----:B------:R-:W-:Y:S01]  /*7210*/  UMOV UR42, 0x20 ;  /* 0x00000020002a7882 */ /* 0x000fe20000000000 */
[----:B------:R-:W-:Y:S01]  /*7220*/  UMOV UR41, UR9 ;  /* 0x0000000900297c82 */ /* 0x000fe20008000000 */
[----:B------:R2:W-:Y:S01]  /*7230*/  UTMALDG.4D [UR16], [UR30], desc[UR54] ;  /* 0x000036101e0075b4 */ /* 0x0005e20008019000 */
[----:B------:R-:W-:Y:S01]  /*7240*/  IMAD.MOV.U32 R5, RZ, RZ, RZ ;  /* 0x000000ffff057224 */ /* 0x000fe200078e00ff */
[----:B------:R3:W-:Y:S01]  /*7250*/  UTMALDG.4D [UR40], [UR30], desc[UR54] ;  /* 0x000036281e0075b4 */ /* 0x0007e20008019000 */
[----:B------:R4:W-:Y:S01]  /*7260*/  UTMALDG.4D [UR56], [UR30], desc[UR54] ;  /* 0x000036381e0075b4 */ /* 0x0009e20008019000 */
[----:B-1----:R-:W-:Y:S01]  /*7270*/  UMOV UR10, 0x40 ;  /* 0x00000040000a7882 */ /* 0x002fe20000000000 */
[----:B------:R4:W-:Y:S01]  /*7280*/  UTMALDG.4D [UR48], [UR30], desc[UR54] ;  /* 0x000036301e0075b4 */ /* 0x0009e20008019000 */
        /* <DEDUP_REMOVED lines=15> */
[----:B------:R4:W-:Y:S10]  /*7380*/  UTMALDG.4D [UR8], [UR22], desc[UR54] ;  /* 0x00003608160075b4 */ /* 0x0009f40008019000 */
        /* <DEDUP_REMOVED lines=17> */
.L_x_423:
[----:B------:R-:W-:-:S04]  /*74a0*/  SHF.L.U32 R20, R9, 0x1f, RZ ;  /* 0x0000001f09147819 */ /* 0x000fc800000006ff */
[----:B-1----:R-:W1:Y:S02]  /*74b0*/  SYNCS.PHASECHK.TRANS64.TRYWAIT P1, [R0+URZ+0x26840], R20 ;  /* 0x02684014000075a7 */ /* 0x002e64000802017f */
[----:B-123--:R-:W-:Y:S05]  /*74c0*/  @!P1 BRA `(.L_x_415) ;  /* 0x0000001800bc9947 */ /* 0x00efea0003800000 */
.L_x_455:
[----:B------:R-:W-:Y:S05]  /*74d0*/  @P0 BRA `(.L_x_416) ;  /* 0x0000000000140947 */ /* 0x000fea0003800000 */
[----:B------:R-:W-:Y:S01]  /*74e0*/  ISETP.NE.AND P1, PT, R13, RZ, PT ;  /* 0x000000ff0d00720c */ /* 0x000fe20003f25270 */
[----:B------:R-:W-:-:S04]  /*74f0*/  IMAD.MOV.U32 R3, RZ, RZ, 0x3100 ;  /* 0x00003100ff037424 */ /* 0x000fc800078e00ff */
[----:B------:R2:W-:Y:S08]  /*7500*/  SYNCS.ARRIVE.TRANS64 RZ, [R0+URZ+0x26830], R3 ;  /* 0x0268300300ff79a7 */ /* 0x0005f0000800003f */
[----:B------:R-:W-:Y:S05]  /*7510*/  @!P1 BRA `(.L_x_416) ;  /* 0x0000000000049947 */ /* 0x000fea0003800000 */
[----:B------:R-:W-:Y:S01]  /*7520*/  BPT.TRAP 0x1 ;  /* 0x000000040000795c */ /* 0x000fe20000300000 */
.L_x_416:
        /* <DEDUP_REMOVED lines=42> */
.L_x_456:
[----:B------:R-:W-:Y:S05]  /*77d0*/  @P0 BRA `(.L_x_418) ;  /* 0x0000000000140947 */ /* 0x000fea0003800000 */
[----:B------:R-:W-:Y:S01]  /*77e0*/  ISETP.NE.AND P1, PT, R13, RZ, PT ;  /* 0x000000ff0d00720c */ /* 0x000fe20003f25270 */
[----:B------:R-:W-:-:S04]  /*77f0*/  IMAD.MOV.U32 R3, RZ, RZ, 0x3100 ;  /* 0x00003100ff037424 */ /* 0x000fc800078e00ff */
[----:B------:R3:W-:Y:S08]  /*7800*/  SYNCS.ARRIVE.TRANS64 RZ, [R0+URZ+0x26818], R3 ;  /* 0x0268180300ff79a7 */ /* 0x0007f0000800003f */
[----:B------:R-:W-:Y:S05]  /*7810*/  @!P1 BRA `(.L_x_418) ;  /* 0x0000000000049947 */ /* 0x000fea0003800000 */
[----:B------:R-:W-:Y:S01]  /*7820*/  BPT.TRAP 0x1 ;  /* 0x000000040000795c */ /* 0x000fe20000300000 */
.L_x_418:
        /* <DEDUP_REMOVED lines=34> */
.L_x_457:
[----:B-123--:R-:W-:Y:S01]  /*7a50*/  SHF.R.S32.HI R20, RZ, 0x1f, R19 ;  /* 0x0000001fff147819 */ /* 0x00efe20000011413 */
[----:B------:R-:W-:Y:S06]  /*7a60*/  @P0 BRA `(.L_x_420) ;  /* 0x0000000000140947 */ /* 0x000fec0003800000 */
[----:B------:R-:W-:Y:S01]  /*7a70*/  ISETP.NE.AND P1, PT, R13, RZ, PT ;  /* 0x000000ff0d00720c */ /* 0x000fe20003f25270 */
[----:B------:R-:W-:-:S04]  /*7a80*/  IMAD.MOV.U32 R21, RZ, RZ, 0x3100 ;  /* 0x00003100ff157424 */ /* 0x000fc800078e00ff */
[----:B------:R1:W-:Y:S08]  /*7a90*/  SYNCS.ARRIVE.TRANS64 RZ, [R0+URZ+0x26838], R21 ;  /* 0x0268381500ff79a7 */ /* 0x0003f0000800003f */
[----:B------:R-:W-:Y:S05]  /*7aa0*/  @!P1 BRA `(.L_x_420) ;  /* 0x0000000000049947 */ /* 0x000fea0003800000 */
[----:B------:R-:W-:Y:S01]  /*7ab0*/  BPT.TRAP 0x1 ;  /* 0x000000040000795c */ /* 0x000fe20000300000 */
.L_x_420:
        /* <DEDUP_REMOVED lines=38> */
.L_x_459:
[----:B------:R-:W-:Y:S05]  /*7d20*/  @P0 BRA `(.L_x_422) ;  /* 0x0000000000140947 */ /* 0x000fea0003800000 */
[----:B------:R-:W-:Y:S01]  /*7d30*/  ISETP.NE.AND P1, PT, R13, RZ, PT ;  /* 0x000000ff0d00720c */ /* 0x000fe20003f25270 */
[----:B--2---:R-:W-:-:S04]  /*7d40*/  IMAD.MOV.U32 R5, RZ, RZ, 0x3100 ;  /* 0x00003100ff057424 */ /* 0x004fc800078e00ff */
[----:B------:R3:W-:Y:S08]  /*7d50*/  SYNCS.ARRIVE.TRANS64 RZ, [R0+URZ+0x26810], R5 ;  /* 0x0268100500ff79a7 */ /* 0x0007f0000800003f */
[----:B------:R-:W-:Y:S05]  /*7d60*/  @!P1 BRA `(.L_x_422) ;  /* 0x0000000000049947 */ /* 0x000fea0003800000 */
[----:B------:R-:W-:Y:S01]  /*7d70*/  BPT.TRAP 0x1 ;  /* 0x000000040000795c */ /* 0x000fe20000300000 */
.L_x_422:
        /* <DEDUP_REMOVED lines=36> */
.L_x_414:
[----:B------:R-:W-:-:S13]  /*7fc0*/  ISETP.NE.AND P1, PT, R17, RZ, PT ;  /* 0x000000ff1100720c */ /* 0x000fda0003f25270 */
[----:B------:R-:W-:Y:S05]  /*7fd0*/  @!P1 BRA `(.L_x_413) ;  /* 0x0000000400609947 */ /* 0x000fea0003800000 */
[----:B------:R-:W-:-:S04]  /*7fe0*/  SHF.L.U32 R7, R9, 0x1f, RZ ;  /* 0x0000001f09077819 */ /* 0x000fc800000006ff */
[----:B------:R-:W2:Y:S02]  /*7ff0*/  SYNCS.PHASECHK.TRANS64.TRYWAIT P1, [R0+URZ+0x26840], R7 ;  /* 0x02684007000075a7 */ /* 0x000ea4000802017f */
[----:B--2---:R-:W-:Y:S05]  /*8000*/  @!P1 BRA `(.L_x_424) ;  /* 0x0000001000409947 */ /* 0x004fea0003800000 */
.L_x_460:
[----:B------:R-:W-:Y:S05]  /*8010*/  @P0 BRA `(.L_x_425) ;  /* 0x0000000000140947 */ /* 0x000fea0003800000 */
[----:B------:R-:W-:Y:S01]  /*8020*/  ISETP.NE.AND P1, PT, R13, RZ, PT ;  /* 0x000000ff0d00720c */ /* 0x000fe20003f25270 */
[----:B------:R-:W-:-:S04]  /*8030*/  IMAD.MOV.U32 R5, RZ, RZ, 0x3100 ;  /* 0x00003100ff057424 */ /* 0x000fc800078e00ff */
[----:B------:R3:W-:Y:S08]  /*8040*/  SYNCS.ARRIVE.TRANS64 RZ, [R0+URZ+0x26830], R5 ;  /* 0x0268300500ff79a7 */ /* 0x0007f0000800003f */
[----:B------:R-:W-:Y:S05]  /*8050*/  @!P1 BRA `(.L_x_425) ;  /* 0x0000000000049947 */ /* 0x000fea0003800000 */
[----:B------:R-:W-:Y:S01]  /*8060*/  BPT.TRAP 0x1 ;  /* 0x000000040000795c */ /* 0x000fe20000300000 */
.L_x_425:
        /* <DEDUP_REMOVED lines=40> */
.L_x_461:
[----:B------:R-:W-:Y:S05]  /*82f0*/  @P0 BRA `(.L_x_427) ;  /* 0x0000000000140947 */ /* 0x000fea0003800000 */
[----:B------:R-:W-:Y:S01]  /*8300*/  ISETP.NE.AND P0, PT, R13, RZ, PT ;  /* 0x000000ff0d00720c */ /* 0x000fe20003f05270 */
[----:B------:R-:W-:-:S04]  /*8310*/  IMAD.MOV.U32 R5, RZ, RZ, 0x3100 ;  /* 0x00003100ff057424 */ /* 0x000fc800078e00ff */
[----:B------:R4:W-:Y:S08]  /*8320*/  SYNCS.ARRIVE.TRANS64 RZ, [R0+URZ+0x26818], R5 ;  /* 0x0268180500ff79a7 */ /* 0x0009f0000800003f */
[----:B------:R-:W-:Y:S05]  /*8330*/  @!P0 BRA `(.L_x_427) ;  /* 0x0000000000048947 */ /* 0x000fea0003800000 */
[----:B------:R-:W-:Y:S01]  /*8340*/  BPT.TRAP 0x1 ;  /* 0x000000040000795c */ /* 0x000fe20000300000 */
.L_x_427:
        /* <DEDUP_REMOVED lines=33> */
.L_x_413:
[----:B------:R-:W4:Y:S01]  /*8560*/  S2R R2, SR_TID.X ;  /* 0x0000000000027919 */ /* 0x000f220000002100 */
[----:B------:R-:W-:Y:S01]  /*8570*/  IMAD R3, R12, 0x8, R0 ;  /* 0x000000080c037824 */ /* 0x000fe200078e0200 */
[----:B----4-:R-:W-:Y:S02]  /*8580*/  LOP3.LUT R4, R2, 0x7f, RZ, 0xc0, !PT ;  /* 0x0000007f02047812 */ /* 0x010fe400078ec0ff */
[----:B------:R-:W-:Y:S02]  /*8590*/  SHF.L.U32 R2, R9, 0x1f, RZ ;  /* 0x0000001f09027819 */ /* 0x000fe400000006ff */
[----:B------:R-:W-:Y:S02]  /*85a0*/  ISETP.NE.AND P1, PT, R4, RZ, PT ;  /* 0x000000ff0400720c */ /* 0x000fe40003f25270 */
[----:B------:R-:W4:Y:S02]  /*85b0*/  SYNCS.PHASECHK.TRANS64.TRYWAIT P0, [R3+URZ+0x26840], R2 ;  /* 0x02684002030075a7 */ /* 0x000f24000800017f */
[----:B----4-:R-:W-:Y:S09]  /*85c0*/  @!P0 BRA `(.L_x_428) ;  /* 0x0000000800f88947 */ /* 0x010ff20003800000 */
.L_x_462:
[----:B------:R-:W-:Y:S05]  /*85d0*/  @P1 BRA `(.L_x_429) ;  /* 0x0000000000181947 */ /* 0x000fea0003800000 */
[----:B------:R-:W5:Y:S01]  /*85e0*/  S2R R4, SR_TID.X ;  /* 0x0000000000047919 */ /* 0x000f620000002100 */
[----:B----4-:R-:W-:-:S04]  /*85f0*/  IMAD.MOV.U32 R2, RZ, RZ, 0x3100 ;  /* 0x00003100ff027424 */ /* 0x010fc800078e00ff */
[----:B------:R4:W-:Y:S01]  /*8600*/  SYNCS.ARRIVE.TRANS64 RZ, [R3+URZ+0x26830], R2 ;  /* 0x0268300203ff79a7 */ /* 0x0009e2000800003f */
[----:B-----5:R-:W-:-:S13]  /*8610*/  LOP3.LUT P0, RZ, R4, 0x1f, RZ, 0xc0, !PT ;  /* 0x0000001f04ff7812 */ /* 0x020fda000780c0ff */
[----:B----4-:R-:W-:Y:S05]  /*8620*/  @!P0 BRA `(.L_x_429) ;  /* 0x0000000000048947 */ /* 0x010fea0003800000 */
[----:B------:R-:W-:Y:S01]  /*8630*/  BPT.TRAP 0x1 ;  /* 0x000000040000795c */ /* 0x000fe20000300000 */
.L_x_429:
        /* <DEDUP_REMOVED lines=47> */
.L_x_410:
[----:B------:R-:W-:Y:S05]  /*8930*/  BSYNC B0 ;  /* 0x0000000000007941 */ /* 0x000fea0003800000 */
.L_x_409:
[----:B------:R-:W-:-:S03]  /*8940*/  UMOV UR5, 0xffffffff ;  /* 0xffffffff00057882 */ /* 0x000fc60000000000 */
[----:B------:R-:W-:Y:S05]  /*8950*/  BRA.DIV UR5, `(.L_x_430) ;  /* 0x0000000a05287947 */ /* 0x000fea000b800000 */
[----:B------:R-:W-:-:S13]  /*8960*/  ELECT P0, URZ, PT ;  /* 0x00000000003f782f */ /* 0x000fda0003800000 */
.L_x_465:
[----:B------:R-:W-:Y:S05]  /*8970*/  @!P0 BRA `(.L_x_335) ;  /* 0x0000000000848947 */ /* 0x000fea0003800000 */
[----:B------:R-:W-:-:S06]  /*8980*/  ULOP3.LUT UR5, UR38, 0x2, URZ, 0xfc, !UPT ;  /* 0x0000000226057892 */ /* 0x000fcc000f8efc3f */
[----:B------:R-:W-:-:S05]  /*8990*/  IMAD.U32 R2, RZ, RZ, UR5 ;  /* 0x00000005ff027e24 */ /* 0x000fca000f8e00ff */
[----:B------:R-:W-:-:S13]  /*89a0*/  ISETP.NE.AND P0, PT, R2, 0x3, PT ;  /* 0x000000030200780c */ /* 0x000fda0003f05270 */
[----:B------:R-:W-:Y:S05]  /*89b0*/  @!P0 BRA `(.L_x_431) ;  /* 0x0000000000048947 */ /* 0x000fea0003800000 */
[----:B------:R-:W-:Y:S01]  /*89c0*/  BPT.TRAP 0x1 ;  /* 0x000000040000795c */ /* 0x000fe20000300000 */
.L_x_431:
        /* <DEDUP_REMOVED lines=15> */
.L_x_466:
[----:B------:R-:W2:Y:S02]  /*8ac0*/  SYNCS.PHASECHK.TRANS64.TRYWAIT P1, [R3+URZ], R2 ;  /* 0x00000002030075a7 */ /* 0x000ea4000802017f */
[----:B--2---:R-:W-:Y:S05]  /*8ad0*/  @!P1 BRA `(.L_x_433) ;  /* 0x0000000800009947 */ /* 0x004fea0003800000 */
.L_x_467:
[----:B------:R-:W-:Y:S05]  /*8ae0*/  @!P0 BRA `(.L_x_434) ;  /* 0x0000000000048947 */ /* 0x000fea0003800000 */
[----:B------:R-:W-:Y:S01]  /*8af0*/  BPT.TRAP 0x1 ;  /* 0x000000040000795c */ /* 0x000fe20000300000 */
.L_x_434:
[----:B--2---:R-:W-:-:S04]  /*8b00*/  VIADD R3, R7, 0x26840 ;  /* 0x0002684007037836 */ /* 0x004fc80000000000 */
[----:B------:R-:W-:-:S04]  /*8b10*/  IMAD R0, R0, 0x8, R3 ;  /* 0x0000000800007824 */ /* 0x000fc800078e0203 */
[----:B------:R-:W2:Y:S02]  /*8b20*/  SYNCS.PHASECHK.TRANS64.TRYWAIT P0, [R0+URZ], R5 ;  /* 0x00000005000075a7 */ /* 0x000ea4000800017f */
[----:B--2---:R-:W-:Y:S05]  /*8b30*/  @!P0 BRA `(.L_x_435) ;  /* 0x0000000400fc8947 */ /* 0x004fea0003800000 */
.L_x_468:
[----:B------:R-:W-:-:S07]  /*8b40*/  IMAD R3, R4, 0x8, R3 ;  /* 0x0000000804037824 */ /* 0x000fce00078e0203 */
.L_x_436:
[----:B---3--:R3:W4:Y:S02]  /*8b50*/  SYNCS.PHASECHK.TRANS64.TRYWAIT P0, [R3+URZ], R2 ;  /* 0x00000002030075a7 */ /* 0x008724000800017f */
[----:B----4-:R-:W-:Y:S05]  /*8b60*/  @!P0 NANOSLEEP.SYNCS 0x989680 ;  /* 0x009896800000895d */ /* 0x010fea0003900000 */
[----:B------:R-:W4:Y:S02]  /*8b70*/  @!P0 SYNCS.PHASECHK.TRANS64 P0, [R3+URZ], R2 ;  /* 0x00000002030085a7 */ /* 0x000f24000800007f */
[----:B----4-:R-:W-:Y:S05]  /*8b80*/  @!P0 BRA `(.L_x_436) ;  /* 0xfffffffc00f08947 */ /* 0x010fea000383ffff */
.L_x_335:
[----:B------:R-:W-:Y:S05]  /*8b90*/  BSYNC B6 ;  /* 0x0000000000067941 */ /* 0x000fea0003800000 */
.L_x_332:
[----:B------:R-:W-:Y:S05]  /*8ba0*/  EXIT ;  /* 0x000000000000794d */ /* 0x000fea0003800000 */
.L_x_340:
[----:B------:R-:W-:Y:S02]  /*8bb0*/  IMAD.MOV.U32 R13, RZ, RZ, R16 ;  /* 0x000000ffff0d7224 */ /* 0x000fe400078e0010 */
[----:B------:R-:W-:Y:S02]  /*8bc0*/  IMAD.MOV.U32 R12, RZ, RZ, RZ ;  /* 0x000000ffff0c7224 */ /* 0x000fe400078e00ff */
[----:B------:R-:W-:Y:S02]  /*8bd0*/  IMAD.MOV.U32 R11, RZ, RZ, 0x1f ;  /* 0x0000001fff0b7424 */ /* 0x000fe400078e00ff */
[----:B------:R-:W-:-:S07]  /*8be0*/  IMAD.MOV.U32 R15, RZ, RZ, -0x1 ;  /* 0xffffffffff0f7424 */ /* 0x000fce00078e00ff */
[----:B------:R-:W-:Y:S05]  /*8bf0*/  WARPSYNC.COLLECTIVE R15, `(.L_x_437) ;  /* 0x000000000f087348 */ /* 0x000fea0003c00000 */
[----:B------:R1:W2:Y:S02]  /*8c00*/  SHFL.IDX P6, R14, R13, R12, R11 ;  /* 0x0000000c0d0e7389 */ /* 0x0002a400000c000b */
[----:B-12---:R-:W-:Y:S01]  /*8c10*/  ENDCOLLECTIVE ;  /* 0x000000000000791b */ /* 0x006fe20003800000 */
.L_x_437:
[----:B------:R-:W-:Y:S05]  /*8c20*/  BRA `(.L_x_438) ;  /* 0xffffff7c00c47947 */ /* 0x000fea000383ffff */
.L_x_342:
[----:B--2---:R2:W3:Y:S02]  /*8c30*/  SYNCS.PHASECHK.TRANS64.TRYWAIT P0, [R18+URZ+0x26800], R5 ;  /* 0x02680005120075a7 */ /* 0x0044e4000800017f */
[----:B---3--:R-:W-:Y:S05]  /*8c40*/  @!P0 NANOSLEEP.SYNCS 0x989680 ;  /* 0x009896800000895d */ /* 0x008fea0003900000 */
[----:B------:R-:W3:Y:S02]  /*8c50*/  @!P0 SYNCS.PHASECHK.TRANS64 P0, [R18+URZ+0x26800], R5 ;  /* 0x02680005120085a7 */ /* 0x000ee4000800007f */
[----:B---3--:R-:W-:Y:S05]  /*8c60*/  @!P0 BRA `(.L_x_342) ;  /* 0xfffffffc00f08947 */ /* 0x008fea000383ffff */
[----:B------:R-:W-:Y:S05]  /*8c70*/  BRA `(.L_x_341) ;  /* 0xffffff7c00ec7947 */ /* 0x000fea000383ffff */
.L_x_348:
[----:B---3--:R-:W-:-:S04]  /*8c80*/  IMAD.U32 R5, RZ, RZ, UR8 ;  /* 0x00000008ff057e24 */ /* 0x008fc8000f8e00ff */
[----:B------:R3:W1:Y:S03]  /*8c90*/  SYNCS.PHASECHK.TRANS64.TRYWAIT P1, [R5+URZ+0x26810], R120 ;  /* 0x02681078050075a7 */ /* 0x000666000802017f */
[----:B-1----:R-:W-:Y:S05]  /*8ca0*/  @!P1 NANOSLEEP.SYNCS 0x989680 ;  /* 0x009896800000995d */ /* 0x002fea0003900000 */
[----:B------:R-:W1:Y:S02]  /*8cb0*/  @!P1 SYNCS.PHASECHK.TRANS64 P1, [R5+URZ+0x26810], R120 ;  /* 0x02681078050095a7 */ /* 0x000e64000802007f */
[----:B-1----:R-:W-:Y:S05]  /*8cc0*/  @!P1 BRA `(.L_x_348) ;  /* 0xfffffffc00ec9947 */ /* 0x002fea000383ffff */
[----:B------:R-:W-:Y:S05]  /*8cd0*/  BRA `(.L_x_347) ;  /* 0xffffff8c001c7947 */ /* 0x000fea000383ffff */
.L_x_352:
[----:B------:R-:W-:-:S04]  /*8ce0*/  IMAD.U32 R121, RZ, RZ, UR8 ;  /* 0x00000008ff797e24 */ /* 0x000fc8000f8e00ff */
[----:B------:R1:W1:Y:S03]  /*8cf0*/  SYNCS.PHASECHK.TRANS64.TRYWAIT P1, [R121+URZ+0x26830], R120 ;  /* 0x02683078790075a7 */ /* 0x000266000802017f */
[----:B-1----:R-:W-:Y:S05]  /*8d00*/  @!P1 NANOSLEEP.SYNCS 0x989680 ;  /* 0x009896800000995d */ /* 0x002fea0003900000 */
[----:B------:R-:W1:Y:S02]  /*8d10*/  @!P1 SYNCS.PHASECHK.TRANS64 P1, [R121+URZ+0x26830], R120 ;  /* 0x02683078790095a7 */ /* 0x000e64000802007f */
[----:B-1----:R-:W-:Y:S05]  /*8d20*/  @!P1 BRA `(.L_x_352) ;  /* 0xfffffffc00ec9947 */ /* 0x002fea000383ffff */
[----:B------:R-:W-:Y:S05]  /*8d30*/  BRA `(.L_x_351) ;  /* 0xffffff9000287947 */ /* 0x000fea000383ffff */
.L_x_359:
[----:B------:R-:W-:Y:S01]  /*8d40*/  BSSY B0, `(.L_x_439) ;  /* 0x0000005000007945 */ /* 0x000fe20003800000 */
[----:B------:R-:W-:-:S07]  /*8d50*/  IMAD.MOV.U32 R15, RZ, RZ, -0x1 ;  /* 0xffffffffff0f7424 */ /* 0x000fce00078e00ff */
[----:B-1----:R-:W-:Y:S05]  /*8d60*/  WARPSYNC.COLLECTIVE R15, `(.L_x_440) ;  /* 0x000000000f087348 */ /* 0x002fea0003c00000 */
[----:B------:R-:W-:Y:S01]  /*8d70*/  NOP ;  /* 0x0000000000007918 */ /* 0x000fe20000000000 */
[----:B-1----:R-:W-:Y:S01]  /*8d80*/  ENDCOLLECTIVE ;  /* 0x000000000000791b */ /* 0x002fe20003800000 */
.L_x_440:
[----:B------:R-:W-:Y:S05]  /*8d90*/  BSYNC B0 ;  /* 0x0000000000007941 */ /* 0x000fea0003800000 */
.L_x_439:
[----:B------:R-:W-:Y:S05]  /*8da0*/  BRA `(.L_x_441) ;  /* 0xffffffc0001c7947 */ /* 0x000fea000383ffff */
.L_x_368:
[----:B------:R-:W-:Y:S01]  /*8db0*/  BSSY B0, `(.L_x_442) ;  /* 0x0000005000007945 */ /* 0x000fe20003800000 */
[----:B------:R-:W-:-:S07]  /*8dc0*/  IMAD.MOV.U32 R15, RZ, RZ, -0x1 ;  /* 0xffffffffff0f7424 */ /* 0x000fce00078e00ff */
[----:B-12---:R-:W-:Y:S05]  /*8dd0*/  WARPSYNC.COLLECTIVE R15, `(.L_x_443) ;  /* 0x000000000f087348 */ /* 0x006fea0003c00000 */
[----:B------:R-:W-:Y:S01]  /*8de0*/  NOP ;  /* 0x0000000000007918 */ /* 0x000fe20000000000 */
[----:B-12---:R-:W-:Y:S01]  /*8df0*/  ENDCOLLECTIVE ;  /* 0x000000000000791b */ /* 0x006fe20003800000 */
.L_x_443:
[----:B------:R-:W-:Y:S05]  /*8e00*/  BSYNC B0 ;  /* 0x0000000000007941 */ /* 0x000fea0003800000 */
.L_x_442:
[----:B------:R-:W-:Y:S05]  /*8e10*/  BRA `(.L_x_444) ;  /* 0xffffffc400107947 */ /* 0x000fea000383ffff */
.L_x_377:
[----:B------:R-:W-:Y:S01]  /*8e20*/  BSSY B0, `(.L_x_445) ;  /* 0x0000005000007945 */ /* 0x000fe20003800000 */
[----:B------:R-:W-:-:S07]  /*8e30*/  IMAD.MOV.U32 R15, RZ, RZ, -0x1 ;  /* 0xffffffffff0f7424 */ /* 0x000fce00078e00ff */
[----:B------:R-:W-:Y:S05]  /*8e40*/  WARPSYNC.COLLECTIVE R15, `(.L_x_446) ;  /* 0x000000000f087348 */ /* 0x000fea0003c00000 */
[----:B------:R-:W-:Y:S01]  /*8e50*/  NOP ;  /* 0x0000000000007918 */ /* 0x000fe20000000000 */
[----:B------:R-:W-:Y:S01]  /*8e60*/  ENDCOLLECTIVE ;  /* 0x000000000000791b */ /* 0x000fe20003800000 */
.L_x_446:
[----:B------:R-:W-:Y:S05]  /*8e70*/  BSYNC B0 ;  /* 0x0000000000007941 */ /* 0x000fea0003800000 */
.L_x_445:
[----:B------:R-:W-:Y:S05]  /*8e80*/  BRA `(.L_x_447) ;  /* 0xffffffc800f07947 */ /* 0x000fea000383ffff */
.L_x_389:
[----:B------:R-:W-:Y:S01]  /*8e90*/  BSSY B0, `(.L_x_448) ;  /* 0x0000005000007945 */ /* 0x000fe20003800000 */
[----:B------:R-:W-:-:S07]  /*8ea0*/  IMAD.MOV.U32 R15, RZ, RZ, -0x1 ;  /* 0xffffffffff0f7424 */ /* 0x000fce00078e00ff */
[----:B------:R-:W-:Y:S05]  /*8eb0*/  WARPSYNC.COLLECTIVE R15, `(.L_x_449) ;  /* 0x000000000f087348 */ /* 0x000fea0003c00000 */
[----:B------:R-:W-:Y:S01]  /*8ec0*/  NOP ;  /* 0x0000000000007918 */ /* 0x000fe20000000000 */
[----:B------:R-:W-:Y:S01]  /*8ed0*/  ENDCOLLECTIVE ;  /* 0x000000000000791b */ /* 0x000fe20003800000 */
.L_x_449:
[----:B------:R-:W-:Y:S05]  /*8ee0*/  BSYNC B0 ;  /* 0x0000000000007941 */ /* 0x000fea0003800000 */
.L_x_448:
[----:B------:R-:W-:Y:S05]  /*8ef0*/  BRA `(.L_x_450) ;  /* 0xffffffd000087947 */ /* 0x000fea000383ffff */
.L_x_402:
[----:B------:R-:W-:Y:S01]  /*8f00*/  BSSY B0, `(.L_x_451) ;  /* 0x0000005000007945 */ /* 0x000fe20003800000 */
[----:B------:R-:W-:-:S07]  /*8f10*/  IMAD.MOV.U32 R15, RZ, RZ, -0x1 ;  /* 0xffffffffff0f7424 */ /* 0x000fce00078e00ff */
[----:B------:R-:W-:Y:S05]  /*8f20*/  WARPSYNC.COLLECTIVE R15, `(.L_x_452) ;  /* 0x000000000f087348 */ /* 0x000fea0003c00000 */
[----:B------:R-:W-:Y:S01]  /*8f30*/  NOP ;  /* 0x0000000000007918 */ /* 0x000fe20000000000 */
[----:B------:R-:W-:Y:S01]  /*8f40*/  ENDCOLLECTIVE ;  /* 0x000000000000791b */ /* 0x000fe20003800000 */
.L_x_452:
[----:B------:R-:W-:Y:S05]  /*8f50*/  BSYNC B0 ;  /* 0x0000000000007941 */ /* 0x000fea0003800000 */
.L_x_451:
[----:B------:R-:W-:Y:S05]  /*8f60*/  BRA `(.L_x_453) ;  /* 0xffffffd400247947 */ /* 0x000fea000383ffff */
.L_x_411:
[----:B-1----:R1:W2:Y:S02]  /*8f70*/  SYNCS.PHASECHK.TRANS64.TRYWAIT P0, [R0+URZ+0x26820], R3 ;  /* 0x02682003000075a7 */ /* 0x0022a4000800017f */
[----:B--2---:R-:W-:Y:S05]  /*8f80*/  @!P0 NANOSLEEP.SYNCS 0x989680 ;  /* 0x009896800000895d */ /* 0x004fea0003900000 */
[----:B------:R-:W2:Y:S02]  /*8f90*/  @!P0 SYNCS.PHASECHK.TRANS64 P0, [R0+URZ+0x26820], R3 ;  /* 0x02682003000085a7 */ /* 0x000ea4000800007f */
[----:B--2---:R-:W-:Y:S05]  /*8fa0*/  @!P0 BRA `(.L_x_411) ;  /* 0xfffffffc00f08947 */ /* 0x004fea000383ffff */
[----:B------:R-:W-:Y:S05]  /*8fb0*/  BRA `(.L_x_454) ;  /* 0xffffffd800e07947 */ /* 0x000fea000383ffff */
.L_x_415:
[----:B-1----:R1:W2:Y:S02]  /*8fc0*/  SYNCS.PHASECHK.TRANS64.TRYWAIT P1, [R0+URZ+0x26840], R20 ;  /* 0x02684014000075a7 */ /* 0x0022a4000802017f */
[----:B--2---:R-:W-:Y:S05]  /*8fd0*/  @!P1 NANOSLEEP.SYNCS 0x989680 ;  /* 0x009896800000995d */ /* 0x004fea0003900000 */
[----:B------:R-:W2:Y:S02]  /*8fe0*/  @!P1 SYNCS.PHASECHK.TRANS64 P1, [R0+URZ+0x26840], R20 ;  /* 0x02684014000095a7 */ /* 0x000ea4000802007f */
[----:B--2---:R-:W-:Y:S05]  /*8ff0*/  @!P1 BRA `(.L_x_415) ;  /* 0xfffffffc00f09947 */ /* 0x004fea000383ffff */
[----:B------:R-:W-:Y:S05]  /*9000*/  BRA `(.L_x_455) ;  /* 0xffffffe400307947 */ /* 0x000fea000383ffff */
.L_x_417:
[----:B--2---:R2:W3:Y:S02]  /*9010*/  SYNCS.PHASECHK.TRANS64.TRYWAIT P1, [R0+URZ+0x26828], R20 ;  /* 0x02682814000075a7 */ /* 0x0044e4000802017f */
[----:B---3--:R-:W-:Y:S05]  /*9020*/  @!P1 NANOSLEEP.SYNCS 0x989680 ;  /* 0x009896800000995d */ /* 0x008fea0003900000 */
[----:B------:R-:W3:Y:S02]  /*9030*/  @!P1 SYNCS.PHASECHK.TRANS64 P1, [R0+URZ+0x26828], R20 ;  /* 0x02682814000095a7 */ /* 0x000ee4000802007f */
[----:B---3--:R-:W-:Y:S05]  /*9040*/  @!P1 BRA `(.L_x_417) ;  /* 0xfffffffc00f09947 */ /* 0x008fea000383ffff */
[----:B------:R-:W-:Y:S05]  /*9050*/  BRA `(.L_x_456) ;  /* 0xffffffe400dc7947 */ /* 0x000fea000383ffff */
.L_x_419:
[----:B---3--:R3:W4:Y:S02]  /*9060*/  SYNCS.PHASECHK.TRANS64.TRYWAIT P1, [R0+URZ+0x26848], R20 ;  /* 0x02684814000075a7 */ /* 0x008724000802017f */
[----:B----4-:R-:W-:Y:S05]  /*9070*/  @!P1 NANOSLEEP.SYNCS 0x989680 ;  /* 0x009896800000995d */ /* 0x010fea0003900000 */
[----:B------:R-:W4:Y:S02]  /*9080*/  @!P1 SYNCS.PHASECHK.TRANS64 P1, [R0+URZ+0x26848], R20 ;  /* 0x02684814000095a7 */ /* 0x000f24000802007f */
[----:B----4-:R-:W-:Y:S05]  /*9090*/  @!P1 BRA `(.L_x_419) ;  /* 0xfffffffc00f09947 */ /* 0x010fea000383ffff */
[----:B------:R-:W-:Y:S05]  /*90a0*/  BRA `(.L_x_457) ;  /* 0xffffffe800687947 */ /* 0x000fea000383ffff */
.L_x_421:
[----:B------:R-:W-:-:S07]  /*90b0*/  SHF.L.U32 R5, R9, 0x1f, RZ ;  /* 0x0000001f09057819 */ /* 0x000fce00000006ff */
.L_x_458:
[----:B--2---:R2:W3:Y:S02]  /*90c0*/  SYNCS.PHASECHK.TRANS64.TRYWAIT P1, [R0+URZ+0x26820], R5 ;  /* 0x02682005000075a7 */ /* 0x0044e4000802017f */
[----:B---3--:R-:W-:Y:S05]  /*90d0*/  @!P1 NANOSLEEP.SYNCS 0x989680 ;  /* 0x009896800000995d */ /* 0x008fea0003900000 */
[----:B------:R-:W3:Y:S02]  /*90e0*/  @!P1 SYNCS.PHASECHK.TRANS64 P1, [R0+URZ+0x26820], R5 ;  /* 0x02682005000095a7 */ /* 0x000ee4000802007f */
[----:B---3--:R-:W-:Y:S05]  /*90f0*/  @!P1 BRA `(.L_x_458) ;  /* 0xfffffffc00f09947 */ /* 0x008fea000383ffff */
[----:B------:R-:W-:Y:S05]  /*9100*/  BRA `(.L_x_459) ;  /* 0xffffffec00047947 */ /* 0x000fea000383ffff */
.L_x_424:
[----:B--2---:R2:W3:Y:S02]  /*9110*/  SYNCS.PHASECHK.TRANS64.TRYWAIT P1, [R0+URZ+0x26840], R7 ;  /* 0x02684007000075a7 */ /* 0x0044e4000802017f */
[----:B---3--:R-:W-:Y:S05]  /*9120*/  @!P1 NANOSLEEP.SYNCS 0x989680 ;  /* 0x009896800000995d */ /* 0x008fea0003900000 */
[----:B------:R-:W3:Y:S02]  /*9130*/  @!P1 SYNCS.PHASECHK.TRANS64 P1, [R0+URZ+0x26840], R7 ;  /* 0x02684007000095a7 */ /* 0x000ee4000802007f */
[----:B---3--:R-:W-:Y:S05]  /*9140*/  @!P1 BRA `(.L_x_424) ;  /* 0xfffffffc00f09947 */ /* 0x008fea000383ffff */
[----:B------:R-:W-:Y:S05]  /*9150*/  BRA `(.L_x_460) ;  /* 0xffffffec00ac7947 */ /* 0x000fea000383ffff */
.L_x_426:
[----:B---3--:R3:W4:Y:S02]  /*9160*/  SYNCS.PHASECHK.TRANS64.TRYWAIT P1, [R0+URZ+0x26828], R7 ;  /* 0x02682807000075a7 */ /* 0x008724000802017f */
[----:B----4-:R-:W-:Y:S05]  /*9170*/  @!P1 NANOSLEEP.SYNCS 0x989680 ;  /* 0x009896800000995d */ /* 0x010fea0003900000 */
[----:B------:R-:W4:Y:S02]  /*9180*/  @!P1 SYNCS.PHASECHK.TRANS64 P1, [R0+URZ+0x26828], R7 ;  /* 0x02682807000095a7 */ /* 0x000f24000802007f */
[----:B----4-:R-:W-:Y:S05]  /*9190*/  @!P1 BRA `(.L_x_426) ;  /* 0xfffffffc00f09947 */ /* 0x010fea000383ffff */
[----:B------:R-:W-:Y:S05]  /*91a0*/  BRA `(.L_x_461) ;  /* 0xfffffff000507947 */ /* 0x000fea000383ffff */
.L_x_428:
[----:B----4-:R4:W1:Y:S02]  /*91b0*/  SYNCS.PHASECHK.TRANS64.TRYWAIT P0, [R3+URZ+0x26840], R2 ;  /* 0x02684002030075a7 */ /* 0x010864000800017f */
[----:B-1----:R-:W-:Y:S05]  /*91c0*/  @!P0 NANOSLEEP.SYNCS 0x989680 ;  /* 0x009896800000895d */ /* 0x002fea0003900000 */
[----:B------:R-:W1:Y:S02]  /*91d0*/  @!P0 SYNCS.PHASECHK.TRANS64 P0, [R3+URZ+0x26840], R2 ;  /* 0x02684002030085a7 */ /* 0x000e64000800007f */
[----:B-1----:R-:W-:Y:S05]  /*91e0*/  @!P0 BRA `(.L_x_428) ;  /* 0xfffffffc00f08947 */ /* 0x002fea000383ffff */
[----:B------:R-:W-:Y:S05]  /*91f0*/  BRA `(.L_x_462) ;  /* 0xfffffff000f47947 */ /* 0x000fea000383ffff */
.L_x_430:
[----:B------:R-:W-:Y:S01]  /*9200*/  BSSY B0, `(.L_x_463) ;  /* 0x0000006000007945 */ /* 0x000fe20003800000 */
[----:B------:R-:W-:-:S07]  /*9210*/  IMAD.MOV.U32 R15, RZ, RZ, -0x1 ;  /* 0xffffffffff0f7424 */ /* 0x000fce00078e00ff */
[----:B------:R-:W-:Y:S05]  /*9220*/  WARPSYNC.COLLECTIVE R15, `(.L_x_464) ;  /* 0x000000000f0c7348 */ /* 0x000fea0003c00000 */
[----:B------:R-:W-:Y:S02]  /*9230*/  ELECT P6, UR62, PT ;  /* 0x00000000003e782f */ /* 0x000fe400038c0000 */
[----:B------:R-:W-:Y:S01]  /*9240*/  MOV R14, UR62 ;  /* 0x0000003e000e7c02 */ /* 0x000fe20008000f00 */
[----:B------:R-:W-:Y:S10]  /*9250*/  ENDCOLLECTIVE ;  /* 0x000000000000791b */ /* 0x000ff40003800000 */
.L_x_464:
[----:B------:R-:W-:Y:S05]  /*9260*/  BSYNC B0 ;  /* 0x0000000000007941 */ /* 0x000fea0003800000 */
.L_x_463:
[----:B------:R-:W-:Y:S01]  /*9270*/  PLOP3.LUT P0, PT, P6, PT, PT, 0x80, 0x0 ;  /* 0x000000000000781c */ /* 0x000fe2000370f070 */
[----:B------:R-:W-:-:S12]  /*9280*/  BRA `(.L_x_465) ;  /* 0xfffffff400b87947 */ /* 0x000fd8000383ffff */
.L_x_432:
[----:B-1----:R1:W2:Y:S02]  /*9290*/  SYNCS.PHASECHK.TRANS64.TRYWAIT P1, [R6+URZ], R5 ;  /* 0x00000005060075a7 */ /* 0x0022a4000802017f */
[----:B--2---:R-:W-:Y:S05]  /*92a0*/  @!P1 NANOSLEEP.SYNCS 0x989680 ;  /* 0x009896800000995d */ /* 0x004fea0003900000 */
[----:B------:R-:W2:Y:S02]  /*92b0*/  @!P1 SYNCS.PHASECHK.TRANS64 P1, [R6+URZ], R5 ;  /* 0x00000005060095a7 */ /* 0x000ea4000802007f */
[----:B--2---:R-:W-:Y:S05]  /*92c0*/  @!P1 BRA `(.L_x_432) ;  /* 0xfffffffc00f09947 */ /* 0x004fea000383ffff */
[----:B------:R-:W-:Y:S05]  /*92d0*/  BRA `(.L_x_466) ;  /* 0xfffffff400f87947 */ /* 0x000fea000383ffff */
.L_x_433:
[----:B--2---:R2:W3:Y:S02]  /*92e0*/  SYNCS.PHASECHK.TRANS64.TRYWAIT P1, [R3+URZ], R2 ;  /* 0x00000002030075a7 */ /* 0x0044e4000802017f */
[----:B---3--:R-:W-:Y:S05]  /*92f0*/  @!P1 NANOSLEEP.SYNCS 0x989680 ;  /* 0x009896800000995d */ /* 0x008fea0003900000 */
[----:B------:R-:W3:Y:S02]  /*9300*/  @!P1 SYNCS.PHASECHK.TRANS64 P1, [R3+URZ], R2 ;  /* 0x00000002030095a7 */ /* 0x000ee4000802007f */
[----:B---3--:R-:W-:Y:S05]  /*9310*/  @!P1 BRA `(.L_x_433) ;  /* 0xfffffffc00f09947 */ /* 0x008fea000383ffff */
[----:B------:R-:W-:Y:S05]  /*9320*/  BRA `(.L_x_467) ;  /* 0xfffffff400ec7947 */ /* 0x000fea000383ffff */
.L_x_435:
[----:B--2---:R2:W3:Y:S02]  /*9330*/  SYNCS.PHASECHK.TRANS64.TRYWAIT P0, [R0+URZ], R5 ;  /* 0x00000005000075a7 */ /* 0x0044e4000800017f */
[----:B---3--:R-:W-:Y:S05]  /*9340*/  @!P0 NANOSLEEP.SYNCS 0x989680 ;  /* 0x009896800000895d */ /* 0x008fea0003900000 */
[----:B------:R-:W3:Y:S02]  /*9350*/  @!P0 SYNCS.PHASECHK.TRANS64 P0, [R0+URZ], R5 ;  /* 0x00000005000085a7 */ /* 0x000ee4000800007f */
[----:B---3--:R-:W-:Y:S05]  /*9360*/  @!P0 BRA `(.L_x_435) ;  /* 0xfffffffc00f08947 */ /* 0x008fea000383ffff */
[----:B------:R-:W-:Y:S05]  /*9370*/  BRA `(.L_x_468) ;  /* 0xfffffff400f07947 */ /* 0x000fea000383ffff */
.L_x_469:
        /* <DEDUP_REMOVED lines=16> */
.L_x_6554:


//--------------------- .text._ZN7cutlass13device_kernelIN5flash11enable_sm90INS1_16FlashAttnBwdSm90INS1_25CollectiveMainloopBwdSm90ILi2ELi2ELi2EN4cute5tupleIJNS5_1CILi1EEES8_S8_EEENS6_IJNS7_ILi64EEENS7_ILi128EEENS7_ILi96EEEEEENS_10bfloat16_tEfNS_4arch4Sm90ELb0ELb0ELb1ELb1ELb0ELb1ELb0ELb0ELi2ELi1ELi2ELi1ELb1EEENS1_21CollectiveEpilogueBwdISD_SE_SG_Li256ELb1ELb0ELi1EEENS1_19SingleTileSchedulerILb1ELb0ELb0ELi128EEEEEEEEEvNT_6ParamsE --------------------------
	.section	.text._ZN7cutlass13device_kernelIN5flash11enable_sm90INS1_16FlashAttnBwdSm90INS1_25CollectiveMainloopBwdSm90ILi2ELi2ELi2EN4cute5tupleIJNS5_1CILi1EEES8_S8_EEENS6_IJNS7_ILi64EEENS7_ILi128EEENS7_ILi96EEEEEENS_10bfloat16_tEfNS_4arch4Sm90ELb0ELb0ELb1ELb1ELb0ELb1ELb0ELb0ELi2ELi1ELi2ELi1ELb1EEENS1_21CollectiveEpilogueBwdISD_SE_SG_Li256ELb1ELb0ELi1EEENS1_19SingleTileSchedulerILb1ELb0ELb0ELi128EEEEEEEEEvNT_6ParamsE,"ax",@progbits
	.align	128
.text._ZN7cutlass13device_kernelIN5flash11enable_sm90INS1_16FlashAttnBwdSm90INS1_25CollectiveMainloopBwdSm90ILi2ELi2ELi2EN4cute5tupleIJNS5_1CILi1EEES8_S8_EEENS6_IJNS7_ILi64EEENS7_ILi128EEENS7_ILi96EEEEEENS_10bfloat16_tEfNS_4arch4Sm90ELb0ELb0ELb1ELb1ELb0ELb1ELb0ELb0ELi2ELi1ELi2ELi1ELb1EEENS1_21CollectiveEpilogueBwdISD_SE_SG_Li256ELb1ELb0ELi1EEENS1_19SingleTileSchedulerILb1ELb0ELb0ELi128EEEEEEEEEvNT_6ParamsE:
        .type           _ZN7cutlass13device_kernelIN5flash11enable_sm90INS1_16FlashAttnBwdSm90INS1_25CollectiveMainloopBwdSm90ILi2ELi2ELi2EN4cute5tupleIJNS5_1CILi1EEES8_S8_EEENS6_IJNS7_ILi64EEENS7_ILi128EEENS7_ILi96EEEEEENS_10bfloat16_tEfNS_4arch4Sm90ELb0ELb0ELb1ELb1ELb0ELb1ELb0ELb0ELi2ELi1ELi2ELi1ELb1EEENS1_21CollectiveEpilogueBwdISD_SE_SG_Li256ELb1ELb0ELi1EEENS1_19SingleTileSchedulerILb1ELb0ELb0ELi128EEEEEEEEEvNT_6ParamsE,@function
        .size           _ZN7cutlass13device_kernelIN5flash11enable_sm90INS1_16FlashAttnBwdSm90INS1_25CollectiveMainloopBwdSm90ILi2ELi2ELi2EN4cute5tupleIJNS5_1CILi1EEES8_S8_EEENS6_IJNS7_ILi64EEENS7_ILi128EEENS7_ILi96EEEEEENS_10bfloat16_tEfNS_4arch4Sm90ELb0ELb0ELb1ELb1ELb0ELb1ELb0ELb0ELi2ELi1ELi2ELi1ELb1EEENS1_21CollectiveEpilogueBwdISD_SE_SG_Li256ELb1ELb0ELi1EEENS1_19SingleTileSchedulerILb1ELb0ELb0ELi128EEEEEEEEEvNT_6ParamsE,(.L_x_6555 - _ZN7cutlass13device_kernelIN5flash11enable_sm90INS1_16FlashAttnBwdSm90INS1_25CollectiveMainloopBwdSm90ILi2ELi2ELi2EN4cute5tupleIJNS5_1CILi1EEES8_S8_EEENS6_IJNS7_ILi64EEENS7_ILi128EEENS7_ILi96EEEEEENS_10bfloat16_tEfNS_4arch4Sm90ELb0ELb0ELb1ELb1ELb0ELb1ELb0ELb0ELi2ELi1ELi2ELi1ELb1EEENS1_21CollectiveEpilogueBwdISD_SE_SG_Li256ELb1ELb0ELi1EEENS1_19SingleTileSchedulerILb1ELb0ELb0ELi128EEEEEEEEEvNT_6ParamsE)
        .other          _ZN7cutlass13device_kernelIN5flash11enable_sm90INS1_16FlashAttnBwdSm90INS1_25CollectiveMainloopBwdSm90ILi2ELi2ELi2EN4cute5tupleIJNS5_1CILi1EEES8_S8_EEENS6_IJNS7_ILi64EEENS7_ILi128EEENS7_ILi96EEEEEENS_10bfloat16_tEfNS_4arch4Sm90ELb0ELb0ELb1ELb1ELb0ELb1ELb0ELb0ELi2ELi1ELi2ELi1ELb1EEENS1_21CollectiveEpilogueBwdISD_SE_SG_Li256ELb1ELb0ELi1EEENS1_19SingleTileSchedulerILb1ELb0ELb0ELi128EEEEEEEEEvNT_6ParamsE,@"STO_CUDA_ENTRY STV_DEFAULT"
_ZN7cutlass13device_kernelIN5flash11enable_sm90INS1_16FlashAttnBwdSm90INS1_25CollectiveMainloopBwdSm90ILi2ELi2ELi2EN4cute5tupleIJNS5_1CILi1EEES8_S8_EEENS6_IJNS7_ILi64EEENS7_ILi128EEENS7_ILi96EEEEEENS_10bfloat16_tEfNS_4arch4Sm90ELb0ELb0ELb1ELb1ELb0ELb1ELb0ELb0ELi2ELi1ELi2ELi1ELb1EEENS1_21CollectiveEpilogueBwdISD_SE_SG_Li256ELb1ELb0ELi1EEENS1_19SingleTileSchedulerILb1ELb0ELb0ELi128EEEEEEEEEvNT_6ParamsE:
        /* <DEDUP_REMOVED lines=23> */
.L_x_471:
[----:B------:R-:W-:Y:S05]  /*0170*/  BSYNC B0 ;  /* 0x0000000000007941 */ /* 0x000fea0003800000 */
.L_x_470:
        /* <DEDUP_REMOVED lines=37> */
.L_x_472:
        /* <DEDUP_REMOVED lines=22> */
.L_x_473:
[----:B------:R-:W-:Y:S01]  /*0530*/  PLOP3.LUT P0, PT, PT, PT, UP0, 0x80, 0x0 ;  /* 0x000000000000781c */ /* 0x000fe20003f0f008 */
[----:B------:R-:W-:Y:S01]  /*0540*/  NOP ;  /* 0x0000000000007918 */ /* 0x000fe20000000000 */
[----:B------:R-:W-:Y:S01]  /*0550*/  ULDC.64 UR46, c[0x0][0x208] ;  /* 0x00008200002e7ab9 */ /* 0x000fe20000000a00 */
[----:B------:R-:W-:Y:S01]  /*0560*/  BSSY B6, `(.L_x_474) ;  /* 0x00009c1000067945 */ /* 0x000fe20003800000 */
[----:B-12-4-:R-:W-:Y:S09]  /*0570*/  BAR.SYNC.DEFER_BLOCKING 0x0 ;  /* 0x0000000000007b1d */ /* 0x016ff20000010000 */
[----:B------:R-:W-:Y:S05]  /*0580*/  @!P0 BRA `(.L_x_475) ;  /* 0x0000006000b88947 */ /* 0x000fea0003800000 */
.L_x_476:
[----:B------:R-:W-:-:S08]  /*0590*/  NOP ;  /* 0x0000000000007918 */ /* 0x000fd00000000000 */
[----:B------:R-:W1:Y:S02]  /*05a0*/  USETMAXREG.TRY_ALLOC.CTAPOOL UP0, 0xf0 ;  /* 0x000000f0000079c8 */ /* 0x000e640008000600 */
[----:B-1----:R-:W-:-:S13]  /*05b0*/  PLOP3.LUT P0, PT, PT, PT, UP0, 0x80, 0x0 ;  /* 0x000000000000781c */ /* 0x002fda0003f0f008 */
[----:B------:R-:W-:Y:S05]  /*05c0*/  @!P0 BRA `(.L_x_476) ;  /* 0xfffffffc00f08947 */ /* 0x000fea000383ffff */
[----:B------:R-:W-:Y:S01]  /*05d0*/  LOP3.LUT R0, R0, 0x3, RZ, 0xc0, !PT ;  /* 0x0000000300007812 */ /* 0x000fe200078ec0ff */
[----:B------:R-:W-:Y:S01]  /*05e0*/  ULDC.64 UR4, c[0x0][0x8d8] ;  /* 0x0002360000047ab9 */ /* 0x000fe20000000a00 */
[----:B------:R-:W1:Y:S04]  /*05f0*/  S2UR UR36, SR_CTAID.Z ;  /* 0x00000000002479c3 */ /* 0x000e680000002700 */
[----:B------:R-:W2:Y:S02]  /*0600*/  SHFL.IDX PT, R0, R0, RZ, 0x1f ;  /* 0x00001fff00007589 */ /* 0x000ea400000e0000 */
[----:B--2---:R-:W-:-:S13]  /*0610*/  ISETP.NE.AND P0, PT, R0, RZ, PT ;  /* 0x000000ff0000720c */ /* 0x004fda0003f05270 */
[----:B------:R-:W-:-:S05]  /*0620*/  @!P0 VIADD R3, R2, 0x9 ;  /* 0x0000000902038836 */ /* 0x000fca0000000000 */
[----:B------:R2:W-:Y:S06]  /*0630*/  @!P0 BAR.ARV R3, 0xa0 ;  /* 0x000280030000851d */ /* 0x0005ec0000002000 */
[----:B------:R-:W-:-:S04]  /*0640*/  ISETP.NE.U32.AND P0, PT, RZ, UR4, PT ;  /* 0x00000004ff007c0c */ /* 0x000fc8000bf05070 */
[----:B------:R-:W-:-:S13]  /*0650*/  ISETP.NE.AND.EX P0, PT, RZ, UR5, PT, P0 ;  /* 0x00000005ff007c0c */ /* 0x000fda000bf05300 */
[----:B-12---:R-:W-:Y:S05]  /*0660*/  @!P0 BRA `(.L_x_477) ;  /* 0x00000000001c8947 */ /* 0x006fea0003800000 */
[----:B------:R-:W-:Y:S02]  /*0670*/  ULDC.64 UR4, c[0x0][0x8d8] ;  /* 0x0002360000047ab9 */ /* 0x000fe40000000a00 */
[----:B------:R-:W-:-:S06]  /*0680*/  UIMAD.WIDE UR4, UR36, 0x4, UR4 ;  /* 0x00000004240478a5 */ /* 0x000fcc000f8e0204 */
[----:B------:R-:W-:Y:S02]  /*0690*/  IMAD.U32 R4, RZ, RZ, UR4 ;  /* 0x00000004ff047e24 */ /* 0x000fe4000f8e00ff */
[----:B------:R-:W-:-:S05]  /*06a0*/  IMAD.U32 R5, RZ, RZ, UR5 ;  /* 0x00000005ff057e24 */ /* 0x000fca000f8e00ff */
[----:B------:R-:W2:Y:S02]  /*06b0*/  LDG.E R4, desc[UR46][R4.64] ;  /* 0x0000002e04047981 */ /* 0x000ea4000c1e1900 */
[----:B--2---:R-:W-:Y:S01]  /*06c0*/  R2UR UR4, R4 ;  /* 0x00000000040472ca */ /* 0x004fe200000e0000 */
[----:B------:R-:W-:-:S14]  /*06d0*/  BRA `(.L_x_478) ;  /* 0x00000000003c7947 */ /* 0x000fdc0003800000 */
.L_x_477:
[----:B------:R-:W-:Y:S02]  /*06e0*/  ULDC.64 UR4, c[0x0][0x8d0] ;  /* 0x0002340000047ab9 */ /* 0x000fe40000000a00 */
[----:B------:R-:W-:-:S04]  /*06f0*/  ISETP.NE.U32.AND P0, PT, RZ, UR4, PT ;  /* 0x00000004ff007c0c */ /* 0x000fc8000bf05070 */
[----:B------:R-:W-:-:S13]  /*0700*/  ISETP.NE.AND.EX P0, PT, RZ, UR5, PT, P0 ;  /* 0x00000005ff007c0c */ /* 0x000fda000bf05300 */
[----:B------:R-:W-:Y:S05]  /*0710*/  @!P0 BRA `(.L_x_479) ;  /* 0x0000000000288947 */ /* 0x000fea0003800000 */
[----:B------:R-:W-:Y:S02]  /*0720*/  ULDC.64 UR4, c[0x0][0x8d0] ;  /* 0x0002340000047ab9 */ /* 0x000fe40000000a00 */
[----:B------:R-:W-:-:S06]  /*0730*/  UIMAD.WIDE UR4, UR36, 0x4, UR4 ;  /* 0x00000004240478a5 */ /* 0x000fcc000f8e0204 */
[----:B------:R-:W-:Y:S02]  /*0740*/  IMAD.U32 R4, RZ, RZ, UR4 ;  /* 0x00000004ff047e24 */ /* 0x000fe4000f8e00ff */
[----:B------:R-:W-:-:S05]  /*0750*/  IMAD.U32 R5, RZ, RZ, UR5 ;  /* 0x00000005ff057e24 */ /* 0x000fca000f8e00ff */
[----:B------:R-:W2:Y:S04]  /*0760*/  LDG.E R3, desc[UR46][R4.64] ;  /* 0x0000002e04037981 */ /* 0x000ea8000c1e1900 */
[----:B------:R-:W3:Y:S01]  /*0770*/  LDG.E R0, desc[UR46][R4.64+0x4] ;  /* 0x0000042e04007981 */ /* 0x000ee2000c1e1900 */
[----:B--2---:R-:W-:Y:S02]  /*0780*/  R2UR UR4, R3 ;  /* 0x00000000030472ca */ /* 0x004fe400000e0000 */
[----:B---3--:R-:W-:-:S13]  /*0790*/  R2UR UR5, R0 ;  /* 0x00000000000572ca */ /* 0x008fda00000e0000 */
[----:B------:R-:W-:Y:S01]  /*07a0*/  UIADD3 UR4, -UR4, UR5, URZ ;  /* 0x0000000504047290 */ /* 0x000fe2000fffe13f */
[----:B------:R-:W-:Y:S11]  /*07b0*/  BRA `(.L_x_478) ;  /* 0x0000000000047947 */ /* 0x000ff60003800000 */
.L_x_479:
[----:B------:R-:W-:-:S05]  /*07c0*/  ULDC UR4, c[0x0][0x8bc] ;  /* 0x00022f0000047ab9 */ /* 0x000fca0000000800 */
.L_x_478:
[----:B------:R-:W1:Y:S02]  /*07d0*/  S2UR UR37, SR_CTAID.X ;  /* 0x00000000002579c3 */ /* 0x000e640000002500 */
[----:B-1----:R-:W-:-:S04]  /*07e0*/  USHF.L.U32 UR37, UR37, 0x7, URZ ;  /* 0x0000000725257899 */ /* 0x002fc8000800063f */
[----:B------:R-:W-:-:S04]  /*07f0*/  UISETP.GE.AND UP0, UPT, UR37, UR4, UPT ;  /* 0x000000042500728c */ /* 0x000fc8000bf06270 */
[----:B------:R-:W-:-:S06]  /*0800*/  USEL UR36, UR36, 0xffffffff, !UP0 ;  /* 0xffffffff24247887 */ /* 0x000fcc000c000000 */
[----:B------:R-:W-:-:S13]  /*0810*/  ISETP.LE.AND P0, PT, RZ, UR36, PT ;  /* 0x00000024ff007c0c */ /* 0x000fda000bf03270 */
[----:B------:R-:W-:Y:S05]  /*0820*/  @!P0 BRA `(.L_x_480) ;  /* 0x0000009800508947 */ /* 0x000fea0003800000 */
[----:B------:R-:W1:Y:S01]  /*0830*/  S2R R0, SR_TID.X ;  /* 0x0000000000007919 */ /* 0x000e620000002100 */
[----:B------:R-:W-:Y:S02]  /*0840*/  ULDC.64 UR4, c[0x0][0x780] ;  /* 0x0001e00000047ab9 */ /* 0x000fe40000000a00 */
[----:B------:R-:W-:Y:S01]  /*0850*/  ISETP.NE.U32.AND P0, PT, RZ, UR4, PT ;  /* 0x00000004ff007c0c */ /* 0x000fe2000bf05070 */
[----:B------:R-:W-:Y:S02]  /*0860*/  ULDC UR4, c[0x0][0x290] ;  /* 0x0000a40000047ab9 */ /* 0x000fe40000000800 */
[----:B------:R-:W-:Y:S01]  /*0870*/  IMAD.U32 R24, RZ, RZ, UR4 ;  /* 0x00000004ff187e24 */ /* 0x000fe2000f8e00ff */
[----:B------:R-:W-:Y:S01]  /*0880*/  ISETP.NE.AND.EX P0, PT, RZ, UR5, PT, P0 ;  /* 0x00000005ff007c0c */ /* 0x000fe2000bf05300 */
[----:B-1----:R-:W-:-:S12]  /*0890*/  VIADD R22, R0, 0xffffff80 ;  /* 0xffffff8000167836 */ /* 0x002fd80000000000 */
[----:B------:R-:W-:Y:S05]  /*08a0*/  @!P0 BRA `(.L_x_481) ;  /* 0x00000000001c8947 */ /* 0x000fea0003800000 */
[----:B------:R-:W-:Y:S02]  /*08b0*/  ULDC.64 UR4, c[0x0][0x780] ;  /* 0x0001e00000047ab9 */ /* 0x000fe40000000a00 */
[----:B------:R-:W-:-:S06]  /*08c0*/  UIMAD.WIDE UR4, UR36, 0x4, UR4 ;  /* 0x00000004240478a5 */ /* 0x000fcc000f8e0204 */
[----:B------:R-:W-:Y:S02]  /*08d0*/  IMAD.U32 R4, RZ, RZ, UR4 ;  /* 0x00000004ff047e24 */ /* 0x000fe4000f8e00ff */
[----:B------:R-:W-:-:S05]  /*08e0*/  IMAD.U32 R5, RZ, RZ, UR5 ;  /* 0x00000005ff057e24 */ /* 0x000fca000f8e00ff */
[----:B------:R-:W2:Y:S02]  /*08f0*/  LDG.E R4, desc[UR46][R4.64] ;  /* 0x0000002e04047981 */ /* 0x000ea4000c1e1900 */
[----:B--2---:R-:W-:Y:S01]  /*0900*/  R2UR UR39, R4 ;  /* 0x00000000042772ca */ /* 0x004fe200000e0000 */
[----:B------:R-:W-:-:S14]  /*0910*/  BRA `(.L_x_482) ;  /* 0x0000000000387947 */ /* 0x000fdc0003800000 */
.L_x_481:
[----:B------:R-:W-:Y:S01]  /*0920*/  ULDC.64 UR4, c[0x0][0x770] ;  /* 0x0001dc0000047ab9 */ /* 0x000fe20000000a00 */
[----:B------:R-:W-:Y:S01]  /*0930*/  ULDC UR39, c[0x0][0x280] ;  /* 0x0000a00000277ab9 */ /* 0x000fe20000000800 */
        /* <DEDUP_REMOVED lines=11> */
[----:B------:R-:W-:-:S12]  /*09f0*/  UIADD3 UR39, -UR39, UR4, URZ ;  /* 0x0000000427277290 */ /* 0x000fd8000fffe13f */
.L_x_482:
        /* <DEDUP_REMOVED lines=8> */
[----:B------:R1:W5:Y:S01]  /*0a80*/  LDG.E R24, desc[UR46][R4.64] ;  /* 0x0000002e04187981 */ /* 0x000362000c1e1900 */
[----:B------:R-:W-:Y:S05]  /*0a90*/  BRA `(.L_x_484) ;  /* 0x00000000002c7947 */ /* 0x000fea0003800000 */
.L_x_483:
        /* <DEDUP_REMOVED lines=9> */
[----:B------:R-:W2:Y:S02]  /*0b30*/  LDG.E R3, desc[UR46][R4.64+0x4] ;  /* 0x0000042e04037981 */ /* 0x000ea4000c1e1900 */
[----:B--2---:R-:W-:-:S07]  /*0b40*/  IMAD.IADD R24, R3, 0x1, -R24 ;  /* 0x0000000103187824 */ /* 0x004fce00078e0a18 */
.L_x_484:
[----:B------:R-:W-:Y:S01]  /*0b50*/  UISETP.GE.AND UP0, UPT, UR39, 0x1, UPT ;  /* 0x000000012700788c */ /* 0x000fe2000bf06270 */
[----:B------:R-:W-:Y:S02]  /*0b60*/  PLOP3.LUT P0, PT, PT, PT, PT, 0x80, 0x0 ;  /* 0x000000000000781c */ /* 0x000fe40003f0f070 */
[----:B------:R-:W-:Y:S02]  /*0b70*/  CS2R R70, SRZ ;  /* 0x0000000000467805 */ /* 0x000fe4000001ff00 */
[----:B------:R-:W-:Y:S02]  /*0b80*/  CS2R R68, SRZ ;  /* 0x0000000000447805 */ /* 0x000fe4000001ff00 */
[----:B------:R-:W-:Y:S02]  /*0b90*/  CS2R R66, SRZ ;  /* 0x0000000000427805 */ /* 0x000fe4000001ff00 */
[----:B------:R-:W-:Y:S02]  /*0ba0*/  CS2R R64, SRZ ;  /* 0x0000000000407805 */ /* 0x000fe4000001ff00 */
[----:B------:R-:W-:-:S02]  /*0bb0*/  PLOP3.LUT P1, PT, PT, PT, UP0, 0x80, 0x0 ;  /* 0x000000000000781c */ /* 0x000fc40003f2f008 */
        /* <DEDUP_REMOVED lines=18> */
[----:B------:R-:W-:Y:S01]  /*0ce0*/  CS2R R26, SRZ ;  /* 0x00000000001a7805 */ /* 0x000fe2000001ff00 */
[----:B------:R-:W-:Y:S01]  /*0cf0*/  IMAD.MOV.U32 R25, RZ, RZ, RZ ;  /* 0x000000ffff197224 */ /* 0x000fe200078e00ff */
[----:B------:R-:W-:Y:S01]  /*0d00*/  CS2R R118, SRZ ;  /* 0x0000000000767805 */ /* 0x000fe2000001ff00 */
[----:B------:R-:W-:Y:S01]  /*0d10*/  IMAD.MOV.U32 R0, RZ, RZ, RZ ;  /* 0x000000ffff007224 */ /* 0x000fe200078e00ff */
        /* <DEDUP_REMOVED lines=23> */
[----:B------:R-:W-:Y:S06]  /*0e90*/  @!P1 BRA `(.L_x_485) ;  /* 0x0000003c00889947 */ /* 0x000fec0003800000 */
[----:B------:R-:W-:-:S04]  /*0ea0*/  MOV R0, RZ ;  /* 0x000000ff00007202 */ /* 0x000fc80000000f00 */
[----:B------:R-:W-:-:S13]  /*0eb0*/  LOP3.LUT P0, RZ, R0, 0x3ff, RZ, 0xc0, !PT ;  /* 0x000003ff00ff7812 */ /* 0x000fda000780c0ff */
[----:B------:R-:W-:Y:S05]  /*0ec0*/  @!P0 BRA `(.L_x_486) ;  /* 0x00000000007c8947 */ /* 0x000fea0003800000 */
[----:B------:R-:W-:Y:S01]  /*0ed0*/  MOV R16, 0x0 ;  /* 0x0000000000107802 */ /* 0x000fe20000000f00 */
[----:B------:R-:W-:Y:S01]  /*0ee0*/  ULDC.64 UR4, c[0x4][0x88] ;  /* 0x0100220000047ab9 */ /* 0x000fe20000000a00 */
[----:B------:R-:W-:Y:S01]  /*0ef0*/  ULDC.64 UR6, c[0x4][0x8] ;  /* 0x0100020000067ab9 */ /* 0x000fe20000000a00 */
[----:B-1----:R-:W-:Y:S01]  /*0f00*/  IMAD.U32 R4, RZ, RZ, UR4 ;  /* 0x00000004ff047e24 */ /* 0x002fe2000f8e00ff */
        /* <DEDUP_REMOVED lines=11> */
[----:B--2--5:R-:W-:Y:S05]  /*0fc0*/  CALL.ABS.NOINC R14 ;  /* 0x000000000e007343 */ /* 0x024fea0003c00000 */
.L_x_487:
        /* <DEDUP_REMOVED lines=15> */
.L_x_486:
[----:B------:R-:W2:Y:S01]  /*10c0*/  S2R R3, SR_CgaCtaId ;  /* 0x0000000000037919 */ /* 0x000ea20000008800 */
[----:B------:R-:W-:-:S04]  /*10d0*/  MOV R18, 0x400 ;  /* 0x0000040000127802 */ /* 0x000fc80000000f00 */
[----:B--2---:R-:W-:-:S05]  /*10e0*/  LEA R18, R3, R18, 0x18 ;  /* 0x0000001203127211 */ /* 0x004fca00078ec0ff */
[----:B------:R-:W-:-:S05]  /*10f0*/  VIADD R19, R18, 0x1e800 ;  /* 0x0001e80012137836 */ /* 0x000fca0000000000 */
        /* <DEDUP_REMOVED lines=18> */
.L_x_489:
        /* <DEDUP_REMOVED lines=15> */
.L_x_488:
[----:B------:R-:W-:Y:S01]  /*1310*/  SHF.R.S32.HI R25, RZ, 0x1f, R22 ;  /* 0x0000001fff197819 */ /* 0x000fe20000011416 */
[----:B------:R-:W-:-:S03]  /*1320*/  UMOV UR4, 0xffffffff ;  /* 0xffffffff00047882 */ /* 0x000fc60000000000 */
[----:B------:R-:W-:-:S04]  /*1330*/  LEA.HI R0, R25, R22, RZ, 0x7 ;  /* 0x0000001619007211 */ /* 0x000fc800078f38ff */
[----:B------:R-:W-:Y:S01]  /*1340*/  SHF.R.S32.HI R16, RZ, 0x7, R0 ;  /* 0x00000007ff107819 */ /* 0x000fe20000011400 */
[----:B------:R-:W-:Y:S06]  /*1350*/  BRA.DIV UR4, `(.L_x_490) ;  /* 0x0000008e048c7947 */ /* 0x000fec000b800000 */
[----:B------:R2:W3:Y:S02]  /*1360*/  SHFL.IDX PT, R14, R16, RZ, 0x1f ;  /* 0x00001fff100e7589 */ /* 0x0004e400000e0000 */
.L_x_578:
[----:B-1----:R-:W-:Y:S02]  /*1370*/  SHF.L.U32 R5, RZ, 0x1f, RZ ;  /* 0x0000001fff057819 */ /* 0x002fe400000006ff */
[----:B------:R-:W-:Y:S01]  /*1380*/  LOP3.LUT R3, R0, 0xffffff80, RZ, 0xc0, !PT ;  /* 0xffffff8000037812 */ /* 0x000fe200078ec0ff */
[----:B------:R-:W-:Y:S01]  /*1390*/  VIADD R0, R18, 0x6000 ;  /* 0x0000600012007836 */ /* 0x000fe20000000000 */
[----:B------:R-:W1:Y:S03]  /*13a0*/  SYNCS.PHASECHK.TRANS64.TRYWAIT P0, [R18+URZ+0x26800], R5 ;  /* 0x02680005120075a7 */ /* 0x000e66000800017f */
[----:B------:R-:W-:Y:S01]  /*13b0*/  IMAD.IADD R27, R22, 0x1, -R3 ;  /* 0x00000001161b7824 */ /* 0x000fe200078e0a03 */
[----:B------:R-:W-:Y:S02]  /*13c0*/  LOP3.LUT P1, RZ, R0, 0x1bf, RZ, 0xc0, !PT ;  /* 0x000001bf00ff7812 */ /* 0x000fe4000782c0ff */
[----:B---3--:R-:W-:-:S02]  /*13d0*/  LEA.HI R0, R14, R14, RZ, 0x1 ;  /* 0x0000000e0e007211 */ /* 0x008fc400078f08ff */
[----:B------:R-:W-:Y:S02]  /*13e0*/  SHF.R.S32.HI R26, RZ, 0x1f, R27 ;  /* 0x0000001fff1a7819 */ /* 0x000fe4000001141b */
[----:B------:R-:W-:Y:S02]  /*13f0*/  LOP3.LUT R23, R0, 0xfffffffe, RZ, 0xc0, !PT ;  /* 0xfffffffe00177812 */ /* 0x000fe400078ec0ff */
[----:B------:R-:W-:-:S04]  /*1400*/  LEA.HI R28, R26, R27, RZ, 0x2 ;  /* 0x0000001b1a1c7211 */ /* 0x000fc800078f10ff */
[----:B------:R-:W-:Y:S01]  /*1410*/  LOP3.LUT R0, R28, 0x7ffffffc, RZ, 0xc0, !PT ;  /* 0x7ffffffc1c007812 */ /* 0x000fe200078ec0ff */
[----:B-1----:R-:W-:Y:S06]  /*1420*/  @P0 BRA `(.L_x_491) ;  /* 0x0000000000080947 */ /* 0x002fec0003800000 */
[----:B------:R-:W1:Y:S02]  /*1430*/  SYNCS.PHASECHK.TRANS64.TRYWAIT P0, [R18+URZ+0x26800], R5 ;  /* 0x02680005120075a7 */ /* 0x000e64000800017f */
[----:B-1----:R-:W-:Y:S05]  /*1440*/  @!P0 BRA `(.L_x_492) ;  /* 0x0000008c00708947 */ /* 0x002fea0003800000 */
.L_x_491:
[----:B------:R-:W-:Y:S02]  /*1450*/  IMAD.IADD R23, R14, 0x1, -R23 ;  /* 0x000000010e177824 */ /* 0x000fe400078e0a17 */
[----:B------:R-:W-:Y:S01]  /*1460*/  IMAD.IADD R17, R27, 0x1, -R0 ;  /* 0x000000011b117824 */ /* 0x000fe200078e0a00 */
[----:B------:R-:W-:Y:S06]  /*1470*/  @!P1 BRA `(.L_x_493) ;  /* 0x0000000000409947 */ /* 0x000fec0003800000 */
[----:B------:R-:W-:Y:S01]  /*1480*/  MOV R0, 0x0 ;  /* 0x0000000000007802 */ /* 0x000fe20000000f00 */
[----:B------:R-:W-:Y:S01]  /*1490*/  ULDC.64 UR4, c[0x4][0x88] ;  /* 0x0100220000047ab9 */ /* 0x000fe20000000a00 */
[----:B------:R-:W-:Y:S01]  /*14a0*/  ULDC.64 UR6, c[0x4][0x90] ;  /* 0x0100240000067ab9 */ /* 0x000fe20000000a00 */
[----:B------:R-:W-:Y:S01]  /*14b0*/  IMAD.U32 R4, RZ, RZ, UR4 ;  /* 0x00000004ff047e24 */ /* 0x000fe2000f8e00ff */
[----:B------:R3:W4:Y:S01]  /*14c0*/  LDC.64 R14, c[0x4][R0] ;  /* 0x01000000000e7b82 */ /* 0x0007220000000a00 */
[----:B-1----:R-:W-:Y:S01]  /*14d0*/  IMAD.U32 R5, RZ, RZ, UR5 ;  /* 0x00000005ff057e24 */ /* 0x002fe2000f8e00ff */
        /* <DEDUP_REMOVED lines=9> */
[----:B--2-45:R-:W-:Y:S05]  /*1570*/  CALL.ABS.NOINC R14 ;  /* 0x000000000e007343 */ /* 0x034fea0003c00000 */
.L_x_493:
[----:B------:R-:W-:Y:S01]  /*1580*/  LEA.HI R0, R25, R22, RZ, 0x4 ;  /* 0x0000001619007211 */ /* 0x000fe200078f20ff */
[----:B------:R-:W-:Y:S05]  /*1590*/  WARPSYNC.ALL ;  /* 0x0000000000007948 */ /* 0x000fea0003800000 */
[----:B------:R-:W-:-:S05]  /*15a0*/  LOP3.LUT R3, R0, 0xfffffff0, RZ, 0xc0, !PT ;  /* 0xfffffff000037812 */ /* 0x000fca00078ec0ff */
[----:B-1----:R-:W-:Y:S01]  /*15b0*/  IMAD.IADD R5, R22, 0x1, -R3 ;  /* 0x0000000116057824 */ /* 0x002fe200078e0a03 */
[----:B------:R-:W-:-:S04]  /*15c0*/  SHF.R.S32.HI R3, RZ, 0x4, R0 ;  /* 0x00000004ff037819 */ /* 0x000fc80000011400 */
[----:B------:R-:W-:Y:S02]  /*15d0*/  LEA.HI R6, R5, R5, RZ, 0x1 ;  /* 0x0000000505067211 */ /* 0x000fe400078f08ff */
[----:B------:R-:W-:Y:S02]  /*15e0*/  LEA.HI R0, R0, R3, RZ, 0x1 ;  /* 0x0000000300007211 */ /* 0x000fe400078f08ff */
[--C-:B------:R-:W-:Y:S02]  /*15f0*/  SHF.R.S32.HI R7, RZ, 0x1, R6.reuse ;  /* 0x00000001ff077819 */ /* 0x100fe40000011406 */
[----:B------:R-:W-:Y:S02]  /*1600*/  SHF.R.S32.HI R4, RZ, 0x1f, R6 ;  /* 0x0000001fff047819 */ /* 0x000fe40000011406 */
[----:B------:R-:W-:Y:S02]  /*1610*/  SHF.R.S32.HI R10, RZ, 0x1f, R5 ;  /* 0x0000001fff0a7819 */ /* 0x000fe40000011405 */
[----:B------:R-:W-:-:S02]  /*1620*/  LEA.HI R4, R4, R7, RZ, 0x2 ;  /* 0x0000000704047211 */ /* 0x000fc400078f10ff */
[----:B------:R-:W-:Y:S02]  /*1630*/  LEA.HI R10, R10, R5, RZ, 0x3 ;  /* 0x000000050a0a7211 */ /* 0x000fe400078f18ff */
[----:B------:R-:W-:Y:S02]  /*1640*/  LOP3.LUT R8, R4, 0xfffffffc, RZ, 0xc0, !PT ;  /* 0xfffffffc04087812 */ /* 0x000fe400078ec0ff */
        /* <DEDUP_REMOVED lines=13> */
[----:B------:R-:W-:-:S03]  /*1720*/  IMAD R5, R9, 0x200, R10 ;  /* 0x0000020009057824 */ /* 0x000fc600078e020a */
[----:B------:R-:W-:Y:S01]  /*1730*/  LOP3.LUT R7, R0, 0x8, R7, 0xf8, !PT ;  /* 0x0000000800077812 */ /* 0x000fe200078ef807 */
[----:B------:R-:W-:Y:S01]  /*1740*/  IMAD R6, R6, 0x20, R5 ;  /* 0x0000002006067824 */ /* 0x000fe200078e0205 */
[----:B------:R-:W-:-:S04]  /*1750*/  SHF.R.U32.HI R0, RZ, 0x3, R0 ;  /* 0x00000003ff007819 */ /* 0x000fc80000011600 */
[----:B------:R-:W-:Y:S01]  /*1760*/  LOP3.LUT R7, R7, R0, RZ, 0x3c, !PT ;  /* 0x0000000007077212 */ /* 0x000fe200078e3cff */
[----:B------:R-:W-:-:S04]  /*1770*/  IMAD.SHL.U32 R0, R22, 0x40, RZ ;  /* 0x0000004016007824 */ /* 0x000fc800078e00ff */
[----:B------:R-:W-:Y:S01]  /*1780*/  IMAD.IADD R7, R7, 0x1, R6 ;  /* 0x0000000107077824 */ /* 0x000fe200078e0206 */
[----:B------:R-:W-:-:S03]  /*1790*/  LOP3.LUT R0, R0, 0x1c0, RZ, 0xc0, !PT ;  /* 0x000001c000007812 */ /* 0x000fc600078ec0ff */
[----:B------:R-:W-:Y:S01]  /*17a0*/  IMAD R7, R7, 0x2, R18 ;  /* 0x0000000207077824 */ /* 0x000fe200078e0212 */
[----:B------:R-:W-:Y:S01]  /*17b0*/  LEA.HI R26, R26, R27, RZ, 0x5 ;  /* 0x0000001b1a1a7211 */ /* 0x000fe200078f28ff */
[----:B------:R-:W-:-:S03]  /*17c0*/  IMAD.SHL.U32 R9, R9, 0x10, RZ ;  /* 0x0000001009097824 */ /* 0x000fc600078e00ff */
[----:B------:R-:W1:Y:S01]  /*17d0*/  LDSM.16.M88.4 R184, [R7+0x6000] ;  /* 0x0060000007b8783b */ /* 0x000e620000000200 */
[--C-:B------:R-:W-:Y:S01]  /*17e0*/  SHF.R.S32.HI R4, RZ, 0x2, R28.reuse ;  /* 0x00000002ff047819 */ /* 0x100fe2000001141c */
[----:B-----5:R-:W-:Y:S01]  /*17f0*/  VIADD R11, R24, -UR37 ;  /* 0x80000025180b7c36 */ /* 0x020fe20008000000 */
[----:B------:R-:W-:Y:S01]  /*1800*/  SHF.R.S32.HI R5, RZ, 0x1f, R28 ;  /* 0x0000001fff057819 */ /* 0x000fe2000001141c */
[----:B------:R-:W3:Y:S01]  /*1810*/  LDSM.16.M88.4 R188, [R7+0x8000] ;  /* 0x0080000007bc783b */ /* 0x000ee20000000200 */
[----:B------:R-:W-:Y:S01]  /*1820*/  SHF.R.S32.HI R26, RZ, 0x5, R26 ;  /* 0x00000005ff1a7819 */ /* 0x000fe2000001141a */
[----:B------:R-:W-:Y:S01]  /*1830*/  UIADD3 UR39, UR39, 0x3f, URZ ;  /* 0x0000003f27277890 */ /* 0x000fe2000fffe03f */
[----:B------:R-:W-:Y:S01]  /*1840*/  LEA.HI R22, R25, R22, RZ, 0x3 ;  /* 0x0000001619167211 */ /* 0x000fe200078f18ff */
[----:B------:R-:W4:Y:S01]  /*1850*/  LDSM.16.M88.4 R192, [R7+0xa000] ;  /* 0x00a0000007c0783b */ /* 0x000f220000000200 */
[----:B------:R-:W-:Y:S01]  /*1860*/  LOP3.LUT R9, R0, 0x30, R9, 0xf8, !PT ;  /* 0x0000003000097812 */ /* 0x000fe200078ef809 */
[----:B------:R-:W-:Y:S01]  /*1870*/  IMAD R11, R26, -0x10, R11 ;  /* 0xfffffff01a0b7824 */ /* 0x000fe200078e020b */
[----:B------:R-:W-:Y:S01]  /*1880*/  LEA.HI R5, R5, R4, RZ, 0x3 ;  /* 0x0000000405057211 */ /* 0x000fe200078f18ff */
[----:B------:R-:W-:Y:S01]  /*1890*/  USHF.R.S32.HI UR7, URZ, 0x1f, UR39 ;  /* 0x0000001f3f077899 */ /* 0x000fe20008011427 */
[----:B------:R-:W-:-:S02]  /*18a0*/  LEA.HI R6, R16, R16, RZ, 0x1 ;  /* 0x0000001010067211 */ /* 0x000fc400078f08ff */
[----:B------:R-:W-:Y:S02]  /*18b0*/  CS2R R70, SRZ ;  /* 0x0000000000467805 */ /* 0x000fe4000001ff00 */
[----:B------:R-:W-:Y:S01]  /*18c0*/  LOP3.LUT R22, R9, 0x8, R22, 0xf8, !PT ;  /* 0x0000000809167812 */ /* 0x000fe200078ef816 */
[----:B------:R-:W-:Y:S01]  /*18d0*/  ULEA.HI UR7, UR7, UR39, URZ, 0x6 ;  /* 0x0000002707077291 */ /* 0x000fe2000f8f303f */
[----:B------:R-:W-:Y:S02]  /*18e0*/  LOP3.LUT R5, R5, 0xfffffff8, RZ, 0xc0, !PT ;  /* 0xfffffff805057812 */ /* 0x000fe400078ec0ff */
[----:B------:R-:W-:Y:S02]  /*18f0*/  CS2R R68, SRZ ;  /* 0x0000000000447805 */ /* 0x000fe4000001ff00 */
[----:B------:R-:W-:Y:S02]  /*1900*/  LOP3.LUT R9, R6, 0xfffffffe, RZ, 0xc0, !PT ;  /* 0xfffffffe06097812 */ /* 0x000fe400078ec0ff */
[----:B------:R-:W-:-:S02]  /*1910*/  CS2R R66, SRZ ;  /* 0x0000000000427805 */ /* 0x000fc4000001ff00 */
[----:B------:R-:W-:Y:S02]  /*1920*/  SHF.R.U32.HI R13, RZ, 0x3, R0 ;  /* 0x00000003ff0d7819 */ /* 0x000fe40000011600 */
[----:B------:R-:W-:Y:S02]  /*1930*/  CS2R R64, SRZ ;  /* 0x0000000000407805 */ /* 0x000fe4000001ff00 */
[----:B------:R-:W-:Y:S01]  /*1940*/  IADD3 R0, R11, R5, -R4 ;  /* 0x000000050b007210 */ /* 0x000fe20007ffe804 */
[----:B------:R-:W-:Y:S01]  /*1950*/  IMAD R5, R16, 0x8, R3 ;  /* 0x0000000810057824 */ /* 0x000fe200078e0203 */
[----:B------:R-:W-:Y:S01]  /*1960*/  LOP3.LUT R4, R22, R13, RZ, 0x3c, !PT ;  /* 0x0000000d16047212 */ /* 0x000fe200078e3cff */
[C---:B------:R-:W-:Y:S01]  /*1970*/  IMAD.IADD R3, R16.reuse, 0x1, -R9 ;  /* 0x0000000110037824 */ /* 0x040fe200078e0a09 */
[----:B------:R-:W-:Y:S01]  /*1980*/  CS2R R62, SRZ ;  /* 0x00000000003e7805 */ /* 0x000fe2000001ff00 */
[----:B--2---:R-:W-:Y:S01]  /*1990*/  IMAD R16, R16, 0x300, R27 ;  /* 0x0000030010107824 */ /* 0x004fe200078e021b */
[----:B------:R-:W-:Y:S01]  /*19a0*/  CS2R R60, SRZ ;  /* 0x00000000003c7805 */ /* 0x000fe2000001ff00 */
[----:B------:R-:W-:Y:S01]  /*19b0*/  IMAD R3, R3, -0x40, R0 ;  /* 0xffffffc003037824 */ /* 0x000fe200078e0200 */
[----:B------:R-:W-:Y:S01]  /*19c0*/  CS2R R58, SRZ ;  /* 0x00000000003a7805 */ /* 0x000fe2000001ff00 */
[----:B------:R-:W-:Y:S01]  /*19d0*/  IMAD.MOV.U32 R0, RZ, RZ, 0x20 ;  /* 0x00000020ff007424 */ /* 0x000fe200078e00ff */
[----:B------:R-:W-:Y:S01]  /*19e0*/  CS2R R56, SRZ ;  /* 0x0000000000387805 */ /* 0x000fe2000001ff00 */
[----:B------:R-:W-:Y:S01]  /*19f0*/  IMAD.U32 R4, R5, 0x200, R4 ;  /* 0x0000020005047824 */ /* 0x000fe200078e0004 */
[----:B------:R-:W-:Y:S01]  /*1a00*/  CS2R R54, SRZ ;  /* 0x0000000000367805 */ /* 0x000fe2000001ff00 */
[----:B------:R-:W-:Y:S01]  /*1a10*/  IMAD.SHL.U32 R5, R16, 0x4, RZ ;  /* 0x0000000410057824 */ /* 0x000fe200078e00ff */
[----:B------:R-:W-:-:S02]  /*1a20*/  SEL R0, R0, 0xffffffe0, !P0 ;  /* 0xffffffe000007807 */ /* 0x000fc40004000000 */
[----:B------:R-:W-:Y:S02]  /*1a30*/  CS2R R52, SRZ ;  /* 0x0000000000347805 */ /* 0x000fe4000001ff00 */
[----:B------:R-:W-:Y:S02]  /*1a40*/  CS2R R50, SRZ ;  /* 0x0000000000327805 */ /* 0x000fe4000001ff00 */
[----:B------:R-:W-:Y:S02]  /*1a50*/  CS2R R48, SRZ ;  /* 0x0000000000307805 */ /* 0x000fe4000001ff00 */
[----:B------:R-:W-:Y:S01]  /*1a60*/  CS2R R46, SRZ ;  /* 0x00000000002e7805 */ /* 0x000fe2000001ff00 */
[----:B------:R-:W-:Y:S01]  /*1a70*/  IMAD.IADD R0, R7, 0x1, R0 ;  /* 0x0000000107007824 */ /* 0x000fe200078e0200 */
[----:B------:R-:W-:Y:S02]  /*1a80*/  CS2R R44, SRZ ;  /* 0x00000000002c7805 */ /* 0x000fe4000001ff00 */
[----:B------:R-:W-:-:S02]  /*1a90*/  CS2R R42, SRZ ;  /* 0x00000000002a7805 */ /* 0x000fc4000001ff00 */
[----:B------:R-:W-:Y:S02]  /*1aa0*/  CS2R R40, SRZ ;  /* 0x0000000000287805 */ /* 0x000fe4000001ff00 */
[----:B------:R-:W-:Y:S01]  /*1ab0*/  CS2R R38, SRZ ;  /* 0x0000000000267805 */ /* 0x000fe2000001ff00 */
[----:B------:R-:W2:Y:S01]  /*1ac0*/  LDSM.16.M88.4 R196, [R0+0x6000] ;  /* 0x0060000000c4783b */ /* 0x000ea20000000200 */
[----:B------:R-:W-:Y:S02]  /*1ad0*/  CS2R R36, SRZ ;  /* 0x0000000000247805 */ /* 0x000fe4000001ff00 */
[----:B------:R-:W-:Y:S02]  /*1ae0*/  CS2R R34, SRZ ;  /* 0x0000000000227805 */ /* 0x000fe4000001ff00 */
[----:B------:R-:W-:Y:S01]  /*1af0*/  CS2R R32, SRZ ;  /* 0x0000000000207805 */ /* 0x000fe2000001ff00 */
[----:B------:R-:W1:Y:S01]  /*1b00*/  LDSM.16.M88.4 R200, [R0+0x8000] ;  /* 0x0080000000c8783b */ /* 0x000e620000000200 */
[----:B------:R-:W-:-:S02]  /*1b10*/  CS2R R30, SRZ ;  /* 0x00000000001e7805 */ /* 0x000fc4000001ff00 */
[----:B------:R-:W-:Y:S02]  /*1b20*/  CS2R R28, SRZ ;  /* 0x00000000001c7805 */ /* 0x000fe4000001ff00 */
[----:B------:R-:W-:Y:S01]  /*1b30*/  CS2R R26, SRZ ;  /* 0x00000000001a7805 */ /* 0x000fe2000001ff00 */
[----:B------:R3:W1:Y:S01]  /*1b40*/  LDSM.16.M88.4 R204, [R0+0xa000] ;  /* 0x00a0000000cc783b */ /* 0x0006620000000200 */
        /* <DEDUP_REMOVED lines=24> */
[----:B------:R-:W-:Y:S01]  /*1cd0*/  CS2R R72, SRZ ;  /* 0x0000000000487805 */ /* 0x000fe2000001ff00 */
[----:B---3--:R-:W-:Y:S01]  /*1ce0*/  IMAD R0, R5, 0x4, R18 ;  /* 0x0000000405007824 */ /* 0x008fe200078e0212 */
[----:B------:R-:W-:Y:S01]  /*1cf0*/  ULOP3.LUT UR20, UR38, 0x1, URZ, 0xfc, !UPT ;  /* 0x0000000126147892 */ /* 0x000fe2000f8efc3f */
[----:B------:R-:W-:Y:S01]  /*1d00*/  UMOV UR4, URZ ;  /* 0x0000003f00047c82 */ /* 0x000fe20008000000 */
[----:B------:R-:W-:Y:S01]  /*1d10*/  UMOV UR5, URZ ;  /* 0x0000003f00057c82 */ /* 0x000fe20008000000 */
[----:B------:R-:W-:Y:S01]  /*1d20*/  UMOV UR6, URZ ;  /* 0x0000003f00067c82 */ /* 0x000fe20008000000 */
[----:B------:R-:W-:Y:S01]  /*1d30*/  USHF.R.S32.HI UR7, URZ, 0x6, UR7 ;  /* 0x000000063f077899 */ /* 0x000fe20008011407 */
[----:B------:R-:W-:Y:S01]  /*1d40*/  ULDC UR8, c[0x0][0x75c] ;  /* 0x0001d70000087ab9 */ /* 0x000fe20000000800 */
[----:B-12-4-:R-:W-:-:S10]  /*1d50*/  ULDC UR9, c[0x0][0x744] ;  /* 0x0001d10000097ab9 */ /* 0x016fd40000000800 */
.L_x_504:
[----:B------:R-:W-:-:S06]  /*1d60*/  UISETP.NE.AND UP0, UPT, UR20, 0x3, UPT ;  /* 0x000000031400788c */ /* 0x000fcc000bf05270 */
[----:B------:R-:W-:-:S13]  /*1d70*/  PLOP3.LUT P0, PT, PT, PT, UP0, 0x80, 0x0 ;  /* 0x000000000000781c */ /* 0x000fda0003f0f008 */
[----:B-1----:R-:W-:Y:S05]  /*1d80*/  @!P0 BRA `(.L_x_494) ;  /* 0x0000000000048947 */ /* 0x002fea0003800000 */
[----:B------:R-:W-:Y:S01]  /*1d90*/  BPT.TRAP 0x1 ;  /* 0x000000040000795c */ /* 0x000fe20000300000 */
.L_x_494:
[----:B------:R-:W-:Y:S01]  /*1da0*/  R2UR UR10, R18 ;  /* 0x00000000120a72ca */ /* 0x000fe200000e0000 */
[----:B------:R-:W-:-:S05]  /*1db0*/  IMAD.U32 R16, RZ, RZ, UR5 ;  /* 0x00000005ff107e24 */ /* 0x000fca000f8e00ff */
[----:B------:R-:W-:-:S07]  /*1dc0*/  SHF.L.U32 R16, R16, 0x1f, RZ ;  /* 0x0000001f10107819 */ /* 0x000fce00000006ff */
[----:B------:R-:W-:-:S09]  /*1dd0*/  ULEA UR10, UR6, UR10, 0x3 ;  /* 0x0000000a060a7291 */ /* 0x000fd2000f8e183f */
[----:B------:R1:W2:Y:S01]  /*1de0*/  SYNCS.PHASECHK.TRANS64.TRYWAIT P1, [UR10+0x26810], R16 ;  /* 0x02681010ff0075a7 */ /* 0x0002a2000802014a */
[----:B------:R-:W-:Y:S05]  /*1df0*/  @!P0 BRA `(.L_x_495) ;  /* 0x0000000000048947 */ /* 0x000fea0003800000 */
[----:B------:R-:W-:Y:S01]  /*1e00*/  BPT.TRAP 0x1 ;  /* 0x000000040000795c */ /* 0x000fe20000300000 */
.L_x_495:
[----:B--2---:R-:W-:Y:S05]  /*1e10*/  @P1 BRA `(.L_x_496) ;  /* 0x0000000000081947 */ /* 0x004fea0003800000 */
[----:B------:R-:W2:Y:S02]  /*1e20*/  SYNCS.PHASECHK.TRANS64.TRYWAIT P1, [UR10+0x26810], R16 ;  /* 0x02681010ff0075a7 */ /* 0x000ea4000802014a */
[----:B--2---:R-:W-:Y:S05]  /*1e30*/  @!P1 BRA `(.L_x_497) ;  /* 0x0000008400089947 */ /* 0x004fea0003800000 */
.L_x_496:
[----:B------:R-:W-:Y:S01]  /*1e40*/  R2UR UR11, R18 ;  /* 0x00000000120b72ca */ /* 0x000fe200000e0000 */
[----:B--2---:R-:W-:Y:S01]  /*1e50*/  IMAD R5, R23, 0x800, R18 ;  /* 0x0000080017057824 */ /* 0x004fe200078e0212 */
[----:B------:R-:W-:Y:S01]  /*1e60*/  WARPGROUP.ARRIVE ;  /* 0x00000000000079c5 */ /* 0x000fe20000000000 */
[----:B------:R-:W-:Y:S01]  /*1e70*/  UMOV UR13, 0xc0000010 ;  /* 0xc0000010000d7882 */ /* 0x000fe20000000000 */
[----:B------:R-:W-:Y:S01]  /*1e80*/  UMOV UR15, 0x80000020 ;  /* 0x80000020000f7882 */ /* 0x000fe20000000000 */
[----:B------:R-:W-:Y:S01]  /*1e90*/  IMAD.U32 R6, RZ, RZ, UR6 ;  /* 0x00000006ff067e24 */ /* 0x000fe2000f8e00ff */
[----:B------:R-:W-:-:S03]  /*1ea0*/  R2UR UR12, R5 ;  /* 0x00000000050c72ca */ /* 0x000fc600000e0000 */
[----:B------:R-:W-:-:S04]  /*1eb0*/  IMAD R5, R6, 0x20, R17 ;  /* 0x0000002006057824 */ /* 0x000fc800078e0211 */
[----:B------:R-:W-:Y:S01]  /*1ec0*/  UIADD3 UR11, UR11, 0x12000, URZ ;  /* 0x000120000b0b7890 */ /* 0x000fe2000fffe03f */
[----:B------:R-:W-:-:S03]  /*1ed0*/  IMAD.SHL.U32 R5, R5, 0x2, RZ ;  /* 0x0000000205057824 */ /* 0x000fc600078e00ff */
[----:B------:R-:W-:Y:S01]  /*1ee0*/  USHF.R.U32.HI UR11, URZ, 0x4, UR11 ;  /* 0x000000043f0b7899 */ /* 0x000fe2000801160b */
[----:B------:R-:W-:Y:S01]  /*1ef0*/  IMAD R5, R5, 0x4, R18 ;  /* 0x0000000405057824 */ /* 0x000fe200078e0212 */
[----:B------:R-:W-:Y:S02]  /*1f00*/  USHF.R.U32.HI UR12, URZ, 0x4, UR12 ;  /* 0x000000043f0c7899 */ /* 0x000fe4000801160c */
        /* <DEDUP_REMOVED lines=44> */
[----:B------:R2:W3:Y:S04]  /*21d0*/  LDS.64 R208, [R5+0x1e000] ;  /* 0x01e0000005d07984 */ /* 0x0004e80000000a00 */
[----:B------:R2:W4:Y:S04]  /*21e0*/  LDS.64 R210, [R5+0x1e020] ;  /* 0x01e0200005d27984 */ /* 0x0005280000000a00 */
        /* <DEDUP_REMOVED lines=8> */
.L_x_498:
[----:B------:R1:W1:Y:S01]  /*2270*/  SYNCS.PHASECHK.TRANS64.TRYWAIT P1, [UR10+0x26830], R16 ;  /* 0x02683010ff0075a7 */ /* 0x000262000802014a */
[----:B------:R-:W-:Y:S05]  /*2280*/  @!P0 BRA `(.L_x_499) ;  /* 0x0000000000048947 */ /* 0x000fea0003800000 */
[----:B------:R-:W-:Y:S01]  /*2290*/  BPT.TRAP 0x1 ;  /* 0x000000040000795c */ /* 0x000fe20000300000 */
.L_x_499:
[----:B-1----:R-:W-:Y:S05]  /*22a0*/  @P1 BRA `(.L_x_500) ;  /* 0x0000000000081947 */ /* 0x002fea0003800000 */
[----:B------:R-:W1:Y:S02]  /*22b0*/  SYNCS.PHASECHK.TRANS64.TRYWAIT P1, [UR10+0x26830], R16 ;  /* 0x02683010ff0075a7 */ /* 0x000e64000802014a */
[----:B-1----:R-:W-:Y:S05]  /*22c0*/  @!P1 BRA `(.L_x_501) ;  /* 0x0000007c00fc9947 */ /* 0x002fea0003800000 */
.L_x_500:
[----:B------:R-:W-:Y:S01]  /*22d0*/  R2UR UR12, R18 ;  /* 0x00000000120c72ca */ /* 0x000fe200000e0000 */
[----:B------:R-:W-:Y:S01]  /*22e0*/  WARPGROUP.ARRIVE ;  /* 0x00000000000079c5 */ /* 0x000fe20000000000 */
[----:B------:R-:W-:Y:S01]  /*22f0*/  UMOV UR15, 0x80000020 ;  /* 0x80000020000f7882 */ /* 0x000fe20000000000 */
[----:B------:R-:W-:Y:S01]  /*2300*/  FMUL.FTZ R16, R152, UR8 ;  /* 0x0000000898107c20 */ /* 0x000fe20008410000 */
[----:B------:R-:W-:Y:S01]  /*2310*/  FMUL.FTZ R22, R153, UR8 ;  /* 0x0000000899167c20 */ /* 0x000fe20008410000 */
[----:B------:R-:W-:Y:S01]  /*2320*/  FMUL.FTZ R156, R156, UR8 ;  /* 0x000000089c9c7c20 */ /* 0x000fe20008410000 */
[----:B------:R-:W-:Y:S01]  /*2330*/  FMUL.FTZ R157, R157, UR8 ;  /* 0x000000089d9d7c20 */ /* 0x000fe20008410000 */
[----:B------:R-:W-:Y:S01]  /*2340*/  FMUL.FTZ R160, R160, UR8 ;  /* 0x00000008a0a07c20 */ /* 0x000fe20008410000 */
[----:B------:R-:W-:Y:S01]  /*2350*/  ISETP.GT.AND P2, PT, R3, RZ, PT ;  /* 0x000000ff0300720c */ /* 0x000fe20003f44270 */
        /* <DEDUP_REMOVED lines=9> */
[----:B------:R-:W5:Y:S01]  /*23f0*/  MUFU.TANH R22, R22 ;  /* 0x0000001600167308 */ /* 0x000f620000002400 */
[----:B------:R-:W-:Y:S01]  /*2400*/  FMUL.FTZ R158, R158, UR8 ;  /* 0x000000089e9e7c20 */ /* 0x000fe20008410000 */
[----:B------:R-:W-:Y:S01]  /*2410*/  FMUL.FTZ R159, R159, UR8 ;  /* 0x000000089f9f7c20 */ /* 0x000fe20008410000 */
[----:B------:R-:W-:Y:S01]  /*2420*/  ULOP3.LUT UR12, UR12, 0x3fff, URZ, 0xc0, !UPT ;  /* 0x00003fff0c0c7892 */ /* 0x000fe2000f8ec03f */
[----:B------:R-:W-:Y:S01]  /*2430*/  FMUL.FTZ R162, R162, UR8 ;  /* 0x00000008a2a27c20 */ /* 0x000fe20008410000 */
[----:B------:R-:W-:Y:S01]  /*2440*/  ISETP.GT.AND P1, PT, R3, 0x8, PT ;  /* 0x000000080300780c */ /* 0x000fe20003f24270 */
[----:B------:R-:W-:Y:S01]  /*2450*/  FMUL.FTZ R163, R163, UR8 ;  /* 0x00000008a3a37c20 */ /* 0x000fe20008410000 */
[----:B------:R-:W-:Y:S01]  /*2460*/  ULOP3.LUT UR13, UR12, 0x10000, URZ, 0xfc, !UPT ;  /* 0x000100000c0d7892 */ /* 0x000fe2000f8efc3f */
[----:B------:R-:W2:Y:S01]  /*2470*/  MUFU.TANH R156, R156 ;  /* 0x0000009c009c7308 */ /* 0x000ea20000002400 */
[----:B-1----:R-:W-:Y:S01]  /*2480*/  FSEL R153, R16, -INF , P2 ;  /* 0xff80000010997808 */ /* 0x002fe20001000000 */
[----:B------:R-:W-:Y:S01]  /*2490*/  FMUL.FTZ R215, R165, UR8 ;  /* 0x00000008a5d77c20 */ /* 0x000fe20008410000 */
[----:B------:R-:W-:Y:S01]  /*24a0*/  UIMAD UR13, UR6, 0x300, UR13 ;  /* 0x00000300060d78a4 */ /* 0x000fe2000f8e020d */
[----:B------:R-:W-:Y:S01]  /*24b0*/  FMUL.FTZ R219, R169, UR8 ;  /* 0x00000008a9db7c20 */ /* 0x000fe20008410000 */
[----:B------:R-:W-:Y:S01]  /*24c0*/  FMUL.FTZ R218, R168, UR8 ;  /* 0x00000008a8da7c20 */ /* 0x000fe20008410000 */
[----:B---3--:R-:W-:Y:S01]  /*24d0*/  FFMA.FTZ R224, R153, UR9, -R208 ;  /* 0x0000000999e07c23 */ /* 0x008fe200080108d0 */
[----:B------:R-:W-:Y:S01]  /*24e0*/  FMUL.FTZ R220, R170, UR8 ;  /* 0x00000008aadc7c20 */ /* 0x000fe20008410000 */
[----:B------:R-:W1:Y:S01]  /*24f0*/  MUFU.TANH R157, R157 ;  /* 0x0000009d009d7308 */ /* 0x000e620000002400 */
[----:B-----5:R-:W-:Y:S01]  /*2500*/  FSEL R152, R22, -INF , P2 ;  /* 0xff80000016987808 */ /* 0x020fe20001000000 */
[----:B------:R-:W-:Y:S01]  /*2510*/  UMOV UR14, UR13 ;  /* 0x0000000d000e7c82 */ /* 0x000fe20008000000 */
[----:B------:R-:W-:Y:S01]  /*2520*/  FMUL.FTZ R221, R171, UR8 ;  /* 0x00000008abdd7c20 */ /* 0x000fe20008410000 */
[----:B------:R-:W-:Y:S01]  /*2530*/  HGMMA.64x64x16.F32.BF16 R120, R184, gdesc[UR12], RZ, !UPT, gsb0 ;  /* 0x00e0000cb8787df0 */ /* 0x000fe2000c0018ff */
[----:B------:R-:W-:Y:S01]  /*2540*/  UIADD3 UR14, UR13, 0x2, URZ ;  /* 0x000000020d0e7890 */ /* 0x000fe2000fffe03f */
[----:B------:R-:W-:Y:S01]  /*2550*/  FFMA.FTZ R223, R152, UR9, -R209 ;  /* 0x0000000998df7c23 */ /* 0x000fe200080108d1 */
[----:B------:R-:W-:Y:S01]  /*2560*/  UMOV UR15, 0x80000020 ;  /* 0x80000020000f7882 */ /* 0x000fe20000000000 */
[----:B------:R-:W3:Y:S01]  /*2570*/  MUFU.TANH R160, R160 ;  /* 0x000000a000a07308 */ /* 0x000ee20000002400 */
[----:B--2---:R-:W-:Y:S01]  /*2580*/  FSEL R153, R156, -INF , P2 ;  /* 0xff8000009c997808 */ /* 0x004fe20001000000 */
[----:B------:R-:W-:Y:S01]  /*2590*/  FMUL.FTZ R222, R179, UR8 ;  /* 0x00000008b3de7c20 */ /* 0x000fe20008410000 */
[----:B------:R-:W-:Y:S01]  /*25a0*/  FFMA.FTZ R16, -R16, R16, 1 ;  /* 0x3f80000010107423 */ /* 0x000fe20000010110 */
[----:B------:R-:W-:Y:S01]  /*25b0*/  FMUL.FTZ R225, R183, UR8 ;  /* 0x00000008b7e17c20 */ /* 0x000fe20008410000 */
[----:B------:R-:W-:Y:S01]  /*25c0*/  FMUL.FTZ R174, R174, UR8 ;  /* 0x00000008aeae7c20 */ /* 0x000fe20008410000 */
[----:B----4-:R-:W-:Y:S01]  /*25d0*/  FFMA.FTZ R167, R153, UR9, -R210 ;  /* 0x0000000999a77c23 */ /* 0x010fe200080108d2 */
[----:B------:R-:W-:Y:S01]  /*25e0*/  FMUL.FTZ R172, R172, UR8 ;  /* 0x00000008acac7c20 */ /* 0x000fe20008410000 */
[----:B------:R-:W2:Y:S01]  /*25f0*/  MUFU.TANH R212, R212 ;  /* 0x000000d400d47308 */ /* 0x000ea20000002400 */
[----:B-1----:R-:W-:Y:S01]  /*2600*/  FSEL R152, R157, -INF , P2 ;  /* 0xff8000009d987808 */ /* 0x002fe20001000000 */
[----:B------:R-:W-:Y:S01]  /*2610*/  FMUL.FTZ R176, R176, UR8 ;  /* 0x00000008b0b07c20 */ /* 0x000fe20008410000 */
[----:B------:R-:W-:Y:S01]  /*2620*/  FMUL.FTZ R173, R173, UR8 ;  /* 0x00000008adad7c20 */ /* 0x000fe20008410000 */
[----:B------:R-:W-:Y:S01]  /*2630*/  FMUL.FTZ R178, R178, UR8 ;  /* 0x00000008b2b27c20 */ /* 0x000fe20008410000 */
[----:B------:R-:W-:Y:S01]  /*2640*/  FFMA.FTZ R22, -R22, R22, 1 ;  /* 0x3f80000016167423 */ /* 0x000fe20000010116 */
[----:B------:R-:W-:Y:S01]  /*2650*/  FFMA.FTZ R166, R152, UR9, -R211 ;  /* 0x0000000998a67c23 */ /* 0x000fe200080108d3 */
[----:B------:R-:W-:Y:S01]  /*2660*/  FMUL.FTZ R175, R175, UR8 ;  /* 0x00000008afaf7c20 */ /* 0x000fe20008410000 */
[----:B------:R-:W1:Y:S01]  /*2670*/  MUFU.TANH R161, R161 ;  /* 0x000000a100a17308 */ /* 0x000e620000002400 */
[----:B---3--:R-:W-:Y:S01]  /*2680*/  FSEL R153, R160, -INF , P2 ;  /* 0xff800000a0997808 */ /* 0x008fe20001000000 */
[----:B------:R-:W-:Y:S01]  /*2690*/  FMUL.FTZ R177, R177, UR8 ;  /* 0x00000008b1b17c20 */ /* 0x000fe20008410000 */
[----:B------:R-:W-:Y:S01]  /*26a0*/  FFMA.FTZ R157, -R157, R157, 1 ;  /* 0x3f8000009d9d7423 */ /* 0x000fe2000001019d */
[----:B------:R-:W-:Y:S01]  /*26b0*/  FMUL.FTZ R180, R180, UR8 ;  /* 0x00000008b4b47c20 */ /* 0x000fe20008410000 */
[----:B------:R-:W-:Y:S01]  /*26c0*/  FMUL.FTZ R182, R182, UR8 ;  /* 0x00000008b6b67c20 */ /* 0x000fe20008410000 */
[----:B------:R-:W-:Y:S01]  /*26d0*/  FFMA.FTZ R164, R153, UR9, -R10 ;  /* 0x0000000999a47c23 */ /* 0x000fe2000801080a */
[----:B------:R-:W-:Y:S01]  /*26e0*/  FMUL.FTZ R181, R181, UR8 ;  /* 0x00000008b5b57c20 */ /* 0x000fe20008410000 */
[----:B------:R-:W3:Y:S01]  /*26f0*/  MUFU.TANH R213, R213 ;  /* 0x000000d500d57308 */ /* 0x000ee20000002400 */
[C---:B--2---:R-:W-:Y:S01]  /*2700*/  FSEL R155, R212.reuse, -INF , P1 ;  /* 0xff800000d49b7808 */ /* 0x044fe20000800000 */
[----:B------:R-:W-:Y:S01]  /*2710*/  FFMA.FTZ R212, -R212, R212, 1 ;  /* 0x3f800000d4d47423 */ /* 0x000fe200000101d4 */
[----:B------:R-:W-:Y:S01]  /*2720*/  FFMA.FTZ R160, -R160, R160, 1 ;  /* 0x3f800000a0a07423 */ /* 0x000fe200000101a0 */
[----:B------:R-:W-:-:S02]  /*2730*/  ULOP3.LUT UR12, UR12, 0x1000000, URZ, 0xfc, !UPT ;  /* 0x010000000c0c7892 */ /* 0x000fc4000f8efc3f */
[----:B------:R-:W-:Y:S01]  /*2740*/  FFMA.FTZ R169, R155, UR9, -R208 ;  /* 0x000000099ba97c23 */ /* 0x000fe200080108d0 */
[----:B------:R-:W-:Y:S01]  /*2750*/  UMOV UR19, 0xc0000010 ;  /* 0xc000001000137882 */ /* 0x000fe20000000000 */
[----:B------:R-:W2:Y:S01]  /*2760*/  MUFU.TANH R158, R158 ;  /* 0x0000009e009e7308 */ /* 0x000ea20000002400 */
[----:B-1----:R-:W-:Y:S01]  /*2770*/  FSEL R154, R161, -INF , P2 ;  /* 0xff800000a19a7808 */ /* 0x002fe20001000000 */
[----:B------:R-:W-:Y:S01]  /*2780*/  UIMAD UR12, UR6, 0x300, UR12 ;  /* 0x00000300060c78a4 */ /* 0x000fe2000f8e020c */
[----:B------:R-:W-:-:S03]  /*2790*/  UMOV UR17, 0x40000040 ;  /* 0x4000004000117882 */ /* 0x000fc60000000000 */
[----:B------:R-:W-:Y:S02]  /*27a0*/  FFMA.FTZ R165, R154, UR9, -R11 ;  /* 0x000000099aa57c23 */ /* 0x000fe4000801080b */
[----:B------:R-:W1:Y:S01]  /*27b0*/  MUFU.TANH R159, R159 ;  /* 0x0000009f009f7308 */ /* 0x000e620000002400 */
[C---:B---3--:R-:W-:Y:S01]  /*27c0*/  FSEL R154, R213.reuse, -INF , P1 ;  /* 0xff800000d59a7808 */ /* 0x048fe20000800000 */
[----:B------:R-:W-:-:S04]  /*27d0*/  FFMA.FTZ R213, -R213, R213, 1 ;  /* 0x3f800000d5d57423 */ /* 0x000fc800000101d5 */
[----:B------:R-:W-:Y:S02]  /*27e0*/  FFMA.FTZ R170, R154, UR9, -R209 ;  /* 0x000000099aaa7c23 */ /* 0x000fe400080108d1 */
[----:B------:R-:W3:Y:S01]  /*27f0*/  MUFU.TANH R162, R162 ;  /* 0x000000a200a27308 */ /* 0x000ee20000002400 */
[----:B--2---:R-:W-:-:S05]  /*2800*/  FSEL R155, R158, -INF , P1 ;  /* 0xff8000009e9b7808 */ /* 0x004fca0000800000 */
[----:B------:R-:W-:Y:S02]  /*2810*/  FFMA.FTZ R168, R155, UR9, -R210 ;  /* 0x000000099ba87c23 */ /* 0x000fe400080108d2 */
[----:B------:R-:W2:Y:S01]  /*2820*/  MUFU.TANH R163, R163 ;  /* 0x000000a300a37308 */ /* 0x000ea20000002400 */
[C---:B-1----:R-:W-:Y:S01]  /*2830*/  FSEL R154, R159.reuse, -INF , P1 ;  /* 0xff8000009f9a7808 */ /* 0x042fe20000800000 */
[----:B------:R-:W-:-:S04]  /*2840*/  FFMA.FTZ R159, -R159, R159, 1 ;  /* 0x3f8000009f9f7423 */ /* 0x000fc8000001019f */
[----:B------:R-:W-:Y:S02]  /*2850*/  FFMA.FTZ R171, R154, UR9, -R211 ;  /* 0x000000099aab7c23 */ /* 0x000fe400080108d3 */
[----:B------:R-:W-:Y:S01]  /*2860*/  MUFU.TANH R214, R214 ;  /* 0x000000d600d67308 */ /* 0x000fe20000002400 */
[----:B---3--:R-:W-:-:S05]  /*2870*/  FSEL R155, R162, -INF , P1 ;  /* 0xff800000a29b7808 */ /* 0x008fca0000800000 */
[----:B------:R-:W-:Y:S02]  /*2880*/  FFMA.FTZ R10, R155, UR9, -R10 ;  /* 0x000000099b0a7c23 */ /* 0x000fe4000801080a */
[----:B------:R-:W-:Y:S01]  /*2890*/  MUFU.EX2 R224, R224 ;  /* 0x000000e000e07308 */ /* 0x000fe20000000800 */
[----:B--2---:R-:W-:Y:S01]  /*28a0*/  FSEL R208, R163, -INF , P1 ;  /* 0xff800000a3d07808 */ /* 0x004fe20000800000 */
[----:B------:R-:W-:Y:S02]  /*28b0*/  WARPGROUP.DEPBAR.LE gsb0, 0x0 ;  /* 0x00008000000079c5 */ /* 0x000fe40000010000 */
[----:B------:R-:W-:Y:S02]  /*28c0*/  WARPGROUP.ARRIVE ;  /* 0x00000000000079c5 */ /* 0x000fe40000000000 */
[----:B------:R-:W-:Y:S02]  /*28d0*/  FFMA.FTZ R11, R208, UR9, -R11 ;  /* 0x00000009d00b7c23 */ /* 0x000fe4000801080b */
[----:B------:R-:W-:Y:S02]  /*28e0*/  MUFU.TANH R215, R215 ;  /* 0x000000d700d77308 */ /* 0x000fe40000002400 */
[----:B------:R-:W-:Y:S01]  /*28f0*/  HGMMA.64x64x16.F32.BF16 R120, R196, gdesc[UR12], R120, gsb0 ;  /* 0x00e0000cc4787df0 */ /* 0x000fe20008001878 */
[----:B------:R-:W-:Y:S01]  /*2900*/  UIADD3 UR14, UR13, 0x100, URZ ;  /* 0x000001000d0e7890 */ /* 0x000fe2000fffe03f */
[----:B------:R-:W-:-:S04]  /*2910*/  UMOV UR15, 0x80000020 ;  /* 0x80000020000f7882 */ /* 0x000fc80000000000 */
[----:B------:R-:W1:Y:S08]  /*2920*/  MUFU.TANH R217, R217 ;  /* 0x000000d900d97308 */ /* 0x000e700000002400 */
[----:B------:R-:W-:Y:S08]  /*2930*/  MUFU.TANH R218, R218 ;  /* 0x000000da00da7308 */ /* 0x000ff00000002400 */
[----:B------:R-:W-:Y:S01]  /*2940*/  MUFU.TANH R220, R220 ;  /* 0x000000dc00dc7308 */ /* 0x000fe20000002400 */
[C---:B-1----:R-:W-:Y:S01]  /*2950*/  FSEL R208, R217.reuse, -INF , P1 ;  /* 0xff800000d9d07808 */ /* 0x042fe20000800000 */
[----:B------:R-:W-:-:S04]  /*2960*/  FFMA.FTZ R217, -R217, R217, 1 ;  /* 0x3f800000d9d97423 */ /* 0x000fc800000101d9 */
[----:B------:R-:W-:Y:S02]  /*2970*/  FFMA.FTZ R208, R208, UR9, -R9 ;  /* 0x00000009d0d07c23 */ /* 0x000fe40008010809 */
[----:B------:R-:W-:Y:S08]  /*2980*/  MUFU.TANH R216, R216 ;  /* 0x000000d800d87308 */ /* 0x000ff00000002400 */
[----:B------:R-:W-:Y:S08]  /*2990*/  MUFU.EX2 R169, R169 ;  /* 0x000000a900a97308 */ /* 0x000ff00000000800 */
[----:B------:R-:W-:Y:S08]  /*29a0*/  MUFU.EX2 R170, R170 ;  /* 0x000000aa00aa7308 */ /* 0x000ff00000000800 */
[----:B------:R-:W1:Y:S08]  /*29b0*/  MUFU.TANH R219, R219 ;  /* 0x000000db00db7308 */ /* 0x000e700000002400 */
[----:B------:R-:W-:Y:S08]  /*29c0*/  MUFU.TANH R221, R221 ;  /* 0x000000dd00dd7308 */ /* 0x000ff00000002400 */
[----:B------:R-:W-:Y:S01]  /*29d0*/  MUFU.EX2 R223, R223 ;  /* 0x000000df00df7308 */ /* 0x000fe20000000800 */
[----:B-1----:R-:W-:-:S05]  /*29e0*/  FSEL R210, R219, -INF , P2 ;  /* 0xff800000dbd27808 */ /* 0x002fca0001000000 */
[----:B------:R-:W-:Y:S01]  /*29f0*/  FFMA.FTZ R210, R210, UR9, -R15 ;  /* 0x00000009d2d27c23 */ /* 0x000fe2000801080f */
[----:B------:R-:W-:Y:S02]  /*2a00*/  WARPGROUP.DEPBAR.LE gsb0, 0x0 ;  /* 0x00008000000079c5 */ /* 0x000fe40000010000 */
[----:B------:R-:W-:Y:S01]  /*2a10*/  WARPGROUP.ARRIVE ;  /* 0x00000000000079c5 */ /* 0x000fe20000000000 */
[----:B------:R-:W-:Y:S05]  /*2a20*/  MUFU.TANH R174, R174 ;  /* 0x000000ae00ae7308 */ /* 0x000fea0000002400 */
[----:B------:R-:W-:Y:S01]  /*2a30*/  HGMMA.64x64x16.F32.BF16 R120, R188, gdesc[UR12], R120, gsb0 ;  /* 0x00e0000cbc787df0 */ /* 0x000fe20008001878 */
[----:B------:R-:W-:Y:S01]  /*2a40*/  UIADD3 UR14, UR13, 0x102, URZ ;  /* 0x000001020d0e7890 */ /* 0x000fe2000fffe03f */
[----:B------:R-:W-:Y:S01]  /*2a50*/  UMOV UR15, 0x80000020 ;  /* 0x80000020000f7882 */ /* 0x000fe20000000000 */
[----:B------:R-:W-:Y:S08]  /*2a60*/  MUFU.EX2 R167, R167 ;  /* 0x000000a700a77308 */ /* 0x000ff00000000800 */
[----:B------:R-:W1:Y:S08]  /*2a70*/  MUFU.TANH R172, R172 ;  /* 0x000000ac00ac7308 */ /* 0x000e700000002400 */
[----:B------:R-:W-:Y:S08]  /*2a80*/  MUFU.TANH R176, R176 ;  /* 0x000000b000b07308 */ /* 0x000ff00000002400 */
[----:B------:R-:W-:Y:S01]  /*2a90*/  MUFU.TANH R173, R173 ;  /* 0x000000ad00ad7308 */ /* 0x000fe20000002400 */
[C---:B-1----:R-:W-:Y:S01]  /*2aa0*/  FSEL R211, R172.reuse, -INF , P2 ;  /* 0xff800000acd37808 */ /* 0x042fe20001000000 */
[----:B------:R-:W-:-:S06]  /*2ab0*/  FFMA.FTZ R172, -R172, R172, 1 ;  /* 0x3f800000acac7423 */ /* 0x000fcc00000101ac */
[----:B------:R-:W1:Y:S08]  /*2ac0*/  MUFU.TANH R178, R178 ;  /* 0x000000b200b27308 */ /* 0x000e700000002400 */
[----:B------:R-:W-:Y:S08]  /*2ad0*/  MUFU.TANH R222, R222 ;  /* 0x000000de00de7308 */ /* 0x000ff00000002400 */
[----:B------:R-:W2:Y:S08]  /*2ae0*/  MUFU.EX2 R166, R166 ;  /* 0x000000a600a67308 */ /* 0x000eb00000000800 */
[----:B------:R-:W3:Y:S08]  /*2af0*/  MUFU.EX2 R168, R168 ;  /* 0x000000a800a87308 */ /* 0x000ef00000000800 */
[----:B------:R-:W4:Y:S08]  /*2b00*/  MUFU.TANH R175, R175 ;  /* 0x000000af00af7308 */ /* 0x000f300000002400 */
[----:B------:R-:W5:Y:S01]  /*2b10*/  MUFU.TANH R177, R177 ;  /* 0x000000b100b17308 */ /* 0x000f620000002400 */
[----:B------:R-:W-:-:S02]  /*2b20*/  WARPGROUP.DEPBAR.LE gsb0, 0x0 ;  /* 0x00008000000079c5 */ /* 0x000fc40000010000 */
[----:B------:R-:W-:-:S05]  /*2b30*/  WARPGROUP.ARRIVE ;  /* 0x00000000000079c5 */ /* 0x000fca0000000000 */
[----:B------:R-:W-:Y:S01]  /*2b40*/  MUFU.TANH R180, R180 ;  /* 0x000000b400b47308 */ /* 0x000fe20000002400 */
[----:B------:R-:W-:Y:S01]  /*2b50*/  HGMMA.64x64x16.F32.BF16 R120, R200, gdesc[UR12], R120, gsb0 ;  /* 0x00e0000cc8787df0 */ /* 0x000fe20008001878 */
[----:B------:R-:W-:Y:S01]  /*2b60*/  UIADD3 UR14, UR13, 0x200, URZ ;  /* 0x000002000d0e7890 */ /* 0x000fe2000fffe03f */
[----:B------:R-:W-:-:S05]  /*2b70*/  UMOV UR15, 0x80000020 ;  /* 0x80000020000f7882 */ /* 0x000fca0000000000 */
[----:B------:R-:W5:Y:S08]  /*2b80*/  MUFU.TANH R182, R182 ;  /* 0x000000b600b67308 */ /* 0x000f700000002400 */
[----:B------:R-:W-:Y:S08]  /*2b90*/  MUFU.EX2 R165, R165 ;  /* 0x000000a500a57308 */ /* 0x000ff00000000800 */
[----:B------:R-:W-:Y:S08]  /*2ba0*/  MUFU.EX2 R164, R164 ;  /* 0x000000a400a47308 */ /* 0x000ff00000000800 */
[----:B------:R-:W-:Y:S08]  /*2bb0*/  MUFU.TANH R181, R181 ;  /* 0x000000b500b57308 */ /* 0x000ff00000002400 */
[----:B------:R-:W-:Y:S08]  /*2bc0*/  MUFU.TANH R225, R225 ;  /* 0x000000e100e17308 */ /* 0x000ff00000002400 */
[----:B------:R-:W-:Y:S08]  /*2bd0*/  MUFU.EX2 R10, R10 ;  /* 0x0000000a000a7308 */ /* 0x000ff00000000800 */
[----:B------:R-:W-:Y:S08]  /*2be0*/  MUFU.EX2 R11, R11 ;  /* 0x0000000b000b7308 */ /* 0x000ff00000000800 */
[----:B------:R-:W5:Y:S01]  /*2bf0*/  MUFU.EX2 R171, R171 ;  /* 0x000000ab00ab7308 */ /* 0x000f620000000800 */
[----:B------:R-:W-:-:S02]  /*2c00*/  WARPGROUP.DEPBAR.LE gsb0, 0x0 ;  /* 0x00008000000079c5 */ /* 0x000fc40000010000 */
[----:B------:R-:W-:-:S06]  /*2c10*/  WARPGROUP.ARRIVE ;  /* 0x00000000000079c5 */ /* 0x000fcc0000000000 */
[----:B------:R-:W-:Y:S01]  /*2c20*/  HGMMA.64x64x16.F32.BF16 R120, R192, gdesc[UR12], R120, gsb0 ;  /* 0x00e0000cc0787df0 */ /* 0x000fe20008001878 */
[----:B------:R-:W-:Y:S01]  /*2c30*/  UIADD3 UR14, UR13, 0x202, URZ ;  /* 0x000002020d0e7890 */ /* 0x000fe2000fffe03f */
[----:B------:R-:W-:Y:S01]  /*2c40*/  R2UR UR13, R19 ;  /* 0x00000000130d72ca */ /* 0x000fe200000e0000 */
[----:B------:R-:W-:-:S12]  /*2c50*/  UMOV UR15, 0x80000020 ;  /* 0x80000020000f7882 */ /* 0x000fd80000000000 */
[----:B------:R-:W-:-:S04]  /*2c60*/  USHF.R.U32.HI UR13, URZ, 0x4, UR13 ;  /* 0x000000043f0d7899 */ /* 0x000fc8000801160d */
[----:B------:R-:W-:-:S04]  /*2c70*/  ULOP3.LUT UR13, UR13, 0x3fff, URZ, 0xc0, !UPT ;  /* 0x00003fff0d0d7892 */ /* 0x000fc8000f8ec03f */
[----:B------:R-:W-:Y:S01]  /*2c80*/  ULOP3.LUT UR16, UR13, 0x10000, URZ, 0xfc, !UPT ;  /* 0x000100000d107892 */ /* 0x000fe2000f8efc3f */
        /* <DEDUP_REMOVED lines=9> */
[----:B------:R-:W-:Y:S01]  /*2d20*/  FADD.FTZ R122, R122, -R152 ;  /* 0x800000987a7a7221 */ /* 0x000fe20000010000 */
[--C-:B------:R-:W-:Y:S01]  /*2d30*/  FADD.FTZ R152, R121, -R153.reuse ;  /* 0x8000009979987221 */ /* 0x100fe20000010000 */
[----:B------:R-:W-:Y:S01]  /*2d40*/  FADD.FTZ R123, R123, -R153 ;  /* 0x800000997b7b7221 */ /* 0x000fe20000010000 */
[----:B------:R-:W-:Y:S01]  /*2d50*/  FMUL.FTZ R121, R224, R179 ;  /* 0x000000b3e0797220 */ /* 0x000fe20000410000 */
[----:B------:R-:W-:Y:S01]  /*2d60*/  FSEL R153, R214, -INF , P2 ;  /* 0xff800000d6997808 */ /* 0x000fe20001000000 */
[----:B--2---:R-:W-:Y:S01]  /*2d70*/  FADD.FTZ R227, R126, -R154 ;  /* 0x8000009a7ee37221 */ /* 0x004fe20000010000 */
[----:B------:R-:W-:Y:S01]  /*2d80*/  FSEL R120, R215, -INF , P2 ;  /* 0xff800000d7787808 */ /* 0x000fe20001000000 */
[----:B------:R-:W-:Y:S01]  /*2d90*/  FMUL.FTZ R121, R16, R121 ;  /* 0x0000007910797220 */ /* 0x000fe20000410000 */
[----:B------:R-:W-:Y:S01]  /*2da0*/  FSEL R179, R216, -INF , P1 ;  /* 0xff800000d8b37808 */ /* 0x000fe20000800000 */
[--C-:B------:R-:W-:Y:S01]  /*2db0*/  FFMA.FTZ R16, R153, UR9, -R8.reuse ;  /* 0x0000000999107c23 */ /* 0x100fe20008010808 */
[----:B------:R-:W-:Y:S01]  /*2dc0*/  FSEL R153, R218, -INF , P2 ;  /* 0xff800000da997808 */ /* 0x000fe20001000000 */
[----:B------:R-:W-:Y:S01]  /*2dd0*/  FFMA.FTZ R183, R120, UR9, -R9 ;  /* 0x0000000978b77c23 */ /* 0x000fe20008010809 */
[----:B------:R-:W-:Y:S01]  /*2de0*/  FSEL R9, R220, -INF , P1 ;  /* 0xff800000dc097808 */ /* 0x000fe20000800000 */
[----:B------:R-:W-:Y:S01]  /*2df0*/  FFMA.FTZ R179, R179, UR9, -R8 ;  /* 0x00000009b3b37c23 */ /* 0x000fe20008010808 */
[----:B------:R-:W-:Y:S01]  /*2e00*/  FADD.FTZ R229, R125, -R155 ;  /* 0x8000009b7de57221 */ /* 0x000fe20000010000 */
[--C-:B------:R-:W-:Y:S01]  /*2e10*/  FFMA.FTZ R120, R153, UR9, -R14.reuse ;  /* 0x0000000999787c23 */ /* 0x100fe2000801080e */
[----:B------:R-:W-:Y:S01]  /*2e20*/  FMUL.FTZ R153, R223, R152 ;  /* 0x00000098df997220 */ /* 0x000fe20000410000 */
[----:B------:R-:W-:Y:S01]  /*2e30*/  FFMA.FTZ R14, R9, UR9, -R14 ;  /* 0x00000009090e7c23 */ /* 0x000fe2000801080e */
[----:B------:R-:W-:Y:S01]  /*2e40*/  FMUL.FTZ R9, R169, R122 ;  /* 0x0000007aa9097220 */ /* 0x000fe20000410000 */
[----:B------:R-:W-:Y:S01]  /*2e50*/  FMUL.FTZ R122, R170, R123 ;  /* 0x0000007baa7a7220 */ /* 0x000fe20000410000 */
[----:B------:R-:W-:Y:S01]  /*2e60*/  FMUL.FTZ R152, R22, R153 ;  /* 0x0000009916987220 */ /* 0x000fe20000410000 */
[----:B------:R-:W-:Y:S01]  /*2e70*/  FFMA.FTZ R153, -R156, R156, 1 ;  /* 0x3f8000009c997423 */ /* 0x000fe2000001019c */
[----:B------:R-:W-:Y:S01]  /*2e80*/  FMUL.FTZ R123, R212, R9 ;  /* 0x00000009d47b7220 */ /* 0x000fe20000410000 */
[----:B------:R-:W-:Y:S01]  /*2e90*/  FADD.FTZ R212, R124, -R154 ;  /* 0x8000009a7cd47221 */ /* 0x000fe20000010000 */
[----:B------:R-:W1:Y:S01]  /*2ea0*/  LDS.64 R8, [R5+0x1e240] ;  /* 0x01e2400005087984 */ /* 0x000e620000000a00 */
[----:B------:R-:W-:Y:S01]  /*2eb0*/  FSEL R124, R221, -INF , P1 ;  /* 0xff800000dd7c7808 */ /* 0x000fe20000800000 */
[----:B------:R2:W-:Y:S01]  /*2ec0*/  MUFU.EX2 R22, R208 ;  /* 0x000000d000167308 */ /* 0x0005e20000000800 */
[----:B------:R-:W-:Y:S01]  /*2ed0*/  FMUL.FTZ R154, R167, R212 ;  /* 0x000000d4a79a7220 */ /* 0x000fe20000410000 */
[--C-:B------:R-:W-:Y:S01]  /*2ee0*/  FFMA.FTZ R126, R211, UR9, -R20.reuse ;  /* 0x00000009d37e7c23 */ /* 0x100fe20008010814 */
[----:B------:R-:W-:Y:S01]  /*2ef0*/  FSEL R125, R178, -INF , P1 ;  /* 0xff800000b27d7808 */ /* 0x000fe20000800000 */
[----:B------:R-:W-:Y:S01]  /*2f00*/  FFMA.FTZ R209, R124, UR9, -R15 ;  /* 0x000000097cd17c23 */ /* 0x000fe2000801080f */
[----:B------:R-:W-:Y:S01]  /*2f10*/  FSEL R15, R174, -INF , P1 ;  /* 0xff800000ae0f7808 */ /* 0x000fe20000800000 */
[----:B------:R-:W-:Y:S01]  /*2f20*/  FMUL.FTZ R153, R153, R154 ;  /* 0x0000009a99997220 */ /* 0x000fe20000410000 */
[----:B------:R-:W-:Y:S01]  /*2f30*/  FSEL R154, R173, -INF , P2 ;  /* 0xff800000ad9a7808 */ /* 0x000fe20001000000 */
[----:B------:R-:W-:Y:S01]  /*2f40*/  FMUL.FTZ R122, R213, R122 ;  /* 0x0000007ad57a7220 */ /* 0x000fe20000410000 */
[----:B------:R4:W-:Y:S01]  /*2f50*/  MUFU.EX2 R124, R120 ;  /* 0x00000078007c7308 */ /* 0x0009e20000000800 */
[----:B------:R-:W-:Y:S01]  /*2f60*/  FFMA.FTZ R212, R15, UR9, -R20 ;  /* 0x000000090fd47c23 */ /* 0x000fe20008010814 */
[----:B------:R-:W-:Y:S01]  /*2f70*/  FSEL R15, R176, -INF , P2 ;  /* 0xff800000b00f7808 */ /* 0x000fe20001000000 */
[----:B------:R-:W-:Y:S01]  /*2f80*/  FFMA.FTZ R213, R154, UR9, -R21 ;  /* 0x000000099ad57c23 */ /* 0x000fe20008010815 */
[----:B------:R-:W-:Y:S01]  /*2f90*/  FFMA.FTZ R154, -R158, R158, 1 ;  /* 0x3f8000009e9a7423 */ /* 0x000fe2000001019e */
[----:B------:R-:W-:Y:S01]  /*2fa0*/  FMUL.FTZ R158, R166, R229 ;  /* 0x000000e5a69e7220 */ /* 0x000fe20000410000 */
[----:B---3--:R-:W-:Y:S01]  /*2fb0*/  FMUL.FTZ R227, R168, R227 ;  /* 0x000000e3a8e37220 */ /* 0x008fe20000410000 */
[--C-:B--2---:R-:W-:Y:S01]  /*2fc0*/  FFMA.FTZ R208, R15, UR9, -R12.reuse ;  /* 0x000000090fd07c23 */ /* 0x104fe2000801080c */
[----:B------:R2:W-:Y:S01]  /*2fd0*/  MUFU.EX2 R20, R14 ;  /* 0x0000000e00147308 */ /* 0x0005e20000000800 */
[----:B----4-:R-:W-:Y:S01]  /*2fe0*/  FFMA.FTZ R120, R125, UR9, -R12 ;  /* 0x000000097d787c23 */ /* 0x010fe2000801080c */
[----:B------:R-:W-:Y:S01]  /*2ff0*/  FSEL R12, R222, -INF , P1 ;  /* 0xff800000de0c7808 */ /* 0x000fe20000800000 */
[----:B------:R-:W-:Y:S01]  /*3000*/  FADD.FTZ R226, R127, -R155 ;  /* 0x8000009b7fe27221 */ /* 0x000fe20000010000 */
[----:B------:R-:W-:Y:S01]  /*3010*/  FMUL.FTZ R158, R157, R158 ;  /* 0x0000009e9d9e7220 */ /* 0x000fe20000410000 */
[----:B------:R-:W-:Y:S01]  /*3020*/  FMUL.FTZ R154, R154, R227 ;  /* 0x000000e39a9a7220 */ /* 0x000fe20000410000 */
[----:B------:R-:W-:Y:S01]  /*3030*/  FSEL R156, R175, -INF , P1 ;  /* 0xff800000af9c7808 */ /* 0x000fe20000800000 */
[----:B------:R-:W-:Y:S01]  /*3040*/  FFMA.FTZ R157, R12, UR9, -R13 ;  /* 0x000000090c9d7c23 */ /* 0x000fe2000801080d */
[----:B------:R-:W3:Y:S01]  /*3050*/  MUFU.EX2 R179, R179 ;  /* 0x000000b300b37308 */ /* 0x000ee20000000800 */
[----:B--2---:R-:W2:Y:S01]  /*3060*/  LDS.64 R14, [R5+0x1e260] ;  /* 0x01e26000050e7984 */ /* 0x004ea20000000a00 */
[----:B------:R-:W-:Y:S01]  /*3070*/  FFMA.FTZ R155, -R161, R161, 1 ;  /* 0x3f800000a19b7423 */ /* 0x000fe200000101a1 */
[----:B------:R-:W-:Y:S01]  /*3080*/  FFMA.FTZ R211, R156, UR9, -R21 ;  /* 0x000000099cd37c23 */ /* 0x000fe20008010815 */
[----:B-----5:R-:W-:Y:S01]  /*3090*/  FSEL R156, R177, -INF , P2 ;  /* 0xff800000b19c7808 */ /* 0x020fe20001000000 */
[----:B------:R-:W-:Y:S01]  /*30a0*/  FFMA.FTZ R161, -R162, R162, 1 ;  /* 0x3f800000a2a17423 */ /* 0x000fe200000101a2 */
[----:B------:R-:W-:Y:S01]  /*30b0*/  FFMA.FTZ R218, -R218, R218, 1 ;  /* 0x3f800000dada7423 */ /* 0x000fe200000101da */
[----:B------:R-:W-:Y:S01]  /*30c0*/  FFMA.FTZ R216, -R216, R216, 1 ;  /* 0x3f800000d8d87423 */ /* 0x000fe200000101d8 */
[----:B------:R4:W-:Y:S01]  /*30d0*/  MUFU.EX2 R125, R209 ;  /* 0x000000d1007d7308 */ /* 0x0009e20000000800 */
[----:B------:R-:W-:Y:S01]  /*30e0*/  FFMA.FTZ R156, R156, UR9, -R13 ;  /* 0x000000099c9c7c23 */ /* 0x000fe2000801080d */
[----:B------:R-:W-:Y:S01]  /*30f0*/  FSEL R13, R182, -INF , P1 ;  /* 0xff800000b60d7808 */ /* 0x000fe20000800000 */
[----:B------:R-:W-:Y:S01]  /*3100*/  FMUL.FTZ R226, R171, R226 ;  /* 0x000000e2abe27220 */ /* 0x000fe20000410000 */
[----:B------:R-:W-:Y:S01]  /*3110*/  FFMA.FTZ R176, -R176, R176, 1 ;  /* 0x3f800000b0b07423 */ /* 0x000fe200000101b0 */
[--C-:B-1----:R-:W-:Y:S01]  /*3120*/  FADD.FTZ R127, R128, -R8.reuse ;  /* 0x80000008807f7221 */ /* 0x102fe20000010000 */
[----:B------:R-:W-:Y:S01]  /*3130*/  FADD.FTZ R227, R130, -R8 ;  /* 0x8000000882e37221 */ /* 0x000fe20000010000 */
[--C-:B------:R-:W-:Y:S01]  /*3140*/  FADD.FTZ R12, R129, -R9.reuse ;  /* 0x80000009810c7221 */ /* 0x100fe20000010000 */
[----:B------:R-:W-:Y:S01]  /*3150*/  FADD.FTZ R128, R131, -R9 ;  /* 0x8000000983807221 */ /* 0x000fe20000010000 */
[----:B----4-:R-:W-:Y:S01]  /*3160*/  FSEL R209, R180, -INF , P2 ;  /* 0xff800000b4d17808 */ /* 0x010fe20001000000 */
[----:B------:R-:W1:Y:S01]  /*3170*/  LDS.64 R8, [R5+0x1e280] ;  /* 0x01e2800005087984 */ /* 0x000e620000000a00 */
[----:B------:R-:W-:Y:S01]  /*3180*/  FMUL.FTZ R12, R165, R12 ;  /* 0x0000000ca50c7220 */ /* 0x000fe20000410000 */
[----:B------:R-:W-:Y:S01]  /*3190*/  MUFU.EX2 R16, R16 ;  /* 0x0000001000107308 */ /* 0x000fe20000000800 */
[----:B------:R-:W-:Y:S01]  /*31a0*/  FMUL.FTZ R127, R164, R127 ;  /* 0x0000007fa47f7220 */ /* 0x000fe20000410000 */
[----:B------:R-:W-:Y:S01]  /*31b0*/  FFMA.FTZ R209, R209, UR9, -R6 ;  /* 0x00000009d1d17c23 */ /* 0x000fe20008010806 */
[----:B------:R-:W-:Y:S01]  /*31c0*/  FMUL.FTZ R155, R155, R12 ;  /* 0x0000000c9b9b7220 */ /* 0x000fe20000410000 */
[----:B------:R-:W-:Y:S01]  /*31d0*/  FSEL R12, R225, -INF , P1 ;  /* 0xff800000e10c7808 */ /* 0x000fe20000800000 */
[----:B------:R-:W-:Y:S01]  /*31e0*/  FMUL.FTZ R130, R160, R127 ;  /* 0x0000007fa0827220 */ /* 0x000fe20000410000 */
[----:B------:R-:W-:Y:S01]  /*31f0*/  FFMA.FTZ R160, -R163, R163, 1 ;  /* 0x3f800000a3a07423 */ /* 0x000fe200000101a3 */
[----:B------:R-:W-:Y:S01]  /*3200*/  FFMA.FTZ R178, -R178, R178, 1 ;  /* 0x3f800000b2b27423 */ /* 0x000fe200000101b2 */
[----:B------:R-:W4:Y:S01]  /*3210*/  MUFU.EX2 R183, R183 ;  /* 0x000000b700b77308 */ /* 0x000f220000000800 */
[----:B------:R-:W-:Y:S01]  /*3220*/  FFMA.FTZ R163, R12, UR9, -R7 ;  /* 0x000000090ca37c23 */ /* 0x000fe20008010807 */
[----:B------:R-:W-:Y:S01]  /*3230*/  FFMA.FTZ R177, -R177, R177, 1 ;  /* 0x3f800000b1b17423 */ /* 0x000fe200000101b1 */
[----:B------:R-:W-:Y:S01]  /*3240*/  FFMA.FTZ R222, -R222, R222, 1 ;  /* 0x3f800000dede7423 */ /* 0x000fe200000101de */
[----:B------:R-:W-:Y:S01]  /*3250*/  FFMA.FTZ R180, -R180, R180, 1 ;  /* 0x3f800000b4b47423 */ /* 0x000fe200000101b4 */
[----:B------:R-:W-:Y:S01]  /*3260*/  FFMA.FTZ R182, -R182, R182, 1 ;  /* 0x3f800000b6b67423 */ /* 0x000fe200000101b6 */
[----:B------:R-:W-:Y:S01]  /*3270*/  FFMA.FTZ R225, -R225, R225, 1 ;  /* 0x3f800000e1e17423 */ /* 0x000fe200000101e1 */
[----:B------:R-:W-:Y:S01]  /*3280*/  FMUL.FTZ R159, R159, R226 ;  /* 0x000000e29f9f7220 */ /* 0x000fe20000410000 */
[----:B------:R5:W1:Y:S01]  /*3290*/  MUFU.EX2 R21, R210 ;  /* 0x000000d200157308 */ /* 0x000a620000000800 */
[----:B------:R-:W-:-:S02]  /*32a0*/  F2FP.BF16.F32.PACK_AB R158, R158, R153 ;  /* 0x000000999e9e723e */ /* 0x000fc400000010ff */
[----:B------:R-:W-:Y:S01]  /*32b0*/  F2FP.BF16.F32.PACK_AB R164, R165, R164 ;  /* 0x000000a4a5a4723e */ /* 0x000fe200000010ff */
[----:B--2---:R-:W-:Y:S01]  /*32c0*/  FADD.FTZ R12, R134, -R14 ;  /* 0x8000000e860c7221 */ /* 0x004fe20000010000 */
[----:B------:R-:W-:Y:S01]  /*32d0*/  FFMA.FTZ R134, -R214, R214, 1 ;  /* 0x3f800000d6867423 */ /* 0x000fe200000101d6 */
[----:B------:R-:W-:Y:S02]  /*32e0*/  F2FP.BF16.F32.PACK_AB R159, R159, R154 ;  /* 0x0000009a9f9f723e */ /* 0x000fe400000010ff */
[----:B------:R1:W-:Y:S01]  /*32f0*/  MUFU.EX2 R129, R213 ;  /* 0x000000d500817308 */ /* 0x0003e20000000800 */
[----:B-----5:R-:W-:Y:S01]  /*3300*/  FFMA.FTZ R210, R13, UR9, -R6 ;  /* 0x000000090dd27c23 */ /* 0x020fe20008010806 */
[----:B------:R-:W-:Y:S01]  /*3310*/  FSEL R6, R181, -INF , P2 ;  /* 0xff800000b5067808 */ /* 0x000fe20001000000 */
[----:B------:R-:W-:Y:S01]  /*3320*/  FMUL.FTZ R13, R11, R128 ;  /* 0x000000800b0d7220 */ /* 0x000fe20000410000 */
[----:B---3--:R-:W-:Y:S01]  /*3330*/  FMUL.FTZ R131, R179, R12 ;  /* 0x0000000cb3837220 */ /* 0x008fe20000410000 */
[----:B------:R-:W-:Y:S01]  /*3340*/  FADD.FTZ R12, R133, -R15 ;  /* 0x8000000f850c7221 */ /* 0x000fe20000010000 */
[----:B------:R-:W-:Y:S01]  /*3350*/  FFMA.FTZ R181, -R181, R181, 1 ;  /* 0x3f800000b5b57423 */ /* 0x000fe200000101b5 */
[----:B------:R-:W-:Y:S01]  /*3360*/  FFMA.FTZ R162, R6, UR9, -R7 ;  /* 0x0000000906a27c23 */ /* 0x000fe20008010807 */
[----:B------:R-:W-:Y:S01]  /*3370*/  FMUL.FTZ R6, R10, R227 ;  /* 0x000000e30a067220 */ /* 0x000fe20000410000 */
[----:B------:R-:W-:Y:S01]  /*3380*/  FMUL.FTZ R160, R160, R13 ;  /* 0x0000000da0a07220 */ /* 0x000fe20000410000 */
[----:B------:R2:W-:Y:S01]  /*3390*/  MUFU.EX2 R128, R211 ;  /* 0x000000d300807308 */ /* 0x0005e20000000800 */
[----:B------:R-:W-:Y:S01]  /*33a0*/  FADD.FTZ R13, R132, -R14 ;  /* 0x8000000e840d7221 */ /* 0x000fe20000010000 */
[----:B------:R-:W-:Y:S01]  /*33b0*/  FMUL.FTZ R161, R161, R6 ;  /* 0x00000006a1a17220 */ /* 0x000fe20000410000 */
[----:B----4-:R-:W-:Y:S01]  /*33c0*/  FMUL.FTZ R12, R183, R12 ;  /* 0x0000000cb70c7220 */ /* 0x010fe20000410000 */
[----:B------:R-:W3:Y:S01]  /*33d0*/  LDS.64 R6, [R5+0x1e2a0] ;  /* 0x01e2a00005067984 */ /* 0x000ee20000000a00 */
[----:B------:R-:W-:Y:S01]  /*33e0*/  FMUL.FTZ R13, R16, R13 ;  /* 0x0000000d100d7220 */ /* 0x000fe20000410000 */
[--C-:B-1----:R-:W-:Y:S01]  /*33f0*/  FADD.FTZ R213, R138, -R8.reuse ;  /* 0x800000088ad57221 */ /* 0x102fe20000010000 */
[----:B------:R-:W-:Y:S01]  /*3400*/  FMUL.FTZ R133, R216, R131 ;  /* 0x00000083d8857220 */ /* 0x000fe20000410000 */
[----:B------:R-:W1:Y:S01]  /*3410*/  MUFU.EX2 R127, R212 ;  /* 0x000000d4007f7308 */ /* 0x000e620000000800 */
[----:B--2---:R-:W-:Y:S01]  /*3420*/  FADD.FTZ R211, R135, -R15 ;  /* 0x8000000f87d37221 */ /* 0x004fe20000010000 */
[----:B------:R-:W-:Y:S01]  /*3430*/  FFMA.FTZ R135, -R215, R215, 1 ;  /* 0x3f800000d7877423 */ /* 0x000fe200000101d7 */
[----:B------:R-:W-:Y:S01]  /*3440*/  FMUL.FTZ R134, R134, R13 ;  /* 0x0000000d86867220 */ /* 0x000fe20000410000 */
[----:B------:R-:W-:Y:S01]  /*3450*/  FFMA.FTZ R138, -R220, R220, 1 ;  /* 0x3f800000dc8a7423 */ /* 0x000fe200000101dc */
[----:B------:R-:W-:Y:S01]  /*3460*/  FMUL.FTZ R132, R22, R211 ;  /* 0x000000d316847220 */ /* 0x000fe20000410000 */
[----:B------:R-:W-:Y:S01]  /*3470*/  FADD.FTZ R211, R136, -R8 ;  /* 0x8000000888d37221 */ /* 0x000fe20000010000 */
[----:B------:R-:W-:Y:S01]  /*3480*/  FMUL.FTZ R135, R135, R12 ;  /* 0x0000000c87877220 */ /* 0x000fe20000410000 */
[--C-:B------:R-:W-:Y:S01]  /*3490*/  FADD.FTZ R8, R137, -R9.reuse ;  /* 0x8000000989087221 */ /* 0x100fe20000010000 */
[----:B------:R-:W2:Y:S01]  /*34a0*/  LDS.64 R12, [R5+0x1e2c0] ;  /* 0x01e2c000050c7984 */ /* 0x000ea20000000a00 */
[----:B------:R-:W-:Y:S01]  /*34b0*/  FMUL.FTZ R211, R124, R211 ;  /* 0x000000d37cd37220 */ /* 0x000fe20000410000 */
[----:B------:R4:W-:Y:S01]  /*34c0*/  MUFU.EX2 R15, R120 ;  /* 0x00000078000f7308 */ /* 0x0009e20000000800 */
[----:B------:R-:W-:Y:S01]  /*34d0*/  FMUL.FTZ R136, R217, R132 ;  /* 0x00000084d9887220 */ /* 0x000fe20000410000 */
[----:B------:R-:W-:Y:S01]  /*34e0*/  FMUL.FTZ R213, R20, R213 ;  /* 0x000000d514d57220 */ /* 0x000fe20000410000 */
[----:B------:R-:W-:Y:S01]  /*34f0*/  FMUL.FTZ R137, R218, R211 ;  /* 0x000000d3da897220 */ /* 0x000fe20000410000 */
[----:B------:R-:W-:Y:S01]  /*3500*/  FMUL.FTZ R211, R21, R8 ;  /* 0x0000000815d37220 */ /* 0x000fe20000410000 */
[----:B------:R-:W-:Y:S01]  /*3510*/  F2FP.BF16.F32.PACK_AB R153, R160, R161 ;  /* 0x000000a1a099723e */ /* 0x000fe200000010ff */
[----:B------:R-:W-:Y:S01]  /*3520*/  FMUL.FTZ R138, R138, R213 ;  /* 0x000000d58a8a7220 */ /* 0x000fe20000410000 */
[----:B------:R-:W-:Y:S01]  /*3530*/  F2FP.BF16.F32.PACK_AB R154, R135, R134 ;  /* 0x00000086879a723e */ /* 0x000fe200000010ff */
[----:B------:R5:W-:Y:S01]  /*3540*/  MUFU.EX2 R14, R208 ;  /* 0x000000d0000e7308 */ /* 0x000be20000000800 */
[----:B----4-:R-:W-:Y:S01]  /*3550*/  FADD.FTZ R120, R139, -R9 ;  /* 0x800000098b787221 */ /* 0x010fe20000010000 */
[----:B------:R-:W-:Y:S01]  /*3560*/  FFMA.FTZ R139, -R221, R221, 1 ;  /* 0x3f800000dd8b7423 */ /* 0x000fe200000101dd */
[----:B------:R4:W2:Y:S01]  /*3570*/  LDS.64 R8, [R5+0x1e2e0] ;  /* 0x01e2e00005087984 */ /* 0x0008a20000000a00 */
[----:B------:R-:W-:Y:S01]  /*3580*/  F2FP.BF16.F32.PACK_AB R165, R11, R10 ;  /* 0x0000000a0ba5723e */ /* 0x000fe200000010ff */
[----:B------:R-:W-:Y:S01]  /*3590*/  FMUL.FTZ R120, R125, R120 ;  /* 0x000000787d787220 */ /* 0x000fe20000410000 */
[----:B------:R-:W-:-:S02]  /*35a0*/  F2FP.BF16.F32.PACK_AB R124, R21, R124 ;  /* 0x0000007c157c723e */ /* 0x000fc400000010ff */
[----:B------:R-:W4:Y:S01]  /*35b0*/  MUFU.EX2 R126, R126 ;  /* 0x0000007e007e7308 */ /* 0x000f220000000800 */
[----:B-----5:R-:W-:Y:S01]  /*35c0*/  FFMA.FTZ R208, -R219, R219, 1 ;  /* 0x3f800000dbd07423 */ /* 0x020fe200000101db */
[----:B------:R-:W-:Y:S01]  /*35d0*/  FMUL.FTZ R139, R139, R120 ;  /* 0x000000788b8b7220 */ /* 0x000fe20000410000 */
[----:B------:R-:W-:Y:S02]  /*35e0*/  F2FP.BF16.F32.PACK_AB R125, R125, R20 ;  /* 0x000000147d7d723e */ /* 0x000fe400000010ff */
[----:B------:R-:W-:-:S03]  /*35f0*/  FMUL.FTZ R208, R208, R211 ;  /* 0x000000d3d0d07220 */ /* 0x000fc60000410000 */
[----:B------:R5:W2:Y:S01]  /*3600*/  MUFU.EX2 R131, R156 ;  /* 0x0000009c00837308 */ /* 0x000aa20000000800 */
[--C-:B---3--:R-:W-:Y:S01]  /*3610*/  FADD.FTZ R142, R142, -R6.reuse ;  /* 0x800000068e8e7221 */ /* 0x108fe20000010000 */
[----:B------:R-:W-:Y:S01]  /*3620*/  FADD.FTZ R211, R140, -R6 ;  /* 0x800000068cd37221 */ /* 0x000fe20000010000 */
[--C-:B------:R-:W-:Y:S01]  /*3630*/  FADD.FTZ R120, R141, -R7.reuse ;  /* 0x800000078d787221 */ /* 0x100fe20000010000 */
[----:B------:R-:W-:Y:S01]  /*3640*/  FFMA.FTZ R6, -R174, R174, 1 ;  /* 0x3f800000ae067423 */ /* 0x000fe200000101ae */
[----:B-1----:R-:W-:Y:S01]  /*3650*/  FMUL.FTZ R141, R127, R142 ;  /* 0x0000008e7f8d7220 */ /* 0x002fe20000410000 */
[----:B------:R-:W-:Y:S01]  /*3660*/  FFMA.FTZ R140, -R173, R173, 1 ;  /* 0x3f800000ad8c7423 */ /* 0x000fe200000101ad */
[----:B------:R-:W-:Y:S01]  /*3670*/  F2FP.BF16.F32.PACK_AB R127, R128, R127 ;  /* 0x0000007f807f723e */ /* 0x000fe200000010ff */
[----:B------:R1:W3:Y:S01]  /*3680*/  MUFU.EX2 R132, R157 ;  /* 0x0000009d00847308 */ /* 0x0002e20000000800 */
[----:B------:R-:W-:Y:S01]  /*3690*/  FMUL.FTZ R6, R6, R141 ;  /* 0x0000008d06067220 */ /* 0x000fe20000410000 */
[----:B----4-:R-:W-:Y:S01]  /*36a0*/  FMUL.FTZ R5, R126, R211 ;  /* 0x000000d37e057220 */ /* 0x010fe20000410000 */
[----:B-----5:R-:W-:Y:S01]  /*36b0*/  F2FP.BF16.F32.PACK_AB R156, R152, R121 ;  /* 0x00000079989c723e */ /* 0x020fe200000010ff */
[----:B------:R-:W-:Y:S01]  /*36c0*/  IMAD.U32 R121, RZ, RZ, UR6 ;  /* 0x00000006ff797e24 */ /* 0x000fe2000f8e00ff */
[----:B------:R-:W-:Y:S01]  /*36d0*/  F2FP.BF16.F32.PACK_AB R152, R155, R130 ;  /* 0x000000829b98723e */ /* 0x000fe200000010ff */
[--C-:B--2---:R-:W-:Y:S01]  /*36e0*/  FADD.FTZ R141, R144, -R12.reuse ;  /* 0x8000000c908d7221 */ /* 0x104fe20000010000 */
[----:B------:R-:W-:Y:S01]  /*36f0*/  FADD.FTZ R12, R146, -R12 ;  /* 0x8000000c920c7221 */ /* 0x000fe20000010000 */
[----:B------:R-:W2:Y:S01]  /*3700*/  MUFU.EX2 R209, R209 ;  /* 0x000000d100d17308 */ /* 0x000ea20000000800 */
[----:B-1----:R-:W-:Y:S01]  /*3710*/  FADD.FTZ R157, R143, -R7 ;  /* 0x800000078f9d7221 */ /* 0x002fe20000010000 */
[----:B------:R-:W-:Y:S01]  /*3720*/  FMUL.FTZ R143, R129, R120 ;  /* 0x00000078818f7220 */ /* 0x000fe20000410000 */
[----:B------:R-:W-:Y:S01]  /*3730*/  FFMA.FTZ R7, -R175, R175, 1 ;  /* 0x3f800000af077423 */ /* 0x000fe200000101af */
[--C-:B------:R-:W-:Y:S01]  /*3740*/  FADD.FTZ R147, R147, -R13.reuse ;  /* 0x8000000d93937221 */ /* 0x100fe20000010000 */
[----:B------:R-:W-:Y:S01]  /*3750*/  FMUL.FTZ R120, R128, R157 ;  /* 0x0000009d80787220 */ /* 0x000fe20000410000 */
[----:B------:R-:W-:Y:S01]  /*3760*/  FMUL.FTZ R140, R140, R143 ;  /* 0x0000008f8c8c7220 */ /* 0x000fe20000410000 */
[----:B------:R-:W-:Y:S01]  /*3770*/  FMUL.FTZ R5, R172, R5 ;  /* 0x00000005ac057220 */ /* 0x000fe20000410000 */
[----:B------:R-:W1:Y:S01]  /*3780*/  MUFU.EX2 R210, R210 ;  /* 0x000000d200d27308 */ /* 0x000e620000000800 */
[----:B------:R-:W-:Y:S01]  /*3790*/  FMUL.FTZ R7, R7, R120 ;  /* 0x0000007807077220 */ /* 0x000fe20000410000 */
[----:B------:R-:W-:Y:S01]  /*37a0*/  FADD.FTZ R120, R145, -R13 ;  /* 0x8000000d91787221 */ /* 0x000fe20000010000 */
[----:B------:R-:W-:Y:S01]  /*37b0*/  FMUL.FTZ R13, R15, R12 ;  /* 0x0000000c0f0d7220 */ /* 0x000fe20000410000 */
[--C-:B------:R-:W-:Y:S01]  /*37c0*/  FADD.FTZ R148, R148, -R8.reuse ;  /* 0x8000000894947221 */ /* 0x100fe20000010000 */
[----:B------:R-:W-:Y:S01]  /*37d0*/  FADD.FTZ R143, R150, -R8 ;  /* 0x80000008968f7221 */ /* 0x000fe20000010000 */
[--C-:B------:R-:W-:Y:S01]  /*37e0*/  FADD.FTZ R149, R149, -R9.reuse ;  /* 0x8000000995957221 */ /* 0x100fe20000010000 */
[----:B------:R-:W-:Y:S01]  /*37f0*/  FADD.FTZ R12, R151, -R9 ;  /* 0x80000009970c7221 */ /* 0x000fe20000010000 */
[----:B------:R-:W4:Y:S01]  /*3800*/  MUFU.EX2 R162, R162 ;  /* 0x000000a200a27308 */ /* 0x000f220000000800 */
[----:B------:R-:W-:Y:S01]  /*3810*/  FMUL.FTZ R141, R14, R141 ;  /* 0x0000008d0e8d7220 */ /* 0x000fe20000410000 */
[----:B------:R-:W-:Y:S01]  /*3820*/  FMUL.FTZ R120, R131, R120 ;  /* 0x0000007883787220 */ /* 0x000fe20000410000 */
[----:B---3--:R-:W-:Y:S01]  /*3830*/  FMUL.FTZ R147, R132, R147 ;  /* 0x0000009384937220 */ /* 0x008fe20000410000 */
[----:B--2---:R-:W-:Y:S01]  /*3840*/  FMUL.FTZ R9, R209, R148 ;  /* 0x00000094d1097220 */ /* 0x004fe20000410000 */
[----:B------:R-:W-:-:S02]  /*3850*/  IMAD R121, R121, 0x2000, R4 ;  /* 0x0000200079797824 */ /* 0x000fc400078e0204 */
[----:B------:R-:W-:Y:S01]  /*3860*/  FMUL.FTZ R141, R176, R141 ;  /* 0x0000008db08d7220 */ /* 0x000fe20000410000 */
[----:B------:R-:W-:Y:S01]  /*3870*/  FMUL.FTZ R13, R178, R13 ;  /* 0x0000000db20d7220 */ /* 0x000fe20000410000 */
[----:B------:R-:W2:Y:S01]  /*3880*/  MUFU.EX2 R163, R163 ;  /* 0x000000a300a37308 */ /* 0x000ea20000000800 */
[----:B-1----:R-:W-:Y:S01]  /*3890*/  FMUL.FTZ R143, R210, R143 ;  /* 0x0000008fd28f7220 */ /* 0x002fe20000410000 */
[----:B------:R-:W-:Y:S01]  /*38a0*/  FMUL.FTZ R144, R177, R120 ;  /* 0x00000078b1907220 */ /* 0x000fe20000410000 */
[----:B------:R-:W-:Y:S01]  /*38b0*/  FMUL.FTZ R222, R222, R147 ;  /* 0x00000093dede7220 */ /* 0x000fe20000410000 */
[----:B------:R-:W-:Y:S01]  /*38c0*/  FMUL.FTZ R9, R180, R9 ;  /* 0x00000009b4097220 */ /* 0x000fe20000410000 */
[----:B------:R-:W-:Y:S01]  /*38d0*/  FMUL.FTZ R143, R182, R143 ;  /* 0x0000008fb68f7220 */ /* 0x000fe20000410000 */
[----:B------:R-:W-:Y:S01]  /*38e0*/  F2FP.BF16.F32.PACK_AB R150, R140, R5 ;  /* 0x000000058c96723e */ /* 0x000fe200000010ff */
[----:B------:R-:W-:Y:S01]  /*38f0*/  IMAD R5, R121, 0x2, R18 ;  /* 0x0000000279057824 */ /* 0x000fe200078e0212 */
[----:B------:R-:W-:Y:S01]  /*3900*/  F2FP.BF16.F32.PACK_AB R157, R122, R123 ;  /* 0x0000007b7a9d723e */ /* 0x000fe200000010ff */
[----:B----4-:R-:W-:Y:S01]  /*3910*/  FMUL.FTZ R8, R162, R149 ;  /* 0x00000095a2087220 */ /* 0x010fe20000410000 */
[----:B------:R-:W-:-:S02]  /*3920*/  F2FP.BF16.F32.PACK_AB R155, R136, R133 ;  /* 0x00000085889b723e */ /* 0x000fc400000010ff */
[----:B------:R-:W-:Y:S01]  /*3930*/  F2FP.BF16.F32.PACK_AB R148, R208, R137 ;  /* 0x00000089d094723e */ /* 0x000fe200000010ff */
[----:B------:R-:W-:Y:S01]  /*3940*/  FMUL.FTZ R8, R181, R8 ;  /* 0x00000008b5087220 */ /* 0x000fe20000410000 */
[----:B------:R-:W-:Y:S01]  /*3950*/  F2FP.BF16.F32.PACK_AB R149, R139, R138 ;  /* 0x0000008a8b95723e */ /* 0x000fe200000010ff */
[----:B------:R-:W-:Y:S01]  /*3960*/  STSM.16.MT88.4 [R5+0x1e800], R156 ;  /* 0x01e8009c05007844 */ /* 0x000fe20000004200 */
[----:B------:R-:W-:Y:S01]  /*3970*/  F2FP.BF16.F32.PACK_AB R151, R7, R6 ;  /* 0x000000060797723e */ /* 0x000fe200000010ff */
[----:B--2---:R-:W-:Y:S01]  /*3980*/  FMUL.FTZ R12, R163, R12 ;  /* 0x0000000ca30c7220 */ /* 0x004fe20000410000 */
[----:B------:R-:W-:Y:S01]  /*3990*/  F2FP.BF16.F32.PACK_AB R144, R144, R141 ;  /* 0x0000008d9090723e */ /* 0x000fe200000010ff */
[----:B------:R-:W-:Y:S01]  /*39a0*/  STSM.16.MT88.4 [R5+0x1f000], R152 ;  /* 0x01f0009805007844 */ /* 0x000fe20000004200 */
[----:B------:R-:W-:Y:S01]  /*39b0*/  F2FP.BF16.F32.PACK_AB R145, R222, R13 ;  /* 0x0000000dde91723e */ /* 0x000fe200000010ff */
[----:B------:R-:W-:Y:S01]  /*39c0*/  FMUL.FTZ R12, R225, R12 ;  /* 0x0000000ce10c7220 */ /* 0x000fe20000410000 */
[----:B------:R-:W-:Y:S01]  /*39d0*/  F2FP.BF16.F32.PACK_AB R146, R8, R9 ;  /* 0x000000090892723e */ /* 0x000fe200000010ff */
[----:B------:R-:W-:Y:S01]  /*39e0*/  STSM.16.MT88.4 [R5+0x1f800], R148 ;  /* 0x01f8009405007844 */ /* 0x000fe20000004200 */
[----:B------:R-:W-:-:S02]  /*39f0*/  F2FP.BF16.F32.PACK_AB R120, R223, R224 ;  /* 0x000000e0df78723e */ /* 0x000fc400000010ff */
[----:B------:R-:W-:Y:S02]  /*3a00*/  F2FP.BF16.F32.PACK_AB R147, R12, R143 ;  /* 0x0000008f0c93723e */ /* 0x000fe400000010ff */
[----:B------:R-:W-:Y:S02]  /*3a10*/  F2FP.BF16.F32.PACK_AB R121, R170, R169 ;  /* 0x000000a9aa79723e */ /* 0x000fe400000010ff */
[----:B------:R-:W-:Y:S01]  /*3a20*/  F2FP.BF16.F32.PACK_AB R122, R166, R167 ;  /* 0x000000a7a67a723e */ /* 0x000fe200000010ff */
[----:B------:R1:W-:Y:S01]  /*3a30*/  STSM.16.MT88.4 [R5+0x20000], R144 ;  /* 0x0200009005007844 */ /* 0x0003e20000004200 */
[----:B------:R-:W-:Y:S02]  /*3a40*/  F2FP.BF16.F32.PACK_AB R123, R171, R168 ;  /* 0x000000a8ab7b723e */ /* 0x000fe400000010ff */
[----:B------:R-:W-:Y:S02]  /*3a50*/  F2FP.BF16.F32.PACK_AB R166, R183, R16 ;  /* 0x00000010b7a6723e */ /* 0x000fe400000010ff */
[----:B------:R-:W-:Y:S01]  /*3a60*/  WARPGROUP.ARRIVE ;  /* 0x00000000000079c5 */ /* 0x000fe20000000000 */
[----:B------:R-:W-:-:S02]  /*3a70*/  F2FP.BF16.F32.PACK_AB R167, R22, R179 ;  /* 0x000000b316a7723e */ /* 0x000fc400000010ff */
[----:B------:R-:W-:Y:S02]  /*3a80*/  F2FP.BF16.F32.PACK_AB R126, R129, R126 ;  /* 0x0000007e817e723e */ /* 0x000fe400000010ff */
[----:B------:R-:W-:Y:S01]  /*3a90*/  F2FP.BF16.F32.PACK_AB R160, R131, R14 ;  /* 0x0000000e83a0723e */ /* 0x000fe200000010ff */
[----:B------:R-:W-:Y:S01]  /*3aa0*/  HGMMA.64x96x16.F32.BF16 R72, R120, gdesc[UR12].tnspB, R72, gsb0 ;  /* 0x4160000c78487df0 */ /* 0x000fe20008001848 */
[----:B------:R-:W-:Y:S01]  /*3ab0*/  UIADD3 UR14, UR12, 0x40, URZ ;  /* 0x000000400c0e7890 */ /* 0x000fe2000fffe03f */
[----:B------:R-:W-:Y:S01]  /*3ac0*/  F2FP.BF16.F32.PACK_AB R161, R132, R15 ;  /* 0x0000000f84a1723e */ /* 0x000fe200000010ff */
[----:B------:R-:W-:Y:S01]  /*3ad0*/  UMOV UR15, 0x80000020 ;  /* 0x80000020000f7882 */ /* 0x000fe20000000000 */
[----:B------:R-:W-:Y:S01]  /*3ae0*/  F2FP.BF16.F32.PACK_AB R162, R162, R209 ;  /* 0x000000d1a2a2723e */ /* 0x000fe200000010ff */
[----:B-1----:R-:W-:Y:S01]  /*3af0*/  IMAD R5, R23, 0x1000, R18 ;  /* 0x0000100017057824 */ /* 0x002fe200078e0212 */
[----:B------:R-:W-:Y:S01]  /*3b00*/  F2FP.BF16.F32.PACK_AB R163, R163, R210 ;  /* 0x000000d2a3a3723e */ /* 0x000fe200000010ff */
[----:B------:R-:W-:-:S02]  /*3b10*/  WARPGROUP.DEPBAR.LE gsb0, 0x0 ;  /* 0x00008000000079c5 */ /* 0x000fc40000010000 */
[----:B------:R-:W-:-:S06]  /*3b20*/  WARPGROUP.ARRIVE ;  /* 0x00000000000079c5 */ /* 0x000fcc0000000000 */
[----:B------:R-:W-:Y:S01]  /*3b30*/  HGMMA.64x96x16.F32.BF16 R72, R164, gdesc[UR12].tnspB, R72, gsb0 ;  /* 0x4160000ca4487df0 */ /* 0x000fe20008001848 */
[----:B------:R-:W-:Y:S01]  /*3b40*/  UIADD3 UR14, UR12, 0x80, URZ ;  /* 0x000000800c0e7890 */ /* 0x000fe2000fffe03f */
[----:B------:R-:W-:Y:S01]  /*3b50*/  UMOV UR15, 0x80000020 ;  /* 0x80000020000f7882 */ /* 0x000fe20000000000 */
[----:B------:R-:W-:Y:S02]  /*3b60*/  WARPGROUP.DEPBAR.LE gsb0, 0x0 ;  /* 0x00008000000079c5 */ /* 0x000fe40000010000 */
[----:B------:R-:W-:-:S06]  /*3b70*/  WARPGROUP.ARRIVE ;  /* 0x00000000000079c5 */ /* 0x000fcc0000000000 */
[----:B------:R-:W-:Y:S01]  /*3b80*/  HGMMA.64x96x16.F32.BF16 R72, R124, gdesc[UR12].tnspB, R72, gsb0 ;  /* 0x4160000c7c487df0 */ /* 0x000fe20008001848 */
[----:B------:R-:W-:-:S13]  /*3b90*/  R2UR UR14, R5 ;  /* 0x00000000050e72ca */ /* 0x000fda00000e0000 */
[----:B------:R-:W-:Y:S02]  /*3ba0*/  USHF.R.U32.HI UR15, URZ, 0x4, UR14 ;  /* 0x000000043f0f7899 */ /* 0x000fe4000801160e */
[----:B------:R-:W-:Y:S02]  /*3bb0*/  UIADD3 UR14, UR12, 0xc0, URZ ;  /* 0x000000c00c0e7890 */ /* 0x000fe4000fffe03f */
[----:B------:R-:W-:Y:S02]  /*3bc0*/  ULOP3.LUT UR13, UR15, 0x3fff, URZ, 0xc0, !UPT ;  /* 0x00003fff0f0d7892 */ /* 0x000fe4000f8ec03f */
[----:B------:R-:W-:Y:S01]  /*3bd0*/  ULEA UR12, UR6, UR16, 0xa ;  /* 0x00000010060c7291 */ /* 0x000fe2000f8e503f */
[----:B------:R-:W-:Y:S01]  /*3be0*/  UMOV UR15, 0x80000020 ;  /* 0x80000020000f7882 */ /* 0x000fe20000000000 */
[----:B------:R-:W-:-:S03]  /*3bf0*/  UIADD3 UR21, UR13, 0x200, URZ ;  /* 0x000002000d157890 */ /* 0x000fc6000fffe03f */
[----:B------:R-:W-:Y:S02]  /*3c00*/  UMOV UR18, UR13 ;  /* 0x0000000d00127c82 */ /* 0x000fe40008000000 */
[----:B------:R-:W-:Y:S01]  /*3c10*/  UMOV UR16, UR12 ;  /* 0x0000000c00107c82 */ /* 0x000fe20008000000 */
[----:B------:R-:W-:Y:S02]  /*3c20*/  WARPGROUP.DEPBAR.LE gsb0, 0x0 ;  /* 0x00008000000079c5 */ /* 0x000fe40000010000 */
[----:B------:R-:W-:-:S06]  /*3c30*/  WARPGROUP.ARRIVE ;  /* 0x00000000000079c5 */ /* 0x000fcc0000000000 */
[----:B------:R-:W-:Y:S01]  /*3c40*/  HGMMA.64x96x16.F32.BF16 R72, R160, gdesc[UR12].tnspB, R72, gsb0 ;  /* 0x4160000ca0487df0 */ /* 0x000fe20008001848 */
[----:B------:R-:W-:Y:S02]  /*3c50*/  UIADD3 UR14, UR13, 0x400, URZ ;  /* 0x000004000d0e7890 */ /* 0x000fe4000fffe03f */
[----:B------:R-:W-:Y:S01]  /*3c60*/  UIADD3 UR15, UR13, 0x420, URZ ;  /* 0x000004200d0f7890 */ /* 0x000fe2000fffe03f */
        /* <DEDUP_REMOVED lines=132> */
[----:B------:R-:W-:Y:S01]  /*44b0*/  UMOV UR15, 0xc0000010 ;  /* 0xc0000010000f7882 */ /* 0x000fe20000000000 */
[----:B------:R-:W-:Y:S02]  /*44c0*/  WARPGROUP.DEPBAR.LE gsb0, 0x0 ;  /* 0x00008000000079c5 */ /* 0x000fe40000010000 */
[----:B------:R-:W-:-:S06]  /*44d0*/  WARPGROUP.ARRIVE ;  /* 0x00000000000079c5 */ /* 0x000fcc0000000000 */
[----:B------:R-:W-:Y:S01]  /*44e0*/  HGMMA.64x16x16.F32.BF16 R120, gdesc[UR16].tnspB, R120, gsb0 ;  /* 0x40200000107879f0 */ /* 0x000fe20008001878 */
[----:B------:R-:W-:Y:S02]  /*44f0*/  UIADD3 UR16, UR13, 0x2e0, URZ ;  /* 0x000002e00d107890 */ /* 0x000fe4000fffe03f */
[----:B------:R-:W-:-:S03]  /*4500*/  UIADD3 UR17, UR13, 0x4e0, URZ ;  /* 0x000004e00d117890 */ /* 0x000fc6000fffe03f */
        /* <DEDUP_REMOVED lines=17> */
.L_x_502:
[----:B------:R-:W-:Y:S01]  /*4620*/  UIADD3 UR12, UR10, 0x26840, URZ ;  /* 0x000268400a0c7890 */ /* 0x000fe2000fffe03f */
[C---:B------:R-:W-:Y:S01]  /*4630*/  VIADD R6, R2.reuse, 0x9 ;  /* 0x0000000902067836 */ /* 0x040fe20000000000 */
[----:B------:R-:W-:Y:S01]  /*4640*/  ULOP3.LUT UR14, UR11, 0x1000000, URZ, 0xfc, !UPT ;  /* 0x010000000b0e7892 */ /* 0x000fe2000f8efc3f */
[----:B------:R-:W-:Y:S01]  /*4650*/  VIADD R5, R2, 0xc ;  /* 0x0000000c02057836 */ /* 0x000fe20000000000 */
[----:B------:R-:W-:Y:S02]  /*4660*/  UPRMT UR12, URZ, 0x654, UR12 ;  /* 0x000006543f0c7896 */ /* 0x000fe4000800000c */
[----:B------:R-:W-:Y:S01]  /*4670*/  UIMAD UR14, UR6, 0x300, UR14 ;  /* 0x00000300060e78a4 */ /* 0x000fe2000f8e020e */
[----:B------:R-:W-:Y:S01]  /*4680*/  UMOV UR15, 0x80000020 ;  /* 0x80000020000f7882 */ /* 0x000fe20000000000 */
[----:B------:R-:W-:-:S05]  /*4690*/  UMOV UR19, 0x80000020 ;  /* 0x8000002000137882 */ /* 0x000fca0000000000 */
[----:B------:R-:W-:Y:S01]  /*46a0*/  SYNCS.ARRIVE.TRANS64.RED.A1T0 RZ, [UR12], RZ ;  /* 0x000000ffffff79a7 */ /* 0x000fe2000810040c */
[----:B------:R-:W-:Y:S01]  /*46b0*/  WARPGROUP.ARRIVE ;  /* 0x00000000000079c5 */ /* 0x000fe20000000000 */
[----:B------:R-:W-:-:S09]  /*46c0*/  UIADD3 UR12, UR14, 0x40, URZ ;  /* 0x000000400e0c7890 */ /* 0x000fd2000fffe03f */
[----:B------:R-:W-:Y:S01]  /*46d0*/  HGMMA.64x96x16.F32.BF16 R24, R156, gdesc[UR12].tnspB, R24, gsb0 ;  /* 0x4160000c9c187df0 */ /* 0x000fe20008001818 */
[----:B------:R-:W-:Y:S01]  /*46e0*/  UMOV UR15, 0x80000020 ;  /* 0x80000020000f7882 */ /* 0x000fe20000000000 */
        /* <DEDUP_REMOVED lines=31> */
.L_x_503:
        /* <DEDUP_REMOVED lines=12> */
[----:B------:R-:W-:Y:S01]  /*49a0*/  ULDC UR4, c[0x0][0x740] ;  /* 0x0001d00000047ab9 */ /* 0x000fe20000000800 */
[----:B------:R-:W-:Y:S01]  /*49b0*/  PLOP3.LUT P0, PT, PT, PT, PT, 0x8, 0x0 ;  /* 0x000000000000781c */ /* 0x000fe20003f0e170 */
[----:B-1----:R-:W-:Y:S01]  /*49c0*/  FMUL.FTZ R0, R24, UR4 ;  /* 0x0000000418007c20 */ /* 0x002fe20008410000 */
        /* <DEDUP_REMOVED lines=46> */
[----:B------:R-:W-:-:S07]  /*4cb0*/  FMUL.FTZ R71, R71, UR4 ;  /* 0x0000000447477c20 */ /* 0x000fce0008410000 */
.L_x_485:
[----:B------:R-:W-:Y:S05]  /*4cc0*/  @P0 BRA `(.L_x_505) ;  /* 0x00000010006c0947 */ /* 0x000fea0003800000 */
[----:B------:R-:W2:Y:S01]  /*4cd0*/  S2R R2, SR_TID.X ;  /* 0x0000000000027919 */ /* 0x000ea20000002100 */
[----:B------:R-:W3:Y:S01]  /*4ce0*/  S2UR UR5, SR_CgaCtaId ;  /* 0x00000000000579c3 */ /* 0x000ee20000008800 */
[----:B------:R-:W-:Y:S01]  /*4cf0*/  UMOV UR4, 0x400 ;  /* 0x0000040000047882 */ /* 0x000fe20000000000 */
[----:B------:R-:W-:-:S06]  /*4d00*/  F2FP.BF16.F32.PACK_AB R72, R73, R72 ;  /* 0x000000484948723e */ /* 0x000fcc00000010ff */
[----:B------:R-:W-:Y:S01]  /*4d10*/  BAR.SYNC.DEFER_BLOCKING 0x1, 0x100 ;  /* 0x0044000000007b1d */ /* 0x000fe20000010000 */
        /* <DEDUP_REMOVED lines=8> */
[----:B------:R-:W-:Y:S02]  /*4da0*/  F2FP.BF16.F32.PACK_AB R89, R91, R90 ;  /* 0x0000005a5b59723e */ /* 0x000fe400000010ff */
[----:B------:R-:W-:Y:S01]  /*4db0*/  F2FP.BF16.F32.PACK_AB R96, R97, R96 ;  /* 0x000000606160723e */ /* 0x000fe200000010ff */
[----:B---3--:R-:W-:Y:S01]  /*4dc0*/  ULEA UR6, UR5, UR4, 0x18 ;  /* 0x0000000405067291 */ /* 0x008fe2000f8ec03f */
[----:B------:R-:W-:Y:S02]  /*4dd0*/  F2FP.BF16.F32.PACK_AB R90, R93, R92 ;  /* 0x0000005c5d5a723e */ /* 0x000fe400000010ff */
[----:B------:R-:W-:Y:S01]  /*4de0*/  F2FP.BF16.F32.PACK_AB R91, R95, R94 ;  /* 0x0000005e5f5b723e */ /* 0x000fe200000010ff */
[----:B------:R-:W-:Y:S01]  /*4df0*/  ULDC.64 UR4, c[0x0][0x870] ;  /* 0x00021c0000047ab9 */ /* 0x000fe20000000a00 */
[----:B------:R-:W-:Y:S01]  /*4e00*/  F2FP.BF16.F32.PACK_AB R97, R99, R98 ;  /* 0x000000626361723e */ /* 0x000fe200000010ff */
[----:B------:R-:W-:Y:S01]  /*4e10*/  UISETP.NE.U32.AND UP0, UPT, UR4, URZ, UPT ;  /* 0x0000003f0400728c */ /* 0x000fe2000bf05070 */
[----:B--2---:R-:W-:Y:S01]  /*4e20*/  VIADD R10, R2, 0xffffff80 ;  /* 0xffffff80020a7836 */ /* 0x004fe20000000000 */
[----:B------:R-:W-:-:S02]  /*4e30*/  F2FP.BF16.F32.PACK_AB R104, R105, R104 ;  /* 0x000000686968723e */ /* 0x000fc400000010ff */
[----:B------:R-:W-:Y:S01]  /*4e40*/  F2FP.BF16.F32.PACK_AB R98, R101, R100 ;  /* 0x000000646562723e */ /* 0x000fe200000010ff */
[----:B------:R-:W-:Y:S01]  /*4e50*/  UISETP.NE.AND.EX UP0, UPT, UR5, URZ, UPT, UP0 ;  /* 0x0000003f0500728c */ /* 0x000fe2000bf05300 */
[----:B------:R-:W-:Y:S02]  /*4e60*/  SHF.R.S32.HI R11, RZ, 0x1f, R10 ;  /* 0x0000001fff0b7819 */ /* 0x000fe4000001140a */
[----:B------:R-:W-:Y:S01]  /*4e70*/  F2FP.BF16.F32.PACK_AB R99, R103, R102 ;  /* 0x000000666763723e */ /* 0x000fe200000010ff */
[----:B------:R-:W-:Y:S01]  /*4e80*/  ULDC.64 UR4, c[0x0][0x870] ;  /* 0x00021c0000047ab9 */ /* 0x000fe20000000a00 */
[CC--:B------:R-:W-:Y:S01]  /*4e90*/  LEA.HI R2, R11.reuse, R10.reuse, RZ, 0x4 ;  /* 0x0000000a0b027211 */ /* 0x0c0fe200078f20ff */
[----:B------:R-:W-:Y:S01]  /*4ea0*/  UIMAD.WIDE UR4, UR36, 0x4, UR4 ;  /* 0x00000004240478a5 */ /* 0x000fe2000f8e0204 */
[----:B------:R-:W-:Y:S02]  /*4eb0*/  LEA.HI R7, R11, R10, RZ, 0x5 ;  /* 0x0000000a0b077211 */ /* 0x000fe400078f28ff */
[----:B------:R-:W-:-:S02]  /*4ec0*/  LOP3.LUT R3, R2, 0xfffffff0, RZ, 0xc0, !PT ;  /* 0xfffffff002037812 */ /* 0x000fc400078ec0ff */
[----:B------:R-:W-:Y:S02]  /*4ed0*/  SHF.R.U32.HI R2, RZ, 0x1, R2 ;  /* 0x00000001ff027819 */ /* 0x000fe40000011602 */
[----:B------:R-:W-:Y:S01]  /*4ee0*/  SHF.R.S32.HI R13, RZ, 0x5, R7 ;  /* 0x00000005ff0d7819 */ /* 0x000fe20000011407 */
[----:B------:R-:W-:Y:S01]  /*4ef0*/  IMAD.IADD R3, R10, 0x1, -R3 ;  /* 0x000000010a037824 */ /* 0x000fe200078e0a03 */
[----:B------:R-:W-:Y:S02]  /*4f00*/  F2FP.BF16.F32.PACK_AB R105, R107, R106 ;  /* 0x0000006a6b69723e */ /* 0x000fe400000010ff */
[----:B------:R-:W-:Y:S02]  /*4f10*/  F2FP.BF16.F32.PACK_AB R112, R113, R112 ;  /* 0x000000707170723e */ /* 0x000fe400000010ff */
[----:B-1----:R-:W-:Y:S02]  /*4f20*/  LEA.HI R4, R3, R3, RZ, 0x1 ;  /* 0x0000000303047211 */ /* 0x002fe400078f08ff */
[----:B------:R-:W-:-:S02]  /*4f30*/  SHF.R.S32.HI R8, RZ, 0x1f, R3 ;  /* 0x0000001fff087819 */ /* 0x000fc40000011403 */
[--C-:B------:R-:W-:Y:S02]  /*4f40*/  SHF.R.S32.HI R5, RZ, 0x1, R4.reuse ;  /* 0x00000001ff057819 */ /* 0x100fe40000011404 */
[----:B------:R-:W-:Y:S02]  /*4f50*/  SHF.R.S32.HI R6, RZ, 0x1f, R4 ;  /* 0x0000001fff067819 */ /* 0x000fe40000011404 */
[----:B------:R-:W-:Y:S02]  /*4f60*/  LEA.HI R8, R8, R3, RZ, 0x3 ;  /* 0x0000000308087211 */ /* 0x000fe400078f18ff */
[----:B------:R-:W-:Y:S02]  /*4f70*/  LEA.HI R6, R6, R5, RZ, 0x2 ;  /* 0x0000000506067211 */ /* 0x000fe400078f10ff */
[----:B------:R-:W-:Y:S01]  /*4f80*/  LOP3.LUT R4, R4, 0x3fffffe, RZ, 0xc0, !PT ;  /* 0x03fffffe04047812 */ /* 0x000fe200078ec0ff */
[----:B------:R-:W-:Y:S01]  /*4f90*/  IMAD.SHL.U32 R8, R8, 0x20, RZ ;  /* 0x0000002008087824 */ /* 0x000fe200078e00ff */
[----:B------:R-:W-:-:S02]  /*4fa0*/  LOP3.LUT R6, R6, 0xfffffffc, RZ, 0xc0, !PT ;  /* 0xfffffffc06067812 */ /* 0x000fc400078ec0ff */
[----:B------:R-:W-:Y:S01]  /*4fb0*/  F2FP.BF16.F32.PACK_AB R106, R109, R108 ;  /* 0x0000006c6d6a723e */ /* 0x000fe200000010ff */
[----:B------:R-:W-:Y:S01]  /*4fc0*/  IMAD.IADD R4, R3, 0x1, -R4 ;  /* 0x0000000103047824 */ /* 0x000fe200078e0a04 */
[----:B------:R-:W-:Y:S01]  /*4fd0*/  LOP3.LUT R8, R8, 0x7fffff00, RZ, 0xc0, !PT ;  /* 0x7fffff0008087812 */ /* 0x000fe200078ec0ff */
[----:B------:R-:W-:Y:S01]  /*4fe0*/  IMAD.IADD R6, R5, 0x1, -R6 ;  /* 0x0000000105067824 */ /* 0x000fe200078e0a06 */
[----:B------:R-:W-:Y:S02]  /*4ff0*/  F2FP.BF16.F32.PACK_AB R107, R111, R110 ;  /* 0x0000006e6f6b723e */ /* 0x000fe400000010ff */
[----:B------:R-:W-:Y:S01]  /*5000*/  F2FP.BF16.F32.PACK_AB R113, R115, R114 ;  /* 0x000000727371723e */ /* 0x000fe200000010ff */
[C---:B------:R-:W-:Y:S01]  /*5010*/  IMAD.SHL.U32 R5, R6.reuse, 0x40, RZ ;  /* 0x0000004006057824 */ /* 0x040fe200078e00ff */
[----:B------:R-:W-:Y:S01]  /*5020*/  LOP3.LUT P0, RZ, R6, 0x2, RZ, 0xc0, !PT ;  /* 0x0000000206ff7812 */ /* 0x000fe2000780c0ff */
[----:B------:R-:W-:Y:S01]  /*5030*/  IMAD R3, R13, 0x200, R8 ;  /* 0x000002000d037824 */ /* 0x000fe200078e0208 */
[----:B------:R-:W-:-:S02]  /*5040*/  F2FP.BF16.F32.PACK_AB R114, R117, R116 ;  /* 0x000000747572723e */ /* 0x000fc400000010ff */
[----:B------:R-:W-:Y:S01]  /*5050*/  LOP3.LUT R5, R5, 0xc0, RZ, 0xc0, !PT ;  /* 0x000000c005057812 */ /* 0x000fe200078ec0ff */
[----:B------:R-:W-:Y:S01]  /*5060*/  IMAD R3, R4, 0x20, R3 ;  /* 0x0000002004037824 */ /* 0x000fe200078e0203 */
[----:B------:R-:W-:Y:S02]  /*5070*/  F2FP.BF16.F32.PACK_AB R115, R119, R118 ;  /* 0x000000767773723e */ /* 0x000fe400000010ff */
[----:B------:R-:W-:Y:S02]  /*5080*/  LOP3.LUT R2, R5, 0x8, R2, 0xf8, !PT ;  /* 0x0000000805027812 */ /* 0x000fe400078ef802 */
[----:B------:R-:W-:Y:S02]  /*5090*/  SHF.R.U32.HI R5, RZ, 0x3, R5 ;  /* 0x00000003ff057819 */ /* 0x000fe40000011605 */
[----:B------:R-:W-:Y:S02]  /*50a0*/  F2FP.BF16.F32.PACK_AB R32, R33, R32 ;  /* 0x000000202120723e */ /* 0x000fe400000010ff */
[----:B------:R-:W-:-:S02]  /*50b0*/  LOP3.LUT R2, R2, R5, RZ, 0x3c, !PT ;  /* 0x0000000502027212 */ /* 0x000fc400078e3cff */
[----:B------:R-:W-:Y:S02]  /*50c0*/  F2FP.BF16.F32.PACK_AB R4, R25, R0 ;  /* 0x000000001904723e */ /* 0x000fe400000010ff */
[----:B------:R-:W-:Y:S01]  /*50d0*/  F2FP.BF16.F32.PACK_AB R5, R27, R26 ;  /* 0x0000001a1b05723e */ /* 0x000fe200000010ff */
[----:B------:R-:W-:Y:S01]  /*50e0*/  IMAD.IADD R2, R3, 0x1, R2 ;  /* 0x0000000103027824 */ /* 0x000fe200078e0202 */
[----:B------:R-:W-:Y:S01]  /*50f0*/  F2FP.BF16.F32.PACK_AB R6, R29, R28 ;  /* 0x0000001c1d06723e */ /* 0x000fe200000010ff */
[----:B------:R-:W-:Y:S01]  /*5100*/  IMAD.MOV.U32 R3, RZ, RZ, 0x20 ;  /* 0x00000020ff037424 */ /* 0x000fe200078e00ff */
[----:B------:R-:W-:Y:S02]  /*5110*/  F2FP.BF16.F32.PACK_AB R7, R31, R30 ;  /* 0x0000001e1f07723e */ /* 0x000fe400000010ff */
[----:B------:R-:W-:Y:S01]  /*5120*/  LEA R8, R2, UR6, 0x1 ;  /* 0x0000000602087c11 */ /* 0x000fe2000f8e08ff */
[----:B------:R-:W-:Y:S01]  /*5130*/  IMAD.U32 R2, RZ, RZ, UR4 ;  /* 0x00000004ff027e24 */ /* 0x000fe2000f8e00ff */
[----:B------:R-:W-:-:S02]  /*5140*/  SEL R3, R3, 0xffffffe0, !P0 ;  /* 0xffffffe003037807 */ /* 0x000fc40004000000 */
[----:B------:R-:W-:Y:S01]  /*5150*/  F2FP.BF16.F32.PACK_AB R33, R35, R34 ;  /* 0x000000222321723e */ /* 0x000fe200000010ff */
[----:B------:R-:W-:Y:S01]  /*5160*/  STSM.16.M88.4 [R8+0x6000], R72 ;  /* 0x0060004808007844 */ /* 0x000fe20000000200 */
[----:B------:R-:W-:Y:S01]  /*5170*/  IADD3 R9, R3, 0x6000, R8 ;  /* 0x0000600003097810 */ /* 0x000fe20007ffe008 */
[----:B------:R-:W-:Y:S01]  /*5180*/  IMAD.U32 R3, RZ, RZ, UR5 ;  /* 0x00000005ff037e24 */ /* 0x000fe2000f8e00ff */
[----:B------:R-:W-:Y:S01]  /*5190*/  F2FP.BF16.F32.PACK_AB R40, R41, R40 ;  /* 0x000000282928723e */ /* 0x000fe200000010ff */
[----:B------:R-:W-:Y:S01]  /*51a0*/  ULDC.64 UR4, c[0x0][0x878] ;  /* 0x00021e0000047ab9 */ /* 0x000fe20000000a00 */
[----:B------:R-:W-:Y:S01]  /*51b0*/  F2FP.BF16.F32.PACK_AB R34, R37, R36 ;  /* 0x000000242522723e */ /* 0x000fe200000010ff */
[----:B------:R-:W-:Y:S01]  /*51c0*/  STSM.16.M88.4 [R9], R80 ;  /* 0x0000005009007844 */ /* 0x000fe20000000200 */
[----:B------:R-:W-:Y:S02]  /*51d0*/  F2FP.BF16.F32.PACK_AB R35, R39, R38 ;  /* 0x000000262723723e */ /* 0x000fe400000010ff */
[----:B------:R-:W-:Y:S01]  /*51e0*/  F2FP.BF16.F32.PACK_AB R41, R43, R42 ;  /* 0x0000002a2b29723e */ /* 0x000fe200000010ff */
[----:B------:R-:W-:Y:S01]  /*51f0*/  STSM.16.M88.4 [R8+0x8000], R88 ;  /* 0x0080005808007844 */ /* 0x000fe20000000200 */
[----:B------:R-:W-:-:S02]  /*5200*/  F2FP.BF16.F32.PACK_AB R48, R49, R48 ;  /* 0x000000303130723e */ /* 0x000fc400000010ff */
[----:B------:R-:W-:Y:S01]  /*5210*/  F2FP.BF16.F32.PACK_AB R42, R45, R44 ;  /* 0x0000002c2d2a723e */ /* 0x000fe200000010ff */
[----:B------:R-:W-:Y:S01]  /*5220*/  STSM.16.M88.4 [R9+0x2000], R96 ;  /* 0x0020006009007844 */ /* 0x000fe20000000200 */
[----:B------:R-:W-:Y:S02]  /*5230*/  F2FP.BF16.F32.PACK_AB R43, R47, R46 ;  /* 0x0000002e2f2b723e */ /* 0x000fe400000010ff */
[----:B------:R-:W-:Y:S01]  /*5240*/  F2FP.BF16.F32.PACK_AB R49, R51, R50 ;  /* 0x000000323331723e */ /* 0x000fe200000010ff */
[----:B------:R-:W-:Y:S01]  /*5250*/  STSM.16.M88.4 [R8+0xa000], R104 ;  /* 0x00a0006808007844 */ /* 0x000fe20000000200 */
[----:B------:R-:W-:Y:S02]  /*5260*/  F2FP.BF16.F32.PACK_AB R56, R57, R56 ;  /* 0x000000383938723e */ /* 0x000fe400000010ff */
[----:B------:R-:W-:Y:S01]  /*5270*/  F2FP.BF16.F32.PACK_AB R50, R53, R52 ;  /* 0x000000343532723e */ /* 0x000fe200000010ff */
[----:B------:R-:W-:Y:S01]  /*5280*/  STSM.16.M88.4 [R9+0x4000], R112 ;  /* 0x0040007009007844 */ /* 0x000fe20000000200 */
[----:B------:R-:W-:-:S02]  /*5290*/  F2FP.BF16.F32.PACK_AB R51, R55, R54 ;  /* 0x000000363733723e */ /* 0x000fc400000010ff */
[----:B------:R-:W-:Y:S01]  /*52a0*/  F2FP.BF16.F32.PACK_AB R57, R59, R58 ;  /* 0x0000003a3b39723e */ /* 0x000fe200000010ff */
[----:B------:R1:W-:Y:S01]  /*52b0*/  STSM.16.M88.4 [R8], R4 ;  /* 0x0000000408007844 */ /* 0x0003e20000000200 */
[----:B------:R-:W-:Y:S02]  /*52c0*/  F2FP.BF16.F32.PACK_AB R64, R65, R64 ;  /* 0x000000404140723e */ /* 0x000fe400000010ff */
[----:B------:R-:W-:Y:S01]  /*52d0*/  F2FP.BF16.F32.PACK_AB R58, R61, R60 ;  /* 0x0000003c3d3a723e */ /* 0x000fe200000010ff */
[----:B------:R-:W-:Y:S01]  /*52e0*/  STSM.16.M88.4 [R9+-0x6000], R32 ;  /* 0xffa0002009007844 */ /* 0x000fe20000000200 */
[----:B------:R-:W-:Y:S02]  /*52f0*/  F2FP.BF16.F32.PACK_AB R59, R63, R62 ;  /* 0x0000003e3f3b723e */ /* 0x000fe400000010ff */
[----:B------:R-:W-:Y:S01]  /*5300*/  F2FP.BF16.F32.PACK_AB R65, R67, R66 ;  /* 0x000000424341723e */ /* 0x000fe200000010ff */
[----:B------:R2:W-:Y:S01]  /*5310*/  STSM.16.M88.4 [R8+0x2000], R40 ;  /* 0x0020002808007844 */ /* 0x0005e20000000200 */
[----:B------:R-:W-:-:S02]  /*5320*/  F2FP.BF16.F32.PACK_AB R66, R69, R68 ;  /* 0x000000444542723e */ /* 0x000fc400000010ff */
[----:B------:R-:W-:Y:S01]  /*5330*/  F2FP.BF16.F32.PACK_AB R67, R71, R70 ;  /* 0x000000464743723e */ /* 0x000fe200000010ff */
[----:B------:R-:W-:Y:S01]  /*5340*/  STSM.16.M88.4 [R9+-0x4000], R48 ;  /* 0xffc0003009007844 */ /* 0x000fe20000000200 */
[----:B------:R-:W-:-:S03]  /*5350*/  PLOP3.LUT P0, PT, PT, PT, UP0, 0x80, 0x0 ;  /* 0x000000000000781c */ /* 0x000fc60003f0f008 */
[----:B------:R3:W-:Y:S04]  /*5360*/  STSM.16.M88.4 [R8+0x4000], R56 ;  /* 0x0040003808007844 */ /* 0x0007e80000000200 */
[----:B------:R4:W-:Y:S01]  /*5370*/  STSM.16.M88.4 [R9+-0x2000], R64 ;  /* 0xffe0004009007844 */ /* 0x0009e20000000200 */
[----:B------:R-:W-:Y:S01]  /*5380*/  BAR.SYNC.DEFER_BLOCKING 0x1, 0x100 ;  /* 0x0044000000007b1d */ /* 0x000fe20000010000 */
[----:B------:R-:W-:Y:S01]  /*5390*/  UISETP.NE.U32.AND UP1, UPT, UR4, URZ, UPT ;  /* 0x0000003f0400728c */ /* 0x000fe2000bf25070 */
[----:B-1----:R-:W-:-:S04]  /*53a0*/  LEA.HI R6, R11, R10, RZ, 0x2 ;  /* 0x0000000a0b067211 */ /* 0x002fc800078f10ff */
[----:B------:R-:W-:Y:S02]  /*53b0*/  ULDC UR7, c[0x0][0x808] ;  /* 0x0002020000077ab9 */ /* 0x000fe40000000800 */
[----:B--2---:R-:W1:Y:S01]  /*53c0*/  LDC.64 R40, c[0x0][0x850] ;  /* 0x00021400ff287b82 */ /* 0x004e620000000a00 */
[----:B------:R-:W2:Y:S01]  /*53d0*/  @P0 LDG.E R12, desc[UR46][R2.64] ;  /* 0x0000002e020c0981 */ /* 0x000ea2000c1e1900 */
[----:B------:R-:W-:Y:S01]  /*53e0*/  UISETP.NE.AND.EX UP1, UPT, UR5, URZ, UPT, UP1 ;  /* 0x0000003f0500728c */ /* 0x000fe2000bf25310 */
[----:B------:R-:W-:Y:S01]  /*53f0*/  IMAD.U32 R0, RZ, RZ, UR7 ;  /* 0x00000007ff007e24 */ /* 0x000fe2000f8e00ff */
[----:B---3--:R-:W-:-:S04]  /*5400*/  LEA.HI R8, R11, R10, RZ, 0x3 ;  /* 0x0000000a0b087211 */ /* 0x008fc800078f18ff */
[----:B------:R-:W-:-:S05]  /*5410*/  PLOP3.LUT P1, PT, PT, PT, UP1, 0x80, 0x0 ;  /* 0x000000000000781c */ /* 0x000fca0003f2f018 */
[----:B------:R-:W-:Y:S02]  /*5420*/  @UP1 ULDC.64 UR4, c[0x0][0x878] ;  /* 0x00021e0000041ab9 */ /* 0x000fe40000000a00 */
[----:B------:R-:W-:Y:S01]  /*5430*/  @UP1 UIMAD.WIDE UR4, UR36, 0x4, UR4 ;  /* 0x00000004240418a5 */ /* 0x000fe2000f8e0204 */
[----:B------:R-:W-:Y:S01]  /*5440*/  LOP3.LUT R7, R6, 0x1ffffffc, RZ, 0xc0, !PT ;  /* 0x1ffffffc06077812 */ /* 0x000fe200078ec0ff */
[----:B------:R-:W3:Y:S01]  /*5450*/  S2R R59, SR_CTAID.X ;  /* 0x00000000003b7919 */ /* 0x000ee20000002500 */
[----:B------:R-:W-:Y:S01]  /*5460*/  SHF.R.S32.HI R43, RZ, 0x2, R6 ;  /* 0x00000002ff2b7819 */ /* 0x000fe20000011406 */
[----:B------:R-:W-:Y:S02]  /*5470*/  IMAD.SHL.U32 R8, R8, 0x8, RZ ;  /* 0x0000000808087824 */ /* 0x000fe400078e00ff */
[----:B------:R-:W-:Y:S02]  /*5480*/  IMAD.U32 R4, RZ, RZ, UR4 ;  /* 0x00000004ff047e24 */ /* 0x000fe4000f8e00ff */
[----:B------:R-:W-:Y:S01]  /*5490*/  IMAD.U32 R5, RZ, RZ, UR5 ;  /* 0x00000005ff057e24 */ /* 0x000fe2000f8e00ff */
[----:B------:R-:W-:Y:S01]  /*54a0*/  LEA.HI R6, R6, R43, RZ, 0x1 ;  /* 0x0000002b06067211 */ /* 0x000fe200078f08ff */
[----:B------:R-:W-:-:S03]  /*54b0*/  IMAD.IADD R7, R10, 0x1, -R7 ;  /* 0x000000010a077824 */ /* 0x000fc600078e0a07 */
[----:B------:R4:W5:Y:S01]  /*54c0*/  @P1 LDG.E R0, desc[UR46][R4.64] ;  /* 0x0000002e04001981 */ /* 0x000962000c1e1900 */
[----:B------:R-:W-:Y:S01]  /*54d0*/  IMAD.SHL.U32 R52, R7, 0x8, RZ ;  /* 0x0000000807347824 */ /* 0x000fe200078e00ff */
[----:B------:R-:W-:Y:S01]  /*54e0*/  LOP3.LUT R6, R6, 0x3fffffe, RZ, 0xc0, !PT ;  /* 0x03fffffe06067812 */ /* 0x000fe200078ec0ff */
[----:B------:R-:W-:Y:S01]  /*54f0*/  UMOV UR4, URZ ;  /* 0x0000003f00047c82 */ /* 0x000fe20008000000 */
[----:B------:R-:W-:Y:S01]  /*5500*/  UMOV UR5, URZ ;  /* 0x0000003f00057c82 */ /* 0x000fe20008000000 */
[----:B------:R-:W1:Y:S02]  /*5510*/  S2UR UR10, SR_CTAID.Y ;  /* 0x00000000000a79c3 */ /* 0x000e640000002600 */
[----:B------:R-:W-:Y:S01]  /*5520*/  IMAD.IADD R6, R43, 0x1, -R6 ;  /* 0x000000012b067824 */ /* 0x000fe200078e0a06 */
[----:B----4-:R-:W-:-:S04]  /*5530*/  LOP3.LUT R5, R8, 0xc0, RZ, 0xc0, !PT ;  /* 0x000000c008057812 */ /* 0x010fc800078ec0ff */
[----:B------:R-:W-:Y:S02]  /*5540*/  SHF.R.U32.HI R4, RZ, 0x3, R5 ;  /* 0x00000003ff047819 */ /* 0x000fe40000011605 */
[----:B------:R-:W-:-:S04]  /*5550*/  LOP3.LUT R5, R5, 0x18, R52, 0xf8, !PT ;  /* 0x0000001805057812 */ /* 0x000fc800078ef834 */
[----:B------:R-:W-:Y:S01]  /*5560*/  LOP3.LUT R4, R5, R4, RZ, 0x3c, !PT ;  /* 0x0000000405047212 */ /* 0x000fe200078e3cff */
[----:B------:R-:W-:-:S04]  /*5570*/  IMAD R5, R13, 0x8, R6 ;  /* 0x000000080d057824 */ /* 0x000fc800078e0206 */
[----:B------:R-:W-:Y:S01]  /*5580*/  IMAD.U32 R4, R5, 0x20, R4 ;  /* 0x0000002005047824 */ /* 0x000fe200078e0004 */
[----:B--2---:R-:W-:-:S13]  /*5590*/  @P0 R2UR UR7, R12 ;  /* 0x000000000c0702ca */ /* 0x004fda00000e0000 */
[----:B------:R-:W-:Y:S02]  /*55a0*/  @UP0 USHF.R.S32.HI UR8, URZ, 0x1f, UR7 ;  /* 0x0000001f3f080899 */ /* 0x000fe40008011407 */
[----:B------:R-:W-:-:S05]  /*55b0*/  @UP0 UMOV UR4, UR7 ;  /* 0x0000000700040c82 */ /* 0x000fca0008000000 */
[----:B------:R-:W-:Y:S01]  /*55c0*/  @UP0 UMOV UR5, UR8 ;  /* 0x0000000800050c82 */ /* 0x000fe20008000000 */
[----:B-1-3--:R-:W-:Y:S05]  /*55d0*/  @P1 BRA `(.L_x_506) ;  /* 0x0000000000101947 */ /* 0x00afea0003800000 */
[----:B------:R-:W-:Y:S05]  /*55e0*/  @!P0 BRA `(.L_x_506) ;  /* 0x00000000000c8947 */ /* 0x000fea0003800000 */
[----:B------:R-:W2:Y:S04]  /*55f0*/  LDG.E R5, desc[UR46][R2.64] ;  /* 0x0000002e02057981 */ /* 0x000ea8000c1e1900 */
[----:B-----5:R-:W2:Y:S02]  /*5600*/  LDG.E R0, desc[UR46][R2.64+0x4] ;  /* 0x0000042e02007981 */ /* 0x020ea4000c1e1900 */
[----:B--2---:R-:W-:-:S07]  /*5610*/  IMAD.IADD R0, R0, 0x1, -R5 ;  /* 0x0000000100007824 */ /* 0x004fce00078e0a05 */
.L_x_506:
[----:B------:R-:W-:Y:S01]  /*5620*/  LEA R54, R4, UR6, 0x1 ;  /* 0x0000000604367c11 */ /* 0x000fe2000f8e08ff */
[----:B------:R-:W-:Y:S01]  /*5630*/  USHF.R.S32.HI UR7, URZ, 0x1f, UR10 ;  /* 0x0000001f3f077899 */ /* 0x000fe2000801140a */
[----:B------:R-:W1:Y:S01]  /*5640*/  LDC.64 R64, c[0x0][0x820] ;  /* 0x00020800ff407b82 */ /* 0x000e620000000a00 */
[----:B-----5:R-:W-:Y:S01]  /*5650*/  IMAD R0, R59, -0x80, R0 ;  /* 0xffffff803b007824 */ /* 0x020fe200078e0200 */
[----:B------:R-:W-:Y:S01]  /*5660*/  USHF.R.S32.HI UR6, URZ, 0x1f, UR36 ;  /* 0x0000001f3f067899 */ /* 0x000fe20008011424 */
[----:B------:R2:W3:Y:S01]  /*5670*/  LDS.128 R28, [R54+0x7000] ;  /* 0x00700000361c7984 */ /* 0x0004e20000000c00 */
[----:B------:R-:W-:Y:S01]  /*5680*/  SHF.R.S32.HI R53, RZ, 0x1f, R52 ;  /* 0x0000001fff357819 */ /* 0x000fe20000011434 */
[----:B------:R-:W-:Y:S01]  /*5690*/  IMAD R2, R40, UR7, RZ ;  /* 0x0000000728027c24 */ /* 0x000fe2000f8e02ff */
[----:B------:R-:W-:Y:S01]  /*56a0*/  VIMNMX R0, R0, 0x80, PT ;  /* 0x0000008000007848 */ /* 0x000fe20003fe0100 */
[----:B------:R2:W4:Y:S01]  /*56b0*/  LDS.128 R32, [R54+0x9000] ;  /* 0x0090000036207984 */ /* 0x0005220000000c00 */
[----:B------:R-:W-:Y:S01]  /*56c0*/  USEL UR6, UR6, URZ, !UP0 ;  /* 0x0000003f06067287 */ /* 0x000fe2000c000000 */
[----:B------:R-:W-:Y:S01]  /*56d0*/  IMAD R3, R41, UR10, R2 ;  /* 0x0000000a29037c24 */ /* 0x000fe2000f8e0202 */
[----:B------:R-:W-:Y:S01]  /*56e0*/  ULDC.64 UR8, c[0x0][0x858] ;  /* 0x0002160000087ab9 */ /* 0x000fe20000000a00 */
[----:B------:R2:W2:Y:S01]  /*56f0*/  LDS.128 R36, [R54+0xb000] ;  /* 0x00b0000036247984 */ /* 0x0004a20000000c00 */
[C---:B------:R-:W-:Y:S01]  /*5700*/  VIADD R2, R43.reuse, 0x40 ;  /* 0x000000402b027836 */ /* 0x040fe20000000000 */
[-C--:B------:R-:W-:Y:S01]  /*5710*/  ISETP.GE.AND P1, PT, R43, R0.reuse, PT ;  /* 0x000000002b00720c */ /* 0x080fe20003f26270 */
[----:B------:R-:W-:Y:S01]  /*5720*/  IMAD.WIDE.U32 R40, R40, UR10, R52 ;  /* 0x0000000a28287c25 */ /* 0x000fe2000f8e0034 */
[----:B------:R1:W2:Y:S01]  /*5730*/  LDS.128 R16, [R54] ;  /* 0x0000000036107984 */ /* 0x0002a20000000c00 */
[----:B------:R-:W-:Y:S01]  /*5740*/  USEL UR36, UR36, URZ, !UP0 ;  /* 0x0000003f24247287 */ /* 0x000fe2000c000000 */
[----:B------:R-:W-:Y:S01]  /*5750*/  ISETP.GE.AND P0, PT, R2, R0, PT ;  /* 0x000000000200720c */ /* 0x000fe20003f06270 */
[----:B------:R-:W-:Y:S01]  /*5760*/  IMAD.IADD R41, R41, 0x1, R3 ;  /* 0x0000000129297824 */ /* 0x000fe200078e0203 */
[----:B------:R1:W2:Y:S01]  /*5770*/  LDS.128 R20, [R54+0x2000] ;  /* 0x0020000036147984 */ /* 0x0002a20000000c00 */
[----:B------:R-:W-:Y:S01]  /*5780*/  IADD3 R2, P2, R43, UR4, RZ ;  /* 0x000000042b027c10 */ /* 0x000fe2000ff5e0ff */
[----:B------:R-:W-:-:S02]  /*5790*/  UIMAD UR4, UR6, UR8, URZ ;  /* 0x00000008060472a4 */ /* 0x000fc4000f8e023f */
[----:B------:R-:W-:Y:S01]  /*57a0*/  IMAD.U32 R61, RZ, RZ, UR8 ;  /* 0x00000008ff3d7e24 */ /* 0x000fe2000f8e00ff */
[----:B------:R1:W2:Y:S01]  /*57b0*/  LDS.128 R24, [R54+0x4000] ;  /* 0x0040000036187984 */ /* 0x0002a20000000c00 */
[----:B------:R-:W-:Y:S01]  /*57c0*/  LEA.HI.X.SX32 R3, R43, UR5, 0x1, P2 ;  /* 0x000000052b037c11 */ /* 0x000fe200090f0eff */
[----:B------:R-:W-:Y:S02]  /*57d0*/  UIMAD UR4, UR36, UR9, UR4 ;  /* 0x00000009240472a4 */ /* 0x000fe4000f8e0204 */
[----:B------:R-:W-:Y:S01]  /*57e0*/  IMAD.WIDE.U32 R60, R61, UR36, R40 ;  /* 0x000000243d3c7c25 */ /* 0x000fe2000f8e0028 */
[----:B------:R1:W2:Y:S01]  /*57f0*/  LDS.128 R4, [R54+0x1000] ;  /* 0x0010000036047984 */ /* 0x0002a20000000c00 */
[----:B------:R-:W-:Y:S02]  /*5800*/  BSSY B0, `(.L_x_507) ;  /* 0x000001e000007945 */ /* 0x000fe40003800000 */
[----:B-1----:R-:W-:Y:S01]  /*5810*/  IMAD R0, R64, UR7, RZ ;  /* 0x0000000740007c24 */ /* 0x002fe2000f8e02ff */
[----:B------:R1:W1:Y:S01]  /*5820*/  LDS.128 R8, [R54+0x3000] ;  /* 0x0030000036087984 */ /* 0x0002620000000c00 */
[----:B------:R-:W-:-:S02]  /*5830*/  VIADD R55, R61, UR4 ;  /* 0x000000043d377c36 */ /* 0x000fc40008000000 */
[----:B------:R-:W-:Y:S01]  /*5840*/  IMAD.WIDE.U32 R56, R64, UR10, R52 ;  /* 0x0000000a40387c25 */ /* 0x000fe2000f8e0034 */
[----:B------:R1:W1:Y:S03]  /*5850*/  LDS.128 R12, [R54+0x5000] ;  /* 0x00500000360c7984 */ /* 0x0002660000000c00 */
[----:B------:R-:W-:-:S04]  /*5860*/  IMAD.WIDE R58, R59, 0x80, R2 ;  /* 0x000000803b3a7825 */ /* 0x000fc800078e0202 */
[----:B------:R-:W-:Y:S02]  /*5870*/  IMAD R65, R65, UR10, R0 ;  /* 0x0000000a41417c24 */ /* 0x000fe4000f8e0200 */
[----:B------:R-:W-:Y:S01]  /*5880*/  VIADD R64, R52, 0x20 ;  /* 0x0000002034407836 */ /* 0x000fe20000000000 */
[----:B---34-:R-:W-:Y:S06]  /*5890*/  @P1 BRA `(.L_x_508) ;  /* 0x0000000000501947 */ /* 0x018fec0003800000 */
[----:B------:R-:W-:Y:S01]  /*58a0*/  ULDC UR4, c[0x0][0x83c] ;  /* 0x00020f0000047ab9 */ /* 0x000fe20000000800 */
[----:B------:R-:W3:Y:S01]  /*58b0*/  LDS.128 R40, [R54+0x8000] ;  /* 0x0080000036287984 */ /* 0x000ee20000000c00 */
[C---:B------:R-:W-:Y:S01]  /*58c0*/  ISETP.GE.AND P2, PT, R52.reuse, UR4, PT ;  /* 0x0000000434007c0c */ /* 0x040fe2000bf46270 */
[----:B------:R-:W-:Y:S01]  /*58d0*/  ULDC.64 UR8, c[0x0][0x848] ;  /* 0x0002120000087ab9 */ /* 0x000fe20000000a00 */
[----:B------:R-:W-:Y:S01]  /*58e0*/  VIADD R0, R52, 0x40 ;  /* 0x0000004034007836 */ /* 0x000fe20000000000 */
[----:B------:R-:W4:Y:S01]  /*58f0*/  LDS.128 R44, [R54+0xa000] ;  /* 0x00a00000362c7984 */ /* 0x000f220000000c00 */
[----:B------:R-:W-:Y:S01]  /*5900*/  IMAD R63, R59, UR8, RZ ;  /* 0x000000083b3f7c24 */ /* 0x000fe2000f8e02ff */
[----:B------:R-:W-:Y:S02]  /*5910*/  ISETP.GE.AND P3, PT, R64, UR4, PT ;  /* 0x0000000440007c0c */ /* 0x000fe4000bf66270 */
[----:B------:R-:W-:Y:S01]  /*5920*/  ISETP.GE.AND P4, PT, R0, UR4, PT ;  /* 0x0000000400007c0c */ /* 0x000fe2000bf86270 */
[----:B------:R-:W-:-:S05]  /*5930*/  IMAD R63, R58, UR9, R63 ;  /* 0x000000093a3f7c24 */ /* 0x000fca000f8e023f */
[----:B------:R1:W5:Y:S02]  /*5940*/  @!P2 LDS.128 R48, [R54+0x6000] ;  /* 0x006000003630a984 */ /* 0x0003640000000c00 */
[----:B-12---:R-:W-:-:S04]  /*5950*/  IMAD.MOV.U32 R54, RZ, RZ, R60 ;  /* 0x000000ffff367224 */ /* 0x006fc800078e003c */
[----:B------:R-:W-:Y:S01]  /*5960*/  IMAD.WIDE.U32 R2, R58, UR8, R54 ;  /* 0x000000083a027c25 */ /* 0x000fe2000f8e0036 */
[----:B------:R-:W-:-:S03]  /*5970*/  ULDC.64 UR8, c[0x0][0x830] ;  /* 0x00020c0000087ab9 */ /* 0x000fc60000000a00 */
[----:B------:R-:W-:Y:S01]  /*5980*/  IMAD.IADD R3, R3, 0x1, R63 ;  /* 0x0000000103037824 */ /* 0x000fe200078e023f */
[----:B------:R-:W-:-:S04]  /*5990*/  LEA R62, P5, R2, UR8, 0x1 ;  /* 0x00000008023e7c11 */ /* 0x000fc8000f8a08ff */
[----:B------:R-:W-:-:S05]  /*59a0*/  LEA.HI.X R63, R2, UR9, R3, 0x1, P5 ;  /* 0x00000009023f7c11 */ /* 0x000fca000a8f0c03 */
[----:B---3--:R3:W-:Y:S04]  /*59b0*/  @!P3 STG.E.128 desc[UR46][R62.64+0x40], R40 ;  /* 0x000040283e00b986 */ /* 0x0087e8000c101d2e */
[----:B----4-:R3:W-:Y:S04]  /*59c0*/  @!P4 STG.E.128 desc[UR46][R62.64+0x80], R44 ;  /* 0x0000802c3e00c986 */ /* 0x0107e8000c101d2e */
[----:B-----5:R3:W-:Y:S02]  /*59d0*/  @!P2 STG.E.128 desc[UR46][R62.64], R48 ;  /* 0x000000303e00a986 */ /* 0x0207e4000c101d2e */
.L_x_508:
[----:B------:R-:W-:Y:S05]  /*59e0*/  BSYNC B0 ;  /* 0x0000000000007941 */ /* 0x000fea0003800000 */
.L_x_507:
[----:B------:R-:W-:Y:S04]  /*59f0*/  BSSY B0, `(.L_x_509) ;  /* 0x0000016000007945 */ /* 0x000fe80003800000 */
[----:B------:R-:W-:Y:S05]  /*5a00*/  @P0 BRA `(.L_x_510) ;  /* 0x0000000000500947 */ /* 0x000fea0003800000 */
[----:B---3--:R-:W-:Y:S01]  /*5a10*/  IADD3 R41, P2, R58, 0x40, RZ ;  /* 0x000000403a297810 */ /* 0x008fe20007f5e0ff */
[----:B------:R-:W-:Y:S01]  /*5a20*/  ULDC.64 UR8, c[0x0][0x848] ;  /* 0x0002120000087ab9 */ /* 0x000fe20000000a00 */
[----:B------:R-:W-:Y:S01]  /*5a30*/  IMAD.MOV.U32 R2, RZ, RZ, R60 ;  /* 0x000000ffff027224 */ /* 0x000fe200078e003c */
[----:B------:R-:W-:Y:S01]  /*5a40*/  ULDC UR4, c[0x0][0x83c] ;  /* 0x00020f0000047ab9 */ /* 0x000fe20000000800 */
[----:B------:R-:W-:Y:S01]  /*5a50*/  IMAD.MOV.U32 R3, RZ, RZ, R55 ;  /* 0x000000ffff037224 */ /* 0x000fe200078e0037 */
[----:B------:R-:W-:Y:S01]  /*5a60*/  ISETP.GE.AND P3, PT, R52, UR4, PT ;  /* 0x0000000434007c0c */ /* 0x000fe2000bf66270 */
[----:B------:R-:W-:Y:S01]  /*5a70*/  IMAD.X R0, RZ, RZ, R59, P2 ;  /* 0x000000ffff007224 */ /* 0x000fe200010e063b */
[----:B------:R-:W-:Y:S01]  /*5a80*/  ISETP.GE.AND P4, PT, R64, UR4, PT ;  /* 0x0000000440007c0c */ /* 0x000fe2000bf86270 */
[----:B------:R-:W-:Y:S02]  /*5a90*/  VIADD R40, R52, 0x40 ;  /* 0x0000004034287836 */ /* 0x000fe40000000000 */
[----:B------:R-:W-:-:S02]  /*5aa0*/  IMAD R0, R0, UR8, RZ ;  /* 0x0000000800007c24 */ /* 0x000fc4000f8e02ff */
[----:B------:R-:W-:Y:S01]  /*5ab0*/  IMAD.WIDE.U32 R2, R41, UR8, R2 ;  /* 0x0000000829027c25 */ /* 0x000fe2000f8e0002 */
[----:B------:R-:W-:-:S03]  /*5ac0*/  ISETP.GE.AND P5, PT, R40, UR4, PT ;  /* 0x0000000428007c0c */ /* 0x000fc6000bfa6270 */
[----:B------:R-:W-:Y:S01]  /*5ad0*/  IMAD R41, R41, UR9, R0 ;  /* 0x0000000929297c24 */ /* 0x000fe2000f8e0200 */
[----:B------:R-:W-:Y:S02]  /*5ae0*/  ULDC.64 UR8, c[0x0][0x830] ;  /* 0x00020c0000087ab9 */ /* 0x000fe40000000a00 */
[----:B------:R-:W-:Y:S01]  /*5af0*/  LEA R40, P2, R2, UR8, 0x1 ;  /* 0x0000000802287c11 */ /* 0x000fe2000f8408ff */
[----:B------:R-:W-:-:S05]  /*5b00*/  IMAD.IADD R3, R3, 0x1, R41 ;  /* 0x0000000103037824 */ /* 0x000fca00078e0229 */
[----:B------:R-:W-:-:S05]  /*5b10*/  LEA.HI.X R41, R2, UR9, R3, 0x1, P2 ;  /* 0x0000000902297c11 */ /* 0x000fca00090f0c03 */
[----:B------:R4:W-:Y:S04]  /*5b20*/  @!P3 STG.E.128 desc[UR46][R40.64], R28 ;  /* 0x0000001c2800b986 */ /* 0x0009e8000c101d2e */
[----:B------:R4:W-:Y:S04]  /*5b30*/  @!P4 STG.E.128 desc[UR46][R40.64+0x40], R32 ;  /* 0x000040202800c986 */ /* 0x0009e8000c101d2e */
[----:B--2---:R4:W-:Y:S02]  /*5b40*/  @!P5 STG.E.128 desc[UR46][R40.64+0x80], R36 ;  /* 0x000080242800d986 */ /* 0x0049e4000c101d2e */
.L_x_510:
[----:B------:R-:W-:Y:S05]  /*5b50*/  BSYNC B0 ;  /* 0x0000000000007941 */ /* 0x000fea0003800000 */
.L_x_509:
[----:B------:R-:W-:Y:S01]  /*5b60*/  ULDC.64 UR8, c[0x0][0x828] ;  /* 0x00020a0000087ab9 */ /* 0x000fe20000000a00 */
[----:B------:R-:W-:Y:S01]  /*5b70*/  IMAD.IADD R57, R57, 0x1, R65 ;  /* 0x0000000139397824 */ /* 0x000fe200078e0241 */
[----:B------:R-:W-:Y:S02]  /*5b80*/  UIMAD UR4, UR6, UR8, URZ ;  /* 0x00000008060472a4 */ /* 0x000fe4000f8e023f */
[----:B------:R-:W-:Y:S01]  /*5b90*/  IMAD.U32 R3, RZ, RZ, UR8 ;  /* 0x00000008ff037e24 */ /* 0x000fe2000f8e00ff */
[----:B------:R-:W-:Y:S01]  /*5ba0*/  BSSY B0, `(.L_x_511) ;  /* 0x0000016000007945 */ /* 0x000fe20003800000 */
[----:B------:R-:W-:Y:S02]  /*5bb0*/  UIMAD UR4, UR36, UR9, UR4 ;  /* 0x00000009240472a4 */ /* 0x000fe4000f8e0204 */
[----:B------:R-:W-:-:S04]  /*5bc0*/  IMAD.WIDE.U32 R56, R3, UR36, R56 ;  /* 0x0000002403387c25 */ /* 0x000fc8000f8e0038 */
[----:B----4-:R-:W-:Y:S01]  /*5bd0*/  VIADD R29, R57, UR4 ;  /* 0x00000004391d7c36 */ /* 0x010fe20008000000 */
[----:B------:R-:W-:Y:S06]  /*5be0*/  @P1 BRA `(.L_x_512) ;  /* 0x0000000000441947 */ /* 0x000fec0003800000 */
[----:B------:R-:W-:Y:S01]  /*5bf0*/  ULDC.64 UR6, c[0x0][0x818] ;  /* 0x0002060000067ab9 */ /* 0x000fe20000000a00 */
[C---:B------:R-:W-:Y:S01]  /*5c00*/  VIADD R0, R52.reuse, 0x40 ;  /* 0x0000004034007836 */ /* 0x040fe20000000000 */
[----:B------:R-:W-:Y:S01]  /*5c10*/  ULDC UR4, c[0x0][0x80c] ;  /* 0x0002030000047ab9 */ /* 0x000fe20000000800 */
[----:B------:R-:W-:Y:S01]  /*5c20*/  IMAD R31, R59, UR6, RZ ;  /* 0x000000063b1f7c24 */ /* 0x000fe2000f8e02ff */
[----:B------:R-:W-:Y:S01]  /*5c30*/  ISETP.GE.AND P1, PT, R52, UR4, PT ;  /* 0x0000000434007c0c */ /* 0x000fe2000bf26270 */
[----:B------:R-:W-:Y:S01]  /*5c40*/  IMAD.MOV.U32 R28, RZ, RZ, R56 ;  /* 0x000000ffff1c7224 */ /* 0x000fe200078e0038 */
[----:B------:R-:W-:Y:S01]  /*5c50*/  ISETP.GE.AND P3, PT, R0, UR4, PT ;  /* 0x0000000400007c0c */ /* 0x000fe2000bf66270 */
[----:B------:R-:W-:Y:S01]  /*5c60*/  IMAD R31, R58, UR7, R31 ;  /* 0x000000073a1f7c24 */ /* 0x000fe2000f8e021f */
[----:B------:R-:W-:Y:S01]  /*5c70*/  ISETP.GE.AND P2, PT, R64, UR4, PT ;  /* 0x0000000440007c0c */ /* 0x000fe2000bf46270 */
[----:B------:R-:W-:Y:S01]  /*5c80*/  IMAD.WIDE.U32 R2, R58, UR6, R28 ;  /* 0x000000063a027c25 */ /* 0x000fe2000f8e001c */
[----:B------:R-:W-:-:S03]  /*5c90*/  ULDC.64 UR6, c[0x0][0x800] ;  /* 0x0002000000067ab9 */ /* 0x000fc60000000a00 */
[----:B------:R-:W-:Y:S01]  /*5ca0*/  IMAD.IADD R3, R3, 0x1, R31 ;  /* 0x0000000103037824 */ /* 0x000fe200078e021f */
[----:B------:R-:W-:-:S04]  /*5cb0*/  LEA R30, P4, R2, UR6, 0x1 ;  /* 0x00000006021e7c11 */ /* 0x000fc8000f8808ff */
[----:B------:R-:W-:-:S05]  /*5cc0*/  LEA.HI.X R31, R2, UR7, R3, 0x1, P4 ;  /* 0x00000007021f7c11 */ /* 0x000fca000a0f0c03 */
[----:B--2---:R4:W-:Y:S04]  /*5cd0*/  @!P1 STG.E.128 desc[UR46][R30.64], R16 ;  /* 0x000000101e009986 */ /* 0x0049e8000c101d2e */
[----:B------:R4:W-:Y:S04]  /*5ce0*/  @!P2 STG.E.128 desc[UR46][R30.64+0x40], R20 ;  /* 0x000040141e00a986 */ /* 0x0009e8000c101d2e */
[----:B------:R4:W-:Y:S02]  /*5cf0*/  @!P3 STG.E.128 desc[UR46][R30.64+0x80], R24 ;  /* 0x000080181e00b986 */ /* 0x0009e4000c101d2e */
.L_x_512:
[----:B------:R-:W-:Y:S05]  /*5d00*/  BSYNC B0 ;  /* 0x0000000000007941 */ /* 0x000fea0003800000 */
.L_x_511:
[----:B------:R-:W-:Y:S05]  /*5d10*/  @P0 BRA `(.L_x_480) ;  /* 0x0000004400140947 */ /* 0x000fea0003800000 */
[----:B--2-4-:R-:W-:Y:S01]  /*5d20*/  IADD3 R17, P0, R58, 0x40, RZ ;  /* 0x000000403a117810 */ /* 0x014fe20007f1e0ff */
[----:B------:R-:W-:Y:S01]  /*5d30*/  ULDC.64 UR6, c[0x0][0x818] ;  /* 0x0002060000067ab9 */ /* 0x000fe20000000a00 */
[----:B------:R-:W-:Y:S01]  /*5d40*/  IMAD.MOV.U32 R2, RZ, RZ, R56 ;  /* 0x000000ffff027224 */ /* 0x000fe200078e0038 */
[----:B------:R-:W-:Y:S01]  /*5d50*/  ULDC UR4, c[0x0][0x80c] ;  /* 0x0002030000047ab9 */ /* 0x000fe20000000800 */
[----:B------:R-:W-:Y:S01]  /*5d60*/  IMAD.MOV.U32 R3, RZ, RZ, R29 ;  /* 0x000000ffff037224 */ /* 0x000fe200078e001d */
[----:B------:R-:W-:Y:S01]  /*5d70*/  ISETP.GE.AND P1, PT, R52, UR4, PT ;  /* 0x0000000434007c0c */ /* 0x000fe2000bf26270 */
[----:B------:R-:W-:Y:S01]  /*5d80*/  IMAD.X R0, RZ, RZ, R59, P0 ;  /* 0x000000ffff007224 */ /* 0x000fe200000e063b */
[----:B------:R-:W-:Y:S01]  /*5d90*/  ISETP.GE.AND P2, PT, R64, UR4, PT ;  /* 0x0000000440007c0c */ /* 0x000fe2000bf46270 */
[----:B------:R-:W-:-:S04]  /*5da0*/  IMAD.WIDE.U32 R2, R17, UR6, R2 ;  /* 0x0000000611027c25 */ /* 0x000fc8000f8e0002 */
[----:B------:R-:W-:Y:S02]  /*5db0*/  IMAD R0, R0, UR6, RZ ;  /* 0x0000000600007c24 */ /* 0x000fe4000f8e02ff */
[----:B------:R-:W-:Y:S02]  /*5dc0*/  VIADD R52, R52, 0x40 ;  /* 0x0000004034347836 */ /* 0x000fe40000000000 */
[----:B------:R-:W-:Y:S01]  /*5dd0*/  IMAD R17, R17, UR7, R0 ;  /* 0x0000000711117c24 */ /* 0x000fe2000f8e0200 */
[----:B------:R-:W-:Y:S02]  /*5de0*/  ULDC.64 UR6, c[0x0][0x800] ;  /* 0x0002000000067ab9 */ /* 0x000fe40000000a00 */
[----:B------:R-:W-:Y:S01]  /*5df0*/  LEA R16, P0, R2, UR6, 0x1 ;  /* 0x0000000602107c11 */ /* 0x000fe2000f8008ff */
[----:B------:R-:W-:-:S05]  /*5e00*/  IMAD.IADD R3, R3, 0x1, R17 ;  /* 0x0000000103037824 */ /* 0x000fca00078e0211 */
[----:B------:R-:W-:Y:S02]  /*5e10*/  LEA.HI.X R17, R2, UR7, R3, 0x1, P0 ;  /* 0x0000000702117c11 */ /* 0x000fe400080f0c03 */
[----:B------:R-:W-:-:S03]  /*5e20*/  ISETP.GE.AND P0, PT, R52, UR4, PT ;  /* 0x0000000434007c0c */ /* 0x000fc6000bf06270 */
[----:B------:R2:W-:Y:S04]  /*5e30*/  @!P1 STG.E.128 desc[UR46][R16.64], R4 ;  /* 0x0000000410009986 */ /* 0x0005e8000c101d2e */
[----:B-1----:R2:W-:Y:S06]  /*5e40*/  @!P2 STG.E.128 desc[UR46][R16.64+0x40], R8 ;  /* 0x000040081000a986 */ /* 0x0025ec000c101d2e */
[----:B------:R-:W-:Y:S05]  /*5e50*/  @P0 BRA `(.L_x_480) ;  /* 0x0000004000c40947 */ /* 0x000fea0003800000 */
[----:B------:R1:W-:Y:S01]  /*5e60*/  STG.E.128 desc[UR46][R16.64+0x80], R12 ;  /* 0x0000800c10007986 */ /* 0x0003e2000c101d2e */
[----:B------:R-:W-:Y:S05]  /*5e70*/  BRA `(.L_x_480) ;  /* 0x0000004000bc7947 */ /* 0x000fea0003800000 */
.L_x_505:
[----:B------:R-:W-:Y:S01]  /*5e80*/  ULDC.64 UR4, c[0x0][0x870] ;  /* 0x00021c0000047ab9 */ /* 0x000fe20000000a00 */
[----:B------:R-:W2:Y:S01]  /*5e90*/  S2R R6, SR_TID.X ;  /* 0x0000000000067919 */ /* 0x000ea20000002100 */
[----:B------:R-:W-:Y:S01]  /*5ea0*/  UISETP.NE.U32.AND UP0, UPT, UR4, URZ, UPT ;  /* 0x0000003f0400728c */ /* 0x000fe2000bf05070 */
[----:B------:R-:W3:Y:S03]  /*5eb0*/  S2UR UR8, SR_CTAID.Y ;  /* 0x00000000000879c3 */ /* 0x000ee60000002600 */
[----:B------:R-:W-:-:S03]  /*5ec0*/  UISETP.NE.AND.EX UP0, UPT, UR5, URZ, UPT, UP0 ;  /* 0x0000003f0500728c */ /* 0x000fc6000bf05300 */
[----:B------:R-:W-:Y:S02]  /*5ed0*/  ULDC.64 UR4, c[0x0][0x870] ;  /* 0x00021c0000047ab9 */ /* 0x000fe40000000a00 */
[----:B------:R-:W-:Y:S01]  /*5ee0*/  UIMAD.WIDE UR4, UR36, 0x4, UR4 ;  /* 0x00000004240478a5 */ /* 0x000fe2000f8e0204 */
[----:B------:R-:W-:Y:S01]  /*5ef0*/  PLOP3.LUT P0, PT, PT, PT, UP0, 0x80, 0x0 ;  /* 0x000000000000781c */ /* 0x000fe20003f0f008 */
[----:B------:R-:W-:Y:S01]  /*5f00*/  ULDC UR6, c[0x0][0x808] ;  /* 0x0002020000067ab9 */ /* 0x000fe20000000800 */
[----:B------:R-:W4:Y:S01]  /*5f10*/  S2R R7, SR_CTAID.X ;  /* 0x0000000000077919 */ /* 0x000f220000002500 */
[----:B------:R-:W4:Y:S02]  /*5f20*/  LDC.64 R12, c[0x0][0x820] ;  /* 0x00020800ff0c7b82 */ /* 0x000f240000000a00 */
[----:B------:R-:W-:Y:S02]  /*5f30*/  IMAD.U32 R2, RZ, RZ, UR4 ;  /* 0x00000004ff027e24 */ /* 0x000fe4000f8e00ff */
[----:B------:R-:W-:Y:S01]  /*5f40*/  IMAD.U32 R3, RZ, RZ, UR5 ;  /* 0x00000005ff037e24 */ /* 0x000fe2000f8e00ff */
[----:B------:R-:W-:-:S05]  /*5f50*/  ULDC.64 UR4, c[0x0][0x878] ;  /* 0x00021e0000047ab9 */ /* 0x000fca0000000a00 */
[----:B------:R-:W4:Y:S01]  /*5f60*/  @P0 LDG.E R8, desc[UR46][R2.64] ;  /* 0x0000002e02080981 */ /* 0x000f22000c1e1900 */
[----:B------:R-:W-:Y:S01]  /*5f70*/  UISETP.NE.U32.AND UP1, UPT, UR4, URZ, UPT ;  /* 0x0000003f0400728c */ /* 0x000fe2000bf25070 */
[----:B------:R-:W-:-:S03]  /*5f80*/  IMAD.U32 R0, RZ, RZ, UR6 ;  /* 0x00000006ff007e24 */ /* 0x000fc6000f8e00ff */
[----:B------:R-:W-:Y:S01]  /*5f90*/  UISETP.NE.AND.EX UP1, UPT, UR5, URZ, UPT, UP1 ;  /* 0x0000003f0500728c */ /* 0x000fe2000bf25310 */
[----:B--2---:R-:W-:-:S05]  /*5fa0*/  VIADD R6, R6, 0xffffff80 ;  /* 0xffffff8006067836 */ /* 0x004fca0000000000 */
[----:B------:R-:W-:-:S05]  /*5fb0*/  PLOP3.LUT P1, PT, PT, PT, UP1, 0x80, 0x0 ;  /* 0x000000000000781c */ /* 0x000fca0003f2f018 */
[----:B------:R-:W-:Y:S02]  /*5fc0*/  @UP1 ULDC.64 UR4, c[0x0][0x878] ;  /* 0x00021e0000041ab9 */ /* 0x000fe40000000a00 */
[----:B------:R-:W-:Y:S01]  /*5fd0*/  @UP1 UIMAD.WIDE UR4, UR36, 0x4, UR4 ;  /* 0x00000004240418a5 */ /* 0x000fe2000f8e0204 */
[----:B------:R-:W-:-:S05]  /*5fe0*/  SHF.R.S32.HI R9, RZ, 0x1f, R6 ;  /* 0x0000001fff097819 */ /* 0x000fca0000011406 */
[----:B-1----:R-:W-:Y:S02]  /*5ff0*/  IMAD.U32 R4, RZ, RZ, UR4 ;  /* 0x00000004ff047e24 */ /* 0x002fe4000f8e00ff */
[----:B------:R-:W-:Y:S01]  /*6000*/  IMAD.U32 R5, RZ, RZ, UR5 ;  /* 0x00000005ff057e24 */ /* 0x000fe2000f8e00ff */
[----:B------:R-:W-:Y:S01]  /*6010*/  LEA.HI R9, R9, R6, RZ, 0x2 ;  /* 0x0000000609097211 */ /* 0x000fe200078f10ff */
[----:B------:R-:W-:Y:S01]  /*6020*/  UMOV UR4, URZ ;  /* 0x0000003f00047c82 */ /* 0x000fe20008000000 */
[----:B------:R-:W-:Y:S02]  /*6030*/  UMOV UR5, URZ ;  /* 0x0000003f00057c82 */ /* 0x000fe40008000000 */
[----:B------:R1:W5:Y:S01]  /*6040*/  @P1 LDG.E R0, desc[UR46][R4.64] ;  /* 0x0000002e04001981 */ /* 0x000362000c1e1900 */
[----:B---3--:R-:W-:Y:S01]  /*6050*/  USHF.R.S32.HI UR9, URZ, 0x1f, UR8 ;  /* 0x0000001f3f097899 */ /* 0x008fe20008011408 */
[----:B-1----:R-:W-:-:S05]  /*6060*/  LOP3.LUT R5, R9, 0x1ffffffc, RZ, 0xc0, !PT ;  /* 0x1ffffffc09057812 */ /* 0x002fca00078ec0ff */
[----:B------:R-:W-:Y:S01]  /*6070*/  IMAD.IADD R6, R6, 0x1, -R5 ;  /* 0x0000000106067824 */ /* 0x000fe200078e0a05 */
[----:B----4-:R-:W-:-:S13]  /*6080*/  @P0 R2UR UR6, R8 ;  /* 0x00000000080602ca */ /* 0x010fda00000e0000 */
[----:B------:R-:W-:Y:S02]  /*6090*/  @UP0 USHF.R.S32.HI UR7, URZ, 0x1f, UR6 ;  /* 0x0000001f3f070899 */ /* 0x000fe40008011406 */
[----:B------:R-:W-:-:S05]  /*60a0*/  @UP0 UMOV UR4, UR6 ;  /* 0x0000000600040c82 */ /* 0x000fca0008000000 */
[----:B------:R-:W-:Y:S01]  /*60b0*/  @UP0 UMOV UR5, UR7 ;  /* 0x0000000700050c82 */ /* 0x000fe20008000000 */
[----:B------:R-:W-:Y:S05]  /*60c0*/  @P1 BRA `(.L_x_513) ;  /* 0x0000000000101947 */ /* 0x000fea0003800000 */
[----:B------:R-:W-:Y:S05]  /*60d0*/  @!P0 BRA `(.L_x_513) ;  /* 0x00000000000c8947 */ /* 0x000fea0003800000 */
[----:B------:R-:W2:Y:S04]  /*60e0*/  LDG.E R5, desc[UR46][R2.64] ;  /* 0x0000002e02057981 */ /* 0x000ea8000c1e1900 */
[----:B-----5:R-:W2:Y:S02]  /*60f0*/  LDG.E R0, desc[UR46][R2.64+0x4] ;  /* 0x0000042e02007981 */ /* 0x020ea4000c1e1900 */
[----:B--2---:R-:W-:-:S07]  /*6100*/  IMAD.IADD R0, R0, 0x1, -R5 ;  /* 0x0000000100007824 */ /* 0x004fce00078e0a05 */
.L_x_513:
[----:B------:R-:W-:Y:S01]  /*6110*/  SHF.R.S32.HI R9, RZ, 0x2, R9 ;  /* 0x00000002ff097819 */ /* 0x000fe20000011409 */
[----:B------:R-:W1:Y:S01]  /*6120*/  LDC.64 R14, c[0x0][0x850] ;  /* 0x00021400ff0e7b82 */ /* 0x000e620000000a00 */
[----:B------:R-:W-:Y:S01]  /*6130*/  IMAD R2, R12, UR9, RZ ;  /* 0x000000090c027c24 */ /* 0x000fe2000f8e02ff */
[----:B------:R-:W-:Y:S01]  /*6140*/  ULDC.64 UR6, c[0x0][0x828] ;  /* 0x00020a0000067ab9 */ /* 0x000fe20000000a00 */
[----:B------:R-:W-:Y:S01]  /*6150*/  IMAD.SHL.U32 R10, R6, 0x8, RZ ;  /* 0x00000008060a7824 */ /* 0x000fe200078e00ff */
[----:B------:R-:W-:Y:S01]  /*6160*/  BSSY B0, `(.L_x_514) ;  /* 0x000002a000007945 */ /* 0x000fe20003800000 */
[----:B-----5:R-:W-:Y:S02]  /*6170*/  IMAD R0, R7, -0x80, R0 ;  /* 0xffffff8007007824 */ /* 0x020fe400078e0200 */
[----:B------:R-:W-:Y:S01]  /*6180*/  VIADD R3, R9, 0x40 ;  /* 0x0000004009037836 */ /* 0x000fe20000000000 */
[----:B------:R-:W-:Y:S01]  /*6190*/  SHF.R.S32.HI R11, RZ, 0x1f, R10 ;  /* 0x0000001fff0b7819 */ /* 0x000fe2000001140a */
[----:B------:R-:W-:Y:S01]  /*61a0*/  IMAD R13, R13, UR8, R2 ;  /* 0x000000080d0d7c24 */ /* 0x000fe2000f8e0202 */
[----:B------:R-:W-:Y:S01]  /*61b0*/  IADD3 R2, P2, R9, UR4, RZ ;  /* 0x0000000409027c10 */ /* 0x000fe2000ff5e0ff */
[----:B------:R-:W-:Y:S01]  /*61c0*/  USHF.R.S32.HI UR4, URZ, 0x1f, UR36 ;  /* 0x0000001f3f047899 */ /* 0x000fe20008011424 */
[-C--:B------:R-:W-:Y:S01]  /*61d0*/  ISETP.GE.AND P0, PT, R3, R0.reuse, PT ;  /* 0x000000000300720c */ /* 0x080fe20003f06270 */
[----:B------:R-:W-:Y:S01]  /*61e0*/  IMAD.WIDE.U32 R4, R12, UR8, R10 ;  /* 0x000000080c047c25 */ /* 0x000fe2000f8e000a */
[C---:B------:R-:W-:Y:S01]  /*61f0*/  LEA.HI.X.SX32 R3, R9.reuse, UR5, 0x1, P2 ;  /* 0x0000000509037c11 */ /* 0x040fe200090f0eff */
[----:B------:R-:W-:Y:S01]  /*6200*/  USEL UR5, UR4, URZ, !UP0 ;  /* 0x0000003f04057287 */ /* 0x000fe2000c000000 */
[----:B------:R-:W-:Y:S01]  /*6210*/  ISETP.GE.AND P1, PT, R9, R0, PT ;  /* 0x000000000900720c */ /* 0x000fe20003f26270 */
[----:B------:R-:W-:Y:S01]  /*6220*/  USEL UR36, UR36, URZ, !UP0 ;  /* 0x0000003f24247287 */ /* 0x000fe2000c000000 */
[----:B------:R-:W-:Y:S01]  /*6230*/  IMAD.IADD R5, R5, 0x1, R13 ;  /* 0x0000000105057824 */ /* 0x000fe200078e020d */
[----:B------:R-:W-:-:S02]  /*6240*/  UIMAD UR4, UR5, UR6, URZ ;  /* 0x00000006050472a4 */ /* 0x000fc4000f8e023f */
[----:B------:R-:W-:Y:S02]  /*6250*/  IMAD.U32 R9, RZ, RZ, UR6 ;  /* 0x00000006ff097e24 */ /* 0x000fe4000f8e00ff */
[----:B------:R-:W-:Y:S01]  /*6260*/  IMAD.WIDE R6, R7, 0x80, R2 ;  /* 0x0000008007067825 */ /* 0x000fe200078e0202 */
[----:B------:R-:W-:-:S03]  /*6270*/  UIMAD UR4, UR36, UR7, UR4 ;  /* 0x00000007240472a4 */ /* 0x000fc6000f8e0204 */
[----:B------:R-:W-:-:S04]  /*6280*/  IMAD.WIDE.U32 R8, R9, UR36, R4 ;  /* 0x0000002409087c25 */ /* 0x000fc8000f8e0004 */
[C---:B-1----:R-:W-:Y:S02]  /*6290*/  IMAD R0, R14.reuse, UR9, RZ ;  /* 0x000000090e007c24 */ /* 0x042fe4000f8e02ff */
[----:B------:R-:W-:Y:S02]  /*62a0*/  VIADD R5, R9, UR4 ;  /* 0x0000000409057c36 */ /* 0x000fe40008000000 */
[----:B------:R-:W-:Y:S02]  /*62b0*/  IMAD R17, R15, UR8, R0 ;  /* 0x000000080f117c24 */ /* 0x000fe4000f8e0200 */
[----:B------:R-:W-:-:S04]  /*62c0*/  IMAD.WIDE.U32 R12, R14, UR8, R10 ;  /* 0x000000080e0c7c25 */ /* 0x000fc8000f8e000a */
[C---:B------:R-:W-:Y:S02]  /*62d0*/  VIADD R16, R10.reuse, 0x20 ;  /* 0x000000200a107836 */ /* 0x040fe40000000000 */
[----:B------:R-:W-:Y:S01]  /*62e0*/  VIADD R18, R10, 0x40 ;  /* 0x000000400a127836 */ /* 0x000fe20000000000 */
[----:B------:R-:W-:Y:S06]  /*62f0*/  @P1 BRA `(.L_x_515) ;  /* 0x0000000000401947 */ /* 0x000fec0003800000 */
[----:B------:R-:W-:Y:S01]  /*6300*/  ULDC.64 UR6, c[0x0][0x818] ;  /* 0x0002060000067ab9 */ /* 0x000fe20000000a00 */
[----:B------:R-:W-:Y:S01]  /*6310*/  IMAD.MOV.U32 R4, RZ, RZ, R8 ;  /* 0x000000ffff047224 */ /* 0x000fe200078e0008 */
[----:B------:R-:W-:Y:S01]  /*6320*/  ULDC UR4, c[0x0][0x80c] ;  /* 0x0002030000047ab9 */ /* 0x000fe20000000800 */
[----:B------:R-:W-:Y:S01]  /*6330*/  IMAD R15, R7, UR6, RZ ;  /* 0x00000006070f7c24 */ /* 0x000fe2000f8e02ff */
[----:B------:R-:W-:Y:S01]  /*6340*/  ISETP.GE.AND P3, PT, R10, UR4, PT ;  /* 0x000000040a007c0c */ /* 0x000fe2000bf66270 */
[----:B------:R-:W-:Y:S01]  /*6350*/  IMAD.WIDE.U32 R2, R6, UR6, R4 ;  /* 0x0000000606027c25 */ /* 0x000fe2000f8e0004 */
[----:B------:R-:W-:Y:S02]  /*6360*/  ISETP.GE.AND P4, PT, R16, UR4, PT ;  /* 0x0000000410007c0c */ /* 0x000fe4000bf86270 */
[----:B------:R-:W-:Y:S01]  /*6370*/  ISETP.GE.AND P5, PT, R18, UR4, PT ;  /* 0x0000000412007c0c */ /* 0x000fe2000bfa6270 */
[----:B------:R-:W-:Y:S01]  /*6380*/  IMAD R15, R6, UR7, R15 ;  /* 0x00000007060f7c24 */ /* 0x000fe2000f8e020f */
[----:B------:R-:W-:-:S02]  /*6390*/  ULDC.64 UR6, c[0x0][0x800] ;  /* 0x0002000000067ab9 */ /* 0x000fc40000000a00 */
[----:B------:R-:W-:Y:S01]  /*63a0*/  LEA R14, P2, R2, UR6, 0x1 ;  /* 0x00000006020e7c11 */ /* 0x000fe2000f8408ff */
[----:B------:R-:W-:-:S05]  /*63b0*/  IMAD.IADD R3, R3, 0x1, R15 ;  /* 0x0000000103037824 */ /* 0x000fca00078e020f */
[----:B------:R-:W-:-:S05]  /*63c0*/  LEA.HI.X R15, R2, UR7, R3, 0x1, P2 ;  /* 0x00000007020f7c11 */ /* 0x000fca00090f0c03 */
[----:B------:R1:W-:Y:S04]  /*63d0*/  @!P3 STG.E.128 desc[UR46][R14.64], RZ ;  /* 0x000000ff0e00b986 */ /* 0x0003e8000c101d2e */
[----:B------:R1:W-:Y:S04]  /*63e0*/  @!P4 STG.E.128 desc[UR46][R14.64+0x40], RZ ;  /* 0x000040ff0e00c986 */ /* 0x0003e8000c101d2e */
[----:B------:R1:W-:Y:S02]  /*63f0*/  @!P5 STG.E.128 desc[UR46][R14.64+0x80], RZ ;  /* 0x000080ff0e00d986 */ /* 0x0003e4000c101d2e */
.L_x_515:
[----:B------:R-:W-:Y:S05]  /*6400*/  BSYNC B0 ;  /* 0x0000000000007941 */ /* 0x000fea0003800000 */
.L_x_514:
[----:B------:R-:W-:Y:S04]  /*6410*/  BSSY B0, `(.L_x_516) ;  /* 0x0000015000007945 */ /* 0x000fe80003800000 */
[----:B------:R-:W-:Y:S05]  /*6420*/  @P0 BRA `(.L_x_517) ;  /* 0x00000000004c0947 */ /* 0x000fea0003800000 */
[----:B------:R-:W-:Y:S01]  /*6430*/  IADD3 R9, P2, R6, 0x40, RZ ;  /* 0x0000004006097810 */ /* 0x000fe20007f5e0ff */
[----:B------:R-:W-:Y:S01]  /*6440*/  ULDC.64 UR6, c[0x0][0x818] ;  /* 0x0002060000067ab9 */ /* 0x000fe20000000a00 */
[----:B------:R-:W-:Y:S01]  /*6450*/  IMAD.MOV.U32 R2, RZ, RZ, R8 ;  /* 0x000000ffff027224 */ /* 0x000fe200078e0008 */
[----:B------:R-:W-:Y:S01]  /*6460*/  ULDC UR4, c[0x0][0x80c] ;  /* 0x0002030000047ab9 */ /* 0x000fe20000000800 */
[----:B------:R-:W-:Y:S01]  /*6470*/  IMAD.MOV.U32 R3, RZ, RZ, R5 ;  /* 0x000000ffff037224 */ /* 0x000fe200078e0005 */
[----:B------:R-:W-:Y:S01]  /*6480*/  ISETP.GE.AND P3, PT, R10, UR4, PT ;  /* 0x000000040a007c0c */ /* 0x000fe2000bf66270 */
[----:B------:R-:W-:Y:S01]  /*6490*/  IMAD.X R0, RZ, RZ, R7, P2 ;  /* 0x000000ffff007224 */ /* 0x000fe200010e0607 */
[----:B------:R-:W-:Y:S01]  /*64a0*/  ISETP.GE.AND P4, PT, R16, UR4, PT ;  /* 0x0000000410007c0c */ /* 0x000fe2000bf86270 */
[----:B------:R-:W-:Y:S01]  /*64b0*/  IMAD.WIDE.U32 R2, R9, UR6, R2 ;  /* 0x0000000609027c25 */ /* 0x000fe2000f8e0002 */
[----:B------:R-:W-:-:S03]  /*64c0*/  ISETP.GE.AND P5, PT, R18, UR4, PT ;  /* 0x0000000412007c0c */ /* 0x000fc6000bfa6270 */
[----:B------:R-:W-:-:S04]  /*64d0*/  IMAD R0, R0, UR6, RZ ;  /* 0x0000000600007c24 */ /* 0x000fc8000f8e02ff */
[----:B------:R-:W-:Y:S01]  /*64e0*/  IMAD R9, R9, UR7, R0 ;  /* 0x0000000709097c24 */ /* 0x000fe2000f8e0200 */
[----:B------:R-:W-:Y:S02]  /*64f0*/  ULDC.64 UR6, c[0x0][0x800] ;  /* 0x0002000000067ab9 */ /* 0x000fe40000000a00 */
[----:B------:R-:W-:Y:S01]  /*6500*/  LEA R4, P2, R2, UR6, 0x1 ;  /* 0x0000000602047c11 */ /* 0x000fe2000f8408ff */
[----:B------:R-:W-:-:S05]  /*6510*/  IMAD.IADD R3, R3, 0x1, R9 ;  /* 0x0000000103037824 */ /* 0x000fca00078e0209 */
[----:B------:R-:W-:-:S05]  /*6520*/  LEA.HI.X R5, R2, UR7, R3, 0x1, P2 ;  /* 0x0000000702057c11 */ /* 0x000fca00090f0c03 */
[----:B------:R2:W-:Y:S04]  /*6530*/  @!P3 STG.E.128 desc[UR46][R4.64], RZ ;  /* 0x000000ff0400b986 */ /* 0x0005e8000c101d2e */
[----:B------:R2:W-:Y:S04]  /*6540*/  @!P4 STG.E.128 desc[UR46][R4.64+0x40], RZ ;  /* 0x000040ff0400c986 */ /* 0x0005e8000c101d2e */
[----:B------:R2:W-:Y:S02]  /*6550*/  @!P5 STG.E.128 desc[UR46][R4.64+0x80], RZ ;  /* 0x000080ff0400d986 */ /* 0x0005e4000c101d2e */
.L_x_517:
[----:B------:R-:W-:Y:S05]  /*6560*/  BSYNC B0 ;  /* 0x0000000000007941 */ /* 0x000fea0003800000 */
.L_x_516:
[----:B------:R-:W-:Y:S01]  /*6570*/  ULDC.64 UR6, c[0x0][0x858] ;  /* 0x0002160000067ab9 */ /* 0x000fe20000000a00 */
[----:B------:R-:W-:Y:S01]  /*6580*/  IMAD.IADD R13, R13, 0x1, R17 ;  /* 0x000000010d0d7824 */ /* 0x000fe200078e0211 */
[----:B------:R-:W-:Y:S02]  /*6590*/  UIMAD UR4, UR5, UR6, URZ ;  /* 0x00000006050472a4 */ /* 0x000fe4000f8e023f */
[----:B------:R-:W-:Y:S01]  /*65a0*/  IMAD.U32 R9, RZ, RZ, UR6 ;  /* 0x00000006ff097e24 */ /* 0x000fe2000f8e00ff */
[----:B------:R-:W-:Y:S01]  /*65b0*/  BSSY B0, `(.L_x_518) ;  /* 0x0000015000007945 */ /* 0x000fe20003800000 */
[----:B------:R-:W-:Y:S02]  /*65c0*/  UIMAD UR4, UR36, UR7, UR4 ;  /* 0x00000007240472a4 */ /* 0x000fe4000f8e0204 */
[----:B------:R-:W-:-:S04]  /*65d0*/  IMAD.WIDE.U32 R8, R9, UR36, R12 ;  /* 0x0000002409087c25 */ /* 0x000fc8000f8e000c */
[----:B--2---:R-:W-:Y:S01]  /*65e0*/  VIADD R5, R9, UR4 ;  /* 0x0000000409057c36 */ /* 0x004fe20008000000 */
        /* <DEDUP_REMOVED lines=17> */
.L_x_519:
[----:B------:R-:W-:Y:S05]  /*6700*/  BSYNC B0 ;  /* 0x0000000000007941 */ /* 0x000fea0003800000 */
.L_x_518:
        /* <DEDUP_REMOVED lines=10> */
[----:B------:R-:W-:-:S04]  /*67b0*/  IMAD R0, R0, UR6, RZ ;  /* 0x0000000600007c24 */ /* 0x000fc8000f8e02ff */
[----:B------:R-:W-:Y:S01]  /*67c0*/  IMAD R5, R9, UR7, R0 ;  /* 0x0000000709057c24 */ /* 0x000fe2000f8e0200 */
[----:B------:R-:W-:Y:S02]  /*67d0*/  ULDC.64 UR6, c[0x0][0x830] ;  /* 0x00020c0000067ab9 */ /* 0x000fe40000000a00 */
[----:B------:R-:W-:Y:S01]  /*67e0*/  LEA R4, P0, R2, UR6, 0x1 ;  /* 0x0000000602047c11 */ /* 0x000fe2000f8008ff */
[----:B------:R-:W-:-:S05]  /*67f0*/  IMAD.IADD R3, R3, 0x1, R5 ;  /* 0x0000000103037824 */ /* 0x000fca00078e0205 */
[----:B------:R-:W-:Y:S02]  /*6800*/  LEA.HI.X R5, R2, UR7, R3, 0x1, P0 ;  /* 0x0000000702057c11 */ /* 0x000fe400080f0c03 */
[----:B------:R-:W-:-:S03]  /*6810*/  ISETP.GE.AND P0, PT, R18, UR4, PT ;  /* 0x0000000412007c0c */ /* 0x000fc6000bf06270 */
[----:B------:R3:W-:Y:S04]  /*6820*/  @!P1 STG.E.128 desc[UR46][R4.64], RZ ;  /* 0x000000ff04009986 */ /* 0x0007e8000c101d2e */
[----:B------:R3:W-:Y:S06]  /*6830*/  @!P2 STG.E.128 desc[UR46][R4.64+0x40], RZ ;  /* 0x000040ff0400a986 */ /* 0x0007ec000c101d2e */
[----:B------:R-:W-:Y:S05]  /*6840*/  @P0 BRA `(.L_x_480) ;  /* 0x0000003800480947 */ /* 0x000fea0003800000 */
[----:B------:R4:W-:Y:S01]  /*6850*/  STG.E.128 desc[UR46][R4.64+0x80], RZ ;  /* 0x000080ff04007986 */ /* 0x0009e2000c101d2e */
[----:B------:R-:W-:Y:S05]  /*6860*/  BRA `(.L_x_480) ;  /* 0x0000003800407947 */ /* 0x000fea0003800000 */
.L_x_475:
[----:B------:R-:W-:-:S08]  /*6870*/  NOP ;  /* 0x0000000000007918 */ /* 0x000fd00000000000 */
[----:B------:R-:W1:-:S00]  /*6880*/  USETMAXREG.DEALLOC.CTAPOOL 0x18 ;  /* 0x00000018000079c8 */ /* 0x000e4000080e0500 */
[----:B-1----:R-:W-:-:S06]  /*6890*/  LOP3.LUT R0, R0, 0x3, RZ, 0xc0, !PT ;  /* 0x0000000300007812 */ /* 0x002fcc00078ec0ff */
[----:B------:R-:W1:Y:S02]  /*68a0*/  SHFL.IDX PT, R0, R0, RZ, 0x1f ;  /* 0x00001fff00007589 */ /* 0x000e6400000e0000 */
[----:B-1----:R-:W-:-:S13]  /*68b0*/  ISETP.NE.AND P0, PT, R0, RZ, PT ;  /* 0x000000ff0000720c */ /* 0x002fda0003f05270 */
[----:B------:R-:W-:Y:S05]  /*68c0*/  @!P0 BRA `(.L_x_520) ;  /* 0x0000000c00d48947 */ /* 0x000fea0003800000 */
[----:B------:R-:W-:-:S13]  /*68d0*/  ISETP.NE.AND P0, PT, R0, 0x1, PT ;  /* 0x000000010000780c */ /* 0x000fda0003f05270 */
[----:B------:R-:W-:Y:S05]  /*68e0*/  @P0 BRA `(.L_x_480) ;  /* 0x0000003800200947 */ /* 0x000fea0003800000 */
[----:B------:R-:W-:Y:S01]  /*68f0*/  ULDC.64 UR4, c[0x0][0x8d8] ;  /* 0x0002360000047ab9 */ /* 0x000fe20000000a00 */
[----:B------:R-:W1:Y:S01]  /*6900*/  S2UR UR12, SR_CTAID.Z ;  /* 0x00000000000c79c3 */ /* 0x000e620000002700 */
[----:B------:R-:W-:-:S04]  /*6910*/  ISETP.NE.U32.AND P0, PT, RZ, UR4, PT ;  /* 0x00000004ff007c0c */ /* 0x000fc8000bf05070 */
[----:B------:R-:W-:-:S13]  /*6920*/  ISETP.NE.AND.EX P0, PT, RZ, UR5, PT, P0 ;  /* 0x00000005ff007c0c */ /* 0x000fda000bf05300 */
[----:B------:R-:W-:Y:S05]  /*6930*/  @!P0 BRA `(.L_x_521) ;  /* 0x00000000001c8947 */ /* 0x000fea0003800000 */
[----:B------:R-:W-:Y:S02]  /*6940*/  ULDC.64 UR4, c[0x0][0x8d8] ;  /* 0x0002360000047ab9 */ /* 0x000fe40000000a00 */
[----:B-1----:R-:W-:-:S06]  /*6950*/  UIMAD.WIDE UR4, UR12, 0x4, UR4 ;  /* 0x000000040c0478a5 */ /* 0x002fcc000f8e0204 */
[----:B------:R-:W-:Y:S02]  /*6960*/  IMAD.U32 R2, RZ, RZ, UR4 ;  /* 0x00000004ff027e24 */ /* 0x000fe4000f8e00ff */
[----:B------:R-:W-:-:S05]  /*6970*/  IMAD.U32 R3, RZ, RZ, UR5 ;  /* 0x00000005ff037e24 */ /* 0x000fca000f8e00ff */
[----:B------:R-:W2:Y:S02]  /*6980*/  LDG.E R2, desc[UR46][R2.64] ;  /* 0x0000002e02027981 */ /* 0x000ea4000c1e1900 */
[----:B--2---:R-:W-:Y:S01]  /*6990*/  R2UR UR5, R2 ;  /* 0x00000000020572ca */ /* 0x004fe200000e0000 */
[----:B------:R-:W-:-:S14]  /*69a0*/  BRA `(.L_x_522) ;  /* 0x0000000000387947 */ /* 0x000fdc0003800000 */
.L_x_521:
[----:B------:R-:W-:Y:S02]  /*69b0*/  ULDC.64 UR4, c[0x0][0x8d0] ;  /* 0x0002340000047ab9 */ /* 0x000fe40000000a00 */
[----:B------:R-:W-:-:S04]  /*69c0*/  ISETP.NE.U32.AND P0, PT, RZ, UR4, PT ;  /* 0x00000004ff007c0c */ /* 0x000fc8000bf05070 */
[----:B------:R-:W-:-:S13]  /*69d0*/  ISETP.NE.AND.EX P0, PT, RZ, UR5, PT, P0 ;  /* 0x00000005ff007c0c */ /* 0x000fda000bf05300 */
[----:B------:R-:W-:Y:S05]  /*69e0*/  @!P0 BRA `(.L_x_523) ;  /* 0x0000000000248947 */ /* 0x000fea0003800000 */
[----:B------:R-:W-:Y:S02]  /*69f0*/  ULDC.64 UR4, c[0x0][0x8d0] ;  /* 0x0002340000047ab9 */ /* 0x000fe40000000a00 */
[----:B-1----:R-:W-:-:S06]  /*6a00*/  UIMAD.WIDE UR4, UR12, 0x4, UR4 ;  /* 0x000000040c0478a5 */ /* 0x002fcc000f8e0204 */
[----:B------:R-:W-:Y:S02]  /*6a10*/  IMAD.U32 R2, RZ, RZ, UR4 ;  /* 0x00000004ff027e24 */ /* 0x000fe4000f8e00ff */
[----:B------:R-:W-:-:S05]  /*6a20*/  IMAD.U32 R3, RZ, RZ, UR5 ;  /* 0x00000005ff037e24 */ /* 0x000fca000f8e00ff */
[----:B------:R-:W2:Y:S04]  /*6a30*/  LDG.E R0, desc[UR46][R2.64] ;  /* 0x0000002e02007981 */ /* 0x000ea8000c1e1900 */
[----:B------:R-:W2:Y:S02]  /*6a40*/  LDG.E R5, desc[UR46][R2.64+0x4] ;  /* 0x0000042e02057981 */ /* 0x000ea4000c1e1900 */
[----:B--2---:R-:W-:-:S05]  /*6a50*/  IMAD.IADD R0, R5, 0x1, -R0 ;  /* 0x0000000105007824 */ /* 0x004fca00078e0a00 */
[----:B------:R-:W-:Y:S01]  /*6a60*/  R2UR UR5, R0 ;  /* 0x00000000000572ca */ /* 0x000fe200000e0000 */
[----:B------:R-:W-:-:S14]  /*6a70*/  BRA `(.L_x_522) ;  /* 0x0000000000047947 */ /* 0x000fdc0003800000 */
.L_x_523:
[----:B------:R-:W-:-:S05]  /*6a80*/  ULDC UR5, c[0x0][0x8bc] ;  /* 0x00022f0000057ab9 */ /* 0x000fca0000000800 */
.L_x_522:
[----:B------:R-:W2:Y:S02]  /*6a90*/  S2UR UR4, SR_CTAID.X ;  /* 0x00000000000479c3 */ /* 0x000ea40000002500 */
[----:B--2---:R-:W-:-:S04]  /*6aa0*/  USHF.L.U32 UR4, UR4, 0x7, URZ ;  /* 0x0000000704047899 */ /* 0x004fc8000800063f */
[----:B------:R-:W-:-:S04]  /*6ab0*/  UISETP.GE.AND UP0, UPT, UR4, UR5, UPT ;  /* 0x000000050400728c */ /* 0x000fc8000bf06270 */
[----:B-1----:R-:W-:-:S06]  /*6ac0*/  USEL UR12, UR12, 0xffffffff, !UP0 ;  /* 0xffffffff0c0c7887 */ /* 0x002fcc000c000000 */
[----:B------:R-:W-:-:S13]  /*6ad0*/  ISETP.LE.AND P0, PT, RZ, UR12, PT ;  /* 0x0000000cff007c0c */ /* 0x000fda000bf03270 */
[----:B------:R-:W-:Y:S05]  /*6ae0*/  @!P0 BRA `(.L_x_480) ;  /* 0x0000003400a08947 */ /* 0x000fea0003800000 */
[----:B------:R-:W-:Y:S02]  /*6af0*/  ULDC.64 UR4, c[0x0][0x770] ;  /* 0x0001dc0000047ab9 */ /* 0x000fe40000000a00 */
[----:B------:R-:W-:-:S04]  /*6b00*/  UISETP.NE.U32.AND UP0, UPT, UR4, URZ, UPT ;  /* 0x0000003f0400728c */ /* 0x000fc8000bf05070 */
[----:B------:R-:W-:-:S03]  /*6b10*/  UISETP.NE.AND.EX UP0, UPT, UR5, URZ, UPT, UP0 ;  /* 0x0000003f0500728c */ /* 0x000fc6000bf05300 */
[----:B------:R-:W-:Y:S02]  /*6b20*/  ULDC.64 UR4, c[0x0][0x770] ;  /* 0x0001dc0000047ab9 */ /* 0x000fe40000000a00 */
[----:B------:R-:W-:Y:S01]  /*6b30*/  UIMAD.WIDE UR4, UR12, 0x4, UR4 ;  /* 0x000000040c0478a5 */ /* 0x000fe2000f8e0204 */
[----:B------:R-:W-:-:S05]  /*6b40*/  PLOP3.LUT P0, PT, PT, PT, UP0, 0x80, 0x0 ;  /* 0x000000000000781c */ /* 0x000fca0003f0f008 */
[----:B------:R-:W-:Y:S02]  /*6b50*/  IMAD.U32 R2, RZ, RZ, UR4 ;  /* 0x00000004ff027e24 */ /* 0x000fe4000f8e00ff */
[----:B------:R-:W-:Y:S01]  /*6b60*/  IMAD.U32 R3, RZ, RZ, UR5 ;  /* 0x00000005ff037e24 */ /* 0x000fe2000f8e00ff */
[----:B------:R-:W-:-:S05]  /*6b70*/  ULDC.64 UR4, c[0x0][0x780] ;  /* 0x0001e00000047ab9 */ /* 0x000fca0000000a00 */
[----:B------:R-:W2:Y:S01]  /*6b80*/  @P0 LDG.E R6, desc[UR46][R2.64] ;  /* 0x0000002e02060981 */ /* 0x000ea2000c1e1900 */
[----:B------:R-:W-:Y:S01]  /*6b90*/  UISETP.NE.U32.AND UP1, UPT, UR4, URZ, UPT ;  /* 0x0000003f0400728c */ /* 0x000fe2000bf25070 */
[----:B------:R-:W-:-:S03]  /*6ba0*/  ULDC UR6, c[0x0][0x280] ;  /* 0x0000a00000067ab9 */ /* 0x000fc60000000800 */
[----:B------:R-:W-:Y:S01]  /*6bb0*/  UISETP.NE.AND.EX UP1, UPT, UR5, URZ, UPT, UP1 ;  /* 0x0000003f0500728c */ /* 0x000fe2000bf25310 */
[----:B------:R-:W-:-:S05]  /*6bc0*/  IMAD.U32 R0, RZ, RZ, UR6 ;  /* 0x00000006ff007e24 */ /* 0x000fca000f8e00ff */
[----:B------:R-:W-:-:S05]  /*6bd0*/  PLOP3.LUT P1, PT, PT, PT, UP1, 0x80, 0x0 ;  /* 0x000000000000781c */ /* 0x000fca0003f2f018 */
[----:B------:R-:W-:Y:S02]  /*6be0*/  @UP1 ULDC.64 UR4, c[0x0][0x780] ;  /* 0x0001e00000041ab9 */ /* 0x000fe40000000a00 */
[----:B------:R-:W-:-:S06]  /*6bf0*/  @UP1 UIMAD.WIDE UR4, UR12, 0x4, UR4 ;  /* 0x000000040c0418a5 */ /* 0x000fcc000f8e0204 */
[----:B------:R-:W-:Y:S02]  /*6c00*/  IMAD.U32 R4, RZ, RZ, UR4 ;  /* 0x00000004ff047e24 */ /* 0x000fe4000f8e00ff */
[----:B------:R-:W-:-:S05]  /*6c10*/  IMAD.U32 R5, RZ, RZ, UR5 ;  /* 0x00000005ff057e24 */ /* 0x000fca000f8e00ff */
[----:B------:R1:W5:Y:S01]  /*6c20*/  @P1 LDG.E R0, desc[UR46][R4.64] ;  /* 0x0000002e04001981 */ /* 0x000362000c1e1900 */
[----:B------:R-:W-:Y:S01]  /*6c30*/  PLOP3.LUT P2, PT, PT, PT, UP0, 0x80, 0x0 ;  /* 0x000000000000781c */ /* 0x000fe20003f4f008 */
[----:B------:R-:W3:Y:S02]  /*6c40*/  S2UR UR13, SR_CTAID.Y ;  /* 0x00000000000d79c3 */ /* 0x000ee40000002600 */
[----:B---3--:R-:W-:-:S10]  /*6c50*/  USHF.R.S32.HI UR7, URZ, 0x1f, UR13 ;  /* 0x0000001f3f077899 */ /* 0x008fd4000801140d */
[----:B--2---:R-:W-:-:S13]  /*6c60*/  @P2 R2UR UR4, R6 ;  /* 0x00000000060422ca */ /* 0x004fda00000e0000 */
[----:B------:R-:W-:-:S04]  /*6c70*/  @UP0 ULEA UR4, UR12, UR4, 0x6 ;  /* 0x000000040c040291 */ /* 0x000fc8000f8e303f */
[----:B------:R-:W-:-:S04]  /*6c80*/  @UP0 USHF.R.S32.HI UR5, URZ, 0x1f, UR4 ;  /* 0x0000001f3f050899 */ /* 0x000fc80008011404 */
[----:B------:R-:W-:-:S04]  /*6c90*/  @UP0 ULEA.HI UR5, UR5, UR4, URZ, 0x6 ;  /* 0x0000000405050291 */ /* 0x000fc8000f8f303f */
[----:B------:R-:W-:-:S04]  /*6ca0*/  @UP0 USHF.R.S32.HI UR5, URZ, 0x6, UR5 ;  /* 0x000000063f050899 */ /* 0x000fc80008011405 */
[----:B------:R-:W-:Y:S01]  /*6cb0*/  @UP0 UIMAD UR6, UR5, 0x1800, URZ ;  /* 0x00001800050608a4 */ /* 0x000fe2000f8e023f */
[----:B-1----:R-:W-:Y:S11]  /*6cc0*/  @P1 BRA `(.L_x_524) ;  /* 0x0000000000101947 */ /* 0x002ff60003800000 */
[----:B------:R-:W-:Y:S05]  /*6cd0*/  @!P0 BRA `(.L_x_524) ;  /* 0x00000000000c8947 */ /* 0x000fea0003800000 */
[----:B------:R-:W2:Y:S04]  /*6ce0*/  LDG.E R5, desc[UR46][R2.64] ;  /* 0x0000002e02057981 */ /* 0x000ea8000c1e1900 */
[----:B-----5:R-:W2:Y:S02]  /*6cf0*/  LDG.E R0, desc[UR46][R2.64+0x4] ;  /* 0x0000042e02007981 */ /* 0x020ea4000c1e1900 */
[----:B--2---:R-:W-:-:S07]  /*6d00*/  IMAD.IADD R0, R0, 0x1, -R5 ;  /* 0x0000000100007824 */ /* 0x004fce00078e0a05 */
.L_x_524:
[----:B-----5:R-:W-:Y:S01]  /*6d10*/  ISETP.GE.AND P0, PT, R0, 0x1, PT ;  /* 0x000000010000780c */ /* 0x020fe20003f06270 */
[----:B------:R-:W-:Y:S01]  /*6d20*/  @UP0 USHF.R.S32.HI UR8, URZ, 0x1f, UR6 ;  /* 0x0000001f3f080899 */ /* 0x000fe20008011406 */
[----:B------:R-:W-:Y:S01]  /*6d30*/  UMOV UR4, URZ ;  /* 0x0000003f00047c82 */ /* 0x000fe20008000000 */
[----:B------:R-:W-:Y:S01]  /*6d40*/  UMOV UR5, URZ ;  /* 0x0000003f00057c82 */ /* 0x000fe20008000000 */
[----:B------:R-:W-:-:S04]  /*6d50*/  @UP0 UMOV UR4, UR6 ;  /* 0x0000000600040c82 */ /* 0x000fc80008000000 */
[----:B------:R-:W-:-:S05]  /*6d60*/  @UP0 UMOV UR5, UR8 ;  /* 0x0000000800050c82 */ /* 0x000fca0008000000 */
[----:B------:R-:W-:Y:S05]  /*6d70*/  @!P0 BRA `(.L_x_480) ;  /* 0x0000003000fc8947 */ /* 0x000fea0003800000 */
[----:B------:R-:W-:Y:S01]  /*6d80*/  ULDC.64 UR8, c[0x0][0x2d8] ;  /* 0x0000b60000087ab9 */ /* 0x000fe20000000a00 */
[C---:B------:R-:W-:Y:S01]  /*6d90*/  VIADD R2, R0.reuse, 0x3f ;  /* 0x0000003f00027836 */ /* 0x040fe20000000000 */
[----:B------:R-:W-:Y:S01]  /*6da0*/  UIMAD UR7, UR7, UR8, URZ ;  /* 0x00000008070772a4 */ /* 0x000fe2000f8e023f */
[----:B------:R-:W-:Y:S01]  /*6db0*/  ISETP.GE.AND P1, PT, R0, 0x41, PT ;  /* 0x000000410000780c */ /* 0x000fe20003f26270 */
[----:B------:R-:W-:Y:S02]  /*6dc0*/  USHF.R.S32.HI UR6, URZ, 0x1f, UR12 ;  /* 0x0000001f3f067899 */ /* 0x000fe4000801140c */
[----:B------:R-:W-:Y:S01]  /*6dd0*/  UIMAD.WIDE.U32 UR10, UR13, UR8, URZ ;  /* 0x000000080d0a72a5 */ /* 0x000fe2000f8e003f */
[----:B------:R-:W-:Y:S01]  /*6de0*/  SHF.R.S32.HI R3, RZ, 0x1f, R2 ;  /* 0x0000001fff037819 */ /* 0x000fe20000011402 */
[----:B------:R-:W-:Y:S02]  /*6df0*/  UIMAD UR7, UR13, UR9, UR7 ;  /* 0x000000090d0772a4 */ /* 0x000fe4000f8e0207 */
[----:B------:R-:W-:Y:S01]  /*6e00*/  UIADD3 UR8, UP1, UR4, UR10, URZ ;  /* 0x0000000a04087290 */ /* 0x000fe2000ff3e03f */
[----:B------:R-:W-:Y:S01]  /*6e10*/  LEA.HI R3, R3, R2, RZ, 0x6 ;  /* 0x0000000203037211 */ /* 0x000fe200078f30ff */
[----:B------:R-:W-:-:S02]  /*6e20*/  UIADD3 UR7, UR11, UR7, URZ ;  /* 0x000000070b077290 */ /* 0x000fc4000fffe03f */
[----:B------:R-:W-:Y:S01]  /*6e30*/  USEL UR6, UR6, URZ, !UP0 ;  /* 0x0000003f06067287 */ /* 0x000fe2000c000000 */
[----:B------:R-:W-:Y:S01]  /*6e40*/  SHF.R.S32.HI R3, RZ, 0x6, R3 ;  /* 0x00000006ff037819 */ /* 0x000fe20000011403 */
[----:B------:R-:W-:Y:S01]  /*6e50*/  ULDC.64 UR14, c[0x0][0x2e0] ;  /* 0x0000b800000e7ab9 */ /* 0x000fe20000000a00 */
[----:B------:R-:W-:Y:S02]  /*6e60*/  USEL UR13, UR12, URZ, !UP0 ;  /* 0x0000003f0c0d7287 */ /* 0x000fe4000c000000 */
[----:B------:R-:W-:Y:S01]  /*6e70*/  UIADD3.X UR9, UR5, UR7, URZ, UP1, !UPT ;  /* 0x0000000705097290 */ /* 0x000fe20008ffe43f */
[----:B------:R-:W-:Y:S01]  /*6e80*/  VIMNMX R3, R3, 0x1, !PT ;  /* 0x0000000103037848 */ /* 0x000fe20007fe0100 */
[----:B------:R-:W-:Y:S02]  /*6e90*/  UIMAD UR6, UR6, UR14, URZ ;  /* 0x0000000e060672a4 */ /* 0x000fe4000f8e023f */
[----:B------:R-:W-:Y:S01]  /*6ea0*/  UIMAD.WIDE.U32 UR8, UR13, UR14, UR8 ;  /* 0x0000000e0d0872a5 */ /* 0x000fe2000f8e0008 */
[----:B------:R-:W-:Y:S01]  /*6eb0*/  LOP3.LUT R2, R3, 0x1, RZ, 0xc0, !PT ;  /* 0x0000000103027812 */ /* 0x000fe200078ec0ff */
[----:B------:R-:W-:Y:S01]  /*6ec0*/  UIMAD UR12, UR13, UR15, UR6 ;  /* 0x0000000f0d0c72a4 */ /* 0x000fe2000f8e0206 */
[----:B------:R-:W-:-:S03]  /*6ed0*/  ELECT P0, URZ, PT ;  /* 0x00000000003f782f */ /* 0x000fc60003800000 */
[----:B------:R-:W-:Y:S01]  /*6ee0*/  UIADD3 UR19, UR9, UR12, URZ ;  /* 0x0000000c09137290 */ /* 0x000fe2000fffe03f */
[----:B------:R-:W-:Y:S01]  /*6ef0*/  UMOV UR6, URZ ;  /* 0x0000003f00067c82 */ /* 0x000fe20008000000 */
[----:B------:R-:W-:Y:S10]  /*6f00*/  @!P1 BRA `(.L_x_525) ;  /* 0x0000000400889947 */ /* 0x000ff40003800000 */
[----:B------:R-:W-:Y:S01]  /*6f10*/  UMOV UR6, UR10 ;  /* 0x0000000a00067c82 */ /* 0x000fe20008000000 */
[----:B------:R-:W-:Y:S01]  /*6f20*/  ULDC.64 UR10, c[0x0][0x2c0] ;  /* 0x0000b000000a7ab9 */ /* 0x000fe20000000a00 */
[----:B------:R-:W-:Y:S01]  /*6f30*/  UIMAD.WIDE.U32 UR6, UR13, UR14, UR6 ;  /* 0x0000000e0d0672a5 */ /* 0x000fe2000f8e0006 */
[----:B------:R-:W-:Y:S01]  /*6f40*/  IMAD.IADD R0, R3, 0x1, -R2 ;  /* 0x0000000103007824 */ /* 0x000fe200078e0a02 */
[----:B------:R-:W-:Y:S02]  /*6f50*/  ULDC.64 UR20, c[0x0][0x2c0] ;  /* 0x0000b00000147ab9 */ /* 0x000fe40000000a00 */
[----:B------:R-:W-:-:S04]  /*6f60*/  UIADD3 UR15, UP0, UR4, UR6, URZ ;  /* 0x00000006040f7290 */ /* 0x000fc8000ff1e03f */
[----:B------:R-:W-:Y:S02]  /*6f70*/  UIADD3.X UR4, UR5, UR12, UR7, UP0, !UPT ;  /* 0x0000000c05047290 */ /* 0x000fe400087fe407 */
[----:B------:R-:W-:Y:S01]  /*6f80*/  ULEA UR14, UP0, UR15, UR10, 0x2 ;  /* 0x0000000a0f0e7291 */ /* 0x000fe2000f80103f */
[----:B------:R-:W-:-:S03]  /*6f90*/  UMOV UR5, URZ ;  /* 0x0000003f00057c82 */ /* 0x000fc60008000000 */
[----:B------:R-:W-:Y:S02]  /*6fa0*/  ULEA.HI.X UR15, UR15, UR11, UR4, 0x2, UP0 ;  /* 0x0000000b0f0f7291 */ /* 0x000fe400080f1404 */
[----:B------:R-:W-:Y:S02]  /*6fb0*/  UIADD3 UR10, UP0, UR14, 0x3000, URZ ;  /* 0x000030000e0a7890 */ /* 0x000fe4000ff1e03f */
[----:B------:R-:W-:Y:S02]  /*6fc0*/  UIADD3 UR12, UP1, UR14, 0x6000, URZ ;  /* 0x000060000e0c7890 */ /* 0x000fe4000ff3e03f */
[----:B------:R-:W-:Y:S02]  /*6fd0*/  UIADD3 UR14, UP2, UR14, 0x9000, URZ ;  /* 0x000090000e0e7890 */ /* 0x000fe4000ff5e03f */
[----:B------:R-:W-:Y:S02]  /*6fe0*/  UIADD3.X UR11, URZ, UR15, URZ, UP0, !UPT ;  /* 0x0000000f3f0b7290 */ /* 0x000fe400087fe43f */
[----:B------:R-:W-:-:S02]  /*6ff0*/  UIADD3.X UR13, URZ, UR15, URZ, UP1, !UPT ;  /* 0x0000000f3f0d7290 */ /* 0x000fc40008ffe43f */
[----:B------:R-:W-:Y:S01]  /*7000*/  UIADD3.X UR15, URZ, UR15, URZ, UP2, !UPT ;  /* 0x0000000f3f0f7290 */ /* 0x000fe200097fe43f */
[----:B------:R-:W-:-:S11]  /*7010*/  UMOV UR4, URZ ;  /* 0x0000003f00047c82 */ /* 0x000fd60008000000 */
.L_x_538:
        /* <DEDUP_REMOVED lines=21> */
.L_x_527:
[----:B------:R-:W-:Y:S05]  /*7170*/  BSYNC B0 ;  /* 0x0000000000007941 */ /* 0x000fea0003800000 */
.L_x_526:
        /* <DEDUP_REMOVED lines=13> */
.L_x_529:
[----:B------:R-:W-:Y:S05]  /*7250*/  BSYNC B0 ;  /* 0x0000000000007941 */ /* 0x000fea0003800000 */
.L_x_528:
[----:B------:R-:W-:Y:S06]  /*7260*/  BAR.ARV 0xa, 0xa0 ;  /* 0x0282800000007b1d */ /* 0x000fec0000002000 */
[----:B------:R-:W-:Y:S04]  /*7270*/  BSSY B0, `(.L_x_530) ;  /* 0x0000003000007945 */ /* 0x000fe80003800000 */
[----:B------:R-:W-:Y:S05]  /*7280*/  @!P0 BRA `(.L_x_531) ;  /* 0x0000000000048947 */ /* 0x000fea0003800000 */
[----:B------:R-:W-:-:S04]  /*7290*/  DEPBAR.LE SB0, 0x0 ;  /* 0x000080000000791a */ /* 0x000fc80000000000 */
.L_x_531:
[----:B------:R-:W-:Y:S05]  /*72a0*/  BSYNC B0 ;  /* 0x0000000000007941 */ /* 0x000fea0003800000 */
.L_x_530:
        /* <DEDUP_REMOVED lines=13> */
.L_x_533:
[----:B------:R-:W-:Y:S05]  /*7380*/  BSYNC B0 ;  /* 0x0000000000007941 */ /* 0x000fea0003800000 */
.L_x_532:
        /* <DEDUP_REMOVED lines=13> */
.L_x_535:
[----:B------:R-:W-:Y:S05]  /*7460*/  BSYNC B0 ;  /* 0x0000000000007941 */ /* 0x000fea0003800000 */
.L_x_534:
[----:B------:R-:W-:Y:S01]  /*7470*/  VIADD R0, R0, 0xfffffffe ;  /* 0xfffffffe00007836 */ /* 0x000fe20000000000 */
[----:B------:R-:W-:Y:S06]  /*7480*/  BAR.ARV 0xa, 0xa0 ;  /* 0x0282800000007b1d */ /* 0x000fec0000002000 */
[----:B------:R-:W-:Y:S01]  /*7490*/  BSSY B0, `(.L_x_536) ;  /* 0x0000004000007945 */ /* 0x000fe20003800000 */
[----:B------:R-:W-:-:S03]  /*74a0*/  ISETP.NE.AND P1, PT, R0, RZ, PT ;  /* 0x000000ff0000720c */ /* 0x000fc60003f25270 */
[----:B------:R-:W-:Y:S10]  /*74b0*/  @!P0 BRA `(.L_x_537) ;  /* 0x0000000000048947 */ /* 0x000ff40003800000 */
[----:B------:R-:W-:-:S04]  /*74c0*/  DEPBAR.LE SB0, 0x0 ;  /* 0x000080000000791a */ /* 0x000fc80000000000 */
.L_x_537:
[----:B------:R-:W-:Y:S05]  /*74d0*/  BSYNC B0 ;  /* 0x0000000000007941 */ /* 0x000fea0003800000 */
.L_x_536:
[----:B------:R-:W-:Y:S06]  /*74e0*/  BAR.ARV 0xb, 0xa0 ;  /* 0x02c2800000007b1d */ /* 0x000fec0000002000 */
[----:B------:R-:W-:Y:S02]  /*74f0*/  UIADD3 UR5, UR5, 0x2, URZ ;  /* 0x0000000205057890 */ /* 0x000fe4000fffe03f */
[----:B------:R-:W-:Y:S01]  /*7500*/  UIADD3 UR4, UR4, 0x1, URZ ;  /* 0x0000000104047890 */ /* 0x000fe2000fffe03f */
[----:B------:R-:W-:Y:S11]  /*7510*/  @P1 BRA `(.L_x_538) ;  /* 0xfffffff800c01947 */ /* 0x000ff6000383ffff */
[----:B------:R-:W-:-:S12]  /*7520*/  UIADD3 UR6, UR16, 0x3000, URZ ;  /* 0x0000300010067890 */ /* 0x000fd8000fffe03f */
.L_x_525:
        /* <DEDUP_REMOVED lines=10> */
[----:B------:R-:W-:Y:S01]  /*75d0*/  ULEA UR4, UP0, UR11, UR4, 0x2 ;  /* 0x000000040b047291 */ /* 0x000fe2000f80103f */
[----:B------:R-:W-:-:S03]  /*75e0*/  UMOV UR13, 0x14f00000 ;  /* 0x14f00000000d7882 */ /* 0x000fc60000000000 */
[----:B------:R-:W-:-:S03]  /*75f0*/  ULEA.HI.X UR5, UR11, UR5, UR12, 0x2, UP0 ;  /* 0x000000050b057291 */ /* 0x000fc600080f140c */
[----:B------:R-:W-:Y:S01]  /*7600*/  UMOV UR12, 0x0 ;  /* 0x00000000000c7882 */ /* 0x000fe20000000000 */
[----:B-1----:R-:W-:-:S03]  /*7610*/  ULEA UR7, UR10, UR7, 0x18 ;  /* 0x000000070a077291 */ /* 0x002fc6000f8ec03f */
[----:B------:R-:W-:Y:S01]  /*7620*/  UMOV UR10, 0x300 ;  /* 0x00000300000a7882 */ /* 0x000fe20000000000 */
[----:B------:R-:W-:-:S09]  /*7630*/  UIADD3 UR7, UR7, 0xc000, URZ ;  /* 0x0000c00007077890 */ /* 0x000fd2000fffe03f */
[----:B------:R1:W-:Y:S02]  /*7640*/  UBLKRED.G.S.ADD.F32.RN [UR4], [UR7], UR10, desc[UR12] ;  /* 0x00000c04070073bb */ /* 0x0003e400080a140a */
[----:B-1----:R0:W-:Y:S02]  /*7650*/  UTMACMDFLUSH ;  /* 0x00000000000079b7 */ /* 0x0021e40000000000 */
.L_x_540:
[----:B------:R-:W-:Y:S05]  /*7660*/  BSYNC B0 ;  /* 0x0000000000007941 */ /* 0x000fea0003800000 */
.L_x_539:
[----:B------:R-:W-:Y:S06]  /*7670*/  BAR.SYNC.DEFER_BLOCKING 0xe, 0xa0 ;  /* 0x0382800000007b1d */ /* 0x000fec0000010000 */
[----:B------:R-:W-:Y:S04]  /*7680*/  BSSY B0, `(.L_x_541) ;  /* 0x0000012000007945 */ /* 0x000fe80003800000 */
[----:B------:R-:W-:Y:S05]  /*7690*/  @!P0 BRA `(.L_x_542) ;  /* 0x0000000000408947 */ /* 0x000fea0003800000 */
[----:B------:R-:W1:Y:S01]  /*76a0*/  S2UR UR7, SR_CgaCtaId ;  /* 0x00000000000779c3 */ /* 0x000e620000008800 */
[----:B------:R-:W-:Y:S01]  /*76b0*/  UIADD3 UR4, UR6, 0xc00, URZ ;  /* 0x00000c0006047890 */ /* 0x000fe2000fffe03f */
[----:B------:R-:W-:Y:S01]  /*76c0*/  UMOV UR5, 0x400 ;  /* 0x0000040000057882 */ /* 0x000fe20000000000 */
[----:B------:R-:W-:Y:S02]  /*76d0*/  ULDC.64 UR10, c[0x0][0x2c0] ;  /* 0x0000b000000a7ab9 */ /* 0x000fe40000000a00 */
[----:B------:R-:W-:Y:S01]  /*76e0*/  UIADD3 UR12, UP0, UR4, UR8, URZ ;  /* 0x00000008040c7290 */ /* 0x000fe2000ff1e03f */
[----:B------:R-:W-:Y:S01]  /*76f0*/  UMOV UR13, 0x14f00000 ;  /* 0x14f00000000d7882 */ /* 0x000fe20000000000 */
[----:B-1----:R-:W-:Y:S02]  /*7700*/  ULEA UR7, UR7, UR5, 0x18 ;  /* 0x0000000507077291 */ /* 0x002fe4000f8ec03f */
[----:B------:R-:W-:Y:S02]  /*7710*/  ULEA.HI.X.SX32 UR5, UR4, UR19, 0x1, UP0 ;  /* 0x0000001304057291 */ /* 0x000fe400080f0e3f */
[----:B------:R-:W-:-:S02]  /*7720*/  ULEA UR4, UP0, UR12, UR10, 0x2 ;  /* 0x0000000a0c047291 */ /* 0x000fc4000f80103f */
[----:B------:R-:W-:Y:S02]  /*7730*/  UIADD3 UR7, UR7, 0xf000, URZ ;  /* 0x0000f00007077890 */ /* 0x000fe4000fffe03f */
[----:B------:R-:W-:Y:S01]  /*7740*/  ULEA.HI.X UR5, UR12, UR11, UR5, 0x2, UP0 ;  /* 0x0000000b0c057291 */ /* 0x000fe200080f1405 */
[----:B------:R-:W-:Y:S02]  /*7750*/  UMOV UR10, 0x300 ;  /* 0x00000300000a7882 */ /* 0x000fe40000000000 */
[----:B------:R-:W-:-:S06]  /*7760*/  UMOV UR12, 0x0 ;  /* 0x00000000000c7882 */ /* 0x000fcc0000000000 */
[----:B------:R1:W-:Y:S01]  /*7770*/  UBLKRED.G.S.ADD.F32.RN [UR4], [UR7], UR10, desc[UR12] ;  /* 0x00000c04070073bb */ /* 0x0003e200080a140a */
[----:B------:R0:W-:Y:S01]  /*7780*/  UTMACMDFLUSH ;  /* 0x00000000000079b7 */ /* 0x0001e20000000000 */
[----:B-1----:R-:W-:-:S04]  /*7790*/  DEPBAR.LE SB0, 0x1 ;  /* 0x000080400000791a */ /* 0x002fc80000000000 */
.L_x_542:
[----:B------:R-:W-:Y:S05]  /*77a0*/  BSYNC B0 ;  /* 0x0000000000007941 */ /* 0x000fea0003800000 */
.L_x_541:
[----:B------:R-:W-:Y:S06]  /*77b0*/  BAR.ARV 0xa, 0xa0 ;  /* 0x0282800000007b1d */ /* 0x000fec0000002000 */
[----:B------:R-:W-:Y:S04]  /*77c0*/  BSSY B0, `(.L_x_543) ;  /* 0x0000003000007945 */ /* 0x000fe80003800000 */
[----:B------:R-:W-:Y:S05]  /*77d0*/  @!P0 BRA `(.L_x_544) ;  /* 0x0000000000048947 */ /* 0x000fea0003800000 */
[----:B------:R-:W-:-:S04]  /*77e0*/  DEPBAR.LE SB0, 0x0 ;  /* 0x000080000000791a */ /* 0x000fc80000000000 */
.L_x_544:
[----:B------:R-:W-:Y:S05]  /*77f0*/  BSYNC B0 ;  /* 0x0000000000007941 */ /* 0x000fea0003800000 */
.L_x_543:
[----:B------:R-:W-:Y:S06]  /*7800*/  BAR.ARV 0xb, 0xa0 ;  /* 0x02c2800000007b1d */ /* 0x000fec0000002000 */
[----:B------:R-:W-:Y:S05]  /*7810*/  BRA `(.L_x_480) ;  /* 0x0000002800547947 */ /* 0x000fea0003800000 */
.L_x_520:
[----:B------:R-:W-:Y:S01]  /*7820*/  ULDC.64 UR4, c[0x0][0x8d8] ;  /* 0x0002360000047ab9 */ /* 0x000fe20000000a00 */
[----:B------:R-:W1:Y:S01]  /*7830*/  S2UR UR13, SR_CTAID.Z ;  /* 0x00000000000d79c3 */ /* 0x000e620000002700 */
[----:B------:R-:W-:-:S04]  /*7840*/  ISETP.NE.U32.AND P0, PT, RZ, UR4, PT ;  /* 0x00000004ff007c0c */ /* 0x000fc8000bf05070 */
[----:B------:R-:W-:-:S03]  /*7850*/  ISETP.NE.AND.EX P0, PT, RZ, UR5, PT, P0 ;  /* 0x00000005ff007c0c */ /* 0x000fc6000bf05300 */
[----:B------:R-:W2:Y:S10]  /*7860*/  S2UR UR20, SR_CTAID.Y ;  /* 0x00000000001479c3 */ /* 0x000eb40000002600 */
[----:B------:R-:W-:Y:S05]  /*7870*/  @!P0 BRA `(.L_x_545) ;  /* 0x00000000001c8947 */ /* 0x000fea0003800000 */
[----:B------:R-:W-:Y:S02]  /*7880*/  ULDC.64 UR4, c[0x0][0x8d8] ;  /* 0x0002360000047ab9 */ /* 0x000fe40000000a00 */
[----:B-1----:R-:W-:-:S06]  /*7890*/  UIMAD.WIDE UR4, UR13, 0x4, UR4 ;  /* 0x000000040d0478a5 */ /* 0x002fcc000f8e0204 */
[----:B------:R-:W-:Y:S02]  /*78a0*/  IMAD.U32 R2, RZ, RZ, UR4 ;  /* 0x00000004ff027e24 */ /* 0x000fe4000f8e00ff */
[----:B------:R-:W-:-:S05]  /*78b0*/  IMAD.U32 R3, RZ, RZ, UR5 ;  /* 0x00000005ff037e24 */ /* 0x000fca000f8e00ff */
[----:B------:R-:W3:Y:S02]  /*78c0*/  LDG.E R2, desc[UR46][R2.64] ;  /* 0x0000002e02027981 */ /* 0x000ee4000c1e1900 */
[----:B---3--:R-:W-:Y:S01]  /*78d0*/  R2UR UR4, R2 ;  /* 0x00000000020472ca */ /* 0x008fe200000e0000 */
[----:B------:R-:W-:-:S14]  /*78e0*/  BRA `(.L_x_546) ;  /* 0x00000000003c7947 */ /* 0x000fdc0003800000 */
.L_x_545:
        /* <DEDUP_REMOVED lines=8> */
[----:B------:R-:W3:Y:S04]  /*7970*/  LDG.E R0, desc[UR46][R2.64] ;  /* 0x0000002e02007981 */ /* 0x000ee8000c1e1900 */
[----:B------:R-:W4:Y:S01]  /*7980*/  LDG.E R4, desc[UR46][R2.64+0x4] ;  /* 0x0000042e02047981 */ /* 0x000f22000c1e1900 */
[----:B---3--:R-:W-:Y:S02]  /*7990*/  R2UR UR4, R0 ;  /* 0x00000000000472ca */ /* 0x008fe400000e0000 */
[----:B----4-:R-:W-:-:S13]  /*79a0*/  R2UR UR5, R4 ;  /* 0x00000000040572ca */ /* 0x010fda00000e0000 */
[----:B------:R-:W-:Y:S01]  /*79b0*/  UIADD3 UR4, -UR4, UR5, URZ ;  /* 0x0000000504047290 */ /* 0x000fe2000fffe13f */
[----:B------:R-:W-:Y:S11]  /*79c0*/  BRA `(.L_x_546) ;  /* 0x0000000000047947 */ /* 0x000ff60003800000 */
.L_x_547:
[----:B------:R-:W-:-:S05]  /*79d0*/  ULDC UR4, c[0x0][0x8bc] ;  /* 0x00022f0000047ab9 */ /* 0x000fca0000000800 */
.L_x_546:
[----:B------:R-:W3:Y:S01]  /*79e0*/  S2UR UR8, SR_CTAID.X ;  /* 0x00000000000879c3 */ /* 0x000ee20000002500 */
[----:B------:R-:W-:Y:S02]  /*79f0*/  IMAD.MOV.U32 R9, RZ, RZ, 0x1 ;  /* 0x00000001ff097424 */ /* 0x000fe400078e00ff */
[----:B------:R-:W-:Y:S01]  /*7a00*/  IMAD.MOV.U32 R0, RZ, RZ, RZ ;  /* 0x000000ffff007224 */ /* 0x000fe200078e00ff */
[----:B---3--:R-:W-:-:S04]  /*7a10*/  USHF.L.U32 UR8, UR8, 0x7, URZ ;  /* 0x0000000708087899 */ /* 0x008fc8000800063f */
[----:B------:R-:W-:-:S04]  /*7a20*/  UISETP.GE.AND UP0, UPT, UR8, UR4, UPT ;  /* 0x000000040800728c */ /* 0x000fc8000bf06270 */
[----:B-1----:R-:W-:-:S06]  /*7a30*/  USEL UR13, UR13, 0xffffffff, !UP0 ;  /* 0xffffffff0d0d7887 */ /* 0x002fcc000c000000 */
[----:B------:R-:W-:-:S13]  /*7a40*/  ISETP.LE.AND P0, PT, RZ, UR13, PT ;  /* 0x0000000dff007c0c */ /* 0x000fda000bf03270 */
[----:B------:R-:W-:Y:S05]  /*7a50*/  @!P0 BRA `(.L_x_548) ;  /* 0x0000002400308947 */ /* 0x000fea0003800000 */
[----:B------:R-:W-:Y:S01]  /*7a60*/  ULDC.64 UR14, c[0x0][0x770] ;  /* 0x0001dc00000e7ab9 */ /* 0x000fe20000000a00 */
[----:B------:R-:W-:Y:S01]  /*7a70*/  ULDC.64 UR4, c[0x0][0x778] ;  /* 0x0001de0000047ab9 */ /* 0x000fe20000000a00 */
[----:B------:R-:W-:Y:S01]  /*7a80*/  UISETP.NE.U32.AND UP1, UPT, UR14, URZ, UPT ;  /* 0x0000003f0e00728c */ /* 0x000fe2000bf25070 */
[----:B------:R-:W-:Y:S01]  /*7a90*/  ULDC.64 UR6, c[0x0][0x770] ;  /* 0x0001dc0000067ab9 */ /* 0x000fe20000000a00 */
[----:B------:R-:W-:Y:S02]  /*7aa0*/  UISETP.NE.U32.AND UP0, UPT, UR4, URZ, UPT ;  /* 0x0000003f0400728c */ /* 0x000fe4000bf05070 */
[----:B------:R-:W-:Y:S02]  /*7ab0*/  UISETP.NE.AND.EX UP1, UPT, UR15, URZ, UPT, UP1 ;  /* 0x0000003f0f00728c */ /* 0x000fe4000bf25310 */
[----:B------:R-:W-:Y:S02]  /*7ac0*/  UIMAD.WIDE UR6, UR13, 0x4, UR6 ;  /* 0x000000040d0678a5 */ /* 0x000fe4000f8e0206 */
[----:B------:R-:W-:-:S02]  /*7ad0*/  UISETP.NE.AND.EX UP0, UPT, UR5, URZ, UPT, UP0 ;  /* 0x0000003f0500728c */ /* 0x000fc4000bf05300 */
[----:B------:R-:W-:Y:S01]  /*7ae0*/  PLOP3.LUT P0, PT, PT, PT, UP1, 0x80, 0x0 ;  /* 0x000000000000781c */ /* 0x000fe20003f0f018 */
[----:B------:R-:W-:Y:S01]  /*7af0*/  ULDC.64 UR10, c[0x0][0x780] ;  /* 0x0001e000000a7ab9 */ /* 0x000fe20000000a00 */
[----:B------:R-:W-:Y:S02]  /*7b00*/  IMAD.U32 R2, RZ, RZ, UR6 ;  /* 0x00000006ff027e24 */ /* 0x000fe4000f8e00ff */
[----:B------:R-:W-:Y:S01]  /*7b10*/  IMAD.U32 R3, RZ, RZ, UR7 ;  /* 0x00000007ff037e24 */ /* 0x000fe2000f8e00ff */
[----:B------:R-:W-:-:S04]  /*7b20*/  UISETP.NE.U32.AND UP2, UPT, UR10, URZ, UPT ;  /* 0x0000003f0a00728c */ /* 0x000fc8000bf45070 */
[----:B------:R-:W-:Y:S01]  /*7b30*/  UISETP.NE.AND.EX UP2, UPT, UR11, URZ, UPT, UP2 ;  /* 0x0000003f0b00728c */ /* 0x000fe2000bf45320 */
[----:B------:R-:W-:-:S03]  /*7b40*/  @UP0 ULDC.64 UR4, c[0x0][0x778] ;  /* 0x0001de0000040ab9 */ /* 0x000fc60000000a00 */
[----:B------:R1:W3:Y:S01]  /*7b50*/  @P0 LDG.E R6, desc[UR46][R2.64] ;  /* 0x0000002e02060981 */ /* 0x0002e2000c1e1900 */
[----:B------:R-:W-:Y:S01]  /*7b60*/  @UP0 UIMAD.WIDE UR4, UR13, 0x4, UR4 ;  /* 0x000000040d0408a5 */ /* 0x000fe2000f8e0204 */
[----:B------:R-:W-:Y:S02]  /*7b70*/  PLOP3.LUT P1, PT, PT, PT, UP0, 0x80, 0x0 ;  /* 0x000000000000781c */ /* 0x000fe40003f2f008 */
[----:B------:R-:W-:-:S03]  /*7b80*/  PLOP3.LUT P2, PT, PT, PT, UP2, 0x80, 0x0 ;  /* 0x000000000000781c */ /* 0x000fc60003f4f028 */
[----:B-1----:R-:W-:Y:S02]  /*7b90*/  IMAD.U32 R2, RZ, RZ, UR4 ;  /* 0x00000004ff027e24 */ /* 0x002fe4000f8e00ff */
[----:B------:R-:W-:Y:S01]  /*7ba0*/  IMAD.U32 R3, RZ, RZ, UR5 ;  /* 0x00000005ff037e24 */ /* 0x000fe2000f8e00ff */
[----:B------:R-:W-:Y:S02]  /*7bb0*/  @UP2 ULDC.64 UR4, c[0x0][0x780] ;  /* 0x0001e00000042ab9 */ /* 0x000fe40000000a00 */
[----:B------:R-:W-:-:S03]  /*7bc0*/  @UP2 UIMAD.WIDE UR4, UR13, 0x4, UR4 ;  /* 0x000000040d0428a5 */ /* 0x000fc6000f8e0204 */
[----:B------:R1:W4:Y:S03]  /*7bd0*/  @P1 LDG.E R4, desc[UR46][R2.64] ;  /* 0x0000002e02041981 */ /* 0x000326000c1e1900 */
[----:B-1----:R-:W-:Y:S02]  /*7be0*/  IMAD.U32 R2, RZ, RZ, UR4 ;  /* 0x00000004ff027e24 */ /* 0x002fe4000f8e00ff */
[----:B------:R-:W-:-:S05]  /*7bf0*/  IMAD.U32 R3, RZ, RZ, UR5 ;  /* 0x00000005ff037e24 */ /* 0x000fca000f8e00ff */
[----:B------:R1:W2:Y:S02]  /*7c00*/  @P2 LDG.E R5, desc[UR46][R2.64] ;  /* 0x0000002e02052981 */ /* 0x0002a4000c1e1900 */
[----:B-1----:R-:W-:Y:S02]  /*7c10*/  IMAD.U32 R2, RZ, RZ, UR6 ;  /* 0x00000006ff027e24 */ /* 0x002fe4000f8e00ff */
[----:B------:R-:W-:-:S05]  /*7c20*/  IMAD.U32 R3, RZ, RZ, UR7 ;  /* 0x00000007ff037e24 */ /* 0x000fca000f8e00ff */
[----:B------:R1:W5:Y:S01]  /*7c30*/  @P0 LDG.E R0, desc[UR46][R2.64] ;  /* 0x0000002e02000981 */ /* 0x000362000c1e1900 */
[----:B------:R-:W-:Y:S01]  /*7c40*/  UMOV UR11, URZ ;  /* 0x0000003f000b7c82 */ /* 0x000fe20008000000 */
[----:B---3--:R-:W-:-:S13]  /*7c50*/  @P0 R2UR UR4, R6 ;  /* 0x00000000060402ca */ /* 0x008fda00000e0000 */
[----:B------:R-:W-:-:S04]  /*7c60*/  @UP1 ULEA UR4, UR13, UR4, 0x6 ;  /* 0x000000040d041291 */ /* 0x000fc8000f8e303f */
[----:B------:R-:W-:Y:S01]  /*7c70*/  @UP1 USHF.R.S32.HI UR5, URZ, 0x1f, UR4 ;  /* 0x0000001f3f051899 */ /* 0x000fe20008011404 */
[----:B----4-:R-:W-:Y:S02]  /*7c80*/  @P1 R2UR UR11, R4 ;  /* 0x00000000040b12ca */ /* 0x010fe400000e0000 */
[----:B------:R-:W-:Y:S01]  /*7c90*/  PLOP3.LUT P1, PT, PT, PT, UP1, 0x80, 0x0 ;  /* 0x000000000000781c */ /* 0x000fe20003f2f018 */
[----:B------:R-:W-:-:S03]  /*7ca0*/  @UP1 ULEA.HI UR4, UR5, UR4, URZ, 0x6 ;  /* 0x0000000405041291 */ /* 0x000fc6000f8f303f */
[----:B------:R-:W-:Y:S01]  /*7cb0*/  ULDC UR5, c[0x0][0x280] ;  /* 0x0000a00000057ab9 */ /* 0x000fe20000000800 */
[----:B--2---:R-:W-:Y:S01]  /*7cc0*/  @P2 R2UR UR5, R5 ;  /* 0x00000000050522ca */ /* 0x004fe200000e0000 */
[----:B-1----:R-:W-:-:S14]  /*7cd0*/  @P2 BRA `(.L_x_549) ;  /* 0x0000000000202947 */ /* 0x002fdc0003800000 */
[----:B------:R-:W-:Y:S05]  /*7ce0*/  @!P0 BRA `(.L_x_549) ;  /* 0x00000000001c8947 */ /* 0x000fea0003800000 */
[----:B------:R-:W-:Y:S02]  /*7cf0*/  IMAD.U32 R2, RZ, RZ, UR6 ;  /* 0x00000006ff027e24 */ /* 0x000fe4000f8e00ff */
[----:B------:R-:W-:-:S05]  /*7d00*/  IMAD.U32 R3, RZ, RZ, UR7 ;  /* 0x00000007ff037e24 */ /* 0x000fca000f8e00ff */
[----:B------:R-:W2:Y:S04]  /*7d10*/  LDG.E R4, desc[UR46][R2.64] ;  /* 0x0000002e02047981 */ /* 0x000ea8000c1e1900 */
[----:B------:R-:W3:Y:S01]  /*7d20*/  LDG.E R5, desc[UR46][R2.64+0x4] ;  /* 0x0000042e02057981 */ /* 0x000ee2000c1e1900 */
[----:B--2---:R-:W-:Y:S02]  /*7d30*/  R2UR UR6, R4 ;  /* 0x00000000040672ca */ /* 0x004fe400000e0000 */
[----:B---3--:R-:W-:-:S13]  /*7d40*/  R2UR UR5, R5 ;  /* 0x00000000050572ca */ /* 0x008fda00000e0000 */
[----:B------:R-:W-:-:S12]  /*7d50*/  UIADD3 UR5, -UR6, UR5, URZ ;  /* 0x0000000506057290 */ /* 0x000fd8000fffe13f */
.L_x_549:
[----:B------:R-:W-:Y:S02]  /*7d60*/  UISETP.GE.AND UP2, UPT, UR5, 0x1, UPT ;  /* 0x000000010500788c */ /* 0x000fe4000bf46270 */
[----:B------:R-:W-:Y:S01]  /*7d70*/  @UP1 ULOP3.LUT UR4, UR4, 0xffffffc0, URZ, 0xc0, !UPT ;  /* 0xffffffc004041892 */ /* 0x000fe2000f8ec03f */
[----:B------:R-:W-:Y:S01]  /*7d80*/  UMOV UR43, URZ ;  /* 0x0000003f002b7c82 */ /* 0x000fe20008000000 */
[----:B------:R-:W-:Y:S02]  /*7d90*/  UMOV UR6, URZ ;  /* 0x0000003f00067c82 */ /* 0x000fe40008000000 */
[----:B------:R-:W-:Y:S01]  /*7da0*/  PLOP3.LUT P0, PT, PT, PT, UP2, 0x80, 0x0 ;  /* 0x000000000000781c */ /* 0x000fe20003f0f028 */
[----:B------:R-:W-:Y:S01]  /*7db0*/  @UP1 USHF.R.S32.HI UR9, URZ, 0x1f, UR4 ;  /* 0x0000001f3f091899 */ /* 0x000fe20008011404 */
[----:B-----5:R-:W-:Y:S01]  /*7dc0*/  @P1 R2UR UR43, R0 ;  /* 0x00000000002b12ca */ /* 0x020fe200000e0000 */
[----:B------:R-:W-:Y:S01]  /*7dd0*/  UMOV UR7, URZ ;  /* 0x0000003f00077c82 */ /* 0x000fe20008000000 */
[----:B------:R-:W-:Y:S01]  /*7de0*/  @UP1 UMOV UR6, UR4 ;  /* 0x0000000400061c82 */ /* 0x000fe20008000000 */
[----:B------:R-:W-:-:S03]  /*7df0*/  IMAD.MOV.U32 R0, RZ, RZ, RZ ;  /* 0x000000ffff007224 */ /* 0x000fc600078e00ff */
[----:B------:R-:W-:-:S05]  /*7e00*/  @UP1 UMOV UR7, UR9 ;  /* 0x0000000900071c82 */ /* 0x000fca0008000000 */
[----:B------:R-:W-:Y:S05]  /*7e10*/  @!P0 BRA `(.L_x_548) ;  /* 0x0000002000408947 */ /* 0x000fea0003800000 */
[----:B------:R-:W-:Y:S01]  /*7e20*/  USHF.R.S32.HI UR10, URZ, 0x1f, UR20 ;  /* 0x0000001f3f0a7899 */ /* 0x000fe20008011414 */
[----:B------:R-:W-:Y:S01]  /*7e30*/  BSSY B0, `(.L_x_548) ;  /* 0x000020e000007945 */ /* 0x000fe20003800000 */
[----:B------:R-:W-:Y:S01]  /*7e40*/  ULDC.64 UR16, c[0x0][0x718] ;  /* 0x0001c60000107ab9 */ /* 0x000fe20000000a00 */
[----:B------:R-:W-:Y:S01]  /*7e50*/  UISETP.NE.U32.AND UP1, UPT, UR14, URZ, UPT ;  /* 0x0000003f0e00728c */ /* 0x000fe2000bf25070 */
[----:B------:R-:W-:Y:S01]  /*7e60*/  IMAD.MOV.U32 R0, RZ, RZ, RZ ;  /* 0x000000ffff007224 */ /* 0x000fe200078e00ff */
[----:B------:R-:W-:Y:S02]  /*7e70*/  UIMAD UR4, UR10, UR16, URZ ;  /* 0x000000100a0472a4 */ /* 0x000fe4000f8e023f */
[----:B------:R-:W-:Y:S02]  /*7e80*/  UISETP.NE.AND.EX UP1, UPT, UR15, URZ, UPT, UP1 ;  /* 0x0000003f0f00728c */ /* 0x000fe4000bf25310 */
[----:B------:R-:W-:Y:S02]  /*7e90*/  UIMAD UR9, UR20, UR17, UR4 ;  /* 0x00000011140972a4 */ /* 0x000fe4000f8e0204 */
[----:B------:R-:W-:Y:S01]  /*7ea0*/  USHF.R.S32.HI UR4, URZ, 0x1f, UR13 ;  /* 0x0000001f3f047899 */ /* 0x000fe2000801140d */
[----:B------:R-:W-:Y:S01]  /*7eb0*/  UMOV UR14, UR6 ;  /* 0x00000006000e7c82 */ /* 0x000fe20008000000 */
[----:B------:R-:W-:-:S02]  /*7ec0*/  UMOV UR15, UR7 ;  /* 0x00000007000f7c82 */ /* 0x000fc40008000000 */
[----:B------:R-:W-:Y:S02]  /*7ed0*/  USEL UR4, UR4, URZ, !UP1 ;  /* 0x0000003f04047287 */ /* 0x000fe4000c800000 */
[----:B------:R-:W-:Y:S02]  /*7ee0*/  UIMAD.WIDE.U32 UR6, UR20, UR16, UR14 ;  /* 0x00000010140672a5 */ /* 0x000fe4000f8e000e */
[----:B------:R-:W-:Y:S01]  /*7ef0*/  USEL UR21, UR13, URZ, !UP1 ;  /* 0x0000003f0d157287 */ /* 0x000fe2000c800000 */
[----:B------:R-:W-:Y:S01]  /*7f00*/  ULDC.64 UR16, c[0x0][0x720] ;  /* 0x0001c80000107ab9 */ /* 0x000fe20000000a00 */
[----:B------:R-:W-:Y:S02]  /*7f10*/  UIADD3 UR7, UR7, UR9, URZ ;  /* 0x0000000907077290 */ /* 0x000fe4000fffe03f */
[----:B------:R-:W-:Y:S01]  /*7f20*/  UIMAD UR9, UR4, UR16, URZ ;  /* 0x00000010040972a4 */ /* 0x000fe2000f8e023f */
[----:B------:R-:W-:Y:S01]  /*7f30*/  ULDC.64 UR22, c[0x0][0x730] ;  /* 0x0001cc0000167ab9 */ /* 0x000fe20000000a00 */
[----:B------:R-:W-:-:S02]  /*7f40*/  ELECT P0, URZ, PT ;  /* 0x00000000003f782f */ /* 0x000fc40003800000 */
[----:B------:R-:W-:Y:S02]  /*7f50*/  UIMAD UR9, UR17, UR21, UR9 ;  /* 0x00000015110972a4 */ /* 0x000fe4000f8e0209 */
[----:B------:R-:W-:Y:S02]  /*7f60*/  UIMAD.WIDE.U32 UR16, UR16, UR21, UR6 ;  /* 0x00000015101072a5 */ /* 0x000fe4000f8e0006 */
[----:B------:R-:W-:Y:S01]  /*7f70*/  UIMAD.WIDE.U32 UR18, UR20, UR22, UR14 ;  /* 0x00000016141272a5 */ /* 0x000fe2000f8e000e */
[----:B------:R-:W-:Y:S02]  /*7f80*/  ULDC UR6, c[0x0][0x2e8] ;  /* 0x0000ba0000067ab9 */ /* 0x000fe40000000800 */
[----:B------:R-:W-:Y:S01]  /*7f90*/  ULDC.64 UR14, c[0x0][0x700] ;  /* 0x0001c000000e7ab9 */ /* 0x000fe20000000a00 */
[----:B------:R-:W-:Y:S02]  /*7fa0*/  UISETP.NE.AND UP1, UPT, UR6, 0x1, UPT ;  /* 0x000000010600788c */ /* 0x000fe4000bf25270 */
[----:B------:R-:W-:-:S02]  /*7fb0*/  UIMAD UR10, UR10, UR22, URZ ;  /* 0x000000160a0a72a4 */ /* 0x000fc4000f8e023f */
[----:B------:R-:W-:Y:S02]  /*7fc0*/  UIADD3 UR9, UR17, UR9, URZ ;  /* 0x0000000911097290 */ /* 0x000fe4000fffe03f */
[----:B------:R-:W-:Y:S02]  /*7fd0*/  ULEA UR14, UP2, UR16, UR14, 0x2 ;  /* 0x0000000e100e7291 */ /* 0x000fe4000f84103f */
[----:B------:R-:W-:Y:S02]  /*7fe0*/  UIMAD UR10, UR20, UR23, UR10 ;  /* 0x00000017140a72a4 */ /* 0x000fe4000f8e020a */
[----:B------:R-:W-:Y:S01]  /*7ff0*/  ULEA.HI.X UR15, UR16, UR15, UR9, 0x2, UP2 ;  /* 0x0000000f100f7291 */ /* 0x000fe200090f1409 */
[----:B------:R-:W-:Y:S02]  /*8000*/  ULDC.64 UR22, c[0x0][0x738] ;  /* 0x0001ce0000167ab9 */ /* 0x000fe40000000a00 */
[----:B------:R-:W-:Y:S01]  /*8010*/  @UP1 ULDC UR16, c[0x0][0x2ec] ;  /* 0x0000bb0000101ab9 */ /* 0x000fe20000000800 */
[----:B------:R-:W-:-:S02]  /*8020*/  UIADD3 UR7, UR19, UR10, URZ ;  /* 0x0000000a13077290 */ /* 0x000fc4000fffe03f */
[----:B------:R-:W-:Y:S02]  /*8030*/  UIMAD UR4, UR4, UR22, URZ ;  /* 0x00000016040472a4 */ /* 0x000fe4000f8e023f */
[----:B------:R-:W-:Y:S02]  /*8040*/  UIMAD.WIDE.U32 UR16, UR20, UR16, URZ ;  /* 0x00000010141072a5 */ /* 0x000fe4000f8e003f */
[----:B------:R-:W-:Y:S01]  /*8050*/  UIADD3 UR11, UR8, UR11, URZ ;  /* 0x0000000b080b7290 */ /* 0x000fe2000fffe03f */
[----:B------:R-:W-:Y:S02]  /*8060*/  UMOV UR6, UR18 ;  /* 0x0000001200067c82 */ /* 0x000fe40008000000 */
[----:B------:R-:W-:Y:S01]  /*8070*/  @UP1 ULDC UR8, c[0x0][0x2f0] ;  /* 0x0000bc0000081ab9 */ /* 0x000fe20000000800 */
[----:B------:R-:W-:Y:S01]  /*8080*/  UMOV UR12, UR20 ;  /* 0x00000014000c7c82 */ /* 0x000fe20008000000 */
[----:B------:R-:W-:Y:S02]  /*8090*/  UIMAD UR4, UR23, UR21, UR4 ;  /* 0x00000015170472a4 */ /* 0x000fe4000f8e0204 */
[----:B------:R-:W-:-:S02]  /*80a0*/  UIMAD.WIDE.U32 UR6, UR22, UR21, UR6 ;  /* 0x00000015160672a5 */ /* 0x000fc4000f8e0006 */
[----:B------:R-:W-:Y:S02]  /*80b0*/  USEL UR13, UR13, URZ, !UP0 ;  /* 0x0000003f0d0d7287 */ /* 0x000fe4000c000000 */
[----:B------:R-:W-:Y:S01]  /*80c0*/  @UP1 USHF.R.U32.HI UR12, URZ, UR8, UR17 ;  /* 0x000000083f0c1299 */ /* 0x000fe20008011611 */
[----:B------:R-:W-:Y:S11]  /*80d0*/  @!P0 BRA `(.L_x_550) ;  /* 0x0000001c008c8947 */ /* 0x000ff60003800000 */
[----:B------:R-:W1:Y:S01]  /*80e0*/  S2R R3, SR_CgaCtaId ;  /* 0x0000000000037919 */ /* 0x000e620000008800 */
[----:B------:R-:W-:Y:S01]  /*80f0*/  MOV R0, 0x400 ;  /* 0x0000040000007802 */ /* 0x000fe20000000f00 */
[----:B------:R-:W-:-:S03]  /*8100*/  IMAD.MOV.U32 R2, RZ, RZ, 0x1 ;  /* 0x00000001ff027424 */ /* 0x000fc600078e00ff */
[----:B-1----:R-:W-:Y:S02]  /*8110*/  LEA R0, R3, R0, 0x18 ;  /* 0x0000000003007211 */ /* 0x002fe400078ec0ff */
[----:B------:R-:W-:-:S04]  /*8120*/  SHF.L.U32 R3, R2, 0x1f, RZ ;  /* 0x0000001f02037819 */ /* 0x000fc800000006ff */
[----:B------:R-:W1:Y:S02]  /*8130*/  SYNCS.PHASECHK.TRANS64.TRYWAIT P0, [R0+URZ+0x26820], R3 ;  /* 0x02682003000075a7 */ /* 0x000e64000800017f */
[----:B-1----:R-:W-:Y:S05]  /*8140*/  @!P0 BRA `(.L_x_551) ;  /* 0x0000002000748947 */ /* 0x002fea0003800000 */
.L_x_579:
[----:B------:R-:W2:Y:S01]  /*8150*/  S2R R2, SR_TID.X ;  /* 0x0000000000027919 */ /* 0x000ea20000002100 */
[----:B------:R-:W-:Y:S02]  /*8160*/  IMAD.U32 R8, RZ, RZ, UR7 ;  /* 0x00000007ff087e24 */ /* 0x000fe4000f8e00ff */
        /* <DEDUP_REMOVED lines=11> */
.L_x_552:
[----:B------:R-:W2:Y:S01]  /*8220*/  LDC.64 R6, c[0x0][0x198] ;  /* 0x00006600ff067b82 */ /* 0x000ea20000000a00 */
        /* <DEDUP_REMOVED lines=19> */
[----:B------:R-:W-:-:S02]  /*8360*/  UIADD3 UR16, UR8, 0x14000, URZ ;  /* 0x0001400008107890 */ /* 0x000fc4000fffe03f */
[----:B------:R-:W-:Y:S01]  /*8370*/  UIADD3 UR36, UR8, 0x1e000, URZ ;  /* 0x0001e00008247890 */ /* 0x000fe2000fffe03f */
[----:B--2---:R-:W-:Y:S01]  /*8380*/  IMAD.MOV.U32 R10, RZ, RZ, R6 ;  /* 0x000000ffff0a7224 */ /* 0x004fe200078e0006 */
[----:B------:R-:W-:Y:S01]  /*8390*/  UMOV UR25, UR41 ;  /* 0x0000002900197c82 */ /* 0x000fe20008000000 */
[----:B------:R-:W-:Y:S01]  /*83a0*/  IMAD.MOV.U32 R11, RZ, RZ, R7 ;  /* 0x000000ffff0b7224 */ /* 0x000fe200078e0007 */
[----:B------:R-:W-:Y:S01]  /*83b0*/  UMOV UR17, UR41 ;  /* 0x0000002900117c82 */ /* 0x000fe20008000000 */
[----:B------:R-:W-:Y:S01]  /*83c0*/  UMOV UR37, UR41 ;  /* 0x0000002900257c82 */ /* 0x000fe20008000000 */
[----:B------:R-:W-:Y:S01]  /*83d0*/  IADD3 R2, P1, R10, 0x2f0, RZ ;  /* 0x000002f00a027810 */ /* 0x000fe20007f3e0ff */
[----:B------:R-:W-:Y:S01]  /*83e0*/  UISETP.GE.AND UP0, UPT, UR5, 0x41, UPT ;  /* 0x000000410500788c */ /* 0x000fe2000bf06270 */
[----:B------:R-:W-:Y:S02]  /*83f0*/  UMOV UR10, UR42 ;  /* 0x0000002a000a7c82 */ /* 0x000fe40008000000 */
[----:B------:R-:W-:Y:S01]  /*8400*/  R2UR UR30, R2 ;  /* 0x00000000021e72ca */ /* 0x000fe200000e0000 */
[----:B------:R-:W-:Y:S01]  /*8410*/  UIADD3 UR56, UR8, 0x4000, URZ ;  /* 0x0000400008387890 */ /* 0x000fe2000fffe03f */
[----:B------:R-:W-:Y:S01]  /*8420*/  IADD3 R2, P2, R10, 0x3f0, RZ ;  /* 0x000003f00a027810 */ /* 0x000fe20007f5e0ff */
[----:B------:R-:W-:Y:S01]  /*8430*/  UIADD3 UR48, UR8, 0x5000, URZ ;  /* 0x0000500008307890 */ /* 0x000fe2000fffe03f */
[----:B------:R-:W-:-:S02]  /*8440*/  UMOV UR58, 0x40 ;  /* 0x00000040003a7882 */ /* 0x000fc40000000000 */
[----:B------:R-:W-:Y:S01]  /*8450*/  R2UR UR22, R2 ;  /* 0x00000000021672ca */ /* 0x000fe200000e0000 */
[--C-:B------:R-:W-:Y:S01]  /*8460*/  IMAD.X R2, RZ, RZ, R11.reuse, P1 ;  /* 0x000000ffff027224 */ /* 0x100fe200008e060b */
[----:B------:R-:W-:Y:S01]  /*8470*/  UMOV UR59, UR11 ;  /* 0x0000000b003b7c82 */ /* 0x000fe20008000000 */
[----:B------:R-:W-:Y:S01]  /*8480*/  UMOV UR60, UR12 ;  /* 0x0000000c003c7c82 */ /* 0x000fe20008000000 */
[----:B------:R-:W-:Y:S01]  /*8490*/  UMOV UR61, UR13 ;  /* 0x0000000d003d7c82 */ /* 0x000fe20008000000 */
[----:B------:R-:W-:Y:S01]  /*84a0*/  UMOV UR50, 0x50 ;  /* 0x0000005000327882 */ /* 0x000fe20000000000 */
[----:B------:R-:W-:Y:S01]  /*84b0*/  R2UR UR31, R2 ;  /* 0x00000000021f72ca */ /* 0x000fe200000e0000 */
[----:B------:R-:W-:Y:S01]  /*84c0*/  IMAD.X R2, RZ, RZ, R11, P2 ;  /* 0x000000ffff027224 */ /* 0x000fe200010e060b */
[----:B------:R-:W-:Y:S01]  /*84d0*/  UMOV UR51, UR11 ;  /* 0x0000000b00337c82 */ /* 0x000fe20008000000 */
[----:B------:R-:W-:Y:S01]  /*84e0*/  UMOV UR52, UR12 ;  /* 0x0000000c00347c82 */ /* 0x000fe20008000000 */
[----:B------:R-:W-:-:S02]  /*84f0*/  UMOV UR53, UR13 ;  /* 0x0000000d00357c82 */ /* 0x000fc40008000000 */
[----:B------:R-:W-:Y:S02]  /*8500*/  R2UR UR23, R2 ;  /* 0x00000000021772ca */ /* 0x000fe400000e0000 */
[----:B------:R-:W-:Y:S02]  /*8510*/  IADD3 R2, P1, R10, 0xf0, RZ ;  /* 0x000000f00a027810 */ /* 0x000fe40007f3e0ff */
[----:B------:R-:W-:Y:S02]  /*8520*/  MOV R12, UR22 ;  /* 0x00000016000c7c02 */ /* 0x000fe40008000f00 */
[----:B------:R-:W-:Y:S01]  /*8530*/  R2UR UR32, R2 ;  /* 0x00000000022072ca */ /* 0x000fe200000e0000 */
[----:B-1----:R-:W-:Y:S01]  /*8540*/  IMAD.X R3, RZ, RZ, R11, P1 ;  /* 0x000000ffff037224 */ /* 0x002fe200008e060b */
[----:B------:R-:W-:Y:S01]  /*8550*/  R2UR UR22, R12 ;  /* 0x000000000c1672ca */ /* 0x000fe200000e0000 */
[----:B------:R-:W-:Y:S01]  /*8560*/  IMAD.MOV.U32 R12, RZ, RZ, RZ ;  /* 0x000000ffff0c7224 */ /* 0x000fe200078e00ff */
[----:B------:R-:W-:-:S02]  /*8570*/  PLOP3.LUT P1, PT, PT, PT, UP0, 0x80, 0x0 ;  /* 0x000000000000781c */ /* 0x000fc40003f2f008 */
        /* <DEDUP_REMOVED lines=8> */
[----:B-1----:R-:W-:Y:S01]  /*8600*/  UMOV UR40, 0x0 ;  /* 0x0000000000287882 */ /* 0x002fe20000000000 */
[----:B------:R-:W-:Y:S01]  /*8610*/  UMOV UR41, 0x10000000 ;  /* 0x1000000000297882 */ /* 0x000fe20000000000 */
[----:B--2---:R-:W-:Y:S01]  /*8620*/  UIADD3 UR24, UR8, 0x2000, URZ ;  /* 0x0000200008187890 */ /* 0x004fe2000fffe03f */
[----:B----4-:R-:W-:Y:S01]  /*8630*/  IMAD.MOV.U32 R5, RZ, RZ, RZ ;  /* 0x000000ffff057224 */ /* 0x010fe200078e00ff */
[----:B------:R-:W-:Y:S01]  /*8640*/  UMOV UR27, UR11 ;  /* 0x0000000b001b7c82 */ /* 0x000fe20008000000 */
[----:B------:R-:W-:Y:S01]  /*8650*/  UMOV UR28, UR12 ;  /* 0x0000000c001c7c82 */ /* 0x000fe20008000000 */
[----:B------:R-:W-:Y:S01]  /*8660*/  UMOV UR29, UR13 ;  /* 0x0000000d001d7c82 */ /* 0x000fe20008000000 */
[----:B---3--:R-:W-:-:S02]  /*8670*/  UIADD3 UR9, UR8, 0x26800, URZ ;  /* 0x0002680008097890 */ /* 0x008fc4000fffe03f */
[----:B------:R-:W-:Y:S02]  /*8680*/  UIADD3 UR16, UR8, 0x1000, URZ ;  /* 0x0000100008107890 */ /* 0x000fe4000fffe03f */
[----:B------:R-:W-:Y:S01]  /*8690*/  UIADD3 UR32, UR8, 0x3000, URZ ;  /* 0x0000300008207890 */ /* 0x000fe2000fffe03f */
[----:B------:R-:W-:Y:S01]  /*86a0*/  UMOV UR18, 0x10 ;  /* 0x0000001000127882 */ /* 0x000fe20000000000 */
[----:B------:R-:W-:Y:S01]  /*86b0*/  UMOV UR19, UR11 ;  /* 0x0000000b00137c82 */ /* 0x000fe20008000000 */
[----:B------:R-:W-:Y:S01]  /*86c0*/  UMOV UR20, UR12 ;  /* 0x0000000c00147c82 */ /* 0x000fe20008000000 */
[----:B------:R-:W-:Y:S01]  /*86d0*/  UMOV UR21, UR13 ;  /* 0x0000000d00157c82 */ /* 0x000fe20008000000 */
[----:B------:R-:W-:Y:S01]  /*86e0*/  UMOV UR17, UR9 ;  /* 0x0000000900117c82 */ /* 0x000fe20008000000 */
[----:B------:R1:W-:Y:S01]  /*86f0*/  UTMALDG.4D [UR8], [UR30], desc[UR40] ;  /* 0x000028081e0075b4 */ /* 0x0003e20008019000 */
[----:B------:R-:W-:Y:S01]  /*8700*/  UMOV UR25, UR9 ;  /* 0x0000000900197c82 */ /* 0x000fe20008000000 */
[----:B------:R-:W-:Y:S01]  /*8710*/  UMOV UR34, 0x30 ;  /* 0x0000003000227882 */ /* 0x000fe20000000000 */
[----:B------:R-:W-:Y:S01]  /*8720*/  UMOV UR35, UR11 ;  /* 0x0000000b00237c82 */ /* 0x000fe20008000000 */
[----:B------:R-:W-:Y:S01]  /*8730*/  UMOV UR36, UR12 ;  /* 0x0000000c00247c82 */ /* 0x000fe20008000000 */
[----:B------:R-:W-:Y:S01]  /*8740*/  UMOV UR37, UR13 ;  /* 0x0000000d00257c82 */ /* 0x000fe20008000000 */
[----:B------:R-:W-:Y:S01]  /*8750*/  UMOV UR33, UR9 ;  /* 0x0000000900217c82 */ /* 0x000fe20008000000 */
[----:B------:R-:W-:Y:S01]  /*8760*/  UMOV UR57, UR9 ;  /* 0x0000000900397c82 */ /* 0x000fe20008000000 */
[----:B------:R2:W-:Y:S01]  /*8770*/  UTMALDG.4D [UR16], [UR30], desc[UR40] ;  /* 0x000028101e0075b4 */ /* 0x0005e20008019000 */
[----:B------:R-:W-:Y:S01]  /*8780*/  UMOV UR49, UR9 ;  /* 0x0000000900317c82 */ /* 0x000fe20008000000 */
[----:B------:R3:W-:Y:S01]  /*8790*/  UTMALDG.4D [UR24], [UR30], desc[UR40] ;  /* 0x000028181e0075b4 */ /* 0x0007e20008019000 */
[----:B------:R4:W-:Y:S01]  /*87a0*/  UTMALDG.4D [UR32], [UR30], desc[UR40] ;  /* 0x000028201e0075b4 */ /* 0x0009e20008019000 */
[----:B-1----:R-:W-:Y:S01]  /*87b0*/  UMOV UR10, 0x40 ;  /* 0x00000040000a7882 */ /* 0x002fe20000000000 */
[----:B------:R1:W-:Y:S01]  /*87c0*/  UTMALDG.4D [UR56], [UR30], desc[UR40] ;  /* 0x000028381e0075b4 */ /* 0x0003e20008019000 */
[----:B--2---:R-:W-:-:S02]  /*87d0*/  R2UR UR21, R13 ;  /* 0x000000000d1572ca */ /* 0x004fc400000e0000 */
[----:B------:R-:W-:Y:S01]  /*87e0*/  R2UR UR20, R14 ;  /* 0x000000000e1472ca */ /* 0x000fe200000e0000 */
[----:B------:R1:W-:Y:S01]  /*87f0*/  UTMALDG.4D [UR48], [UR30], desc[UR40] ;  /* 0x000028301e0075b4 */ /* 0x0003e20008019000 */
[----:B---3--:R-:W-:Y:S01]  /*8800*/  UIADD3 UR24, UR8, 0x6000, URZ ;  /* 0x0000600008187890 */ /* 0x008fe2000fffe03f */
[----:B------:R-:W-:Y:S01]  /*8810*/  UMOV UR26, UR42 ;  /* 0x0000002a001a7c82 */ /* 0x000fe20008000000 */
[----:B----4-:R-:W-:-:S07]  /*8820*/  UIADD3 UR32, UR8, 0x8000, URZ ;  /* 0x0000800008207890 */ /* 0x010fce000fffe03f */
[----:B------:R1:W-:Y:S01]  /*8830*/  UTMALDG.4D [UR24], [UR22], desc[UR40] ;  /* 0x00002818160075b4 */ /* 0x0003e20008019000 */
[----:B------:R-:W-:Y:S01]  /*8840*/  UIADD3 UR8, UR8, 0xa000, URZ ;  /* 0x0000a00008087890 */ /* 0x000fe2000fffe03f */
[----:B------:R-:W-:Y:S02]  /*8850*/  UMOV UR34, 0x20 ;  /* 0x0000002000227882 */ /* 0x000fe40000000000 */
[----:B------:R1:W-:Y:S06]  /*8860*/  UTMALDG.4D [UR32], [UR22], desc[UR40] ;  /* 0x00002820160075b4 */ /* 0x0003ec0008019000 */
[----:B------:R1:W-:Y:S02]  /*8870*/  UTMALDG.4D [UR8], [UR22], desc[UR40] ;  /* 0x00002808160075b4 */ /* 0x0003e40008019000 */
[----:B-1----:R-:W-:Y:S05]  /*8880*/  @!P1 BRA `(.L_x_553) ;  /* 0x0000001000a89947 */ /* 0x002fea0003800000 */
[----:B------:R-:W-:Y:S01]  /*8890*/  UIADD3 UR8, UR5, 0x3f, URZ ;  /* 0x0000003f05087890 */ /* 0x000fe2000fffe03f */
[----:B------:R-:W1:Y:S01]  /*88a0*/  S2R R15, SR_TID.X ;  /* 0x00000000000f7919 */ /* 0x000e620000002100 */
[----:B------:R-:W-:Y:S02]  /*88b0*/  IMAD.MOV.U32 R9, RZ, RZ, 0x1 ;  /* 0x00000001ff097424 */ /* 0x000fe400078e00ff */
[----:B------:R-:W-:Y:S01]  /*88c0*/  USHF.R.S32.HI UR9, URZ, 0x1f, UR8 ;  /* 0x0000001f3f097899 */ /* 0x000fe20008011408 */
[----:B------:R-:W-:Y:S02]  /*88d0*/  IMAD.MOV.U32 R12, RZ, RZ, RZ ;  /* 0x000000ffff0c7224 */ /* 0x000fe400078e00ff */
[----:B------:R-:W-:Y:S01]  /*88e0*/  IMAD.MOV.U32 R5, RZ, RZ, RZ ;  /* 0x000000ffff057224 */ /* 0x000fe200078e00ff */
[----:B------:R-:W-:Y:S01]  /*88f0*/  ULEA.HI UR9, UR9, UR8, URZ, 0x6 ;  /* 0x0000000809097291 */ /* 0x000fe2000f8f303f */
[----:B------:R-:W-:-:S03]  /*8900*/  IMAD.MOV.U32 R17, RZ, RZ, RZ ;  /* 0x000000ffff117224 */ /* 0x000fc600078e00ff */
[----:B------:R-:W-:-:S04]  /*8910*/  ULEA.HI.SX32 UR9, UR9, 0xffffffff, 0x1a ;  /* 0xffffffff09097891 */ /* 0x000fc8000f8fd23f */
[----:B------:R-:W-:-:S04]  /*8920*/  UISETP.LT.AND UP0, UPT, UR9, 0x1, UPT ;  /* 0x000000010900788c */ /* 0x000fc8000bf01270 */
[----:B------:R-:W-:Y:S02]  /*8930*/  USEL UR8, UR9, 0x1, !UP0 ;  /* 0x0000000109087887 */ /* 0x000fe4000c000000 */
[----:B------:R-:W-:-:S04]  /*8940*/  UISETP.GE.AND UP0, UPT, UR5, 0x81, UPT ;  /* 0x000000810500788c */ /* 0x000fc8000bf06270 */
[----:B------:R-:W-:Y:S02]  /*8950*/  IMAD.U32 R13, RZ, RZ, UR8 ;  /* 0x00000008ff0d7e24 */ /* 0x000fe4000f8e00ff */
[----:B------:R-:W-:-:S03]  /*8960*/  PLOP3.LUT P1, PT, PT, PT, UP0, 0x80, 0x0 ;  /* 0x000000000000781c */ /* 0x000fc60003f2f008 */
[----:B------:R-:W-:Y:S02]  /*8970*/  LOP3.LUT R13, R13, 0x1, RZ, 0xc0, !PT ;  /* 0x000000010d0d7812 */ /* 0x000fe400078ec0ff */
[----:B-1----:R-:W-:-:S08]  /*8980*/  LOP3.LUT R16, R15, 0x1f, RZ, 0xc0, !PT ;  /* 0x0000001f0f107812 */ /* 0x002fd000078ec0ff */
[----:B------:R-:W-:Y:S05]  /*8990*/  @!P1 BRA `(.L_x_554) ;  /* 0x0000000800f49947 */ /* 0x000fea0003800000 */
[----:B------:R-:W-:Y:S01]  /*89a0*/  R2UR UR9, R13 ;  /* 0x000000000d0972ca */ /* 0x000fe200000e0000 */
[----:B------:R-:W-:Y:S02]  /*89b0*/  IMAD.MOV.U32 R17, RZ, RZ, RZ ;  /* 0x000000ffff117224 */ /* 0x000fe400078e00ff */
[----:B------:R-:W-:-:S10]  /*89c0*/  IMAD.MOV.U32 R9, RZ, RZ, 0x1 ;  /* 0x00000001ff097424 */ /* 0x000fd400078e00ff */
[----:B------:R-:W-:-:S06]  /*89d0*/  UIADD3 UR8, UR8, -UR9, URZ ;  /* 0x8000000908087290 */ /* 0x000fcc000fffe03f */
[----:B------:R-:W-:-:S07]  /*89e0*/  IMAD.U32 R18, RZ, RZ, UR8 ;  /* 0x00000008ff127e24 */ /* 0x000fce000f8e00ff */
.L_x_563:
[----:B------:R-:W-:-:S04]  /*89f0*/  SHF.L.U32 R21, R9, 0x1f, RZ ;  /* 0x0000001f09157819 */ /* 0x000fc800000006ff */
[----:B-1----:R-:W1:Y:S02]  /*8a00*/  SYNCS.PHASECHK.TRANS64.TRYWAIT P1, [R0+URZ+0x26840], R21 ;  /* 0x02684015000075a7 */ /* 0x002e64000802017f */
[----:B-12---:R-:W-:Y:S05]  /*8a10*/  @!P1 BRA `(.L_x_555) ;  /* 0x0000001800549947 */ /* 0x006fea0003800000 */
.L_x_580:
[----:B------:R-:W-:Y:S05]  /*8a20*/  @P0 BRA `(.L_x_556) ;  /* 0x0000000000140947 */ /* 0x000fea0003800000 */
[----:B------:R-:W-:Y:S01]  /*8a30*/  ISETP.NE.AND P1, PT, R16, RZ, PT ;  /* 0x000000ff1000720c */ /* 0x000fe20003f25270 */
[----:B------:R-:W-:-:S04]  /*8a40*/  IMAD.MOV.U32 R3, RZ, RZ, 0x3100 ;  /* 0x00003100ff037424 */ /* 0x000fc800078e00ff */
[----:B------:R2:W-:Y:S08]  /*8a50*/  SYNCS.ARRIVE.TRANS64 RZ, [R0+URZ+0x26830], R3 ;  /* 0x0268300300ff79a7 */ /* 0x0005f0000800003f */
[----:B------:R-:W-:Y:S05]  /*8a60*/  @!P1 BRA `(.L_x_556) ;  /* 0x0000000000049947 */ /* 0x000fea0003800000 */
[----:B------:R-:W-:Y:S01]  /*8a70*/  BPT.TRAP 0x1 ;  /* 0x000000040000795c */ /* 0x000fe20000300000 */
.L_x_556:
        /* <DEDUP_REMOVED lines=18> */
[----:B------:R-:W-:Y:S02]  /*8ba0*/  UIADD3 UR19, UR19, UR43, URZ ;  /* 0x0000002b13137290 */ /* 0x000fe4000fffe03f */
        /* <DEDUP_REMOVED lines=14> */
[----:B------:R-:W-:Y:S01]  /*8c90*/  R2UR UR41, R2 ;  /* 0x00000000022972ca */ /* 0x000fe200000e0000 */
[----:B------:R-:W-:Y:S01]  /*8ca0*/  UMOV UR10, 0x10 ;  /* 0x00000010000a7882 */ /* 0x000fe20000000000 */
[----:B------:R-:W-:-:S02]  /*8cb0*/  UMOV UR31, UR17 ;  /* 0x00000011001f7c82 */ /* 0x000fc40008000000 */
[----:B------:R-:W-:-:S13]  /*8cc0*/  R2UR UR9, R5 ;  /* 0x00000000050972ca */ /* 0x000fda00000e0000 */
[----:B------:R2:W-:Y:S01]  /*8cd0*/  UTMALDG.4D [UR16], [UR8], desc[UR22] ;  /* 0x00001610080075b4 */ /* 0x0005e20008019000 */
[----:B------:R2:W-:Y:S01]  /*8ce0*/  UTMALDG.4D [UR32], [UR8], desc[UR22] ;  /* 0x00001620080075b4 */ /* 0x0005e20008019000 */
[----:B------:R2:W-:Y:S01]  /*8cf0*/  UTMALDG.4D [UR24], [UR8], desc[UR22] ;  /* 0x00001618080075b4 */ /* 0x0005e20008019000 */
[----:B------:R2:W-:Y:S01]  /*8d00*/  UBLKCP.S.G [UR30], [UR40], UR10 ;  /* 0x0000001e280073ba */ /* 0x0005e2000800020a */
[----:B------:R-:W3:Y:S02]  /*8d10*/  SYNCS.PHASECHK.TRANS64.TRYWAIT P1, [R0+URZ+0x26828], R21 ;  /* 0x02682815000075a7 */ /* 0x000ee4000802017f */
[----:B--23--:R-:W-:Y:S05]  /*8d20*/  @!P1 BRA `(.L_x_557) ;  /* 0x0000001400a49947 */ /* 0x00cfea0003800000 */
.L_x_581:
[----:B------:R-:W-:Y:S05]  /*8d30*/  @P0 BRA `(.L_x_558) ;  /* 0x0000000000140947 */ /* 0x000fea0003800000 */
[----:B------:R-:W-:Y:S01]  /*8d40*/  ISETP.NE.AND P1, PT, R16, RZ, PT ;  /* 0x000000ff1000720c */ /* 0x000fe20003f25270 */
[----:B------:R-:W-:-:S04]  /*8d50*/  IMAD.MOV.U32 R3, RZ, RZ, 0x3100 ;  /* 0x00003100ff037424 */ /* 0x000fc800078e00ff */
[----:B------:R3:W-:Y:S08]  /*8d60*/  SYNCS.ARRIVE.TRANS64 RZ, [R0+URZ+0x26818], R3 ;  /* 0x0268180300ff79a7 */ /* 0x0007f0000800003f */
[----:B------:R-:W-:Y:S05]  /*8d70*/  @!P1 BRA `(.L_x_558) ;  /* 0x0000000000049947 */ /* 0x000fea0003800000 */
[----:B------:R-:W-:Y:S01]  /*8d80*/  BPT.TRAP 0x1 ;  /* 0x000000040000795c */ /* 0x000fe20000300000 */
.L_x_558:
[----:B------:R-:W-:Y:S01]  /*8d90*/  VIADD R19, R19, 0x40 ;  /* 0x0000004013137836 */ /* 0x000fe20000000000 */
[----:B------:R-:W-:Y:S01]  /*8da0*/  IADD3 R2, P1, R10, 0xf0, RZ ;  /* 0x000000f00a027810 */ /* 0x000fe20007f3e0ff */
[----:B------:R-:W-:Y:S01]  /*8db0*/  UMOV UR30, 0x0 ;  /* 0x00000000001e7882 */ /* 0x000fe20000000000 */
[----:B------:R-:W-:Y:S01]  /*8dc0*/  R2UR UR16, R0 ;  /* 0x00000000001072ca */ /* 0x000fe200000e0000 */
[C---:B------:R-:W-:Y:S01]  /*8dd0*/  VIADD R20, R19.reuse, UR43 ;  /* 0x0000002b13147c36 */ /* 0x040fe20008000000 */
[----:B------:R-:W-:Y:S01]  /*8de0*/  R2UR UR8, R19 ;  /* 0x00000000130872ca */ /* 0x000fe200000e0000 */
[----:B---3--:R-:W-:Y:S01]  /*8df0*/  IMAD.X R3, RZ, RZ, R11, P1 ;  /* 0x000000ffff037224 */ /* 0x008fe200008e060b */
        /* <DEDUP_REMOVED lines=13> */
[----:B------:R-:W-:Y:S02]  /*8ed0*/  UIADD3 UR16, UR16, 0x17000, URZ ;  /* 0x0001700010107890 */ /* 0x000fe4000fffe03f */
[----:B------:R-:W-:Y:S01]  /*8ee0*/  UIMAD.WIDE UR8, UR8, 0x4, UR14 ;  /* 0x00000004080878a5 */ /* 0x000fe2000f8e020e */
[----:B------:R3:W-:Y:S01]  /*8ef0*/  UTMALDG.4D [UR32], [UR22], desc[UR30] ;  /* 0x00001e20160075b4 */ /* 0x0007e20008019000 */
[----:B------:R-:W-:Y:S01]  /*8f00*/  UMOV UR29, UR21 ;  /* 0x00000015001d7c82 */ /* 0x000fe20008000000 */
[----:B------:R-:W-:Y:S01]  /*8f10*/  UMOV UR25, UR33 ;  /* 0x0000002100197c82 */ /* 0x000fe20008000000 */
[----:B------:R-:W-:Y:S01]  /*8f20*/  UMOV UR27, UR35 ;  /* 0x00000023001b7c82 */ /* 0x000fe20008000000 */
[----:B------:R-:W-:Y:S01]  /*8f30*/  UMOV UR18, 0x40 ;  /* 0x0000004000127882 */ /* 0x000fe20000000000 */
[----:B------:R-:W-:Y:S01]  /*8f40*/  UMOV UR17, UR33 ;  /* 0x0000002100117c82 */ /* 0x000fe20008000000 */
[----:B------:R-:W-:Y:S01]  /*8f50*/  UMOV UR19, UR35 ;  /* 0x0000002300137c82 */ /* 0x000fe20008000000 */
[----:B------:R-:W-:Y:S01]  /*8f60*/  UMOV UR41, UR33 ;  /* 0x0000002100297c82 */ /* 0x000fe20008000000 */
[----:B------:R3:W-:Y:S01]  /*8f70*/  UTMALDG.4D [UR24], [UR22], desc[UR30] ;  /* 0x00001e18160075b4 */ /* 0x0007e20008019000 */
[----:B------:R-:W-:Y:S01]  /*8f80*/  UMOV UR10, 0x10 ;  /* 0x00000010000a7882 */ /* 0x000fe20000000000 */
[----:B------:R3:W-:Y:S01]  /*8f90*/  UTMALDG.4D [UR16], [UR22], desc[UR30] ;  /* 0x00001e10160075b4 */ /* 0x0007e20008019000 */
[----:B------:R3:W-:Y:S01]  /*8fa0*/  UBLKCP.S.G [UR40], [UR8], UR10 ;  /* 0x00000028080073ba */ /* 0x0007e2000800020a */
[----:B------:R-:W4:Y:S02]  /*8fb0*/  SYNCS.PHASECHK.TRANS64.TRYWAIT P1, [R0+URZ+0x26848], R21 ;  /* 0x02684815000075a7 */ /* 0x000f24000802017f */
[----:B---34-:R-:W-:Y:S05]  /*8fc0*/  @!P1 BRA `(.L_x_559) ;  /* 0x0000001400109947 */ /* 0x018fea0003800000 */
.L_x_582:
[----:B-123--:R-:W-:Y:S01]  /*8fd0*/  SHF.R.S32.HI R21, RZ, 0x1f, R19 ;  /* 0x0000001fff157819 */ /* 0x00efe20000011413 */
[----:B------:R-:W-:Y:S06]  /*8fe0*/  @P0 BRA `(.L_x_560) ;  /* 0x00000000001c0947 */ /* 0x000fec0003800000 */
[----:B------:R-:W-:-:S04]  /*8ff0*/  IMAD.MOV.U32 R16, RZ, RZ, 0x3100 ;  /* 0x00003100ff107424 */ /* 0x000fc800078e00ff */
[----:B------:R1:W-:Y:S02]  /*9000*/  SYNCS.ARRIVE.TRANS64 RZ, [R0+URZ+0x26838], R16 ;  /* 0x0268381000ff79a7 */ /* 0x0003e4000800003f */
[----:B-1----:R-:W1:Y:S02]  /*9010*/  S2R R16, SR_TID.X ;  /* 0x0000000000107919 */ /* 0x002e640000002100 */
[----:B-1----:R-:W-:-:S04]  /*9020*/  LOP3.LUT R16, R16, 0x1f, RZ, 0xc0, !PT ;  /* 0x0000001f10107812 */ /* 0x002fc800078ec0ff */
[----:B------:R-:W-:-:S13]  /*9030*/  ISETP.NE.AND P1, PT, R16, RZ, PT ;  /* 0x000000ff1000720c */ /* 0x000fda0003f25270 */
[----:B------:R-:W-:Y:S05]  /*9040*/  @!P1 BRA `(.L_x_560) ;  /* 0x0000000000049947 */ /* 0x000fea0003800000 */
[----:B------:R-:W-:Y:S01]  /*9050*/  BPT.TRAP 0x1 ;  /* 0x000000040000795c */ /* 0x000fe20000300000 */
.L_x_560:
[----:B------:R-:W-:Y:S01]  /*9060*/  IADD3 R19, P1, R19, UR6, RZ ;  /* 0x0000000613137c10 */ /* 0x000fe2000ff3e0ff */
[----:B------:R-:W-:Y:S01]  /*9070*/  UMOV UR22, 0x0 ;  /* 0x0000000000167882 */ /* 0x000fe20000000000 */
[----:B------:R-:W-:Y:S01]  /*9080*/  R2UR UR30, R0 ;  /* 0x00000000001e72ca */ /* 0x000fe200000e0000 */
[----:B------:R-:W-:Y:S01]  /*9090*/  UMOV UR23, 0x14f00000 ;  /* 0x14f0000000177882 */ /* 0x000fe20000000000 */
[----:B------:R-:W-:Y:S01]  /*90a0*/  R2UR UR8, R4 ;  /* 0x00000000040872ca */ /* 0x000fe200000e0000 */
[----:B------:R-:W-:Y:S01]  /*90b0*/  IMAD.X R4, R21, 0x1, R8, P1 ;  /* 0x0000000115047824 */ /* 0x000fe200008e0608 */
[C---:B------:R-:W-:Y:S01]  /*90c0*/  LEA R14, P1, R19.reuse, R14, 0x2 ;  /* 0x0000000e130e7211 */ /* 0x040fe200078210ff */
[----:B------:R-:W-:Y:S01]  /*90d0*/  UMOV UR34, URZ ;  /* 0x0000003f00227c82 */ /* 0x000fe20008000000 */
[----:B------:R-:W-:Y:S01]  /*90e0*/  R2UR UR35, R20 ;  /* 0x00000000142372ca */ /* 0x000fe200000e0000 */
[----:B------:R-:W-:Y:S01]  /*90f0*/  UMOV UR36, UR20 ;  /* 0x0000001400247c82 */ /* 0x000fe20008000000 */
[----:B------:R-:W-:Y:S01]  /*9100*/  LEA.HI.X R15, R19, R15, R4, 0x2, P1 ;  /* 0x0000000f130f7211 */ /* 0x000fe200008f1404 */
[----:B------:R-:W-:Y:S01]  /*9110*/  UMOV UR37, UR21 ;  /* 0x0000001500257c82 */ /* 0x000fe20008000000 */
[----:B------:R-:W-:Y:S01]  /*9120*/  R2UR UR9, R5 ;  /* 0x00000000050972ca */ /* 0x000fe200000e0000 */
[----:B------:R-:W-:Y:S01]  /*9130*/  UMOV UR26, 0x20 ;  /* 0x00000020001a7882 */ /* 0x000fe20000000000 */
[----:B------:R-:W-:Y:S01]  /*9140*/  R2UR UR40, R14 ;  /* 0x000000000e2872ca */ /* 0x000fe200000e0000 */
[----:B------:R-:W-:Y:S01]  /*9150*/  UIADD3 UR32, UR30, 0x1b000, URZ ;  /* 0x0001b0001e207890 */ /* 0x000fe2000fffe03f */
[----:B------:R-:W-:Y:S01]  /*9160*/  R2UR UR41, R15 ;  /* 0x000000000f2972ca */ /* 0x000fe200000e0000 */
[----:B------:R-:W-:Y:S01]  /*9170*/  UIADD3 UR33, UR30, 0x26838, URZ ;  /* 0x000268381e217890 */ /* 0x000fe2000fffe03f */
[----:B------:R-:W-:Y:S01]  /*9180*/  LOP3.LUT R9, R9, 0x1, RZ, 0x3c, !PT ;  /* 0x0000000109097812 */ /* 0x000fe200078e3cff */
[----:B------:R-:W-:-:S02]  /*9190*/  UIADD3 UR24, UR30, 0x1c000, URZ ;  /* 0x0001c0001e187890 */ /* 0x000fc4000fffe03f */
[----:B------:R-:W-:Y:S01]  /*91a0*/  UIADD3 UR16, UR30, 0x1d000, URZ ;  /* 0x0001d0001e107890 */ /* 0x000fe2000fffe03f */
[----:B------:R-:W-:Y:S01]  /*91b0*/  SHF.L.U32 R5, R9, 0x1f, RZ ;  /* 0x0000001f09057819 */ /* 0x000fe200000006ff */
[----:B------:R-:W-:Y:S01]  /*91c0*/  UIADD3 UR30, UR30, 0x1e300, URZ ;  /* 0x0001e3001e1e7890 */ /* 0x000fe2000fffe03f */
[----:B------:R-:W-:Y:S01]  /*91d0*/  UMOV UR28, UR20 ;  /* 0x00000014001c7c82 */ /* 0x000fe20008000000 */
        /* <DEDUP_REMOVED lines=12> */
[----:B------:R-:W2:Y:S02]  /*92a0*/  SYNCS.PHASECHK.TRANS64.TRYWAIT P1, [R0+URZ+0x26820], R5 ;  /* 0x02682005000075a7 */ /* 0x000ea4000802017f */
[----:B-12---:R-:W-:Y:S05]  /*92b0*/  @!P1 BRA `(.L_x_561) ;  /* 0x0000001000689947 */ /* 0x006fea0003800000 */
.L_x_584:
[----:B------:R-:W-:Y:S05]  /*92c0*/  @P0 BRA `(.L_x_562) ;  /* 0x0000000000140947 */ /* 0x000fea0003800000 */
[----:B------:R-:W-:Y:S01]  /*92d0*/  ISETP.NE.AND P1, PT, R16, RZ, PT ;  /* 0x000000ff1000720c */ /* 0x000fe20003f25270 */
[----:B-1----:R-:W-:-:S04]  /*92e0*/  IMAD.MOV.U32 R5, RZ, RZ, 0x3100 ;  /* 0x00003100ff057424 */ /* 0x002fc800078e00ff */
[----:B------:R2:W-:Y:S08]  /*92f0*/  SYNCS.ARRIVE.TRANS64 RZ, [R0+URZ+0x26810], R5 ;  /* 0x0268100500ff79a7 */ /* 0x0005f0000800003f */
[----:B------:R-:W-:Y:S05]  /*9300*/  @!P1 BRA `(.L_x_562) ;  /* 0x0000000000049947 */ /* 0x000fea0003800000 */
[----:B------:R-:W-:Y:S01]  /*9310*/  BPT.TRAP 0x1 ;  /* 0x000000040000795c */ /* 0x000fe20000300000 */
.L_x_562:
        /* <DEDUP_REMOVED lines=18> */
[----:B------:R-:W-:Y:S02]  /*9440*/  UIADD3 UR35, UR40, UR43, URZ ;  /* 0x0000002b28237290 */ /* 0x000fe4000fffe03f */
[----:B------:R-:W-:Y:S02]  /*9450*/  UIADD3 UR24, UR16, 0x13000, URZ ;  /* 0x0001300010187890 */ /* 0x000fe4000fffe03f */
[----:B------:R-:W-:-:S02]  /*9460*/  UIADD3 UR44, UR16, 0x1e000, URZ ;  /* 0x0001e000102c7890 */ /* 0x000fc4000fffe03f */
        /* <DEDUP_REMOVED lines=13> */
[----:B------:R3:W-:Y:S02]  /*9540*/  UBLKCP.S.G [UR44], [UR8], UR39 ;  /* 0x0000002c080073ba */ /* 0x0007e40008000227 */
[----:B---3--:R-:W-:Y:S05]  /*9550*/  @P1 BRA `(.L_x_563) ;  /* 0xfffffff400241947 */ /* 0x008fea000383ffff */
[----:B-12---:R-:W-:-:S07]  /*9560*/  IMAD.U32 R5, RZ, RZ, UR40 ;  /* 0x00000028ff057e24 */ /* 0x006fce000f8e00ff */
.L_x_554:
[----:B------:R-:W-:-:S13]  /*9570*/  ISETP.NE.AND P1, PT, R13, RZ, PT ;  /* 0x000000ff0d00720c */ /* 0x000fda0003f25270 */
[----:B------:R-:W-:Y:S05]  /*9580*/  @!P1 BRA `(.L_x_553) ;  /* 0x0000000400689947 */ /* 0x000fea0003800000 */
[----:B------:R-:W-:-:S04]  /*9590*/  SHF.L.U32 R7, R9, 0x1f, RZ ;  /* 0x0000001f09077819 */ /* 0x000fc800000006ff */
[----:B------:R-:W1:Y:S02]  /*95a0*/  SYNCS.PHASECHK.TRANS64.TRYWAIT P1, [R0+URZ+0x26840], R7 ;  /* 0x02684007000075a7 */ /* 0x000e64000802017f */
[----:B-1----:R-:W-:Y:S05]  /*95b0*/  @!P1 BRA `(.L_x_564) ;  /* 0x0000000c00c09947 */ /* 0x002fea0003800000 */
.L_x_585:
[----:B------:R-:W-:Y:S05]  /*95c0*/  @P0 BRA `(.L_x_565) ;  /* 0x0000000000140947 */ /* 0x000fea0003800000 */
[----:B------:R-:W-:Y:S01]  /*95d0*/  ISETP.NE.AND P1, PT, R16, RZ, PT ;  /* 0x000000ff1000720c */ /* 0x000fe20003f25270 */
[----:B------:R-:W-:-:S04]  /*95e0*/  IMAD.MOV.U32 R5, RZ, RZ, 0x3100 ;  /* 0x00003100ff057424 */ /* 0x000fc800078e00ff */
[----:B------:R2:W-:Y:S08]  /*95f0*/  SYNCS.ARRIVE.TRANS64 RZ, [R0+URZ+0x26830], R5 ;  /* 0x0268300500ff79a7 */ /* 0x0005f0000800003f */
[----:B------:R-:W-:Y:S05]  /*9600*/  @!P1 BRA `(.L_x_565) ;  /* 0x0000000000049947 */ /* 0x000fea0003800000 */
[----:B------:R-:W-:Y:S01]  /*9610*/  BPT.TRAP 0x1 ;  /* 0x000000040000795c */ /* 0x000fe20000300000 */
.L_x_565:
[----:B--2---:R-:W2:Y:S01]  /*9620*/  LDC.64 R4, c[0x0][0x728] ;  /* 0x0001ca00ff047b82 */ /* 0x004ea20000000a00 */
        /* <DEDUP_REMOVED lines=31> */
[----:B------:R-:W-:Y:S01]  /*9820*/  UMOV UR41, UR33 ;  /* 0x0000002100297c82 */ /* 0x000fe20008000000 */
[----:B------:R-:W-:-:S02]  /*9830*/  UMOV UR10, 0x10 ;  /* 0x00000010000a7882 */ /* 0x000fc40000000000 */
[----:B------:R-:W-:-:S13]  /*9840*/  R2UR UR9, R4 ;  /* 0x00000000040972ca */ /* 0x000fda00000e0000 */
[----:B------:R2:W-:Y:S01]  /*9850*/  UTMALDG.4D [UR32], [UR8], desc[UR22] ;  /* 0x00001620080075b4 */ /* 0x0005e20008019000 */
[----:B------:R2:W-:Y:S01]  /*9860*/  UTMALDG.4D [UR24], [UR8], desc[UR22] ;  /* 0x00001618080075b4 */ /* 0x0005e20008019000 */
[----:B------:R2:W-:Y:S01]  /*9870*/  UTMALDG.4D [UR16], [UR8], desc[UR22] ;  /* 0x00001610080075b4 */ /* 0x0005e20008019000 */
[----:B------:R2:W-:Y:S01]  /*9880*/  UBLKCP.S.G [UR40], [UR30], UR10 ;  /* 0x000000281e0073ba */ /* 0x0005e2000800020a */
[----:B------:R-:W3:Y:S02]  /*9890*/  SYNCS.PHASECHK.TRANS64.TRYWAIT P1, [R0+URZ+0x26828], R7 ;  /* 0x02682807000075a7 */ /* 0x000ee4000802017f */
[----:B--23--:R-:W-:Y:S05]  /*98a0*/  @!P1 BRA `(.L_x_566) ;  /* 0x0000000c00189947 */ /* 0x00cfea0003800000 */
.L_x_586:
[----:B------:R-:W-:Y:S05]  /*98b0*/  @P0 BRA `(.L_x_567) ;  /* 0x0000000000140947 */ /* 0x000fea0003800000 */
[----:B------:R-:W-:Y:S01]  /*98c0*/  ISETP.NE.AND P0, PT, R16, RZ, PT ;  /* 0x000000ff1000720c */ /* 0x000fe20003f05270 */
[----:B------:R-:W-:-:S04]  /*98d0*/  IMAD.MOV.U32 R5, RZ, RZ, 0x3100 ;  /* 0x00003100ff057424 */ /* 0x000fc800078e00ff */
[----:B------:R3:W-:Y:S08]  /*98e0*/  SYNCS.ARRIVE.TRANS64 RZ, [R0+URZ+0x26818], R5 ;  /* 0x0268180500ff79a7 */ /* 0x0007f0000800003f */
[----:B------:R-:W-:Y:S05]  /*98f0*/  @!P0 BRA `(.L_x_567) ;  /* 0x0000000000048947 */ /* 0x000fea0003800000 */
[----:B------:R-:W-:Y:S01]  /*9900*/  BPT.TRAP 0x1 ;  /* 0x000000040000795c */ /* 0x000fe20000300000 */
.L_x_567:
        /* <DEDUP_REMOVED lines=17> */
[----:B------:R-:W-:Y:S02]  /*9a20*/  UIADD3 UR35, UR10, UR43, URZ ;  /* 0x0000002b0a237290 */ /* 0x000fe4000fffe03f */
[----:B---3--:R-:W-:Y:S01]  /*9a30*/  IMAD.U32 R5, RZ, RZ, UR10 ;  /* 0x0000000aff057e24 */ /* 0x008fe2000f8e00ff */
        /* <DEDUP_REMOVED lines=13> */
[----:B------:R3:W-:Y:S02]  /*9b10*/  UBLKCP.S.G [UR40], [UR8], UR39 ;  /* 0x00000028080073ba */ /* 0x0007e40008000227 */
[----:B---3--:R-:W-:Y:S01]  /*9b20*/  NOP ;  /* 0x0000000000007918 */ /* 0x008fe20000000000 */
.L_x_553:
[----:B------:R-:W3:Y:S01]  /*9b30*/  S2R R2, SR_TID.X ;  /* 0x0000000000027919 */ /* 0x000ee20000002100 */
[----:B------:R-:W-:Y:S01]  /*9b40*/  IMAD R3, R12, 0x8, R0 ;  /* 0x000000080c037824 */ /* 0x000fe200078e0200 */
[----:B---3--:R-:W-:Y:S02]  /*9b50*/  LOP3.LUT R4, R2, 0x7f, RZ, 0xc0, !PT ;  /* 0x0000007f02047812 */ /* 0x008fe400078ec0ff */
[----:B------:R-:W-:Y:S02]  /*9b60*/  SHF.L.U32 R2, R9, 0x1f, RZ ;  /* 0x0000001f09027819 */ /* 0x000fe400000006ff */
[----:B------:R-:W-:Y:S02]  /*9b70*/  ISETP.NE.AND P1, PT, R4, RZ, PT ;  /* 0x000000ff0400720c */ /* 0x000fe40003f25270 */
[----:B------:R-:W3:Y:S02]  /*9b80*/  SYNCS.PHASECHK.TRANS64.TRYWAIT P0, [R3+URZ+0x26840], R2 ;  /* 0x02684002030075a7 */ /* 0x000ee4000800017f */
[----:B---3--:R-:W-:Y:S09]  /*9b90*/  @!P0 BRA `(.L_x_568) ;  /* 0x0000000800708947 */ /* 0x008ff20003800000 */
.L_x_587:
[----:B------:R-:W-:Y:S05]  /*9ba0*/  @P1 BRA `(.L_x_569) ;  /* 0x0000000000181947 */ /* 0x000fea0003800000 */
[----:B------:R-:W4:Y:S01]  /*9bb0*/  S2R R4, SR_TID.X ;  /* 0x0000000000047919 */ /* 0x000f220000002100 */
[----:B---3--:R-:W-:-:S04]  /*9bc0*/  IMAD.MOV.U32 R2, RZ, RZ, 0x3100 ;  /* 0x00003100ff027424 */ /* 0x008fc800078e00ff */
[----:B------:R3:W-:Y:S01]  /*9bd0*/  SYNCS.ARRIVE.TRANS64 RZ, [R3+URZ+0x26830], R2 ;  /* 0x0268300203ff79a7 */ /* 0x0007e2000800003f */
[----:B----4-:R-:W-:-:S13]  /*9be0*/  LOP3.LUT P0, RZ, R4, 0x1f, RZ, 0xc0, !PT ;  /* 0x0000001f04ff7812 */ /* 0x010fda000780c0ff */
[----:B---3--:R-:W-:Y:S05]  /*9bf0*/  @!P0 BRA `(.L_x_569) ;  /* 0x0000000000048947 */ /* 0x008fea0003800000 */
[----:B------:R-:W-:Y:S01]  /*9c00*/  BPT.TRAP 0x1 ;  /* 0x000000040000795c */ /* 0x000fe20000300000 */
.L_x_569:
[----:B------:R-:W-:Y:S01]  /*9c10*/  R2UR UR35, R5 ;  /* 0x00000000052372ca */ /* 0x000fe200000e0000 */
[C-C-:B---3--:R-:W-:Y:S01]  /*9c20*/  IMAD R2, R12.reuse, 0x3000, R0.reuse ;  /* 0x000030000c027824 */ /* 0x148fe200078e0200 */
[----:B------:R-:W-:Y:S01]  /*9c30*/  R2UR UR33, R3 ;  /* 0x00000000032172ca */ /* 0x000fe200000e0000 */
[----:B-12---:R-:W-:Y:S01]  /*9c40*/  IMAD R0, R12, 0x100, R0 ;  /* 0x000001000c007824 */ /* 0x006fe200078e0200 */
        /* <DEDUP_REMOVED lines=11> */
[----:B------:R-:W-:-:S02]  /*9d00*/  UIADD3 UR35, UR35, UR43, URZ ;  /* 0x0000002b23237290 */ /* 0x000fc4000fffe03f */
[----:B------:R-:W-:Y:S02]  /*9d10*/  UIADD3 UR33, UR33, 0x26830, URZ ;  /* 0x0002683021217890 */ /* 0x000fe4000fffe03f */
        /* <DEDUP_REMOVED lines=13> */
[----:B------:R-:W-:Y:S01]  /*9df0*/  UMOV UR25, UR33 ;  /* 0x0000002100197c82 */ /* 0x000fe20008000000 */
[----:B------:R-:W-:Y:S01]  /*9e00*/  UMOV UR27, UR35 ;  /* 0x00000023001b7c82 */ /* 0x000fe20008000000 */
[----:B------:R-:W-:Y:S01]  /*9e10*/  R2UR UR23, R11 ;  /* 0x000000000b1772ca */ /* 0x000fe200000e0000 */
[----:B------:R-:W-:Y:S01]  /*9e20*/  UMOV UR19, UR35 ;  /* 0x0000002300137c82 */ /* 0x000fe20008000000 */
[----:B------:R-:W-:Y:S01]  /*9e30*/  UMOV UR41, UR33 ;  /* 0x0000002100297c82 */ /* 0x000fe20008000000 */
[----:B------:R-:W-:Y:S01]  /*9e40*/  UMOV UR10, 0x10 ;  /* 0x00000010000a7882 */ /* 0x000fe20000000000 */
[----:B------:R-:W-:Y:S01]  /*9e50*/  ISETP.NE.AND P0, PT, R0, 0x2, PT ;  /* 0x000000020000780c */ /* 0x000fe20003f05270 */
[----:B------:R-:W-:-:S03]  /*9e60*/  ULEA.HI.X UR9, UR17, UR9, UR18, 0x2, UP0 ;  /* 0x0000000911097291 */ /* 0x000fc600080f1412 */
[----:B------:R-:W-:Y:S01]  /*9e70*/  UMOV UR18, 0x40 ;  /* 0x0000004000127882 */ /* 0x000fe20000000000 */
[----:B------:R-:W-:Y:S01]  /*9e80*/  UMOV UR17, UR33 ;  /* 0x0000002100117c82 */ /* 0x000fe20008000000 */
[----:B------:R-:W-:Y:S02]  /*9e90*/  SEL R2, RZ, 0x1, P0 ;  /* 0x00000001ff027807 */ /* 0x000fe40000000000 */
[----:B------:R-:W-:Y:S01]  /*9ea0*/  SEL R0, R0, RZ, P0 ;  /* 0x000000ff00007207 */ /* 0x000fe20000000000 */
[----:B------:R1:W-:Y:S01]  /*9eb0*/  UTMALDG.4D [UR32], [UR22], desc[UR30] ;  /* 0x00001e20160075b4 */ /* 0x0003e20008019000 */
[----:B------:R-:W-:Y:S01]  /*9ec0*/  LOP3.LUT R9, R9, R2, RZ, 0x3c, !PT ;  /* 0x0000000209097212 */ /* 0x000fe200078e3cff */
[----:B------:R1:W-:Y:S01]  /*9ed0*/  UTMALDG.4D [UR24], [UR22], desc[UR30] ;  /* 0x00001e18160075b4 */ /* 0x0003e20008019000 */
[----:B------:R1:W-:Y:S01]  /*9ee0*/  UTMALDG.4D [UR16], [UR22], desc[UR30] ;  /* 0x00001e10160075b4 */ /* 0x0003e20008019000 */
[----:B------:R1:W-:Y:S02]  /*9ef0*/  UBLKCP.S.G [UR40], [UR8], UR10 ;  /* 0x00000028080073ba */ /* 0x0003e4000800020a */
[----:B-1----:R-:W-:-:S02]  /*9f00*/  NOP ;  /* 0x0000000000007918 */ /* 0x002fc40000000000 */
.L_x_550:
[----:B------:R-:W-:Y:S05]  /*9f10*/  BSYNC B0 ;  /* 0x0000000000007941 */ /* 0x000fea0003800000 */
.L_x_548:
[----:B------:R-:W-:-:S03]  /*9f20*/  UMOV UR8, 0xffffffff ;  /* 0xffffffff00087882 */ /* 0x000fc60000000000 */
[----:B------:R-:W-:Y:S05]  /*9f30*/  BRA.DIV UR8, `(.L_x_570) ;  /* 0x00000006089c7947 */ /* 0x000fea000b800000 */
[----:B------:R-:W-:-:S13]  /*9f40*/  ELECT P0, URZ, PT ;  /* 0x00000000003f782f */ /* 0x000fda0003800000 */
.L_x_590:
[----:B------:R-:W-:Y:S05]  /*9f50*/  @!P0 BRA `(.L_x_480) ;  /* 0x0000000000848947 */ /* 0x000fea0003800000 */
[----:B------:R-:W-:-:S06]  /*9f60*/  ULOP3.LUT UR8, UR38, 0x2, URZ, 0xfc, !UPT ;  /* 0x0000000226087892 */ /* 0x000fcc000f8efc3f */
[----:B------:R-:W-:-:S05]  /*9f70*/  IMAD.U32 R2, RZ, RZ, UR8 ;  /* 0x00000008ff027e24 */ /* 0x000fca000f8e00ff */
[----:B------:R-:W-:-:S13]  /*9f80*/  ISETP.NE.AND P2, PT, R2, 0x3, PT ;  /* 0x000000030200780c */ /* 0x000fda0003f45270 */
[----:B------:R-:W-:Y:S05]  /*9f90*/  @!P2 BRA `(.L_x_571) ;  /* 0x000000000004a947 */ /* 0x000fea0003800000 */
[----:B--2---:R-:W-:Y:S01]  /*9fa0*/  BPT.TRAP 0x1 ;  /* 0x000000040000795c */ /* 0x004fe20000300000 */
.L_x_571:
        /* <DEDUP_REMOVED lines=15> */
.L_x_591:
[----:B------:R-:W3:Y:S02]  /*a0a0*/  SYNCS.PHASECHK.TRANS64.TRYWAIT P0, [R3+URZ], R2 ;  /* 0x00000002030075a7 */ /* 0x000ee4000800017f */
[----:B---3--:R-:W-:Y:S05]  /*a0b0*/  @!P0 BRA `(.L_x_573) ;  /* 0x0000000400748947 */ /* 0x008fea0003800000 */
.L_x_592:
[----:B------:R-:W-:Y:S05]  /*a0c0*/  @!P2 BRA `(.L_x_574) ;  /* 0x000000000004a947 */ /* 0x000fea0003800000 */
[----:B--2---:R-:W-:Y:S01]  /*a0d0*/  BPT.TRAP 0x1 ;  /* 0x000000040000795c */ /* 0x004fe20000300000 */
.L_x_574:
[----:B---3--:R-:W-:-:S04]  /*a0e0*/  VIADD R3, R7, 0x26840 ;  /* 0x0002684007037836 */ /* 0x008fc80000000000 */
[----:B------:R-:W-:-:S04]  /*a0f0*/  IMAD R0, R0, 0x8, R3 ;  /* 0x0000000800007824 */ /* 0x000fc800078e0203 */
[----:B------:R-:W3:Y:S02]  /*a100*/  SYNCS.PHASECHK.TRANS64.TRYWAIT P0, [R0+URZ], R5 ;  /* 0x00000005000075a7 */ /* 0x000ee4000800017f */
[----:B---3--:R-:W-:Y:S05]  /*a110*/  @!P0 BRA `(.L_x_575) ;  /* 0x0000000400708947 */ /* 0x008fea0003800000 */
.L_x_593:
[----:B------:R-:W-:-:S07]  /*a120*/  IMAD R3, R4, 0x8, R3 ;  /* 0x0000000804037824 */ /* 0x000fce00078e0203 */
.L_x_576:
[----:B----4-:R4:W1:Y:S02]  /*a130*/  SYNCS.PHASECHK.TRANS64.TRYWAIT P0, [R3+URZ], R2 ;  /* 0x00000002030075a7 */ /* 0x010864000800017f */
[----:B-1----:R-:W-:Y:S05]  /*a140*/  @!P0 NANOSLEEP.SYNCS 0x989680 ;  /* 0x009896800000895d */ /* 0x002fea0003900000 */
[----:B------:R-:W1:Y:S02]  /*a150*/  @!P0 SYNCS.PHASECHK.TRANS64 P0, [R3+URZ], R2 ;  /* 0x00000002030085a7 */ /* 0x000e64000800007f */
[----:B-1----:R-:W-:Y:S05]  /*a160*/  @!P0 BRA `(.L_x_576) ;  /* 0xfffffffc00f08947 */ /* 0x002fea000383ffff */
.L_x_480:
[----:B--2---:R-:W-:Y:S05]  /*a170*/  BSYNC B6 ;  /* 0x0000000000067941 */ /* 0x004fea0003800000 */
.L_x_474:
[----:B------:R-:W-:Y:S05]  /*a180*/  EXIT ;  /* 0x000000000000794d */ /* 0x000fea0003800000 */
.L_x_490:
[----:B------:R-:W-:Y:S02]  /*a190*/  IMAD.MOV.U32 R13, RZ, RZ, R16 ;  /* 0x000000ffff0d7224 */ /* 0x000fe400078e0010 */
[----:B------:R-:W-:Y:S02]  /*a1a0*/  IMAD.MOV.U32 R12, RZ, RZ, RZ ;  /* 0x000000ffff0c7224 */ /* 0x000fe400078e00ff */
[----:B------:R-:W-:Y:S02]  /*a1b0*/  IMAD.MOV.U32 R11, RZ, RZ, 0x1f ;  /* 0x0000001fff0b7424 */ /* 0x000fe400078e00ff */
[----:B------:R-:W-:-:S07]  /*a1c0*/  IMAD.MOV.U32 R15, RZ, RZ, -0x1 ;  /* 0xffffffffff0f7424 */ /* 0x000fce00078e00ff */
[----:B-1---5:R-:W-:Y:S05]  /*a1d0*/  WARPSYNC.COLLECTIVE R15, `(.L_x_577) ;  /* 0x000000000f087348 */ /* 0x022fea0003c00000 */
[----:B------:R2:W3:Y:S02]  /*a1e0*/  SHFL.IDX P6, R14, R13, R12, R11 ;  /* 0x0000000c0d0e7389 */ /* 0x0004e400000c000b */
[----:B-123-5:R-:W-:Y:S01]  /*a1f0*/  ENDCOLLECTIVE ;  /* 0x000000000000791b */ /* 0x02efe20003800000 */
.L_x_577:
[----:B------:R-:W-:Y:S05]  /*a200*/  BRA `(.L_x_578) ;  /* 0xffffff7000587947 */ /* 0x000fea000383ffff */
.L_x_492:
[----:B-1----:R1:W3:Y:S02]  /*a210*/  SYNCS.PHASECHK.TRANS64.TRYWAIT P0, [R18+URZ+0x26800], R5 ;  /* 0x02680005120075a7 */ /* 0x0022e4000800017f */
[----:B---3--:R-:W-:Y:S05]  /*a220*/  @!P0 NANOSLEEP.SYNCS 0x989680 ;  /* 0x009896800000895d */ /* 0x008fea0003900000 */
[----:B------:R-:W3:Y:S02]  /*a230*/  @!P0 SYNCS.PHASECHK.TRANS64 P0, [R18+URZ+0x26800], R5 ;  /* 0x02680005120085a7 */ /* 0x000ee4000800007f */
[----:B---3--:R-:W-:Y:S05]  /*a240*/  @!P0 BRA `(.L_x_492) ;  /* 0xfffffffc00f08947 */ /* 0x008fea000383ffff */
[----:B------:R-:W-:Y:S05]  /*a250*/  BRA `(.L_x_491) ;  /* 0xffffff70007c7947 */ /* 0x000fea000383ffff */
.L_x_497:
[----:B--2---:R-:W-:-:S04]  /*a260*/  IMAD.U32 R5, RZ, RZ, UR10 ;  /* 0x0000000aff057e24 */ /* 0x004fc8000f8e00ff */
[----:B------:R2:W3:Y:S03]  /*a270*/  SYNCS.PHASECHK.TRANS64.TRYWAIT P1, [R5+URZ+0x26810], R16 ;  /* 0x02681010050075a7 */ /* 0x0004e6000802017f */
[----:B---3--:R-:W-:Y:S05]  /*a280*/  @!P1 NANOSLEEP.SYNCS 0x989680 ;  /* 0x009896800000995d */ /* 0x008fea0003900000 */
[----:B------:R-:W3:Y:S02]  /*a290*/  @!P1 SYNCS.PHASECHK.TRANS64 P1, [R5+URZ+0x26810], R16 ;  /* 0x02681010050095a7 */ /* 0x000ee4000802007f */
[----:B---3--:R-:W-:Y:S05]  /*a2a0*/  @!P1 BRA `(.L_x_497) ;  /* 0xfffffffc00ec9947 */ /* 0x008fea000383ffff */
[----:B------:R-:W-:Y:S05]  /*a2b0*/  BRA `(.L_x_496) ;  /* 0xffffff7800e07947 */ /* 0x000fea000383ffff */
.L_x_501:
[----:B------:R-:W-:-:S04]  /*a2c0*/  IMAD.U32 R121, RZ, RZ, UR10 ;  /* 0x0000000aff797e24 */ /* 0x000fc8000f8e00ff */
[----:B------:R1:W1:Y:S03]  /*a2d0*/  SYNCS.PHASECHK.TRANS64.TRYWAIT P1, [R121+URZ+0x26830], R16 ;  /* 0x02683010790075a7 */ /* 0x000266000802017f */
[----:B-1----:R-:W-:Y:S05]  /*a2e0*/  @!P1 NANOSLEEP.SYNCS 0x989680 ;  /* 0x009896800000995d */ /* 0x002fea0003900000 */
[----:B------:R-:W1:Y:S02]  /*a2f0*/  @!P1 SYNCS.PHASECHK.TRANS64 P1, [R121+URZ+0x26830], R16 ;  /* 0x02683010790095a7 */ /* 0x000e64000802007f */
[----:B-1----:R-:W-:Y:S05]  /*a300*/  @!P1 BRA `(.L_x_501) ;  /* 0xfffffffc00ec9947 */ /* 0x002fea000383ffff */
[----:B------:R-:W-:Y:S05]  /*a310*/  BRA `(.L_x_500) ;  /* 0xffffff7c00ec7947 */ /* 0x000fea000383ffff */
.L_x_551:
[----:B-1----:R1:W2:Y:S02]  /*a320*/  SYNCS.PHASECHK.TRANS64.TRYWAIT P0, [R0+URZ+0x26820], R3 ;  /* 0x02682003000075a7 */ /* 0x0022a4000800017f */
[----:B--2---:R-:W-:Y:S05]  /*a330*/  @!P0 NANOSLEEP.SYNCS 0x989680 ;  /* 0x009896800000895d */ /* 0x004fea0003900000 */
[----:B------:R-:W2:Y:S02]  /*a340*/  @!P0 SYNCS.PHASECHK.TRANS64 P0, [R0+URZ+0x26820], R3 ;  /* 0x02682003000085a7 */ /* 0x000ea4000800007f */
[----:B--2---:R-:W-:Y:S05]  /*a350*/  @!P0 BRA `(.L_x_551) ;  /* 0xfffffffc00f08947 */ /* 0x004fea000383ffff */
[----:B------:R-:W-:Y:S05]  /*a360*/  BRA `(.L_x_579) ;  /* 0xffffffdc00787947 */ /* 0x000fea000383ffff */
.L_x_555:
[----:B-1----:R1:W2:Y:S02]  /*a370*/  SYNCS.PHASECHK.TRANS64.TRYWAIT P1, [R0+URZ+0x26840], R21 ;  /* 0x02684015000075a7 */ /* 0x0022a4000802017f */
[----:B--2---:R-:W-:Y:S05]  /*a380*/  @!P1 NANOSLEEP.SYNCS 0x989680 ;  /* 0x009896800000995d */ /* 0x004fea0003900000 */
[----:B------:R-:W2:Y:S02]  /*a390*/  @!P1 SYNCS.PHASECHK.TRANS64 P1, [R0+URZ+0x26840], R21 ;  /* 0x02684015000095a7 */ /* 0x000ea4000802007f */
[----:B--2---:R-:W-:Y:S05]  /*a3a0*/  @!P1 BRA `(.L_x_555) ;  /* 0xfffffffc00f09947 */ /* 0x004fea000383ffff */
[----:B------:R-:W-:Y:S05]  /*a3b0*/  BRA `(.L_x_580) ;  /* 0xffffffe400987947 */ /* 0x000fea000383ffff */
.L_x_557:
[----:B--2---:R2:W3:Y:S02]  /*a3c0*/  SYNCS.PHASECHK.TRANS64.TRYWAIT P1, [R0+URZ+0x26828], R21 ;  /* 0x02682815000075a7 */ /* 0x0044e4000802017f */
[----:B---3--:R-:W-:Y:S05]  /*a3d0*/  @!P1 NANOSLEEP.SYNCS 0x989680 ;  /* 0x009896800000995d */ /* 0x008fea0003900000 */
[----:B------:R-:W3:Y:S02]  /*a3e0*/  @!P1 SYNCS.PHASECHK.TRANS64 P1, [R0+URZ+0x26828], R21 ;  /* 0x02682815000095a7 */ /* 0x000ee4000802007f */
[----:B---3--:R-:W-:Y:S05]  /*a3f0*/  @!P1 BRA `(.L_x_557) ;  /* 0xfffffffc00f09947 */ /* 0x008fea000383ffff */
[----:B------:R-:W-:Y:S05]  /*a400*/  BRA `(.L_x_581) ;  /* 0xffffffe800487947 */ /* 0x000fea000383ffff */
.L_x_559:
[----:B---3--:R3:W4:Y:S02]  /*a410*/  SYNCS.PHASECHK.TRANS64.TRYWAIT P1, [R0+URZ+0x26848], R21 ;  /* 0x02684815000075a7 */ /* 0x008724000802017f */
[----:B----4-:R-:W-:Y:S05]  /*a420*/  @!P1 NANOSLEEP.SYNCS 0x989680 ;  /* 0x009896800000995d */ /* 0x010fea0003900000 */
[----:B------:R-:W4:Y:S02]  /*a430*/  @!P1 SYNCS.PHASECHK.TRANS64 P1, [R0+URZ+0x26848], R21 ;  /* 0x02684815000095a7 */ /* 0x000f24000802007f */
[----:B----4-:R-:W-:Y:S05]  /*a440*/  @!P1 BRA `(.L_x_559) ;  /* 0xfffffffc00f09947 */ /* 0x010fea000383ffff */
[----:B------:R-:W-:Y:S05]  /*a450*/  BRA `(.L_x_582) ;  /* 0xffffffe800dc7947 */ /* 0x000fea000383ffff */
.L_x_561:
[----:B------:R-:W-:-:S07]  /*a460*/  SHF.L.U32 R5, R9, 0x1f, RZ ;  /* 0x0000001f09057819 */ /* 0x000fce00000006ff */
.L_x_583:
[----:B-1----:R1:W2:Y:S02]  /*a470*/  SYNCS.PHASECHK.TRANS64.TRYWAIT P1, [R0+URZ+0x26820], R5 ;  /* 0x02682005000075a7 */ /* 0x0022a4000802017f */
[----:B--2---:R-:W-:Y:S05]  /*a480*/  @!P1 NANOSLEEP.SYNCS 0x989680 ;  /* 0x009896800000995d */ /* 0x004fea0003900000 */
[----:B------:R-:W2:Y:S02]  /*a490*/  @!P1 SYNCS.PHASECHK.TRANS64 P1, [R0+URZ+0x26820], R5 ;  /* 0x02682005000095a7 */ /* 0x000ea4000802007f */
[----:B--2---:R-:W-:Y:S05]  /*a4a0*/  @!P1 BRA `(.L_x_583) ;  /* 0xfffffffc00f09947 */ /* 0x004fea000383ffff */
[----:B------:R-:W-:Y:S05]  /*a4b0*/  BRA `(.L_x_584) ;  /* 0xffffffec00807947 */ /* 0x000fea000383ffff */
.L_x_564:
[----:B-1----:R1:W2:Y:S02]  /*a4c0*/  SYNCS.PHASECHK.TRANS64.TRYWAIT P1, [R0+URZ+0x26840], R7 ;  /* 0x02684007000075a7 */ /* 0x0022a4000802017f */
[----:B--2---:R-:W-:Y:S05]  /*a4d0*/  @!P1 NANOSLEEP.SYNCS 0x989680 ;  /* 0x009896800000995d */ /* 0x004fea0003900000 */
[----:B------:R-:W2:Y:S02]  /*a4e0*/  @!P1 SYNCS.PHASECHK.TRANS64 P1, [R0+URZ+0x26840], R7 ;  /* 0x02684007000095a7 */ /* 0x000ea4000802007f */
[----:B--2---:R-:W-:Y:S05]  /*a4f0*/  @!P1 BRA `(.L_x_564) ;  /* 0xfffffffc00f09947 */ /* 0x004fea000383ffff */
[----:B------:R-:W-:Y:S05]  /*a500*/  BRA `(.L_x_585) ;  /* 0xfffffff0002c7947 */ /* 0x000fea000383ffff */
.L_x_566:
[----:B--2---:R2:W3:Y:S02]  /*a510*/  SYNCS.PHASECHK.TRANS64.TRYWAIT P1, [R0+URZ+0x26828], R7 ;  /* 0x02682807000075a7 */ /* 0x0044e4000802017f */
[----:B---3--:R-:W-:Y:S05]  /*a520*/  @!P1 NANOSLEEP.SYNCS 0x989680 ;  /* 0x009896800000995d */ /* 0x008fea0003900000 */
[----:B------:R-:W3:Y:S02]  /*a530*/  @!P1 SYNCS.PHASECHK.TRANS64 P1, [R0+URZ+0x26828], R7 ;  /* 0x02682807000095a7 */ /* 0x000ee4000802007f */
[----:B---3--:R-:W-:Y:S05]  /*a540*/  @!P1 BRA `(.L_x_566) ;  /* 0xfffffffc00f09947 */ /* 0x008fea000383ffff */
[----:B------:R-:W-:Y:S05]  /*a550*/  BRA `(.L_x_586) ;  /* 0xfffffff000d47947 */ /* 0x000fea000383ffff */
.L_x_568:
[----:B---3--:R3:W4:Y:S02]  /*a560*/  SYNCS.PHASECHK.TRANS64.TRYWAIT P0, [R3+URZ+0x26840], R2 ;  /* 0x02684002030075a7 */ /* 0x008724000800017f */
[----:B----4-:R-:W-:Y:S05]  /*a570*/  @!P0 NANOSLEEP.SYNCS 0x989680 ;  /* 0x009896800000895d */ /* 0x010fea0003900000 */
[----:B------:R-:W4:Y:S02]  /*a580*/  @!P0 SYNCS.PHASECHK.TRANS64 P0, [R3+URZ+0x26840], R2 ;  /* 0x02684002030085a7 */ /* 0x000f24000800007f */
[----:B----4-:R-:W-:Y:S05]  /*a590*/  @!P0 BRA `(.L_x_568) ;  /* 0xfffffffc00f08947 */ /* 0x010fea000383ffff */
[----:B------:R-:W-:Y:S05]  /*a5a0*/  BRA `(.L_x_587) ;  /* 0xfffffff4007c7947 */ /* 0x000fea000383ffff */
.L_x_570:
[----:B------:R-:W-:Y:S01]  /*a5b0*/  BSSY B0, `(.L_x_588) ;  /* 0x0000006000007945 */ /* 0x000fe20003800000 */
[----:B------:R-:W-:-:S07]  /*a5c0*/  IMAD.MOV.U32 R15, RZ, RZ, -0x1 ;  /* 0xffffffffff0f7424 */ /* 0x000fce00078e00ff */
[----:B--2---:R-:W-:Y:S05]  /*a5d0*/  WARPSYNC.COLLECTIVE R15, `(.L_x_589) ;  /* 0x000000000f0c7348 */ /* 0x004fea0003c00000 */
[----:B------:R-:W-:Y:S02]  /*a5e0*/  ELECT P6, UR62, PT ;  /* 0x00000000003e782f */ /* 0x000fe400038c0000 */
[----:B------:R-:W-:Y:S01]  /*a5f0*/  MOV R14, UR62 ;  /* 0x0000003e000e7c02 */ /* 0x000fe20008000f00 */
[----:B--2---:R-:W-:Y:S10]  /*a600*/  ENDCOLLECTIVE ;  /* 0x000000000000791b */ /* 0x004ff40003800000 */
.L_x_589:
[----:B------:R-:W-:Y:S05]  /*a610*/  BSYNC B0 ;  /* 0x0000000000007941 */ /* 0x000fea0003800000 */
.L_x_588:
[----:B------:R-:W-:Y:S01]  /*a620*/  PLOP3.LUT P0, PT, P6, PT, PT, 0x80, 0x0 ;  /* 0x000000000000781c */ /* 0x000fe2000370f070 */
[----:B------:R-:W-:-:S12]  /*a630*/  BRA `(.L_x_590) ;  /* 0xfffffff800447947 */ /* 0x000fd8000383ffff */
.L_x_572:
[----:B-1----:R1:W3:Y:S02]  /*a640*/  SYNCS.PHASECHK.TRANS64.TRYWAIT P0, [R6+URZ], R5 ;  /* 0x00000005060075a7 */ /* 0x0022e4000800017f */
[----:B---3--:R-:W-:Y:S05]  /*a650*/  @!P0 NANOSLEEP.SYNCS 0x989680 ;  /* 0x009896800000895d */ /* 0x008fea0003900000 */
[----:B------:R-:W3:Y:S02]  /*a660*/  @!P0 SYNCS.PHASECHK.TRANS64 P0, [R6+URZ], R5 ;  /* 0x00000005060085a7 */ /* 0x000ee4000800007f */
[----:B---3--:R-:W-:Y:S05]  /*a670*/  @!P0 BRA `(.L_x_572) ;  /* 0xfffffffc00f08947 */ /* 0x008fea000383ffff */
[----:B------:R-:W-:Y:S05]  /*a680*/  BRA `(.L_x_591) ;  /* 0xfffffff800847947 */ /* 0x000fea000383ffff */
.L_x_573:
[----:B---3--:R3:W4:Y:S02]  /*a690*/  SYNCS.PHASECHK.TRANS64.TRYWAIT P0, [R3+URZ], R2 ;  /* 0x00000002030075a7 */ /* 0x008724000800017f */
[----:B----4-:R-:W-:Y:S05]  /*a6a0*/  @!P0 NANOSLEEP.SYNCS 0x989680 ;  /* 0x009896800000895d */ /* 0x010fea0003900000 */
[----:B------:R-:W4:Y:S02]  /*a6b0*/  @!P0 SYNCS.PHASECHK.TRANS64 P0, [R3+URZ], R2 ;  /* 0x00000002030085a7 */ /* 0x000f24000800007f */
[----:B----4-:R-:W-:Y:S05]  /*a6c0*/  @!P0 BRA `(.L_x_573) ;  /* 0xfffffffc00f08947 */ /* 0x010fea000383ffff */
[----:B------:R-:W-:Y:S05]  /*a6d0*/  BRA `(.L_x_592) ;  /* 0xfffffff800787947 */ /* 0x000fea000383ffff */
.L_x_575:
[----:B---3--:R3:W4:Y:S02]  /*a6e0*/  SYNCS.PHASECHK.TRANS64.TRYWAIT P0, [R0+URZ], R5 ;  /* 0x00000005000075a7 */ /* 0x008724000800017f */
[----:B----4-:R-:W-:Y:S05]  /*a6f0*/  @!P0 NANOSLEEP.SYNCS 0x989680 ;  /* 0x009896800000895d */ /* 0x010fea0003900000 */
[----:B------:R-:W4:Y:S02]  /*a700*/  @!P0 SYNCS.PHASECHK.TRANS64 P0, [R0+URZ], R5 ;  /* 0x00000005000085a7 */ /* 0x000f24000800007f */
[----:B----4-:R-:W-:Y:S05]  /*a710*/  @!P0 BRA `(.L_x_575) ;  /* 0xfffffffc00f08947 */ /* 0x010fea000383ffff */
[----:B------:R-:W-:Y:S05]  /*a720*/  BRA `(.L_x_593) ;  /* 0xfffffff8007c7947 */ /* 0x000fea000383ffff */
.L_x_594:
        /* <DEDUP_REMOVED lines=13> */
.L_x_6555:


//--------------------- .text._ZN7cutlass13device_kernelIN5flash11enable_sm90INS1_16FlashAttnBwdSm90INS1_25CollectiveMainloopBwdSm90ILi2ELi2ELi2EN4cute5tupleIJNS5_1CILi1EEES8_S8_EEENS6_IJNS7_ILi64EEENS7_ILi128EEENS7_ILi96EEEEEENS_10bfloat16_tEfNS_4arch4Sm90ELb0ELb0ELb1ELb1ELb1ELb1ELb0ELb0ELi2ELi1ELi2ELi1ELb1EEENS1_21CollectiveEpilogueBwdISD_SE_SG_Li256ELb1ELb0ELi1EEENS1_19SingleTileSchedulerILb1ELb0ELb0ELi128EEEEEEEEEvNT_6ParamsE --------------------------
	.section	.text._ZN7cutlass13device_kernelIN5flash11enable_sm90INS1_16FlashAttnBwdSm90INS1_25CollectiveMainloopBwdSm90ILi2ELi2ELi2EN4cute5tupleIJNS5_1CILi1EEES8_S8_EEENS6_IJNS7_ILi64EEENS7_ILi128EEENS7_ILi96EEEEEENS_10bfloat16_tEfNS_4arch4Sm90ELb0ELb0ELb1ELb1ELb1ELb1ELb0ELb0ELi2ELi1ELi2ELi1ELb1EEENS1_21CollectiveEpilogueBwdISD_SE_SG_Li256ELb1ELb0ELi1EEENS1_19SingleTileSchedulerILb1ELb0ELb0ELi128EEEEEEEEEvNT_6ParamsE,"ax",@progbits
	.align	128
.text._ZN7cutlass13device_kernelIN5flash11enable_sm90INS1_16FlashAttnBwdSm90INS1_25CollectiveMainloopBwdSm90ILi2ELi2ELi2EN4cute5tupleIJNS5_1CILi1EEES8_S8_EEENS6_IJNS7_ILi64EEENS7_ILi128EEENS7_ILi96EEEEEENS_10bfloat16_tEfNS_4arch4Sm90ELb0ELb0ELb1ELb1ELb1ELb1ELb0ELb0ELi2ELi1ELi2ELi1ELb1EEENS1_21CollectiveEpilogueBwdISD_SE_SG_Li256ELb1ELb0ELi1EEENS1_19SingleTileSchedulerILb1ELb0ELb0ELi128EEEEEEEEEvNT_6ParamsE:
        .type           _ZN7cutlass13device_kernelIN5flash11enable_sm90INS1_16FlashAttnBwdSm90INS1_25CollectiveMainloopBwdSm90ILi2ELi2ELi2EN4cute5tupleIJNS5_1CILi1EEES8_S8_EEENS6_IJNS7_ILi64EEENS7_ILi128EEENS7_ILi96EEEEEENS_10bfloat16_tEfNS_4arch4Sm90ELb0ELb0ELb1ELb1ELb1ELb1ELb0ELb0ELi2ELi1ELi2ELi1ELb1EEENS1_21CollectiveEpilogueBwdISD_SE_SG_Li256ELb1ELb0ELi1EEENS1_19SingleTileSchedulerILb1ELb0ELb0ELi128EEEEEEEEEvNT_6ParamsE,@function
        .size           _ZN7cutlass13device_kernelIN5flash11enable_sm90INS1_16FlashAttnBwdSm90INS1_25CollectiveMainloopBwdSm90ILi2ELi2ELi2EN4cute5tupleIJNS5_1CILi1EEES8_S8_EEENS6_IJNS7_ILi64EEENS7_ILi128EEENS7_ILi96EEEEEENS_10bfloat16_tEfNS_4arch4Sm90ELb0ELb0ELb1ELb1ELb1ELb1ELb0ELb0ELi2ELi1ELi2ELi1ELb1EEENS1_21CollectiveEpilogueBwdISD_SE_SG_Li256ELb1ELb0ELi1EEENS1_19SingleTileSchedulerILb1ELb0ELb0ELi128EEEEEEEEEvNT_6ParamsE,(.L_x_6556 - _ZN7cutlass13device_kernelIN5flash11enable_sm90INS1_16FlashAttnBwdSm90INS1_25CollectiveMainloopBwdSm90ILi2ELi2ELi2EN4cute5tupleIJNS5_1CILi1EEES8_S8_EEENS6_IJNS7_ILi64EEENS7_ILi128EEENS7_ILi96EEEEEENS_10bfloat16_tEfNS_4arch4Sm90ELb0ELb0ELb1ELb1ELb1ELb1ELb0ELb0ELi2ELi1ELi2ELi1ELb1EEENS1_21CollectiveEpilogueBwdISD_SE_SG_Li256ELb1ELb0ELi1EEENS1_19SingleTileSchedulerILb1ELb0ELb0ELi128EEEEEEEEEvNT_6ParamsE)
        .other          _ZN7cutlass13device_kernelIN5flash11enable_sm90INS1_16FlashAttnBwdSm90INS1_25CollectiveMainloopBwdSm90ILi2ELi2ELi2EN4cute5tupleIJNS5_1CILi1EEES8_S8_EEENS6_IJNS7_ILi64EEENS7_ILi128EEENS7_ILi96EEEEEENS_10bfloat16_tEfNS_4arch4Sm90ELb0ELb0ELb1ELb1ELb1ELb1ELb0ELb0ELi2ELi1ELi2ELi1ELb1EEENS1_21CollectiveEpilogueBwdISD_SE_SG_Li256ELb1ELb0ELi1EEENS1_19SingleTileSchedulerILb1ELb0ELb0ELi128EEEEEEEEEvNT_6ParamsE,@"STO_CUDA_ENTRY STV_DEFAULT"
_ZN7cutlass13device_kernelIN5flash11enable_sm90INS1_16FlashAttnBwdSm90INS1_25CollectiveMainloopBwdSm90ILi2ELi2ELi2EN4cute5tupleIJNS5_1CILi1EEES8_S8_EEENS6_IJNS7_ILi64EEENS7_ILi128EEENS7_ILi96EEEEEENS_10bfloat16_tEfNS_4arch4Sm90ELb0ELb0ELb1ELb1ELb1ELb1ELb0ELb0ELi2ELi1ELi2ELi1ELb1EEENS1_21CollectiveEpilogueBwdISD_SE_SG_Li256ELb1ELb0ELi1EEENS1_19SingleTileSchedulerILb1ELb0ELb0ELi128EEEEEEEEEvNT_6ParamsE:
        /* <DEDUP_REMOVED lines=23> */
.L_x_596:
[----:B------:R-:W-:Y:S05]  /*0170*/  BSYNC B0 ;  /* 0x0000000000007941 */ /* 0x000fea0003800000 */
.L_x_595:
        /* <DEDUP_REMOVED lines=37> */
.L_x_597:
        /* <DEDUP_REMOVED lines=22> */
.L_x_598:
[----:B------:R-:W-:Y:S01]  /*0530*/  PLOP3.LUT P0, PT, PT, PT, UP0, 0x80, 0x0 ;  /* 0x000000000000781c */ /* 0x000fe20003f0f008 */
[----:B------:R-:W-:Y:S01]  /*0540*/  NOP ;  /* 0x0000000000007918 */ /* 0x000fe20000000000 */
[----:B------:R-:W-:Y:S01]  /*0550*/  ULDC.64 UR46, c[0x0][0x208] ;  /* 0x00008200002e7ab9 */ /* 0x000fe20000000a00 */
[----:B------:R-:W-:Y:S01]  /*0560*/  BSSY B6, `(.L_x_599) ;  /* 0x0000a46000067945 */ /* 0x000fe20003800000 */
[----:B-12-4-:R-:W-:Y:S09]  /*0570*/  BAR.SYNC.DEFER_BLOCKING 0x0 ;  /* 0x0000000000007b1d */ /* 0x016ff20000010000 */
[----:B------:R-:W-:Y:S05]  /*0580*/  @!P0 BRA `(.L_x_600) ;  /* 0x0000006000b88947 */ /* 0x000fea0003800000 */
.L_x_601:
        /* <DEDUP_REMOVED lines=21> */
.L_x_602:
        /* <DEDUP_REMOVED lines=14> */
.L_x_604:
[----:B------:R-:W-:-:S05]  /*07c0*/  ULDC UR4, c[0x0][0x8bc] ;  /* 0x00022f0000047ab9 */ /* 0x000fca0000000800 */
.L_x_603:
        /* <DEDUP_REMOVED lines=21> */
.L_x_606:
        /* <DEDUP_REMOVED lines=14> */
.L_x_607:
        /* <DEDUP_REMOVED lines=10> */
.L_x_608:
        /* <DEDUP_REMOVED lines=11> */
.L_x_609:
        /* <DEDUP_REMOVED lines=72> */
.L_x_612:
        /* <DEDUP_REMOVED lines=15> */
.L_x_611:
        /* <DEDUP_REMOVED lines=22> */
.L_x_614:
        /* <DEDUP_REMOVED lines=15> */
.L_x_613:
[----:B------:R-:W-:Y:S01]  /*1310*/  SHF.R.S32.HI R25, RZ, 0x1f, R22 ;  /* 0x0000001fff197819 */ /* 0x000fe20000011416 */
[----:B------:R-:W-:-:S03]  /*1320*/  UMOV UR4, 0xffffffff ;  /* 0xffffffff00047882 */ /* 0x000fc60000000000 */
[----:B------:R-:W-:-:S04]  /*1330*/  LEA.HI R0, R25, R22, RZ, 0x7 ;  /* 0x0000001619007211 */ /* 0x000fc800078f38ff */
[----:B------:R-:W-:Y:S01]  /*1340*/  SHF.R.S32.HI R16, RZ, 0x7, R0 ;  /* 0x00000007ff107819 */ /* 0x000fe20000011400 */
[----:B------:R-:W-:Y:S06]  /*1350*/  BRA.DIV UR4, `(.L_x_615) ;  /* 0x0000009604a07947 */ /* 0x000fec000b800000 */
[----:B------:R2:W3:Y:S02]  /*1360*/  SHFL.IDX PT, R14, R16, RZ, 0x1f ;  /* 0x00001fff100e7589 */ /* 0x0004e400000e0000 */
.L_x_719:
        /* <DEDUP_REMOVED lines=14> */
.L_x_616:
        /* <DEDUP_REMOVED lines=19> */
.L_x_618:
        /* <DEDUP_REMOVED lines=126> */
.L_x_629:
[----:B------:R-:W-:-:S06]  /*1d60*/  UISETP.NE.AND UP0, UPT, UR20, 0x3, UPT ;  /* 0x000000031400788c */ /* 0x000fcc000bf05270 */
[----:B------:R-:W-:-:S13]  /*1d70*/  PLOP3.LUT P0, PT, PT, PT, UP0, 0x80, 0x0 ;  /* 0x000000000000781c */ /* 0x000fda0003f0f008 */
[----:B-1----:R-:W-:Y:S05]  /*1d80*/  @!P0 BRA `(.L_x_619) ;  /* 0x0000000000048947 */ /* 0x002fea0003800000 */
[----:B------:R-:W-:Y:S01]  /*1d90*/  BPT.TRAP 0x1 ;  /* 0x000000040000795c */ /* 0x000fe20000300000 */
.L_x_619:
[----:B------:R-:W-:Y:S01]  /*1da0*/  R2UR UR10, R18 ;  /* 0x00000000120a72ca */ /* 0x000fe200000e0000 */
[----:B------:R-:W-:-:S05]  /*1db0*/  IMAD.U32 R16, RZ, RZ, UR5 ;  /* 0x00000005ff107e24 */ /* 0x000fca000f8e00ff */
[----:B------:R-:W-:-:S07]  /*1dc0*/  SHF.L.U32 R16, R16, 0x1f, RZ ;  /* 0x0000001f10107819 */ /* 0x000fce00000006ff */
[----:B------:R-:W-:-:S09]  /*1dd0*/  ULEA UR10, UR6, UR10, 0x3 ;  /* 0x0000000a060a7291 */ /* 0x000fd2000f8e183f */
[----:B------:R1:W2:Y:S01]  /*1de0*/  SYNCS.PHASECHK.TRANS64.TRYWAIT P1, [UR10+0x26810], R16 ;  /* 0x02681010ff0075a7 */ /* 0x0002a2000802014a */
[----:B------:R-:W-:Y:S05]  /*1df0*/  @!P0 BRA `(.L_x_620) ;  /* 0x0000000000048947 */ /* 0x000fea0003800000 */
[----:B------:R-:W-:Y:S01]  /*1e00*/  BPT.TRAP 0x1 ;  /* 0x000000040000795c */ /* 0x000fe20000300000 */
.L_x_620:
[----:B--2---:R-:W-:Y:S05]  /*1e10*/  @P1 BRA `(.L_x_621) ;  /* 0x0000000000081947 */ /* 0x004fea0003800000 */
[----:B------:R-:W2:Y:S02]  /*1e20*/  SYNCS.PHASECHK.TRANS64.TRYWAIT P1, [UR10+0x26810], R16 ;  /* 0x02681010ff0075a7 */ /* 0x000ea4000802014a */
[----:B--2---:R-:W-:Y:S05]  /*1e30*/  @!P1 BRA `(.L_x_622) ;  /* 0x0000008c001c9947 */ /* 0x004fea0003800000 */
.L_x_621:
        /* <DEDUP_REMOVED lines=67> */
.L_x_623:
[----:B------:R1:W1:Y:S01]  /*2270*/  SYNCS.PHASECHK.TRANS64.TRYWAIT P1, [UR10+0x26830], R16 ;  /* 0x02683010ff0075a7 */ /* 0x000262000802014a */
[----:B------:R-:W-:Y:S05]  /*2280*/  @!P0 BRA `(.L_x_624) ;  /* 0x0000000000048947 */ /* 0x000fea0003800000 */
[----:B------:R-:W-:Y:S01]  /*2290*/  BPT.TRAP 0x1 ;  /* 0x000000040000795c */ /* 0x000fe20000300000 */
.L_x_624:
[----:B-1----:R-:W-:Y:S05]  /*22a0*/  @P1 BRA `(.L_x_625) ;  /* 0x0000000000081947 */ /* 0x002fea0003800000 */
[----:B------:R-:W1:Y:S02]  /*22b0*/  SYNCS.PHASECHK.TRANS64.TRYWAIT P1, [UR10+0x26830], R16 ;  /* 0x02683010ff0075a7 */ /* 0x000e64000802014a */
[----:B-1----:R-:W-:Y:S05]  /*22c0*/  @!P1 BRA `(.L_x_626) ;  /* 0x0000008800109947 */ /* 0x002fea0003800000 */
.L_x_625:
        /* <DEDUP_REMOVED lines=565> */
.L_x_627:
        /* <DEDUP_REMOVED lines=44> */
.L_x_628:
        /* <DEDUP_REMOVED lines=62> */
.L_x_610:
        /* <DEDUP_REMOVED lines=150> */
.L_x_631:
        /* <DEDUP_REMOVED lines=60> */
.L_x_633:
[----:B------:R-:W-:Y:S05]  /*59e0*/  BSYNC B0 ;  /* 0x0000000000007941 */ /* 0x000fea0003800000 */
.L_x_632:
        /* <DEDUP_REMOVED lines=22> */
.L_x_635:
[----:B------:R-:W-:Y:S05]  /*5b50*/  BSYNC B0 ;  /* 0x0000000000007941 */ /* 0x000fea0003800000 */
.L_x_634:
        /* <DEDUP_REMOVED lines=26> */
.L_x_637:
[----:B------:R-:W-:Y:S05]  /*5d00*/  BSYNC B0 ;  /* 0x0000000000007941 */ /* 0x000fea0003800000 */
.L_x_636:
        /* <DEDUP_REMOVED lines=23> */
.L_x_630:
        /* <DEDUP_REMOVED lines=41> */
.L_x_638:
        /* <DEDUP_REMOVED lines=47> */
.L_x_640:
[----:B------:R-:W-:Y:S05]  /*6400*/  BSYNC B0 ;  /* 0x0000000000007941 */ /* 0x000fea0003800000 */
.L_x_639:
        /* <DEDUP_REMOVED lines=21> */
.L_x_642:
[----:B------:R-:W-:Y:S05]  /*6560*/  BSYNC B0 ;  /* 0x0000000000007941 */ /* 0x000fea0003800000 */
.L_x_641:
        /* <DEDUP_REMOVED lines=25> */
.L_x_644:
[----:B------:R-:W-:Y:S05]  /*6700*/  BSYNC B0 ;  /* 0x0000000000007941 */ /* 0x000fea0003800000 */
.L_x_643:
        /* <DEDUP_REMOVED lines=22> */
.L_x_600:
        /* <DEDUP_REMOVED lines=9> */
[----:B------:R-:W1:Y:S01]  /*6900*/  S2UR UR25, SR_CTAID.X ;  /* 0x00000000001979c3 */ /* 0x000e620000002500 */
[----:B------:R-:W-:-:S04]  /*6910*/  ISETP.NE.U32.AND P0, PT, RZ, UR4, PT ;  /* 0x00000004ff007c0c */ /* 0x000fc8000bf05070 */
[----:B------:R-:W-:-:S03]  /*6920*/  ISETP.NE.AND.EX P0, PT, RZ, UR5, PT, P0 ;  /* 0x00000005ff007c0c */ /* 0x000fc6000bf05300 */
[----:B------:R-:W2:Y:S10]  /*6930*/  S2UR UR12, SR_CTAID.Z ;  /* 0x00000000000c79c3 */ /* 0x000eb40000002700 */
[----:B------:R-:W-:Y:S05]  /*6940*/  @!P0 BRA `(.L_x_646) ;  /* 0x00000000001c8947 */ /* 0x000fea0003800000 */
[----:B------:R-:W-:Y:S02]  /*6950*/  ULDC.64 UR4, c[0x0][0x8d8] ;  /* 0x0002360000047ab9 */ /* 0x000fe40000000a00 */
[----:B--2---:R-:W-:-:S06]  /*6960*/  UIMAD.WIDE UR4, UR12, 0x4, UR4 ;  /* 0x000000040c0478a5 */ /* 0x004fcc000f8e0204 */
[----:B------:R-:W-:Y:S02]  /*6970*/  IMAD.U32 R2, RZ, RZ, UR4 ;  /* 0x00000004ff027e24 */ /* 0x000fe4000f8e00ff */
[----:B------:R-:W-:-:S05]  /*6980*/  IMAD.U32 R3, RZ, RZ, UR5 ;  /* 0x00000005ff037e24 */ /* 0x000fca000f8e00ff */
[----:B------:R-:W2:Y:S02]  /*6990*/  LDG.E R2, desc[UR46][R2.64] ;  /* 0x0000002e02027981 */ /* 0x000ea4000c1e1900 */
[----:B--2---:R-:W-:Y:S01]  /*69a0*/  R2UR UR4, R2 ;  /* 0x00000000020472ca */ /* 0x004fe200000e0000 */
[----:B------:R-:W-:-:S14]  /*69b0*/  BRA `(.L_x_647) ;  /* 0x0000000000387947 */ /* 0x000fdc0003800000 */
.L_x_646:
[----:B------:R-:W-:Y:S02]  /*69c0*/  ULDC.64 UR4, c[0x0][0x8d0] ;  /* 0x0002340000047ab9 */ /* 0x000fe40000000a00 */
[----:B------:R-:W-:-:S04]  /*69d0*/  ISETP.NE.U32.AND P0, PT, RZ, UR4, PT ;  /* 0x00000004ff007c0c */ /* 0x000fc8000bf05070 */
[----:B------:R-:W-:-:S13]  /*69e0*/  ISETP.NE.AND.EX P0, PT, RZ, UR5, PT, P0 ;  /* 0x00000005ff007c0c */ /* 0x000fda000bf05300 */
[----:B------:R-:W-:Y:S05]  /*69f0*/  @!P0 BRA `(.L_x_648) ;  /* 0x0000000000248947 */ /* 0x000fea0003800000 */
[----:B------:R-:W-:Y:S02]  /*6a00*/  ULDC.64 UR4, c[0x0][0x8d0] ;  /* 0x0002340000047ab9 */ /* 0x000fe40000000a00 */
[----:B--2---:R-:W-:-:S06]  /*6a10*/  UIMAD.WIDE UR4, UR12, 0x4, UR4 ;  /* 0x000000040c0478a5 */ /* 0x004fcc000f8e0204 */
[----:B------:R-:W-:Y:S02]  /*6a20*/  IMAD.U32 R2, RZ, RZ, UR4 ;  /* 0x00000004ff027e24 */ /* 0x000fe4000f8e00ff */
[----:B------:R-:W-:-:S05]  /*6a30*/  IMAD.U32 R3, RZ, RZ, UR5 ;  /* 0x00000005ff037e24 */ /* 0x000fca000f8e00ff */
[----:B------:R-:W2:Y:S04]  /*6a40*/  LDG.E R0, desc[UR46][R2.64] ;  /* 0x0000002e02007981 */ /* 0x000ea8000c1e1900 */
[----:B------:R-:W2:Y:S02]  /*6a50*/  LDG.E R5, desc[UR46][R2.64+0x4] ;  /* 0x0000042e02057981 */ /* 0x000ea4000c1e1900 */
[----:B--2---:R-:W-:-:S05]  /*6a60*/  IMAD.IADD R0, R5, 0x1, -R0 ;  /* 0x0000000105007824 */ /* 0x004fca00078e0a00 */
[----:B------:R-:W-:Y:S01]  /*6a70*/  R2UR UR4, R0 ;  /* 0x00000000000472ca */ /* 0x000fe200000e0000 */
[----:B------:R-:W-:-:S14]  /*6a80*/  BRA `(.L_x_647) ;  /* 0x0000000000047947 */ /* 0x000fdc0003800000 */
.L_x_648:
[----:B------:R-:W-:-:S05]  /*6a90*/  ULDC UR4, c[0x0][0x8bc] ;  /* 0x00022f0000047ab9 */ /* 0x000fca0000000800 */
.L_x_647:
[----:B-1----:R-:W-:-:S04]  /*6aa0*/  USHF.L.U32 UR5, UR25, 0x7, URZ ;  /* 0x0000000719057899 */ /* 0x002fc8000800063f */
[----:B------:R-:W-:-:S04]  /*6ab0*/  UISETP.GE.AND UP0, UPT, UR5, UR4, UPT ;  /* 0x000000040500728c */ /* 0x000fc8000bf06270 */
[----:B--2---:R-:W-:-:S06]  /*6ac0*/  USEL UR12, UR12, 0xffffffff, !UP0 ;  /* 0xffffffff0c0c7887 */ /* 0x004fcc000c000000 */
        /* <DEDUP_REMOVED lines=10> */
[----:B------:R-:W-:Y:S02]  /*6b70*/  ULDC.64 UR4, c[0x0][0x780] ;  /* 0x0001e00000047ab9 */ /* 0x000fe40000000a00 */
[----:B------:R-:W-:-:S03]  /*6b80*/  UISETP.NE.U32.AND UP1, UPT, UR4, URZ, UPT ;  /* 0x0000003f0400728c */ /* 0x000fc6000bf25070 */
[----:B------:R-:W2:Y:S01]  /*6b90*/  @P0 LDG.E R0, desc[UR46][R2.64] ;  /* 0x0000002e02000981 */ /* 0x000ea2000c1e1900 */
[----:B------:R-:W-:-:S06]  /*6ba0*/  UISETP.NE.AND.EX UP1, UPT, UR5, URZ, UPT, UP1 ;  /* 0x0000003f0500728c */ /* 0x000fcc000bf25310 */
[----:B------:R-:W-:-:S05]  /*6bb0*/  PLOP3.LUT P1, PT, PT, PT, UP1, 0x80, 0x0 ;  /* 0x000000000000781c */ /* 0x000fca0003f2f018 */
[----:B------:R-:W-:Y:S02]  /*6bc0*/  @UP1 ULDC.64 UR4, c[0x0][0x780] ;  /* 0x0001e00000041ab9 */ /* 0x000fe40000000a00 */
[----:B------:R-:W-:-:S06]  /*6bd0*/  @UP1 UIMAD.WIDE UR4, UR12, 0x4, UR4 ;  /* 0x000000040c0418a5 */ /* 0x000fcc000f8e0204 */
[----:B------:R-:W-:Y:S02]  /*6be0*/  IMAD.U32 R4, RZ, RZ, UR4 ;  /* 0x00000004ff047e24 */ /* 0x000fe4000f8e00ff */
[----:B------:R-:W-:-:S05]  /*6bf0*/  IMAD.U32 R5, RZ, RZ, UR5 ;  /* 0x00000005ff057e24 */ /* 0x000fca000f8e00ff */
[----:B------:R-:W3:Y:S01]  /*6c00*/  @P1 LDG.E R4, desc[UR46][R4.64] ;  /* 0x0000002e04041981 */ /* 0x000ee2000c1e1900 */
[----:B------:R-:W-:Y:S01]  /*6c10*/  PLOP3.LUT P2, PT, PT, PT, UP0, 0x80, 0x0 ;  /* 0x000000000000781c */ /* 0x000fe20003f4f008 */
[----:B------:R-:W1:-:S12]  /*6c20*/  S2UR UR19, SR_CTAID.Y ;  /* 0x00000000001379c3 */ /* 0x000e580000002600 */
[----:B--2---:R-:W-:-:S13]  /*6c30*/  @P2 R2UR UR4, R0 ;  /* 0x00000000000422ca */ /* 0x004fda00000e0000 */
[----:B------:R-:W-:-:S04]  /*6c40*/  @UP0 ULEA UR4, UR12, UR4, 0x6 ;  /* 0x000000040c040291 */ /* 0x000fc8000f8e303f */
[----:B------:R-:W-:-:S04]  /*6c50*/  @UP0 USHF.R.S32.HI UR5, URZ, 0x1f, UR4 ;  /* 0x0000001f3f050899 */ /* 0x000fc80008011404 */
[----:B------:R-:W-:-:S03]  /*6c60*/  @UP0 ULEA.HI UR5, UR5, UR4, URZ, 0x6 ;  /* 0x0000000405050291 */ /* 0x000fc6000f8f303f */
[----:B------:R-:W-:Y:S01]  /*6c70*/  ULDC UR4, c[0x0][0x280] ;  /* 0x0000a00000047ab9 */ /* 0x000fe20000000800 */
[----:B------:R-:W-:Y:S01]  /*6c80*/  @UP0 USHF.R.S32.HI UR5, URZ, 0x6, UR5 ;  /* 0x000000063f050899 */ /* 0x000fe20008011405 */
[----:B---3--:R-:W-:Y:S01]  /*6c90*/  @P1 R2UR UR4, R4 ;  /* 0x00000000040412ca */ /* 0x008fe200000e0000 */
[----:B-1----:R-:W-:-:S14]  /*6ca0*/  @P1 BRA `(.L_x_649) ;  /* 0x0000000000181947 */ /* 0x002fdc0003800000 */
[----:B------:R-:W-:Y:S05]  /*6cb0*/  @!P0 BRA `(.L_x_649) ;  /* 0x0000000000148947 */ /* 0x000fea0003800000 */
[----:B------:R-:W2:Y:S04]  /*6cc0*/  LDG.E R4, desc[UR46][R2.64] ;  /* 0x0000002e02047981 */ /* 0x000ea8000c1e1900 */
[----:B------:R-:W3:Y:S01]  /*6cd0*/  LDG.E R0, desc[UR46][R2.64+0x4] ;  /* 0x0000042e02007981 */ /* 0x000ee2000c1e1900 */
[----:B--2---:R-:W-:Y:S02]  /*6ce0*/  R2UR UR6, R4 ;  /* 0x00000000040672ca */ /* 0x004fe400000e0000 */
[----:B---3--:R-:W-:-:S13]  /*6cf0*/  R2UR UR4, R0 ;  /* 0x00000000000472ca */ /* 0x008fda00000e0000 */
[----:B------:R-:W-:-:S12]  /*6d00*/  UIADD3 UR4, -UR6, UR4, URZ ;  /* 0x0000000406047290 */ /* 0x000fd8000fffe13f */
.L_x_649:
[----:B------:R-:W-:Y:S02]  /*6d10*/  UISETP.GE.AND UP1, UPT, UR4, 0x1, UPT ;  /* 0x000000010400788c */ /* 0x000fe4000bf26270 */
[----:B------:R-:W-:Y:S01]  /*6d20*/  @UP0 UIMAD UR5, UR5, 0x1800, URZ ;  /* 0x00001800050508a4 */ /* 0x000fe2000f8e023f */
[----:B------:R-:W-:Y:S01]  /*6d30*/  UMOV UR6, URZ ;  /* 0x0000003f00067c82 */ /* 0x000fe20008000000 */
[----:B------:R-:W-:Y:S02]  /*6d40*/  UMOV UR7, URZ ;  /* 0x0000003f00077c82 */ /* 0x000fe40008000000 */
[----:B------:R-:W-:Y:S01]  /*6d50*/  PLOP3.LUT P0, PT, PT, PT, UP1, 0x80, 0x0 ;  /* 0x000000000000781c */ /* 0x000fe20003f0f018 */
[----:B------:R-:W-:Y:S02]  /*6d60*/  @UP0 USHF.R.S32.HI UR8, URZ, 0x1f, UR5 ;  /* 0x0000001f3f080899 */ /* 0x000fe40008011405 */
[----:B------:R-:W-:Y:S01]  /*6d70*/  USHF.R.S32.HI UR20, URZ, 0x1f, UR19 ;  /* 0x0000001f3f147899 */ /* 0x000fe20008011413 */
[----:B------:R-:W-:-:S04]  /*6d80*/  @UP0 UMOV UR6, UR5 ;  /* 0x0000000500060c82 */ /* 0x000fc80008000000 */
[----:B------:R-:W-:-:S05]  /*6d90*/  @UP0 UMOV UR7, UR8 ;  /* 0x0000000800070c82 */ /* 0x000fca0008000000 */
[----:B------:R-:W-:Y:S05]  /*6da0*/  @!P0 BRA `(.L_x_605) ;  /* 0x0000003c00048947 */ /* 0x000fea0003800000 */
[----:B------:R-:W1:Y:S01]  /*6db0*/  S2R R0, SR_TID.X ;  /* 0x0000000000007919 */ /* 0x000e620000002100 */
[----:B------:R-:W-:Y:S01]  /*6dc0*/  ULDC.64 UR10, c[0x0][0x2d8] ;  /* 0x0000b600000a7ab9 */ /* 0x000fe20000000a00 */
[----:B------:R-:W-:Y:S02]  /*6dd0*/  UIADD3 UR5, UR4, 0x3f, URZ ;  /* 0x0000003f04057890 */ /* 0x000fe4000fffe03f */
[----:B------:R-:W-:Y:S02]  /*6de0*/  UIMAD UR8, UR20, UR10, URZ ;  /* 0x0000000a140872a4 */ /* 0x000fe4000f8e023f */
[----:B------:R-:W-:Y:S02]  /*6df0*/  UISETP.GE.AND UP1, UPT, UR4, 0x41, UPT ;  /* 0x000000410400788c */ /* 0x000fe4000bf26270 */
[----:B------:R-:W-:Y:S02]  /*6e00*/  USHF.R.S32.HI UR4, URZ, 0x1f, UR5 ;  /* 0x0000001f3f047899 */ /* 0x000fe40008011405 */
[----:B------:R-:W-:-:S02]  /*6e10*/  UIMAD UR9, UR19, UR11, UR8 ;  /* 0x0000000b130972a4 */ /* 0x000fc4000f8e0208 */
[----:B------:R-:W-:Y:S01]  /*6e20*/  USHF.R.S32.HI UR8, URZ, 0x1f, UR12 ;  /* 0x0000001f3f087899 */ /* 0x000fe2000801140c */
[----:B------:R-:W-:Y:S01]  /*6e30*/  PLOP3.LUT P1, PT, PT, PT, UP1, 0x80, 0x0 ;  /* 0x000000000000781c */ /* 0x000fe20003f2f018 */
[----:B------:R-:W-:Y:S02]  /*6e40*/  UIMAD.WIDE.U32 UR14, UR19, UR10, URZ ;  /* 0x0000000a130e72a5 */ /* 0x000fe4000f8e003f */
[----:B------:R-:W-:Y:S02]  /*6e50*/  ULEA.HI UR4, UR4, UR5, URZ, 0x6 ;  /* 0x0000000504047291 */ /* 0x000fe4000f8f303f */
[----:B------:R-:W-:Y:S02]  /*6e60*/  USEL UR13, UR8, URZ, !UP0 ;  /* 0x0000003f080d7287 */ /* 0x000fe4000c000000 */
[----:B------:R-:W-:Y:S02]  /*6e70*/  UIADD3 UR8, UP2, UR6, UR14, URZ ;  /* 0x0000000e06087290 */ /* 0x000fe4000ff5e03f */
[----:B------:R-:W-:-:S02]  /*6e80*/  UIADD3 UR5, UR15, UR9, URZ ;  /* 0x000000090f057290 */ /* 0x000fc4000fffe03f */
[----:B------:R-:W-:Y:S01]  /*6e90*/  USHF.R.S32.HI UR4, URZ, 0x6, UR4 ;  /* 0x000000063f047899 */ /* 0x000fe20008011404 */
[----:B------:R-:W-:Y:S01]  /*6ea0*/  ULDC UR10, c[0x0][0x288] ;  /* 0x0000a200000a7ab9 */ /* 0x000fe20000000800 */
[----:B------:R-:W-:Y:S01]  /*6eb0*/  USEL UR18, UR12, URZ, !UP0 ;  /* 0x0000003f0c127287 */ /* 0x000fe2000c000000 */
[----:B------:R-:W-:Y:S01]  /*6ec0*/  ULDC.64 UR16, c[0x0][0x2e0] ;  /* 0x0000b80000107ab9 */ /* 0x000fe20000000a00 */
[----:B------:R-:W-:Y:S02]  /*6ed0*/  UIMAD UR12, UR12, UR10, URZ ;  /* 0x0000000a0c0c72a4 */ /* 0x000fe4000f8e023f */
[----:B------:R-:W-:Y:S01]  /*6ee0*/  UIADD3.X UR9, UR7, UR5, URZ, UP2, !UPT ;  /* 0x0000000507097290 */ /* 0x000fe200097fe43f */
[----:B-1----:R-:W-:Y:S01]  /*6ef0*/  LOP3.LUT R0, R0, 0x1f, RZ, 0xc0, !PT ;  /* 0x0000001f00007812 */ /* 0x002fe200078ec0ff */
[----:B------:R-:W-:Y:S01]  /*6f00*/  ULDC UR11, c[0x0][0x760] ;  /* 0x0001d800000b7ab9 */ /* 0x000fe20000000800 */
[----:B------:R-:W-:Y:S02]  /*6f10*/  UIMAD UR13, UR13, UR16, URZ ;  /* 0x000000100d0d72a4 */ /* 0x000fe4000f8e023f */
[----:B------:R-:W-:-:S02]  /*6f20*/  UISETP.LT.AND UP2, UPT, UR4, 0x1, UPT ;  /* 0x000000010400788c */ /* 0x000fc4000bf41270 */
[----:B------:R-:W-:Y:S02]  /*6f30*/  UIMAD UR10, UR10, UR11, URZ ;  /* 0x0000000b0a0a72a4 */ /* 0x000fe4000f8e023f */
[----:B------:R-:W-:Y:S02]  /*6f40*/  UIADD3 UR11, UP0, UR12, UR19, URZ ;  /* 0x000000130c0b7290 */ /* 0x000fe4000ff1e03f */
[----:B------:R-:W-:Y:S02]  /*6f50*/  UIMAD UR13, UR18, UR17, UR13 ;  /* 0x00000011120d72a4 */ /* 0x000fe4000f8e020d */
[----:B------:R-:W-:Y:S02]  /*6f60*/  USEL UR19, UR4, 0x1, !UP2 ;  /* 0x0000000104137887 */ /* 0x000fe4000d000000 */
[----:B------:R-:W-:Y:S01]  /*6f70*/  UIMAD.WIDE.U32 UR8, UR18, UR16, UR8 ;  /* 0x00000010120872a5 */ /* 0x000fe2000f8e0008 */
[----:B------:R-:W-:Y:S01]  /*6f80*/  ELECT P0, URZ, PT ;  /* 0x00000000003f782f */ /* 0x000fe20003800000 */
[----:B------:R-:W-:-:S02]  /*6f90*/  ULEA.HI.X.SX32 UR12, UR12, UR20, 0x1, UP0 ;  /* 0x000000140c0c7291 */ /* 0x000fc400080f0e3f */
[----:B------:R-:W-:Y:S02]  /*6fa0*/  ULOP3.LUT UR32, UR19, 0x1, URZ, 0xc0, !UPT ;  /* 0x0000000113207892 */ /* 0x000fe4000f8ec03f */
[----:B------:R-:W-:Y:S01]  /*6fb0*/  UIADD3 UR27, UR9, UR13, URZ ;  /* 0x0000000d091b7290 */ /* 0x000fe2000fffe03f */
[----:B------:R-:W-:Y:S01]  /*6fc0*/  UMOV UR4, URZ ;  /* 0x0000003f00047c82 */ /* 0x000fe20008000000 */
[----:B------:R-:W-:Y:S10]  /*6fd0*/  @!P1 BRA `(.L_x_650) ;  /* 0x0000000800bc9947 */ /* 0x000ff40003800000 */
[----:B------:R-:W-:Y:S01]  /*6fe0*/  UMOV UR15, UR5 ;  /* 0x00000005000f7c82 */ /* 0x000fe20008000000 */
[----:B------:R-:W-:Y:S01]  /*6ff0*/  ULDC.64 UR4, c[0x0][0x2c0] ;  /* 0x0000b00000047ab9 */ /* 0x000fe20000000a00 */
[----:B------:R-:W-:-:S04]  /*7000*/  UIMAD.WIDE.U32 UR16, UR18, UR16, UR14 ;  /* 0x00000010121072a5 */ /* 0x000fc8000f8e000e */
[----:B------:R-:W-:-:S04]  /*7010*/  UIADD3 UR23, UP0, UR6, UR16, URZ ;  /* 0x0000001006177290 */ /* 0x000fc8000ff1e03f */
[----:B------:R-:W-:Y:S02]  /*7020*/  UIADD3.X UR6, UR7, UR13, UR17, UP0, !UPT ;  /* 0x0000000d07067290 */ /* 0x000fe400087fe411 */
[----:B------:R-:W-:Y:S02]  /*7030*/  ULEA UR22, UP0, UR23, UR4, 0x2 ;  /* 0x0000000417167291 */ /* 0x000fe4000f80103f */
[----:B------:R-:W-:Y:S02]  /*7040*/  UIADD3 UR13, UR19, -UR32, URZ ;  /* 0x80000020130d7290 */ /* 0x000fe4000fffe03f */
[----:B------:R-:W-:Y:S02]  /*7050*/  ULEA.HI.X UR23, UR23, UR5, UR6, 0x2, UP0 ;  /* 0x0000000517177291 */ /* 0x000fe400080f1406 */
[----:B------:R-:W-:Y:S02]  /*7060*/  UIADD3 UR18, UP0, UR22, 0x3000, URZ ;  /* 0x0000300016127890 */ /* 0x000fe4000ff1e03f */
[----:B------:R-:W-:-:S02]  /*7070*/  UIADD3 UR20, UP1, UR22, 0x6000, URZ ;  /* 0x0000600016147890 */ /* 0x000fc4000ff3e03f */
[----:B------:R-:W-:Y:S02]  /*7080*/  UIADD3 UR22, UP2, UR22, 0x9000, URZ ;  /* 0x0000900016167890 */ /* 0x000fe4000ff5e03f */
[----:B------:R-:W-:Y:S02]  /*7090*/  UIADD3.X UR19, URZ, UR23, URZ, UP0, !UPT ;  /* 0x000000173f137290 */ /* 0x000fe400087fe43f */
[----:B------:R-:W-:Y:S02]  /*70a0*/  UIADD3.X UR21, URZ, UR23, URZ, UP1, !UPT ;  /* 0x000000173f157290 */ /* 0x000fe40008ffe43f */
[----:B------:R-:W-:Y:S01]  /*70b0*/  UIADD3.X UR23, URZ, UR23, URZ, UP2, !UPT ;  /* 0x000000173f177290 */ /* 0x000fe200097fe43f */
[----:B------:R-:W-:Y:S01]  /*70c0*/  UMOV UR5, URZ ;  /* 0x0000003f00057c82 */ /* 0x000fe20008000000 */
[----:B------:R-:W-:-:S10]  /*70d0*/  UMOV UR4, URZ ;  /* 0x0000003f00047c82 */ /* 0x000fd40008000000 */
.L_x_675:
        /* <DEDUP_REMOVED lines=17> */
.L_x_653:
[----:B------:R-:W2:Y:S04]  /*71f0*/  LDG.E.STRONG.GPU R4, desc[UR46][R2.64] ;  /* 0x0000002e02047981 */ /* 0x000ea8000c1ef900 */
[----:B--2---:R-:W-:Y:S01]  /*7200*/  CCTL.IVALL ;  /* 0x00000000ff00798f */ /* 0x004fe20002000000 */
[----:B------:R-:W-:Y:S05]  /*7210*/  YIELD ;  /* 0x0000000000007946 */ /* 0x000fea0003800000 */
[----:B------:R-:W-:-:S13]  /*7220*/  ISETP.NE.AND P2, PT, R4, UR25, PT ;  /* 0x0000001904007c0c */ /* 0x000fda000bf45270 */
[----:B------:R-:W-:Y:S05]  /*7230*/  @P2 BRA `(.L_x_653) ;  /* 0xfffffffc00ec2947 */ /* 0x000fea000383ffff */
.L_x_652:
[----:B------:R-:W-:Y:S05]  /*7240*/  BSYNC B0 ;  /* 0x0000000000007941 */ /* 0x000fea0003800000 */
.L_x_651:
[----:B------:R-:W-:-:S03]  /*7250*/  UMOV UR16, 0xffffffff ;  /* 0xffffffff00107882 */ /* 0x000fc60000000000 */
[----:B------:R-:W-:Y:S05]  /*7260*/  BRA.DIV UR16, `(.L_x_654) ;  /* 0x0000003a10407947 */ /* 0x000fea000b800000 */
[----:B------:R-:W-:Y:S01]  /*7270*/  NOP ;  /* 0x0000000000007918 */ /* 0x000fe20000000000 */
.L_x_722:
        /* <DEDUP_REMOVED lines=19> */
.L_x_656:
[----:B------:R-:W-:Y:S05]  /*73b0*/  BSYNC B0 ;  /* 0x0000000000007941 */ /* 0x000fea0003800000 */
.L_x_655:
        /* <DEDUP_REMOVED lines=13> */
.L_x_658:
[----:B------:R-:W-:Y:S05]  /*7490*/  BSYNC B0 ;  /* 0x0000000000007941 */ /* 0x000fea0003800000 */
.L_x_657:
[----:B------:R-:W-:Y:S06]  /*74a0*/  BAR.ARV 0xa, 0xa0 ;  /* 0x0282800000007b1d */ /* 0x000fec0000002000 */
[----:B------:R-:W-:Y:S04]  /*74b0*/  BSSY B0, `(.L_x_659) ;  /* 0x0000003000007945 */ /* 0x000fe80003800000 */
[----:B------:R-:W-:Y:S05]  /*74c0*/  @!P0 BRA `(.L_x_660) ;  /* 0x0000000000048947 */ /* 0x000fea0003800000 */
[----:B------:R-:W-:-:S04]  /*74d0*/  DEPBAR.LE SB0, 0x0 ;  /* 0x000080000000791a */ /* 0x000fc80000000000 */
.L_x_660:
[----:B------:R-:W-:Y:S05]  /*74e0*/  BSYNC B0 ;  /* 0x0000000000007941 */ /* 0x000fea0003800000 */
.L_x_659:
        /* <DEDUP_REMOVED lines=19> */
.L_x_662:
[----:B------:R-:W-:Y:S05]  /*7620*/  BSYNC B0 ;  /* 0x0000000000007941 */ /* 0x000fea0003800000 */
.L_x_661:
        /* <DEDUP_REMOVED lines=9> */
.L_x_665:
[----:B------:R-:W2:Y:S04]  /*76c0*/  LDG.E.STRONG.GPU R4, desc[UR46][R2.64] ;  /* 0x0000002e02047981 */ /* 0x000ea8000c1ef900 */
[----:B--2---:R-:W-:Y:S01]  /*76d0*/  CCTL.IVALL ;  /* 0x00000000ff00798f */ /* 0x004fe20002000000 */
[----:B------:R-:W-:Y:S05]  /*76e0*/  YIELD ;  /* 0x0000000000007946 */ /* 0x000fea0003800000 */
[----:B------:R-:W-:-:S13]  /*76f0*/  ISETP.NE.AND P2, PT, R4, UR25, PT ;  /* 0x0000001904007c0c */ /* 0x000fda000bf45270 */
[----:B------:R-:W-:Y:S05]  /*7700*/  @P2 BRA `(.L_x_665) ;  /* 0xfffffffc00ec2947 */ /* 0x000fea000383ffff */
.L_x_664:
[----:B------:R-:W-:Y:S05]  /*7710*/  BSYNC B0 ;  /* 0x0000000000007941 */ /* 0x000fea0003800000 */
.L_x_663:
[----:B------:R-:W-:-:S03]  /*7720*/  UMOV UR6, 0xffffffff ;  /* 0xffffffff00067882 */ /* 0x000fc60000000000 */
[----:B------:R-:W-:Y:S05]  /*7730*/  BRA.DIV UR6, `(.L_x_666) ;  /* 0x0000003606287947 */ /* 0x000fea000b800000 */
[----:B------:R-:W-:Y:S01]  /*7740*/  NOP ;  /* 0x0000000000007918 */ /* 0x000fe20000000000 */
.L_x_725:
        /* <DEDUP_REMOVED lines=13> */
.L_x_668:
[----:B------:R-:W-:Y:S05]  /*7820*/  BSYNC B0 ;  /* 0x0000000000007941 */ /* 0x000fea0003800000 */
.L_x_667:
        /* <DEDUP_REMOVED lines=13> */
.L_x_670:
[----:B------:R-:W-:Y:S05]  /*7900*/  BSYNC B0 ;  /* 0x0000000000007941 */ /* 0x000fea0003800000 */
.L_x_669:
[----:B------:R-:W-:Y:S06]  /*7910*/  BAR.ARV 0xa, 0xa0 ;  /* 0x0282800000007b1d */ /* 0x000fec0000002000 */
[----:B------:R-:W-:Y:S04]  /*7920*/  BSSY B0, `(.L_x_671) ;  /* 0x0000003000007945 */ /* 0x000fe80003800000 */
[----:B------:R-:W-:Y:S05]  /*7930*/  @!P0 BRA `(.L_x_672) ;  /* 0x0000000000048947 */ /* 0x000fea0003800000 */
[----:B------:R-:W-:-:S04]  /*7940*/  DEPBAR.LE SB0, 0x0 ;  /* 0x000080000000791a */ /* 0x000fc80000000000 */
.L_x_672:
[----:B------:R-:W-:Y:S05]  /*7950*/  BSYNC B0 ;  /* 0x0000000000007941 */ /* 0x000fea0003800000 */
.L_x_671:
        /* <DEDUP_REMOVED lines=19> */
.L_x_674:
[----:B------:R-:W-:Y:S05]  /*7a90*/  BSYNC B0 ;  /* 0x0000000000007941 */ /* 0x000fea0003800000 */
.L_x_673:
[----:B------:R-:W-:Y:S02]  /*7aa0*/  UIADD3 UR4, UR4, 0x2, URZ ;  /* 0x0000000204047890 */ /* 0x000fe4000fffe03f */
[----:B------:R-:W-:Y:S01]  /*7ab0*/  UIADD3 UR5, UR5, 0x1, URZ ;  /* 0x0000000105057890 */ /* 0x000fe2000fffe03f */
[----:B------:R-:W-:Y:S11]  /*7ac0*/  @P1 BRA `(.L_x_675) ;  /* 0xfffffff400841947 */ /* 0x000ff6000383ffff */
.L_x_650:
        /* <DEDUP_REMOVED lines=13> */
.L_x_678:
[----:B------:R-:W2:Y:S04]  /*7ba0*/  LDG.E.STRONG.GPU R0, desc[UR46][R2.64] ;  /* 0x0000002e02007981 */ /* 0x000ea8000c1ef900 */
[----:B--2---:R-:W-:Y:S01]  /*7bb0*/  CCTL.IVALL ;  /* 0x00000000ff00798f */ /* 0x004fe20002000000 */
[----:B------:R-:W-:Y:S05]  /*7bc0*/  YIELD ;  /* 0x0000000000007946 */ /* 0x000fea0003800000 */
[----:B------:R-:W-:-:S13]  /*7bd0*/  ISETP.NE.AND P1, PT, R0, UR25, PT ;  /* 0x0000001900007c0c */ /* 0x000fda000bf25270 */
[----:B------:R-:W-:Y:S05]  /*7be0*/  @P1 BRA `(.L_x_678) ;  /* 0xfffffffc00ec1947 */ /* 0x000fea000383ffff */
.L_x_677:
[----:B------:R-:W-:Y:S05]  /*7bf0*/  BSYNC B0 ;  /* 0x0000000000007941 */ /* 0x000fea0003800000 */
.L_x_676:
[----:B------:R-:W-:-:S03]  /*7c00*/  UMOV UR5, 0xffffffff ;  /* 0xffffffff00057882 */ /* 0x000fc60000000000 */
[----:B------:R-:W-:Y:S05]  /*7c10*/  BRA.DIV UR5, `(.L_x_679) ;  /* 0x00000032050c7947 */ /* 0x000fea000b800000 */
[----:B------:R-:W-:Y:S01]  /*7c20*/  NOP ;  /* 0x0000000000007918 */ /* 0x000fe20000000000 */
.L_x_728:
        /* <DEDUP_REMOVED lines=22> */
.L_x_681:
[----:B------:R-:W-:Y:S05]  /*7d90*/  BSYNC B0 ;  /* 0x0000000000007941 */ /* 0x000fea0003800000 */
.L_x_680:
[----:B------:R-:W-:Y:S06]  /*7da0*/  BAR.SYNC.DEFER_BLOCKING 0xe, 0xa0 ;  /* 0x0382800000007b1d */ /* 0x000fec0000010000 */
[----:B------:R-:W-:Y:S04]  /*7db0*/  BSSY B0, `(.L_x_682) ;  /* 0x0000013000007945 */ /* 0x000fe80003800000 */
[----:B------:R-:W-:Y:S05]  /*7dc0*/  @!P0 BRA `(.L_x_683) ;  /* 0x0000000000448947 */ /* 0x000fea0003800000 */
[----:B------:R-:W1:Y:S01]  /*7dd0*/  S2UR UR14, SR_CgaCtaId ;  /* 0x00000000000e79c3 */ /* 0x000e620000008800 */
[----:B------:R-:W-:Y:S01]  /*7de0*/  R2UR UR5, R6 ;  /* 0x00000000060572ca */ /* 0x000fe200000e0000 */
[----:B------:R-:W-:Y:S01]  /*7df0*/  UMOV UR13, 0x400 ;  /* 0x00000400000d7882 */ /* 0x000fe20000000000 */
[----:B------:R-:W-:-:S11]  /*7e00*/  ULDC.64 UR6, c[0x0][0x2c0] ;  /* 0x0000b00000067ab9 */ /* 0x000fd60000000a00 */
[----:B------:R-:W-:-:S04]  /*7e10*/  UIADD3 UR5, UR5, 0xc00, URZ ;  /* 0x00000c0005057890 */ /* 0x000fc8000fffe03f */
[----:B------:R-:W-:-:S04]  /*7e20*/  UIADD3 UR15, UP0, UR5, UR8, URZ ;  /* 0x00000008050f7290 */ /* 0x000fc8000ff1e03f */
[----:B------:R-:W-:Y:S02]  /*7e30*/  ULEA.HI.X.SX32 UR5, UR5, UR27, 0x1, UP0 ;  /* 0x0000001b05057291 */ /* 0x000fe400080f0e3f */
[----:B-1----:R-:W-:Y:S02]  /*7e40*/  ULEA UR13, UR14, UR13, 0x18 ;  /* 0x0000000d0e0d7291 */ /* 0x002fe4000f8ec03f */
[----:B------:R-:W-:Y:S02]  /*7e50*/  ULEA UR6, UP0, UR15, UR6, 0x2 ;  /* 0x000000060f067291 */ /* 0x000fe4000f80103f */
[----:B------:R-:W-:Y:S02]  /*7e60*/  UIADD3 UR13, UR13, 0xf000, URZ ;  /* 0x0000f0000d0d7890 */ /* 0x000fe4000fffe03f */
[----:B------:R-:W-:Y:S01]  /*7e70*/  ULEA.HI.X UR7, UR15, UR7, UR5, 0x2, UP0 ;  /* 0x000000070f077291 */ /* 0x000fe200080f1405 */
[----:B------:R-:W-:Y:S02]  /*7e80*/  UMOV UR14, 0x0 ;  /* 0x00000000000e7882 */ /* 0x000fe40000000000 */
[----:B------:R-:W-:Y:S01]  /*7e90*/  UMOV UR5, 0x300 ;  /* 0x0000030000057882 */ /* 0x000fe20000000000 */
[----:B------:R-:W-:-:S05]  /*7ea0*/  UMOV UR15, 0x14f00000 ;  /* 0x14f00000000f7882 */ /* 0x000fca0000000000 */
[----:B------:R1:W-:Y:S01]  /*7eb0*/  UBLKRED.G.S.ADD.F32.RN [UR6], [UR13], UR5, desc[UR14] ;  /* 0x00000e060d0073bb */ /* 0x0003e200080a1405 */
[----:B------:R0:W-:Y:S01]  /*7ec0*/  UTMACMDFLUSH ;  /* 0x00000000000079b7 */ /* 0x0001e20000000000 */
[----:B-1----:R-:W-:-:S04]  /*7ed0*/  DEPBAR.LE SB0, 0x1 ;  /* 0x000080400000791a */ /* 0x002fc80000000000 */
.L_x_683:
[----:B------:R-:W-:Y:S05]  /*7ee0*/  BSYNC B0 ;  /* 0x0000000000007941 */ /* 0x000fea0003800000 */
.L_x_682:
[----:B------:R-:W-:Y:S06]  /*7ef0*/  BAR.ARV 0xa, 0xa0 ;  /* 0x0282800000007b1d */ /* 0x000fec0000002000 */
[----:B------:R-:W-:Y:S04]  /*7f00*/  BSSY B0, `(.L_x_684) ;  /* 0x0000003000007945 */ /* 0x000fe80003800000 */
[----:B------:R-:W-:Y:S05]  /*7f10*/  @!P0 BRA `(.L_x_685) ;  /* 0x0000000000048947 */ /* 0x000fea0003800000 */
[----:B------:R-:W-:-:S04]  /*7f20*/  DEPBAR.LE SB0, 0x0 ;  /* 0x000080000000791a */ /* 0x000fc80000000000 */
.L_x_685:
[----:B------:R-:W-:Y:S05]  /*7f30*/  BSYNC B0 ;  /* 0x0000000000007941 */ /* 0x000fea0003800000 */
.L_x_684:
        /* <DEDUP_REMOVED lines=19> */
.L_x_645:
        /* <DEDUP_REMOVED lines=13> */
.L_x_686:
        /* <DEDUP_REMOVED lines=14> */
.L_x_688:
[----:B------:R-:W-:-:S05]  /*8220*/  ULDC UR4, c[0x0][0x8bc] ;  /* 0x00022f0000047ab9 */ /* 0x000fca0000000800 */
.L_x_687:
        /* <DEDUP_REMOVED lines=56> */
.L_x_690:
        /* <DEDUP_REMOVED lines=63> */
.L_x_729:
        /* <DEDUP_REMOVED lines=13> */
.L_x_693:
        /* <DEDUP_REMOVED lines=125> */
.L_x_704:
[----:B------:R-:W-:-:S04]  /*9240*/  SHF.L.U32 R21, R9, 0x1f, RZ ;  /* 0x0000001f09157819 */ /* 0x000fc800000006ff */
[----:B-1----:R-:W1:Y:S02]  /*9250*/  SYNCS.PHASECHK.TRANS64.TRYWAIT P1, [R0+URZ+0x26840], R21 ;  /* 0x02684015000075a7 */ /* 0x002e64000802017f */
[----:B-12---:R-:W-:Y:S05]  /*9260*/  @!P1 BRA `(.L_x_696) ;  /* 0x0000001800a89947 */ /* 0x006fea0003800000 */
.L_x_730:
[----:B------:R-:W-:Y:S05]  /*9270*/  @P0 BRA `(.L_x_697) ;  /* 0x0000000000140947 */ /* 0x000fea0003800000 */
[----:B------:R-:W-:Y:S01]  /*9280*/  ISETP.NE.AND P1, PT, R16, RZ, PT ;  /* 0x000000ff1000720c */ /* 0x000fe20003f25270 */
[----:B------:R-:W-:-:S04]  /*9290*/  IMAD.MOV.U32 R3, RZ, RZ, 0x3100 ;  /* 0x00003100ff037424 */ /* 0x000fc800078e00ff */
[----:B------:R2:W-:Y:S08]  /*92a0*/  SYNCS.ARRIVE.TRANS64 RZ, [R0+URZ+0x26830], R3 ;  /* 0x0268300300ff79a7 */ /* 0x0005f0000800003f */
[----:B------:R-:W-:Y:S05]  /*92b0*/  @!P1 BRA `(.L_x_697) ;  /* 0x0000000000049947 */ /* 0x000fea0003800000 */
[----:B------:R-:W-:Y:S01]  /*92c0*/  BPT.TRAP 0x1 ;  /* 0x000000040000795c */ /* 0x000fe20000300000 */
.L_x_697:
        /* <DEDUP_REMOVED lines=43> */
.L_x_731:
[----:B------:R-:W-:Y:S05]  /*9580*/  @P0 BRA `(.L_x_699) ;  /* 0x0000000000140947 */ /* 0x000fea0003800000 */
[----:B------:R-:W-:Y:S01]  /*9590*/  ISETP.NE.AND P1, PT, R16, RZ, PT ;  /* 0x000000ff1000720c */ /* 0x000fe20003f25270 */
[----:B------:R-:W-:-:S04]  /*95a0*/  IMAD.MOV.U32 R3, RZ, RZ, 0x3100 ;  /* 0x00003100ff037424 */ /* 0x000fc800078e00ff */
[----:B------:R3:W-:Y:S08]  /*95b0*/  SYNCS.ARRIVE.TRANS64 RZ, [R0+URZ+0x26818], R3 ;  /* 0x0268180300ff79a7 */ /* 0x0007f0000800003f */
[----:B------:R-:W-:Y:S05]  /*95c0*/  @!P1 BRA `(.L_x_699) ;  /* 0x0000000000049947 */ /* 0x000fea0003800000 */
[----:B------:R-:W-:Y:S01]  /*95d0*/  BPT.TRAP 0x1 ;  /* 0x000000040000795c */ /* 0x000fe20000300000 */
.L_x_699:
        /* <DEDUP_REMOVED lines=36> */
.L_x_732:
        /* <DEDUP_REMOVED lines=9> */
.L_x_701:
        /* <DEDUP_REMOVED lines=38> */
.L_x_734:
[----:B------:R-:W-:Y:S05]  /*9b10*/  @P0 BRA `(.L_x_703) ;  /* 0x0000000000140947 */ /* 0x000fea0003800000 */
[----:B------:R-:W-:Y:S01]  /*9b20*/  ISETP.NE.AND P1, PT, R16, RZ, PT ;  /* 0x000000ff1000720c */ /* 0x000fe20003f25270 */
[----:B-1----:R-:W-:-:S04]  /*9b30*/  IMAD.MOV.U32 R5, RZ, RZ, 0x3100 ;  /* 0x00003100ff057424 */ /* 0x002fc800078e00ff */
[----:B------:R2:W-:Y:S08]  /*9b40*/  SYNCS.ARRIVE.TRANS64 RZ, [R0+URZ+0x26810], R5 ;  /* 0x0268100500ff79a7 */ /* 0x0005f0000800003f */
[----:B------:R-:W-:Y:S05]  /*9b50*/  @!P1 BRA `(.L_x_703) ;  /* 0x0000000000049947 */ /* 0x000fea0003800000 */
[----:B------:R-:W-:Y:S01]  /*9b60*/  BPT.TRAP 0x1 ;  /* 0x000000040000795c */ /* 0x000fe20000300000 */
.L_x_703:
        /* <DEDUP_REMOVED lines=37> */
.L_x_695:
[----:B------:R-:W-:-:S13]  /*9dc0*/  ISETP.NE.AND P1, PT, R13, RZ, PT ;  /* 0x000000ff0d00720c */ /* 0x000fda0003f25270 */
[----:B------:R-:W-:Y:S05]  /*9dd0*/  @!P1 BRA `(.L_x_694) ;  /* 0x0000000400689947 */ /* 0x000fea0003800000 */
[----:B------:R-:W-:-:S04]  /*9de0*/  SHF.L.U32 R7, R9, 0x1f, RZ ;  /* 0x0000001f09077819 */ /* 0x000fc800000006ff */
[----:B------:R-:W1:Y:S02]  /*9df0*/  SYNCS.PHASECHK.TRANS64.TRYWAIT P1, [R0+URZ+0x26840], R7 ;  /* 0x02684007000075a7 */ /* 0x000e64000802017f */
[----:B-1----:R-:W-:Y:S05]  /*9e00*/  @!P1 BRA `(.L_x_705) ;  /* 0x0000001000149947 */ /* 0x002fea0003800000 */
.L_x_735:
[----:B------:R-:W-:Y:S05]  /*9e10*/  @P0 BRA `(.L_x_706) ;  /* 0x0000000000140947 */ /* 0x000fea0003800000 */
[----:B------:R-:W-:Y:S01]  /*9e20*/  ISETP.NE.AND P1, PT, R16, RZ, PT ;  /* 0x000000ff1000720c */ /* 0x000fe20003f25270 */
[----:B------:R-:W-:-:S04]  /*9e30*/  IMAD.MOV.U32 R5, RZ, RZ, 0x3100 ;  /* 0x00003100ff057424 */ /* 0x000fc800078e00ff */
[----:B------:R2:W-:Y:S08]  /*9e40*/  SYNCS.ARRIVE.TRANS64 RZ, [R0+URZ+0x26830], R5 ;  /* 0x0268300500ff79a7 */ /* 0x0005f0000800003f */
[----:B------:R-:W-:Y:S05]  /*9e50*/  @!P1 BRA `(.L_x_706) ;  /* 0x0000000000049947 */ /* 0x000fea0003800000 */
[----:B------:R-:W-:Y:S01]  /*9e60*/  BPT.TRAP 0x1 ;  /* 0x000000040000795c */ /* 0x000fe20000300000 */
.L_x_706:
        /* <DEDUP_REMOVED lines=41> */
.L_x_736:
[----:B------:R-:W-:Y:S05]  /*a100*/  @P0 BRA `(.L_x_708) ;  /* 0x0000000000140947 */ /* 0x000fea0003800000 */
[----:B------:R-:W-:Y:S01]  /*a110*/  ISETP.NE.AND P0, PT, R16, RZ, PT ;  /* 0x000000ff1000720c */ /* 0x000fe20003f05270 */
[----:B------:R-:W-:-:S04]  /*a120*/  IMAD.MOV.U32 R5, RZ, RZ, 0x3100 ;  /* 0x00003100ff057424 */ /* 0x000fc800078e00ff */
[----:B------:R3:W-:Y:S08]  /*a130*/  SYNCS.ARRIVE.TRANS64 RZ, [R0+URZ+0x26818], R5 ;  /* 0x0268180500ff79a7 */ /* 0x0007f0000800003f */
[----:B------:R-:W-:Y:S05]  /*a140*/  @!P0 BRA `(.L_x_708) ;  /* 0x0000000000048947 */ /* 0x000fea0003800000 */
[----:B------:R-:W-:Y:S01]  /*a150*/  BPT.TRAP 0x1 ;  /* 0x000000040000795c */ /* 0x000fe20000300000 */
.L_x_708:
        /* <DEDUP_REMOVED lines=34> */
.L_x_694:
[----:B------:R-:W3:Y:S01]  /*a380*/  S2R R2, SR_TID.X ;  /* 0x0000000000027919 */ /* 0x000ee20000002100 */
[----:B------:R-:W-:Y:S01]  /*a390*/  IMAD R3, R12, 0x8, R0 ;  /* 0x000000080c037824 */ /* 0x000fe200078e0200 */
[----:B---3--:R-:W-:Y:S02]  /*a3a0*/  LOP3.LUT R4, R2, 0x7f, RZ, 0xc0, !PT ;  /* 0x0000007f02047812 */ /* 0x008fe400078ec0ff */
[----:B------:R-:W-:Y:S02]  /*a3b0*/  SHF.L.U32 R2, R9, 0x1f, RZ ;  /* 0x0000001f09027819 */ /* 0x000fe400000006ff */
[----:B------:R-:W-:Y:S02]  /*a3c0*/  ISETP.NE.AND P1, PT, R4, RZ, PT ;  /* 0x000000ff0400720c */ /* 0x000fe40003f25270 */
[----:B------:R-:W3:Y:S02]  /*a3d0*/  SYNCS.PHASECHK.TRANS64.TRYWAIT P0, [R3+URZ+0x26840], R2 ;  /* 0x02684002030075a7 */ /* 0x000ee4000800017f */
[----:B---3--:R-:W-:Y:S09]  /*a3e0*/  @!P0 BRA `(.L_x_709) ;  /* 0x0000000800c48947 */ /* 0x008ff20003800000 */
.L_x_737:
[----:B------:R-:W-:Y:S05]  /*a3f0*/  @P1 BRA `(.L_x_710) ;  /* 0x0000000000181947 */ /* 0x000fea0003800000 */
[----:B------:R-:W4:Y:S01]  /*a400*/  S2R R4, SR_TID.X ;  /* 0x0000000000047919 */ /* 0x000f220000002100 */
[----:B---3--:R-:W-:-:S04]  /*a410*/  IMAD.MOV.U32 R2, RZ, RZ, 0x3100 ;  /* 0x00003100ff027424 */ /* 0x008fc800078e00ff */
[----:B------:R3:W-:Y:S01]  /*a420*/  SYNCS.ARRIVE.TRANS64 RZ, [R3+URZ+0x26830], R2 ;  /* 0x0268300203ff79a7 */ /* 0x0007e2000800003f */
[----:B----4-:R-:W-:-:S13]  /*a430*/  LOP3.LUT P0, RZ, R4, 0x1f, RZ, 0xc0, !PT ;  /* 0x0000001f04ff7812 */ /* 0x010fda000780c0ff */
[----:B---3--:R-:W-:Y:S05]  /*a440*/  @!P0 BRA `(.L_x_710) ;  /* 0x0000000000048947 */ /* 0x008fea0003800000 */
[----:B------:R-:W-:Y:S01]  /*a450*/  BPT.TRAP 0x1 ;  /* 0x000000040000795c */ /* 0x000fe20000300000 */
.L_x_710:
        /* <DEDUP_REMOVED lines=48> */
.L_x_691:
[----:B------:R-:W-:Y:S05]  /*a760*/  BSYNC B0 ;  /* 0x0000000000007941 */ /* 0x000fea0003800000 */
.L_x_689:
[----:B------:R-:W-:-:S03]  /*a770*/  UMOV UR8, 0xffffffff ;  /* 0xffffffff00087882 */ /* 0x000fc60000000000 */
[----:B------:R-:W-:Y:S05]  /*a780*/  BRA.DIV UR8, `(.L_x_711) ;  /* 0x0000000608f07947 */ /* 0x000fea000b800000 */
[----:B------:R-:W-:-:S13]  /*a790*/  ELECT P0, URZ, PT ;  /* 0x00000000003f782f */ /* 0x000fda0003800000 */
.L_x_740:
[----:B------:R-:W-:Y:S05]  /*a7a0*/  @!P0 BRA `(.L_x_605) ;  /* 0x0000000000848947 */ /* 0x000fea0003800000 */
[----:B------:R-:W-:-:S06]  /*a7b0*/  ULOP3.LUT UR8, UR38, 0x2, URZ, 0xfc, !UPT ;  /* 0x0000000226087892 */ /* 0x000fcc000f8efc3f */
[----:B------:R-:W-:-:S05]  /*a7c0*/  IMAD.U32 R2, RZ, RZ, UR8 ;  /* 0x00000008ff027e24 */ /* 0x000fca000f8e00ff */
[----:B------:R-:W-:-:S13]  /*a7d0*/  ISETP.NE.AND P2, PT, R2, 0x3, PT ;  /* 0x000000030200780c */ /* 0x000fda0003f45270 */
[----:B------:R-:W-:Y:S05]  /*a7e0*/  @!P2 BRA `(.L_x_712) ;  /* 0x000000000004a947 */ /* 0x000fea0003800000 */
[----:B--2---:R-:W-:Y:S01]  /*a7f0*/  BPT.TRAP 0x1 ;  /* 0x000000040000795c */ /* 0x004fe20000300000 */
.L_x_712:
        /* <DEDUP_REMOVED lines=15> */
.L_x_741:
[----:B------:R-:W3:Y:S02]  /*a8f0*/  SYNCS.PHASECHK.TRANS64.TRYWAIT P0, [R3+URZ], R2 ;  /* 0x00000002030075a7 */ /* 0x000ee4000800017f */
[----:B---3--:R-:W-:Y:S05]  /*a900*/  @!P0 BRA `(.L_x_714) ;  /* 0x0000000400c88947 */ /* 0x008fea0003800000 */
.L_x_742:
[----:B------:R-:W-:Y:S05]  /*a910*/  @!P2 BRA `(.L_x_715) ;  /* 0x000000000004a947 */ /* 0x000fea0003800000 */
[----:B--2---:R-:W-:Y:S01]  /*a920*/  BPT.TRAP 0x1 ;  /* 0x000000040000795c */ /* 0x004fe20000300000 */
.L_x_715:
[----:B---3--:R-:W-:-:S04]  /*a930*/  VIADD R3, R7, 0x26840 ;  /* 0x0002684007037836 */ /* 0x008fc80000000000 */
[----:B------:R-:W-:-:S04]  /*a940*/  IMAD R0, R0, 0x8, R3 ;  /* 0x0000000800007824 */ /* 0x000fc800078e0203 */
[----:B------:R-:W3:Y:S02]  /*a950*/  SYNCS.PHASECHK.TRANS64.TRYWAIT P0, [R0+URZ], R5 ;  /* 0x00000005000075a7 */ /* 0x000ee4000800017f */
[----:B---3--:R-:W-:Y:S05]  /*a960*/  @!P0 BRA `(.L_x_716) ;  /* 0x0000000400c48947 */ /* 0x008fea0003800000 */
.L_x_743:
[----:B------:R-:W-:-:S07]  /*a970*/  IMAD R3, R4, 0x8, R3 ;  /* 0x0000000804037824 */ /* 0x000fce00078e0203 */
.L_x_717:
[----:B----4-:R4:W1:Y:S02]  /*a980*/  SYNCS.PHASECHK.TRANS64.TRYWAIT P0, [R3+URZ], R2 ;  /* 0x00000002030075a7 */ /* 0x010864000800017f */
[----:B-1----:R-:W-:Y:S05]  /*a990*/  @!P0 NANOSLEEP.SYNCS 0x989680 ;  /* 0x009896800000895d */ /* 0x002fea0003900000 */
[----:B------:R-:W1:Y:S02]  /*a9a0*/  @!P0 SYNCS.PHASECHK.TRANS64 P0, [R3+URZ], R2 ;  /* 0x00000002030085a7 */ /* 0x000e64000800007f */
[----:B-1----:R-:W-:Y:S05]  /*a9b0*/  @!P0 BRA `(.L_x_717) ;  /* 0xfffffffc00f08947 */ /* 0x002fea000383ffff */
.L_x_605:
[----:B--2---:R-:W-:Y:S05]  /*a9c0*/  BSYNC B6 ;  /* 0x0000000000067941 */ /* 0x004fea0003800000 */
.L_x_599:
[----:B------:R-:W-:Y:S05]  /*a9d0*/  EXIT ;  /* 0x000000000000794d */ /* 0x000fea0003800000 */
.L_x_615:
[----:B------:R-:W-:Y:S02]  /*a9e0*/  IMAD.MOV.U32 R13, RZ, RZ, R16 ;  /* 0x000000ffff0d7224 */ /* 0x000fe400078e0010 */
[----:B------:R-:W-:Y:S02]  /*a9f0*/  IMAD.MOV.U32 R12, RZ, RZ, RZ ;  /* 0x000000ffff0c7224 */ /* 0x000fe400078e00ff */
[----:B------:R-:W-:Y:S02]  /*aa00*/  IMAD.MOV.U32 R11, RZ, RZ, 0x1f ;  /* 0x0000001fff0b7424 */ /* 0x000fe400078e00ff */
[----:B------:R-:W-:-:S07]  /*aa10*/  IMAD.MOV.U32 R15, RZ, RZ, -0x1 ;  /* 0xffffffffff0f7424 */ /* 0x000fce00078e00ff */
[----:B-1---5:R-:W-:Y:S05]  /*aa20*/  WARPSYNC.COLLECTIVE R15, `(.L_x_718) ;  /* 0x000000000f087348 */ /* 0x022fea0003c00000 */
[----:B------:R2:W3:Y:S02]  /*aa30*/  SHFL.IDX P6, R14, R13, R12, R11 ;  /* 0x0000000c0d0e7389 */ /* 0x0004e400000c000b */
[----:B-123-5:R-:W-:Y:S01]  /*aa40*/  ENDCOLLECTIVE ;  /* 0x000000000000791b */ /* 0x02efe20003800000 */
.L_x_718:
[----:B------:R-:W-:Y:S05]  /*aa50*/  BRA `(.L_x_719) ;  /* 0xffffff6800447947 */ /* 0x000fea000383ffff */
.L_x_617:
[----:B-1----:R1:W3:Y:S02]  /*aa60*/  SYNCS.PHASECHK.TRANS64.TRYWAIT P0, [R18+URZ+0x26800], R5 ;  /* 0x02680005120075a7 */ /* 0x0022e4000800017f */
[----:B---3--:R-:W-:Y:S05]  /*aa70*/  @!P0 NANOSLEEP.SYNCS 0x989680 ;  /* 0x009896800000895d */ /* 0x008fea0003900000 */
[----:B------:R-:W3:Y:S02]  /*aa80*/  @!P0 SYNCS.PHASECHK.TRANS64 P0, [R18+URZ+0x26800], R5 ;  /* 0x02680005120085a7 */ /* 0x000ee4000800007f */
[----:B---3--:R-:W-:Y:S05]  /*aa90*/  @!P0 BRA `(.L_x_617) ;  /* 0xfffffffc00f08947 */ /* 0x008fea000383ffff */
[----:B------:R-:W-:Y:S05]  /*aaa0*/  BRA `(.L_x_616) ;  /* 0xffffff6800687947 */ /* 0x000fea000383ffff */
.L_x_622:
[----:B--2---:R-:W-:-:S04]  /*aab0*/  IMAD.U32 R5, RZ, RZ, UR10 ;  /* 0x0000000aff057e24 */ /* 0x004fc8000f8e00ff */
[----:B------:R2:W3:Y:S03]  /*aac0*/  SYNCS.PHASECHK.TRANS64.TRYWAIT P1, [R5+URZ+0x26810], R16 ;  /* 0x02681010050075a7 */ /* 0x0004e6000802017f */
[----:B---3--:R-:W-:Y:S05]  /*aad0*/  @!P1 NANOSLEEP.SYNCS 0x989680 ;  /* 0x009896800000995d */ /* 0x008fea0003900000 */
[----:B------:R-:W3:Y:S02]  /*aae0*/  @!P1 SYNCS.PHASECHK.TRANS64 P1, [R5+URZ+0x26810], R16 ;  /* 0x02681010050095a7 */ /* 0x000ee4000802007f */
[----:B---3--:R-:W-:Y:S05]  /*aaf0*/  @!P1 BRA `(.L_x_622) ;  /* 0xfffffffc00ec9947 */ /* 0x008fea000383ffff */
[----:B------:R-:W-:Y:S05]  /*ab00*/  BRA `(.L_x_621) ;  /* 0xffffff7000cc7947 */ /* 0x000fea000383ffff */
.L_x_626:
[----:B------:R-:W-:-:S04]  /*ab10*/  IMAD.U32 R121, RZ, RZ, UR10 ;  /* 0x0000000aff797e24 */ /* 0x000fc8000f8e00ff */
[----:B------:R1:W1:Y:S03]  /*ab20*/  SYNCS.PHASECHK.TRANS64.TRYWAIT P1, [R121+URZ+0x26830], R16 ;  /* 0x02683010790075a7 */ /* 0x000266000802017f */
[----:B-1----:R-:W-:Y:S05]  /*ab30*/  @!P1 NANOSLEEP.SYNCS 0x989680 ;  /* 0x009896800000995d */ /* 0x002fea0003900000 */
[----:B------:R-:W1:Y:S02]  /*ab40*/  @!P1 SYNCS.PHASECHK.TRANS64 P1, [R121+URZ+0x26830], R16 ;  /* 0x02683010790095a7 */ /* 0x000e64000802007f */
[----:B-1----:R-:W-:Y:S05]  /*ab50*/  @!P1 BRA `(.L_x_626) ;  /* 0xfffffffc00ec9947 */ /* 0x002fea000383ffff */
[----:B------:R-:W-:Y:S05]  /*ab60*/  BRA `(.L_x_625) ;  /* 0xffffff7400d87947 */ /* 0x000fea000383ffff */
.L_x_654:
[----:B------:R-:W-:Y:S01]  /*ab70*/  BSSY B0, `(.L_x_720) ;  /* 0x0000005000007945 */ /* 0x000fe20003800000 */
[----:B------:R-:W-:-:S07]  /*ab80*/  IMAD.MOV.U32 R15, RZ, RZ, -0x1 ;  /* 0xffffffffff0f7424 */ /* 0x000fce00078e00ff */
[----:B------:R-:W-:Y:S05]  /*ab90*/  WARPSYNC.COLLECTIVE R15, `(.L_x_721) ;  /* 0x000000000f087348 */ /* 0x000fea0003c00000 */
[----:B------:R-:W-:Y:S01]  /*aba0*/  NOP ;  /* 0x0000000000007918 */ /* 0x000fe20000000000 */
[----:B------:R-:W-:Y:S01]  /*abb0*/  ENDCOLLECTIVE ;  /* 0x000000000000791b */ /* 0x000fe20003800000 */
.L_x_721:
[----:B------:R-:W-:Y:S05]  /*abc0*/  BSYNC B0 ;  /* 0x0000000000007941 */ /* 0x000fea0003800000 */
.L_x_720:
[----:B------:R-:W-:Y:S05]  /*abd0*/  BRA `(.L_x_722) ;  /* 0xffffffc400a87947 */ /* 0x000fea000383ffff */
.L_x_666:
[----:B------:R-:W-:Y:S01]  /*abe0*/  BSSY B0, `(.L_x_723) ;  /* 0x0000005000007945 */ /* 0x000fe20003800000 */
[----:B------:R-:W-:-:S07]  /*abf0*/  IMAD.MOV.U32 R15, RZ, RZ, -0x1 ;  /* 0xffffffffff0f7424 */ /* 0x000fce00078e00ff */
[----:B------:R-:W-:Y:S05]  /*ac00*/  WARPSYNC.COLLECTIVE R15, `(.L_x_724) ;  /* 0x000000000f087348 */ /* 0x000fea0003c00000 */
[----:B------:R-:W-:Y:S01]  /*ac10*/  NOP ;  /* 0x0000000000007918 */ /* 0x000fe20000000000 */
[----:B------:R-:W-:Y:S01]  /*ac20*/  ENDCOLLECTIVE ;  /* 0x000000000000791b */ /* 0x000fe20003800000 */
.L_x_724:
[----:B------:R-:W-:Y:S05]  /*ac30*/  BSYNC B0 ;  /* 0x0000000000007941 */ /* 0x000fea0003800000 */
.L_x_723:
[----:B------:R-:W-:Y:S05]  /*ac40*/  BRA `(.L_x_725) ;  /* 0xffffffc800c07947 */ /* 0x000fea000383ffff */
.L_x_679:
[----:B------:R-:W-:Y:S01]  /*ac50*/  BSSY B0, `(.L_x_726) ;  /* 0x0000005000007945 */ /* 0x000fe20003800000 */
[----:B------:R-:W-:-:S07]  /*ac60*/  IMAD.MOV.U32 R15, RZ, RZ, -0x1 ;  /* 0xffffffffff0f7424 */ /* 0x000fce00078e00ff */
[----:B------:R-:W-:Y:S05]  /*ac70*/  WARPSYNC.COLLECTIVE R15, `(.L_x_727) ;  /* 0x000000000f087348 */ /* 0x000fea0003c00000 */
[----:B------:R-:W-:Y:S01]  /*ac80*/  NOP ;  /* 0x0000000000007918 */ /* 0x000fe20000000000 */
[----:B------:R-:W-:Y:S01]  /*ac90*/  ENDCOLLECTIVE ;  /* 0x000000000000791b */ /* 0x000fe20003800000 */
.L_x_727:
[----:B------:R-:W-:Y:S05]  /*aca0*/  BSYNC B0 ;  /* 0x0000000000007941 */ /* 0x000fea0003800000 */
.L_x_726:
[----:B------:R-:W-:Y:S05]  /*acb0*/  BRA `(.L_x_728) ;  /* 0xffffffcc00dc7947 */ /* 0x000fea000383ffff */
.L_x_692:
[----:B-1----:R1:W2:Y:S02]  /*acc0*/  SYNCS.PHASECHK.TRANS64.TRYWAIT P0, [R0+URZ+0x26820], R3 ;  /* 0x02682003000075a7 */ /* 0x0022a4000800017f */
[----:B--2---:R-:W-:Y:S05]  /*acd0*/  @!P0 NANOSLEEP.SYNCS 0x989680 ;  /* 0x009896800000895d */ /* 0x004fea0003900000 */
[----:B------:R-:W2:Y:S02]  /*ace0*/  @!P0 SYNCS.PHASECHK.TRANS64 P0, [R0+URZ+0x26820], R3 ;  /* 0x02682003000085a7 */ /* 0x000ea4000800007f */
[----:B--2---:R-:W-:Y:S05]  /*acf0*/  @!P0 BRA `(.L_x_692) ;  /* 0xfffffffc00f08947 */ /* 0x004fea000383ffff */
[----:B------:R-:W-:Y:S05]  /*ad00*/  BRA `(.L_x_729) ;  /* 0xffffffdc00247947 */ /* 0x000fea000383ffff */
.L_x_696:
[----:B-1----:R1:W2:Y:S02]  /*ad10*/  SYNCS.PHASECHK.TRANS64.TRYWAIT P1, [R0+URZ+0x26840], R21 ;  /* 0x02684015000075a7 */ /* 0x0022a4000802017f */
[----:B--2---:R-:W-:Y:S05]  /*ad20*/  @!P1 NANOSLEEP.SYNCS 0x989680 ;  /* 0x009896800000995d */ /* 0x004fea0003900000 */
[----:B------:R-:W2:Y:S02]  /*ad30*/  @!P1 SYNCS.PHASECHK.TRANS64 P1, [R0+URZ+0x26840], R21 ;  /* 0x02684015000095a7 */ /* 0x000ea4000802007f */
[----:B--2---:R-:W-:Y:S05]  /*ad40*/  @!P1 BRA `(.L_x_696) ;  /* 0xfffffffc00f09947 */ /* 0x004fea000383ffff */
[----:B------:R-:W-:Y:S05]  /*ad50*/  BRA `(.L_x_730) ;  /* 0xffffffe400447947 */ /* 0x000fea000383ffff */
.L_x_698:
[----:B--2---:R2:W3:Y:S02]  /*ad60*/  SYNCS.PHASECHK.TRANS64.TRYWAIT P1, [R0+URZ+0x26828], R21 ;  /* 0x02682815000075a7 */ /* 0x0044e4000802017f */
[----:B---3--:R-:W-:Y:S05]  /*ad70*/  @!P1 NANOSLEEP.SYNCS 0x989680 ;  /* 0x009896800000995d */ /* 0x008fea0003900000 */
[----:B------:R-:W3:Y:S02]  /*ad80*/  @!P1 SYNCS.PHASECHK.TRANS64 P1, [R0+URZ+0x26828], R21 ;  /* 0x02682815000095a7 */ /* 0x000ee4000802007f */
[----:B---3--:R-:W-:Y:S05]  /*ad90*/  @!P1 BRA `(.L_x_698) ;  /* 0xfffffffc00f09947 */ /* 0x008fea000383ffff */
[----:B------:R-:W-:Y:S05]  /*ada0*/  BRA `(.L_x_731) ;  /* 0xffffffe400f47947 */ /* 0x000fea000383ffff */
.L_x_700:
[----:B---3--:R3:W4:Y:S02]  /*adb0*/  SYNCS.PHASECHK.TRANS64.TRYWAIT P1, [R0+URZ+0x26848], R21 ;  /* 0x02684815000075a7 */ /* 0x008724000802017f */
[----:B----4-:R-:W-:Y:S05]  /*adc0*/  @!P1 NANOSLEEP.SYNCS 0x989680 ;  /* 0x009896800000995d */ /* 0x010fea0003900000 */
[----:B------:R-:W4:Y:S02]  /*add0*/  @!P1 SYNCS.PHASECHK.TRANS64 P1, [R0+URZ+0x26848], R21 ;  /* 0x02684815000095a7 */ /* 0x000f24000802007f */
[----:B----4-:R-:W-:Y:S05]  /*ade0*/  @!P1 BRA `(.L_x_700) ;  /* 0xfffffffc00f09947 */ /* 0x010fea000383ffff */
[----:B------:R-:W-:Y:S05]  /*adf0*/  BRA `(.L_x_732) ;  /* 0xffffffe800887947 */ /* 0x000fea000383ffff */
.L_x_702:
[----:B------:R-:W-:-:S07]  /*ae00*/  SHF.L.U32 R5, R9, 0x1f, RZ ;  /* 0x0000001f09057819 */ /* 0x000fce00000006ff */
.L_x_733:
[----:B-1----:R1:W2:Y:S02]  /*ae10*/  SYNCS.PHASECHK.TRANS64.TRYWAIT P1, [R0+URZ+0x26820], R5 ;  /* 0x02682005000075a7 */ /* 0x0022a4000802017f */
[----:B--2---:R-:W-:Y:S05]  /*ae20*/  @!P1 NANOSLEEP.SYNCS 0x989680 ;  /* 0x009896800000995d */ /* 0x004fea0003900000 */
[----:B------:R-:W2:Y:S02]  /*ae30*/  @!P1 SYNCS.PHASECHK.TRANS64 P1, [R0+URZ+0x26820], R5 ;  /* 0x02682005000095a7 */ /* 0x000ea4000802007f */
[----:B--2---:R-:W-:Y:S05]  /*ae40*/  @!P1 BRA `(.L_x_733) ;  /* 0xfffffffc00f09947 */ /* 0x004fea000383ffff */
[----:B------:R-:W-:Y:S05]  /*ae50*/  BRA `(.L_x_734) ;  /* 0xffffffec002c7947 */ /* 0x000fea000383ffff */
.L_x_705:
[----:B-1----:R1:W2:Y:S02]  /*ae60*/  SYNCS.PHASECHK.TRANS64.TRYWAIT P1, [R0+URZ+0x26840], R7 ;  /* 0x02684007000075a7 */ /* 0x0022a4000802017f */
[----:B--2---:R-:W-:Y:S05]  /*ae70*/  @!P1 NANOSLEEP.SYNCS 0x989680 ;  /* 0x009896800000995d */ /* 0x004fea0003900000 */
[----:B------:R-:W2:Y:S02]  /*ae80*/  @!P1 SYNCS.PHASECHK.TRANS64 P1, [R0+URZ+0x26840], R7 ;  /* 0x02684007000095a7 */ /* 0x000ea4000802007f */
[----:B--2---:R-:W-:Y:S05]  /*ae90*/  @!P1 BRA `(.L_x_705) ;  /* 0xfffffffc00f09947 */ /* 0x004fea000383ffff */
[----:B------:R-:W-:Y:S05]  /*aea0*/  BRA `(.L_x_735) ;  /* 0xffffffec00d87947 */ /* 0x000fea000383ffff */
.L_x_707:
[----:B--2---:R2:W3:Y:S02]  /*aeb0*/  SYNCS.PHASECHK.TRANS64.TRYWAIT P1, [R0+URZ+0x26828], R7 ;  /* 0x02682807000075a7 */ /* 0x0044e4000802017f */
[----:B---3--:R-:W-:Y:S05]  /*aec0*/  @!P1 NANOSLEEP.SYNCS 0x989680 ;  /* 0x009896800000995d */ /* 0x008fea0003900000 */
[----:B------:R-:W3:Y:S02]  /*aed0*/  @!P1 SYNCS.PHASECHK.TRANS64 P1, [R0+URZ+0x26828], R7 ;  /* 0x02682807000095a7 */ /* 0x000ee4000802007f */
[----:B---3--:R-:W-:Y:S05]  /*aee0*/  @!P1 BRA `(.L_x_707) ;  /* 0xfffffffc00f09947 */ /* 0x008fea000383ffff */
[----:B------:R-:W-:Y:S05]  /*aef0*/  BRA `(.L_x_736) ;  /* 0xfffffff000807947 */ /* 0x000fea000383ffff */
.L_x_709:
[----:B---3--:R3:W4:Y:S02]  /*af00*/  SYNCS.PHASECHK.TRANS64.TRYWAIT P0, [R3+URZ+0x26840], R2 ;  /* 0x02684002030075a7 */ /* 0x008724000800017f */
[----:B----4-:R-:W-:Y:S05]  /*af10*/  @!P0 NANOSLEEP.SYNCS 0x989680 ;  /* 0x009896800000895d */ /* 0x010fea0003900000 */
[----:B------:R-:W4:Y:S02]  /*af20*/  @!P0 SYNCS.PHASECHK.TRANS64 P0, [R3+URZ+0x26840], R2 ;  /* 0x02684002030085a7 */ /* 0x000f24000800007f */
[----:B----4-:R-:W-:Y:S05]  /*af30*/  @!P0 BRA `(.L_x_709) ;  /* 0xfffffffc00f08947 */ /* 0x010fea000383ffff */
[----:B------:R-:W-:Y:S05]  /*af40*/  BRA `(.L_x_737) ;  /* 0xfffffff400287947 */ /* 0x000fea000383ffff */
.L_x_711:
[----:B------:R-:W-:Y:S01]  /*af50*/  BSSY B0, `(.L_x_738) ;  /* 0x0000006000007945 */ /* 0x000fe20003800000 */
[----:B------:R-:W-:-:S07]  /*af60*/  IMAD.MOV.U32 R15, RZ, RZ, -0x1 ;  /* 0xffffffffff0f7424 */ /* 0x000fce00078e00ff */
[----:B--2---:R-:W-:Y:S05]  /*af70*/  WARPSYNC.COLLECTIVE R15, `(.L_x_739) ;  /* 0x000000000f0c7348 */ /* 0x004fea0003c00000 */
[----:B------:R-:W-:Y:S02]  /*af80*/  ELECT P6, UR62, PT ;  /* 0x00000000003e782f */ /* 0x000fe400038c0000 */
[----:B------:R-:W-:Y:S01]  /*af90*/  MOV R14, UR62 ;  /* 0x0000003e000e7c02 */ /* 0x000fe20008000f00 */
[----:B--2---:R-:W-:Y:S10]  /*afa0*/  ENDCOLLECTIVE ;  /* 0x000000000000791b */ /* 0x004ff40003800000 */
.L_x_739:
[----:B------:R-:W-:Y:S05]  /*afb0*/  BSYNC B0 ;  /* 0x0000000000007941 */ /* 0x000fea0003800000 */
.L_x_738:
[----:B------:R-:W-:Y:S01]  /*afc0*/  PLOP3.LUT P0, PT, P6, PT, PT, 0x80, 0x0 ;  /* 0x000000000000781c */ /* 0x000fe2000370f070 */
[----:B------:R-:W-:-:S12]  /*afd0*/  BRA `(.L_x_740) ;  /* 0xfffffff400f07947 */ /* 0x000fd8000383ffff */
.L_x_713:
[----:B-1----:R1:W3:Y:S02]  /*afe0*/  SYNCS.PHASECHK.TRANS64.TRYWAIT P0, [R6+URZ], R5 ;  /* 0x00000005060075a7 */ /* 0x0022e4000800017f */
[----:B---3--:R-:W-:Y:S05]  /*aff0*/  @!P0 NANOSLEEP.SYNCS 0x989680 ;  /* 0x009896800000895d */ /* 0x008fea0003900000 */
[----:B------:R-:W3:Y:S02]  /*b000*/  @!P0 SYNCS.PHASECHK.TRANS64 P0, [R6+URZ], R5 ;  /* 0x00000005060085a7 */ /* 0x000ee4000800007f */
[----:B---3--:R-:W-:Y:S05]  /*b010*/  @!P0 BRA `(.L_x_713) ;  /* 0xfffffffc00f08947 */ /* 0x008fea000383ffff */
[----:B------:R-:W-:Y:S05]  /*b020*/  BRA `(.L_x_741) ;  /* 0xfffffff800307947 */ /* 0x000fea000383ffff */
.L_x_714:
[----:B---3--:R3:W4:Y:S02]  /*b030*/  SYNCS.PHASECHK.TRANS64.TRYWAIT P0, [R3+URZ], R2 ;  /* 0x00000002030075a7 */ /* 0x008724000800017f */
[----:B----4-:R-:W-:Y:S05]  /*b040*/  @!P0 NANOSLEEP.SYNCS 0x989680 ;  /* 0x009896800000895d */ /* 0x010fea0003900000 */
[----:B------:R-:W4:Y:S02]  /*b050*/  @!P0 SYNCS.PHASECHK.TRANS64 P0, [R3+URZ], R2 ;  /* 0x00000002030085a7 */ /* 0x000f24000800007f */
[----:B----4-:R-:W-:Y:S05]  /*b060*/  @!P0 BRA `(.L_x_714) ;  /* 0xfffffffc00f08947 */ /* 0x010fea000383ffff */
[----:B------:R-:W-:Y:S05]  /*b070*/  BRA `(.L_x_742) ;  /* 0xfffffff800247947 */ /* 0x000fea000383ffff */
.L_x_716:
[----:B---3--:R3:W4:Y:S02]  /*b080*/  SYNCS.PHASECHK.TRANS64.TRYWAIT P0, [R0+URZ], R5 ;  /* 0x00000005000075a7 */ /* 0x008724000800017f */
[----:B----4-:R-:W-:Y:S05]  /*b090*/  @!P0 NANOSLEEP.SYNCS 0x989680 ;  /* 0x009896800000895d */ /* 0x010fea0003900000 */
[----:B------:R-:W4:Y:S02]  /*b0a0*/  @!P0 SYNCS.PHASECHK.TRANS64 P0, [R0+URZ], R5 ;  /* 0x00000005000085a7 */ /* 0x000f24000800007f */
[----:B----4-:R-:W-:Y:S05]  /*b0b0*/  @!P0 BRA `(.L_x_716) ;  /* 0xfffffffc00f08947 */ /* 0x010fea000383ffff */
[----:B------:R-:W-:Y:S05]  /*b0c0*/  BRA `(.L_x_743) ;  /* 0xfffffff800287947 */ /* 0x000fea000383ffff */
.L_x_744:
        /* <DEDUP_REMOVED lines=11> */
.L_x_6556:


//--------------------- .text._ZN7cutlass13device_kernelIN5flash11enable_sm90INS1_16FlashAttnBwdSm90INS1_25CollectiveMainloopBwdSm90ILi2ELi2ELi2EN4cute5tupleIJNS5_1CILi1EEES8_S8_EEENS6_IJNS7_ILi64EEENS7_ILi128EEENS7_ILi96EEEEEENS_10bfloat16_tEfNS_4arch4Sm90ELb0ELb0ELb1ELb1ELb0ELb1ELb0ELb0ELi2ELi1ELi2ELi1ELb1EEENS1_24CollectiveEpilogueBwdGQAISD_fSG_Li256ELb1ELb0EEENS1_19SingleTileSchedulerILb1ELb0ELb0ELi128EEEEEEEEEvNT_6ParamsE --------------------------
	.section	.text._ZN7cutlass13device_kernelIN5flash11enable_sm90INS1_16FlashAttnBwdSm90INS1_25CollectiveMainloopBwdSm90ILi2ELi2ELi2EN4cute5tupleIJNS5_1CILi1EEES8_S8_EEENS6_IJNS7_ILi64EEENS7_ILi128EEENS7_ILi96EEEEEENS_10bfloat16_tEfNS_4arch4Sm90ELb0ELb0ELb1ELb1ELb0ELb1ELb0ELb0ELi2ELi1ELi2ELi1ELb1EEENS1_24CollectiveEpilogueBwdGQAISD_fSG_Li256ELb1ELb0EEENS1_19SingleTileSchedulerILb1ELb0ELb0ELi128EEEEEEEEEvNT_6ParamsE,"ax",@progbits
	.align	128
.text._ZN7cutlass13device_kernelIN5flash11enable_sm90INS1_16FlashAttnBwdSm90INS1_25CollectiveMainloopBwdSm90ILi2ELi2ELi2EN4cute5tupleIJNS5_1CILi1EEES8_S8_EEENS6_IJNS7_ILi64EEENS7_ILi128EEENS7_ILi96EEEEEENS_10bfloat16_tEfNS_4arch4Sm90ELb0ELb0ELb1ELb1ELb0ELb1ELb0ELb0ELi2ELi1ELi2ELi1ELb1EEENS1_24CollectiveEpilogueBwdGQAISD_fSG_Li256ELb1ELb0EEENS1_19SingleTileSchedulerILb1ELb0ELb0ELi128EEEEEEEEEvNT_6ParamsE:
        .type           _ZN7cutlass13device_kernelIN5flash11enable_sm90INS1_16FlashAttnBwdSm90INS1_25CollectiveMainloopBwdSm90ILi2ELi2ELi2EN4cute5tupleIJNS5_1CILi1EEES8_S8_EEENS6_IJNS7_ILi64EEENS7_ILi128EEENS7_ILi96EEEEEENS_10bfloat16_tEfNS_4arch4Sm90ELb0ELb0ELb1ELb1ELb0ELb1ELb0ELb0ELi2ELi1ELi2ELi1ELb1EEENS1_24CollectiveEpilogueBwdGQAISD_fSG_Li256ELb1ELb0EEENS1_19SingleTileSchedulerILb1ELb0ELb0ELi128EEEEEEEEEvNT_6ParamsE,@function
        .size           _ZN7cutlass13device_kernelIN5flash11enable_sm90INS1_16FlashAttnBwdSm90INS1_25CollectiveMainloopBwdSm90ILi2ELi2ELi2EN4cute5tupleIJNS5_1CILi1EEES8_S8_EEENS6_IJNS7_ILi64EEENS7_ILi128EEENS7_ILi96EEEEEENS_10bfloat16_tEfNS_4arch4Sm90ELb0ELb0ELb1ELb1ELb0ELb1ELb0ELb0ELi2ELi1ELi2ELi1ELb1EEENS1_24CollectiveEpilogueBwdGQAISD_fSG_Li256ELb1ELb0EEENS1_19SingleTileSchedulerILb1ELb0ELb0ELi128EEEEEEEEEvNT_6ParamsE,(.L_x_6557 - _ZN7cutlass13device_kernelIN5flash11enable_sm90INS1_16FlashAttnBwdSm90INS1_25CollectiveMainloopBwdSm90ILi2ELi2ELi2EN4cute5tupleIJNS5_1CILi1EEES8_S8_EEENS6_IJNS7_ILi64EEENS7_ILi128EEENS7_ILi96EEEEEENS_10bfloat16_tEfNS_4arch4Sm90ELb0ELb0ELb1ELb1ELb0ELb1ELb0ELb0ELi2ELi1ELi2ELi1ELb1EEENS1_24CollectiveEpilogueBwdGQAISD_fSG_Li256ELb1ELb0EEENS1_19SingleTileSchedulerILb1ELb0ELb0ELi128EEEEEEEEEvNT_6ParamsE)
        .other          _ZN7cutlass13device_kernelIN5flash11enable_sm90INS1_16FlashAttnBwdSm90INS1_25CollectiveMainloopBwdSm90ILi2ELi2ELi2EN4cute5tupleIJNS5_1CILi1EEES8_S8_EEENS6_IJNS7_ILi64EEENS7_ILi128EEENS7_ILi96EEEEEENS_10bfloat16_tEfNS_4arch4Sm90ELb0ELb0ELb1ELb1ELb0ELb1ELb0ELb0ELi2ELi1ELi2ELi1ELb1EEENS1_24CollectiveEpilogueBwdGQAISD_fSG_Li256ELb1ELb0EEENS1_19SingleTileSchedulerILb1ELb0ELb0ELi128EEEEEEEEEvNT_6ParamsE,@"STO_CUDA_ENTRY STV_DEFAULT"
_ZN7cutlass13device_kernelIN5flash11enable_sm90INS1_16FlashAttnBwdSm90INS1_25CollectiveMainloopBwdSm90ILi2ELi2ELi2EN4cute5tupleIJNS5_1CILi1EEES8_S8_EEENS6_IJNS7_ILi64EEENS7_ILi128EEENS7_ILi96EEEEEENS_10bfloat16_tEfNS_4arch4Sm90ELb0ELb0ELb1ELb1ELb0ELb1ELb0ELb0ELi2ELi1ELi2ELi1ELb1EEENS1_24CollectiveEpilogueBwdGQAISD_fSG_Li256ELb1ELb0EEENS1_19SingleTileSchedulerILb1ELb0ELb0ELi128EEEEEEEEEvNT_6ParamsE:
        /* <DEDUP_REMOVED lines=23> */
.L_x_746:
[----:B------:R-:W-:Y:S05]  /*0170*/  BSYNC B0 ;  /* 0x0000000000007941 */ /* 0x000fea0003800000 */
.L_x_745:
        /* <DEDUP_REMOVED lines=37> */
.L_x_747:
        /* <DEDUP_REMOVED lines=22> */
.L_x_748:
[----:B------:R-:W-:Y:S01]  /*0530*/  PLOP3.LUT P0, PT, PT, PT, UP0, 0x80, 0x0 ;  /* 0x000000000000781c */ /* 0x000fe20003f0f008 */
[----:B------:R-:W-:Y:S01]  /*0540*/  NOP ;  /* 0x0000000000007918 */ /* 0x000fe20000000000 */
[----:B------:R-:W-:Y:S01]  /*0550*/  ULDC.64 UR46, c[0x0][0x208] ;  /* 0x00008200002e7ab9 */ /* 0x000fe20000000a00 */
[----:B------:R-:W-:Y:S01]  /*0560*/  BSSY B6, `(.L_x_749) ;  /* 0x000089a000067945 */ /* 0x000fe20003800000 */
[----:B-12-4-:R-:W-:Y:S09]  /*0570*/  BAR.SYNC.DEFER_BLOCKING 0x0 ;  /* 0x0000000000007b1d */ /* 0x016ff20000010000 */
[----:B------:R-:W-:Y:S05]  /*0580*/  @!P0 BRA `(.L_x_750) ;  /* 0x00000050001c8947 */ /* 0x000fea0003800000 */
.L_x_751:
        /* <DEDUP_REMOVED lines=21> */
.L_x_752:
        /* <DEDUP_REMOVED lines=14> */
.L_x_754:
[----:B------:R-:W-:-:S05]  /*07c0*/  ULDC UR4, c[0x0][0x8c4] ;  /* 0x0002310000047ab9 */ /* 0x000fca0000000800 */
.L_x_753:
        /* <DEDUP_REMOVED lines=21> */
.L_x_756:
        /* <DEDUP_REMOVED lines=14> */
.L_x_757:
        /* <DEDUP_REMOVED lines=10> */
.L_x_758:
        /* <DEDUP_REMOVED lines=11> */
.L_x_759:
        /* <DEDUP_REMOVED lines=35> */
[----:B-1----:R-:W-:Y:S02]  /*0d80*/  CS2R R4, SRZ ;  /* 0x0000000000047805 */ /* 0x002fe4000001ff00 */
        /* <DEDUP_REMOVED lines=35> */
.L_x_762:
        /* <DEDUP_REMOVED lines=15> */
.L_x_761:
        /* <DEDUP_REMOVED lines=22> */
.L_x_764:
        /* <DEDUP_REMOVED lines=15> */
.L_x_763:
[----:B------:R-:W-:Y:S01]  /*1300*/  SHF.R.S32.HI R25, RZ, 0x1f, R22 ;  /* 0x0000001fff197819 */ /* 0x000fe20000011416 */
[----:B------:R-:W-:-:S03]  /*1310*/  UMOV UR4, 0xffffffff ;  /* 0xffffffff00047882 */ /* 0x000fc60000000000 */
[----:B------:R-:W-:-:S04]  /*1320*/  LEA.HI R0, R25, R22, RZ, 0x7 ;  /* 0x0000001619007211 */ /* 0x000fc800078f38ff */
[----:B------:R-:W-:Y:S01]  /*1330*/  SHF.R.S32.HI R16, RZ, 0x7, R0 ;  /* 0x00000007ff107819 */ /* 0x000fe20000011400 */
[----:B------:R-:W-:Y:S06]  /*1340*/  BRA.DIV UR4, `(.L_x_765) ;  /* 0x0000007a04f47947 */ /* 0x000fec000b800000 */
[----:B------:R1:W2:Y:S02]  /*1350*/  SHFL.IDX PT, R14, R16, RZ, 0x1f ;  /* 0x00001fff100e7589 */ /* 0x0002a400000e0000 */
.L_x_842:
[----:B------:R-:W-:Y:S02]  /*1360*/  SHF.L.U32 R5, RZ, 0x1f, RZ ;  /* 0x0000001fff057819 */ /* 0x000fe400000006ff */
[----:B------:R-:W-:Y:S01]  /*1370*/  LOP3.LUT R3, R0, 0xffffff80, RZ, 0xc0, !PT ;  /* 0xffffff8000037812 */ /* 0x000fe200078ec0ff */
[----:B------:R-:W-:Y:S01]  /*1380*/  VIADD R0, R18, 0x6000 ;  /* 0x0000600012007836 */ /* 0x000fe20000000000 */
[----:B------:R-:W3:Y:S03]  /*1390*/  SYNCS.PHASECHK.TRANS64.TRYWAIT P1, [R18+URZ+0x26800], R5 ;  /* 0x02680005120075a7 */ /* 0x000ee6000802017f */
[----:B------:R-:W-:Y:S01]  /*13a0*/  IMAD.IADD R27, R22, 0x1, -R3 ;  /* 0x00000001161b7824 */ /* 0x000fe200078e0a03 */
[----:B------:R-:W-:Y:S02]  /*13b0*/  LOP3.LUT P0, RZ, R0, 0x1bf, RZ, 0xc0, !PT ;  /* 0x000001bf00ff7812 */ /* 0x000fe4000780c0ff */
[----:B--2---:R-:W-:-:S02]  /*13c0*/  LEA.HI R0, R14, R14, RZ, 0x1 ;  /* 0x0000000e0e007211 */ /* 0x004fc400078f08ff */
[----:B------:R-:W-:Y:S02]  /*13d0*/  SHF.R.S32.HI R24, RZ, 0x1f, R27 ;  /* 0x0000001fff187819 */ /* 0x000fe4000001141b */
[----:B------:R-:W-:Y:S02]  /*13e0*/  LOP3.LUT R23, R0, 0xfffffffe, RZ, 0xc0, !PT ;  /* 0xfffffffe00177812 */ /* 0x000fe400078ec0ff */
[----:B------:R-:W-:-:S04]  /*13f0*/  LEA.HI R26, R24, R27, RZ, 0x2 ;  /* 0x0000001b181a7211 */ /* 0x000fc800078f10ff */
[----:B------:R-:W-:Y:S01]  /*1400*/  LOP3.LUT R0, R26, 0x7ffffffc, RZ, 0xc0, !PT ;  /* 0x7ffffffc1a007812 */ /* 0x000fe200078ec0ff */
[----:B---3--:R-:W-:Y:S06]  /*1410*/  @P1 BRA `(.L_x_766) ;  /* 0x0000000000081947 */ /* 0x008fec0003800000 */
[----:B------:R-:W2:Y:S02]  /*1420*/  SYNCS.PHASECHK.TRANS64.TRYWAIT P1, [R18+URZ+0x26800], R5 ;  /* 0x02680005120075a7 */ /* 0x000ea4000802017f */
[----:B--2---:R-:W-:Y:S05]  /*1430*/  @!P1 BRA `(.L_x_767) ;  /* 0x0000007800d89947 */ /* 0x004fea0003800000 */
.L_x_766:
        /* <DEDUP_REMOVED lines=18> */
[----:B-1--45:R-:W-:Y:S05]  /*1560*/  CALL.ABS.NOINC R14 ;  /* 0x000000000e007343 */ /* 0x032fea0003c00000 */
.L_x_768:
[----:B------:R-:W-:Y:S01]  /*1570*/  LEA.HI R0, R25, R22, RZ, 0x4 ;  /* 0x0000001619007211 */ /* 0x000fe200078f20ff */
[----:B------:R-:W-:Y:S05]  /*1580*/  WARPSYNC.ALL ;  /* 0x0000000000007948 */ /* 0x000fea0003800000 */
[----:B------:R-:W-:-:S05]  /*1590*/  LOP3.LUT R3, R0, 0xfffffff0, RZ, 0xc0, !PT ;  /* 0xfffffff000037812 */ /* 0x000fca00078ec0ff */
[----:B--2---:R-:W-:Y:S01]  /*15a0*/  IMAD.IADD R5, R22, 0x1, -R3 ;  /* 0x0000000116057824 */ /* 0x004fe200078e0a03 */
        /* <DEDUP_REMOVED lines=33> */
[----:B------:R-:W2:Y:S01]  /*17c0*/  LDSM.16.M88.4 R184, [R7+0x6000] ;  /* 0x0060000007b8783b */ /* 0x000ea20000000200 */
        /* <DEDUP_REMOVED lines=27> */
[----:B-1----:R-:W-:Y:S01]  /*1980*/  IMAD R16, R16, 0x300, R27 ;  /* 0x0000030010107824 */ /* 0x002fe200078e021b */
        /* <DEDUP_REMOVED lines=18> */
[----:B------:R-:W1:Y:S01]  /*1ab0*/  LDSM.16.M88.4 R196, [R0+0x6000] ;  /* 0x0060000000c4783b */ /* 0x000e620000000200 */
        /* <DEDUP_REMOVED lines=33> */
[----:B--2---:R-:W-:Y:S01]  /*1cd0*/  IMAD R0, R5, 0x4, R18 ;  /* 0x0000000405007824 */ /* 0x004fe200078e0212 */
[----:B------:R-:W-:Y:S01]  /*1ce0*/  ULOP3.LUT UR20, UR38, 0x1, URZ, 0xfc, !UPT ;  /* 0x0000000126147892 */ /* 0x000fe2000f8efc3f */
[----:B------:R-:W-:Y:S01]  /*1cf0*/  UMOV UR4, URZ ;  /* 0x0000003f00047c82 */ /* 0x000fe20008000000 */
[----:B------:R-:W-:Y:S01]  /*1d00*/  UMOV UR5, URZ ;  /* 0x0000003f00057c82 */ /* 0x000fe20008000000 */
[----:B------:R-:W-:Y:S01]  /*1d10*/  UMOV UR6, URZ ;  /* 0x0000003f00067c82 */ /* 0x000fe20008000000 */
[----:B------:R-:W-:Y:S01]  /*1d20*/  USHF.R.S32.HI UR7, URZ, 0x6, UR7 ;  /* 0x000000063f077899 */ /* 0x000fe20008011407 */
[----:B------:R-:W-:Y:S01]  /*1d30*/  ULDC UR8, c[0x0][0x75c] ;  /* 0x0001d70000087ab9 */ /* 0x000fe20000000800 */
[----:B-1-34-:R-:W-:-:S10]  /*1d40*/  ULDC UR9, c[0x0][0x744] ;  /* 0x0001d10000097ab9 */ /* 0x01afd40000000800 */
.L_x_779:
[----:B------:R-:W-:-:S06]  /*1d50*/  UISETP.NE.AND UP0, UPT, UR20, 0x3, UPT ;  /* 0x000000031400788c */ /* 0x000fcc000bf05270 */
[----:B------:R-:W-:-:S13]  /*1d60*/  PLOP3.LUT P0, PT, PT, PT, UP0, 0x80, 0x0 ;  /* 0x000000000000781c */ /* 0x000fda0003f0f008 */
[----:B-1----:R-:W-:Y:S05]  /*1d70*/  @!P0 BRA `(.L_x_769) ;  /* 0x0000000000048947 */ /* 0x002fea0003800000 */
[----:B------:R-:W-:Y:S01]  /*1d80*/  BPT.TRAP 0x1 ;  /* 0x000000040000795c */ /* 0x000fe20000300000 */
.L_x_769:
[----:B------:R-:W-:Y:S01]  /*1d90*/  R2UR UR10, R18 ;  /* 0x00000000120a72ca */ /* 0x000fe200000e0000 */
[----:B------:R-:W-:-:S05]  /*1da0*/  IMAD.U32 R16, RZ, RZ, UR5 ;  /* 0x00000005ff107e24 */ /* 0x000fca000f8e00ff */
[----:B------:R-:W-:-:S07]  /*1db0*/  SHF.L.U32 R16, R16, 0x1f, RZ ;  /* 0x0000001f10107819 */ /* 0x000fce00000006ff */
[----:B------:R-:W-:-:S09]  /*1dc0*/  ULEA UR10, UR6, UR10, 0x3 ;  /* 0x0000000a060a7291 */ /* 0x000fd2000f8e183f */
[----:B------:R1:W2:Y:S01]  /*1dd0*/  SYNCS.PHASECHK.TRANS64.TRYWAIT P1, [UR10+0x26810], R16 ;  /* 0x02681010ff0075a7 */ /* 0x0002a2000802014a */
[----:B------:R-:W-:Y:S05]  /*1de0*/  @!P0 BRA `(.L_x_770) ;  /* 0x0000000000048947 */ /* 0x000fea0003800000 */
[----:B------:R-:W-:Y:S01]  /*1df0*/  BPT.TRAP 0x1 ;  /* 0x000000040000795c */ /* 0x000fe20000300000 */
.L_x_770:
[----:B--2---:R-:W-:Y:S05]  /*1e00*/  @P1 BRA `(.L_x_771) ;  /* 0x0000000000081947 */ /* 0x004fea0003800000 */
[----:B------:R-:W2:Y:S02]  /*1e10*/  SYNCS.PHASECHK.TRANS64.TRYWAIT P1, [UR10+0x26810], R16 ;  /* 0x02681010ff0075a7 */ /* 0x000ea4000802014a */
[----:B--2---:R-:W-:Y:S05]  /*1e20*/  @!P1 BRA `(.L_x_772) ;  /* 0x0000007000709947 */ /* 0x004fea0003800000 */
.L_x_771:
        /* <DEDUP_REMOVED lines=67> */
.L_x_773:
[----:B------:R1:W1:Y:S01]  /*2260*/  SYNCS.PHASECHK.TRANS64.TRYWAIT P1, [UR10+0x26830], R16 ;  /* 0x02683010ff0075a7 */ /* 0x000262000802014a */
[----:B------:R-:W-:Y:S05]  /*2270*/  @!P0 BRA `(.L_x_774) ;  /* 0x0000000000048947 */ /* 0x000fea0003800000 */
[----:B------:R-:W-:Y:S01]  /*2280*/  BPT.TRAP 0x1 ;  /* 0x000000040000795c */ /* 0x000fe20000300000 */
.L_x_774:
[----:B-1----:R-:W-:Y:S05]  /*2290*/  @P1 BRA `(.L_x_775) ;  /* 0x0000000000081947 */ /* 0x002fea0003800000 */
[----:B------:R-:W1:Y:S02]  /*22a0*/  SYNCS.PHASECHK.TRANS64.TRYWAIT P1, [UR10+0x26830], R16 ;  /* 0x02683010ff0075a7 */ /* 0x000e64000802014a */
[----:B-1----:R-:W-:Y:S05]  /*22b0*/  @!P1 BRA `(.L_x_776) ;  /* 0x0000006c00649947 */ /* 0x002fea0003800000 */
.L_x_775:
        /* <DEDUP_REMOVED lines=565> */
.L_x_777:
        /* <DEDUP_REMOVED lines=44> */
.L_x_778:
        /* <DEDUP_REMOVED lines=13> */
[----:B------:R-:W-:Y:S01]  /*49a0*/  IMAD.MOV.U32 R4, RZ, RZ, R40 ;  /* 0x000000ffff047224 */ /* 0x000fe200078e0028 */
[----:B------:R-:W-:Y:S01]  /*49b0*/  PLOP3.LUT P0, PT, PT, PT, PT, 0x8, 0x0 ;  /* 0x000000000000781c */ /* 0x000fe20003f0e170 */
[----:B-1----:R-:W-:Y:S02]  /*49c0*/  IMAD.MOV.U32 R5, RZ, RZ, R41 ;  /* 0x000000ffff057224 */ /* 0x002fe400078e0029 */
[----:B------:R-:W-:Y:S01]  /*49d0*/  FMUL.FTZ R72, R72, UR4 ;  /* 0x0000000448487c20 */ /* 0x000fe20008410000 */
[----:B------:R-:W-:Y:S02]  /*49e0*/  IMAD.MOV.U32 R6, RZ, RZ, R42 ;  /* 0x000000ffff067224 */ /* 0x000fe400078e002a */
[----:B------:R-:W-:Y:S01]  /*49f0*/  FMUL.FTZ R73, R73, UR4 ;  /* 0x0000000449497c20 */ /* 0x000fe20008410000 */
[----:B------:R-:W-:Y:S02]  /*4a00*/  IMAD.MOV.U32 R7, RZ, RZ, R43 ;  /* 0x000000ffff077224 */ /* 0x000fe400078e002b */
        /* <DEDUP_REMOVED lines=46> */
.L_x_760:
[----:B------:R-:W-:Y:S05]  /*4cf0*/  @P0 BRA `(.L_x_755) ;  /* 0x0000004000800947 */ /* 0x000fea0003800000 */
[----:B------:R-:W-:Y:S01]  /*4d00*/  ULDC.64 UR4, c[0x0][0x878] ;  /* 0x00021e0000047ab9 */ /* 0x000fe20000000a00 */
[----:B------:R-:W1:Y:S01]  /*4d10*/  S2R R8, SR_TID.X ;  /* 0x0000000000087919 */ /* 0x000e620000002100 */
[----:B------:R-:W-:Y:S01]  /*4d20*/  UISETP.NE.U32.AND UP0, UPT, UR4, URZ, UPT ;  /* 0x0000003f0400728c */ /* 0x000fe2000bf05070 */
[----:B------:R-:W2:Y:S08]  /*4d30*/  S2UR UR10, SR_CTAID.Y ;  /* 0x00000000000a79c3 */ /* 0x000eb00000002600 */
[----:B------:R-:W-:Y:S01]  /*4d40*/  S2UR UR8, SR_CTAID.X ;  /* 0x00000000000879c3 */ /* 0x000fe20000002500 */
[----:B------:R-:W-:Y:S01]  /*4d50*/  UISETP.NE.AND.EX UP0, UPT, UR5, URZ, UPT, UP0 ;  /* 0x0000003f0500728c */ /* 0x000fe2000bf05300 */
[----:B------:R-:W-:Y:S01]  /*4d60*/  UMOV UR9, 0x400 ;  /* 0x0000040000097882 */ /* 0x000fe20000000000 */
[----:B------:R-:W-:Y:S01]  /*4d70*/  ULDC.64 UR12, c[0x0][0x818] ;  /* 0x00020600000c7ab9 */ /* 0x000fe20000000a00 */
[----:B------:R-:W-:-:S03]  /*4d80*/  ULDC.64 UR14, c[0x0][0x840] ;  /* 0x00021000000e7ab9 */ /* 0x000fc60000000a00 */
[----:B------:R-:W-:-:S05]  /*4d90*/  PLOP3.LUT P0, PT, PT, PT, UP0, 0x80, 0x0 ;  /* 0x000000000000781c */ /* 0x000fca0003f0f008 */
[----:B------:R-:W-:Y:S02]  /*4da0*/  @UP0 ULDC.64 UR4, c[0x0][0x878] ;  /* 0x00021e0000040ab9 */ /* 0x000fe40000000a00 */
[----:B------:R-:W-:-:S06]  /*4db0*/  @UP0 UIMAD.WIDE UR4, UR36, 0x4, UR4 ;  /* 0x00000004240408a5 */ /* 0x000fcc000f8e0204 */
[----:B------:R-:W-:Y:S02]  /*4dc0*/  IMAD.U32 R2, RZ, RZ, UR4 ;  /* 0x00000004ff027e24 */ /* 0x000fe4000f8e00ff */
[----:B------:R-:W-:Y:S01]  /*4dd0*/  IMAD.U32 R3, RZ, RZ, UR5 ;  /* 0x00000005ff037e24 */ /* 0x000fe2000f8e00ff */
[----:B------:R-:W3:Y:S01]  /*4de0*/  S2UR UR11, SR_CgaCtaId ;  /* 0x00000000000b79c3 */ /* 0x000ee20000008800 */
[----:B------:R-:W-:-:S03]  /*4df0*/  ULDC UR5, c[0x0][0x850] ;  /* 0x0002140000057ab9 */ /* 0x000fc60000000800 */
[----:B------:R1:W4:Y:S01]  /*4e00*/  @P0 LDG.E R2, desc[UR46][R2.64] ;  /* 0x0000002e02020981 */ /* 0x000322000c1e1900 */
[----:B------:R-:W-:Y:S01]  /*4e10*/  UISETP.NE.AND UP1, UPT, UR5, 0x1, UPT ;  /* 0x000000010500788c */ /* 0x000fe2000bf25270 */
[----:B------:R-:W-:Y:S01]  /*4e20*/  BSSY B0, `(.L_x_780) ;  /* 0x0000059000007945 */ /* 0x000fe20003800000 */
[----:B-1----:R-:W-:-:S09]  /*4e30*/  VIADD R3, R8, 0xffffff80 ;  /* 0xffffff8008037836 */ /* 0x002fd20000000000 */
[----:B------:R-:W-:Y:S01]  /*4e40*/  @UP1 ULDC UR16, c[0x0][0x858] ;  /* 0x0002160000101ab9 */ /* 0x000fe20000000800 */
[----:B------:R-:W-:Y:S01]  /*4e50*/  SHF.R.S32.HI R0, RZ, 0x1f, R3 ;  /* 0x0000001fff007819 */ /* 0x000fe20000011403 */
[----:B------:R-:W-:Y:S01]  /*4e60*/  BAR.SYNC.DEFER_BLOCKING 0x1, 0x100 ;  /* 0x0044000000007b1d */ /* 0x000fe20000010000 */
[----:B----4-:R-:W-:Y:S02]  /*4e70*/  @P0 R2UR UR4, R2 ;  /* 0x00000000020402ca */ /* 0x010fe400000e0000 */
[----:B------:R-:W-:Y:S02]  /*4e80*/  LEA.HI R2, R0, R3, RZ, 0x7 ;  /* 0x0000000300027211 */ /* 0x000fe400078f38ff */
[----:B------:R-:W-:Y:S02]  /*4e90*/  ISETP.NE.AND P0, PT, R3, RZ, PT ;  /* 0x000000ff0300720c */ /* 0x000fe40003f05270 */
[----:B------:R-:W-:Y:S02]  /*4ea0*/  LOP3.LUT R0, R2, 0x3fffff80, RZ, 0xc0, !PT ;  /* 0x3fffff8002007812 */ /* 0x000fe400078ec0ff */
[----:B------:R-:W-:-:S03]  /*4eb0*/  SHF.R.S32.HI R9, RZ, 0x7, R2 ;  /* 0x00000007ff097819 */ /* 0x000fc60000011402 */
[----:B------:R-:W-:Y:S02]  /*4ec0*/  IMAD.IADD R0, R3, 0x1, -R0 ;  /* 0x0000000103007824 */ /* 0x000fe400078e0a00 */
[----:B------:R-:W-:Y:S02]  /*4ed0*/  @UP0 ULEA UR6, UR36, UR4, 0x7 ;  /* 0x0000000424060291 */ /* 0x000fe4000f8e383f */
[----:B------:R-:W-:Y:S01]  /*4ee0*/  IMAD R0, R9, 0x600, R0 ;  /* 0x0000060009007824 */ /* 0x000fe200078e0200 */
[----:B------:R-:W-:Y:S01]  /*4ef0*/  @UP1 ULDC UR4, c[0x0][0x854] ;  /* 0x0002150000041ab9 */ /* 0x000fe20000000800 */
[----:B------:R-:W-:Y:S02]  /*4f00*/  @UP0 USHF.R.S32.HI UR7, URZ, 0x1f, UR6 ;  /* 0x0000001f3f070899 */ /* 0x000fe40008011406 */
[----:B--2---:R-:W-:Y:S01]  /*4f10*/  UIMAD.WIDE.U32 UR4, UR10, UR4, URZ ;  /* 0x000000040a0472a5 */ /* 0x004fe2000f8e003f */
[----:B------:R-:W-:Y:S01]  /*4f20*/  IMAD.SHL.U32 R0, R0, 0x4, RZ ;  /* 0x0000000400007824 */ /* 0x000fe200078e00ff */
[----:B------:R-:W-:-:S02]  /*4f30*/  @UP0 ULEA.HI UR7, UR7, UR6, URZ, 0x7 ;  /* 0x0000000607070291 */ /* 0x000fc4000f8f383f */
[----:B------:R-:W-:Y:S02]  /*4f40*/  @UP1 USHF.R.U32.HI UR10, URZ, UR16, UR5 ;  /* 0x000000103f0a1299 */ /* 0x000fe40008011605 */
[----:B------:R-:W-:Y:S02]  /*4f50*/  @UP0 USHF.R.S32.HI UR7, URZ, 0x7, UR7 ;  /* 0x000000073f070899 */ /* 0x000fe40008011407 */
[----:B---3--:R-:W-:Y:S02]  /*4f60*/  ULEA UR4, UR11, UR9, 0x18 ;  /* 0x000000090b047291 */ /* 0x008fe4000f8ec03f */
[----:B------:R-:W-:Y:S02]  /*4f70*/  @UP0 UIMAD UR6, UR7, 0x3000, URZ ;  /* 0x00003000070608a4 */ /* 0x000fe4000f8e023f */
[----:B------:R-:W-:Y:S02]  /*4f80*/  UIMAD UR5, UR8, 0x3000, URZ ;  /* 0x00003000080578a4 */ /* 0x000fe4000f8e023f */
[----:B------:R-:W-:Y:S01]  /*4f90*/  @UP0 USHF.R.S32.HI UR7, URZ, 0x1f, UR6 ;  /* 0x0000001f3f070899 */ /* 0x000fe20008011406 */
[----:B------:R-:W-:Y:S01]  /*4fa0*/  LEA R0, R0, UR4, 0x2 ;  /* 0x0000000400007c11 */ /* 0x000fe2000f8e10ff */
[----:B------:R-:W-:Y:S01]  /*4fb0*/  USHF.R.S32.HI UR11, URZ, 0x1f, UR10 ;  /* 0x0000001f3f0b7899 */ /* 0x000fe2000801140a */
[----:B------:R-:W-:Y:S01]  /*4fc0*/  @!UP0 UMOV UR6, URZ ;  /* 0x0000003f00068c82 */ /* 0x000fe20008000000 */
[----:B------:R-:W-:Y:S01]  /*4fd0*/  ULDC.64 UR16, c[0x0][0x848] ;  /* 0x0002120000107ab9 */ /* 0x000fe20000000a00 */
[----:B------:R-:W-:Y:S01]  /*4fe0*/  UIADD3 UR8, UP1, UR5, UR6, URZ ;  /* 0x0000000605087290 */ /* 0x000fe2000ff3e03f */
[----:B------:R1:W-:Y:S01]  /*4ff0*/  STS.128 [R0], R24 ;  /* 0x0000001800007388 */ /* 0x0003e20000000c00 */
[----:B------:R-:W-:Y:S01]  /*5000*/  @!UP0 UMOV UR7, URZ ;  /* 0x0000003f00078c82 */ /* 0x000fe20008000000 */
[----:B------:R-:W-:-:S02]  /*5010*/  UIMAD UR6, UR11, UR12, URZ ;  /* 0x0000000c0b0672a4 */ /* 0x000fc4000f8e023f */
[----:B------:R-:W-:Y:S01]  /*5020*/  ULEA.HI.X.SX32 UR9, UR5, UR7, 0x1, UP1 ;  /* 0x0000000705097291 */ /* 0x000fe200088f0e3f */
[----:B------:R1:W-:Y:S01]  /*5030*/  STS.128 [R0+0x800], R28 ;  /* 0x0008001c00007388 */ /* 0x0003e20000000c00 */
[----:B------:R-:W-:Y:S02]  /*5040*/  UIMAD UR5, UR11, UR14, URZ ;  /* 0x0000000e0b0572a4 */ /* 0x000fe4000f8e023f */
[----:B------:R-:W-:Y:S01]  /*5050*/  UIMAD UR11, UR10, UR13, UR6 ;  /* 0x0000000d0a0b72a4 */ /* 0x000fe2000f8e0206 */
[----:B------:R1:W-:Y:S01]  /*5060*/  STS.128 [R0+0x1000], R32 ;  /* 0x0010002000007388 */ /* 0x0003e20000000c00 */
[----:B------:R-:W-:Y:S02]  /*5070*/  UIMAD.WIDE.U32 UR6, UR10, UR12, UR8 ;  /* 0x0000000c0a0672a5 */ /* 0x000fe4000f8e0008 */
[----:B------:R-:W-:Y:S01]  /*5080*/  UIMAD UR12, UR10, UR15, UR5 ;  /* 0x0000000f0a0c72a4 */ /* 0x000fe2000f8e0205 */
[----:B------:R1:W-:Y:S01]  /*5090*/  STS.128 [R0+0x1800], R36 ;  /* 0x0018002400007388 */ /* 0x0003e20000000c00 */
[----:B------:R-:W-:-:S02]  /*50a0*/  USHF.R.S32.HI UR5, URZ, 0x1f, UR36 ;  /* 0x0000001f3f057899 */ /* 0x000fc40008011424 */
[----:B------:R-:W-:Y:S01]  /*50b0*/  UIMAD.WIDE.U32 UR8, UR10, UR14, UR8 ;  /* 0x0000000e0a0872a5 */ /* 0x000fe2000f8e0008 */
[----:B------:R1:W-:Y:S01]  /*50c0*/  STS.128 [R0+0x2000], R4 ;  /* 0x0020000400007388 */ /* 0x0003e20000000c00 */
[----:B------:R-:W-:Y:S01]  /*50d0*/  USEL UR5, UR5, URZ, !UP0 ;  /* 0x0000003f05057287 */ /* 0x000fe2000c000000 */
[----:B------:R-:W-:Y:S02]  /*50e0*/  ULDC.64 UR14, c[0x0][0x820] ;  /* 0x00020800000e7ab9 */ /* 0x000fe40000000a00 */
[----:B------:R1:W-:Y:S01]  /*50f0*/  STS.128 [R0+0x2800], R44 ;  /* 0x0028002c00007388 */ /* 0x0003e20000000c00 */
[----:B------:R-:W-:Y:S02]  /*5100*/  USEL UR36, UR36, URZ, !UP0 ;  /* 0x0000003f24247287 */ /* 0x000fe4000c000000 */
[----:B------:R-:W-:Y:S01]  /*5110*/  UIMAD UR10, UR5, UR14, URZ ;  /* 0x0000000e050a72a4 */ /* 0x000fe2000f8e023f */
[----:B------:R1:W-:Y:S01]  /*5120*/  STS.128 [R0+0x3000], R48 ;  /* 0x0030003000007388 */ /* 0x0003e20000000c00 */
[----:B------:R-:W-:-:S02]  /*5130*/  UIADD3 UR7, UR7, UR11, URZ ;  /* 0x0000000b07077290 */ /* 0x000fc4000fffe03f */
[----:B------:R-:W-:Y:S01]  /*5140*/  UIMAD UR5, UR5, UR16, URZ ;  /* 0x00000010050572a4 */ /* 0x000fe2000f8e023f */
[----:B------:R1:W-:Y:S01]  /*5150*/  STS.128 [R0+0x3800], R52 ;  /* 0x0038003400007388 */ /* 0x0003e20000000c00 */
[----:B------:R-:W-:Y:S02]  /*5160*/  UIADD3 UR9, UR9, UR12, URZ ;  /* 0x0000000c09097290 */ /* 0x000fe4000fffe03f */
[----:B------:R-:W-:Y:S01]  /*5170*/  UIMAD UR10, UR36, UR15, UR10 ;  /* 0x0000000f240a72a4 */ /* 0x000fe2000f8e020a */
[----:B------:R1:W-:Y:S01]  /*5180*/  STS.128 [R0+0x4000], R56 ;  /* 0x0040003800007388 */ /* 0x0003e20000000c00 */
[----:B------:R-:W-:Y:S02]  /*5190*/  UIMAD.WIDE.U32 UR6, UR36, UR14, UR6 ;  /* 0x0000000e240672a5 */ /* 0x000fe4000f8e0006 */
[----:B------:R-:W-:Y:S01]  /*51a0*/  UIMAD UR5, UR36, UR17, UR5 ;  /* 0x00000011240572a4 */ /* 0x000fe2000f8e0205 */
[----:B------:R1:W-:Y:S01]  /*51b0*/  STS.128 [R0+0x4800], R60 ;  /* 0x0048003c00007388 */ /* 0x0003e20000000c00 */
[----:B------:R-:W-:Y:S01]  /*51c0*/  UIMAD.WIDE.U32 UR8, UR36, UR16, UR8 ;  /* 0x00000010240872a5 */ /* 0x000fe2000f8e0008 */
[----:B------:R-:W-:-:S02]  /*51d0*/  ULDC.64 UR12, c[0x0][0x800] ;  /* 0x00020000000c7ab9 */ /* 0x000fc40000000a00 */
[----:B------:R1:W-:Y:S01]  /*51e0*/  STS.128 [R0+0x5000], R64 ;  /* 0x0050004000007388 */ /* 0x0003e20000000c00 */
[----:B------:R-:W-:Y:S01]  /*51f0*/  ULDC.64 UR14, c[0x0][0x828] ;  /* 0x00020a00000e7ab9 */ /* 0x000fe20000000a00 */
[----:B------:R-:W-:Y:S02]  /*5200*/  UIADD3 UR7, UR7, UR10, URZ ;  /* 0x0000000a07077290 */ /* 0x000fe4000fffe03f */
[----:B------:R1:W-:Y:S01]  /*5210*/  STS.128 [R0+0x5800], R68 ;  /* 0x0058004400007388 */ /* 0x0003e20000000c00 */
[----:B------:R-:W-:Y:S02]  /*5220*/  ULEA UR12, UP0, UR6, UR12, 0x2 ;  /* 0x0000000c060c7291 */ /* 0x000fe4000f80103f */
[----:B------:R-:W-:Y:S01]  /*5230*/  UIADD3 UR5, UR9, UR5, URZ ;  /* 0x0000000509057290 */ /* 0x000fe2000fffe03f */
[----:B------:R-:W-:Y:S01]  /*5240*/  @!PT LDS RZ, [RZ] ;  /* 0x00000000fffff984 */ /* 0x000fe20000000800 */
[----:B------:R-:W-:Y:S01]  /*5250*/  @!PT LDS RZ, [RZ] ;  /* 0x00000000fffff984 */ /* 0x000fe20000000800 */
[----:B------:R-:W-:Y:S01]  /*5260*/  @!PT LDS RZ, [RZ] ;  /* 0x00000000fffff984 */ /* 0x000fe20000000800 */
[----:B------:R-:W-:Y:S01]  /*5270*/  @!PT LDS RZ, [RZ] ;  /* 0x00000000fffff984 */ /* 0x000fe20000000800 */
[----:B------:R2:W-:Y:S06]  /*5280*/  MEMBAR.ALL.CTA ;  /* 0x0000000000007992 */ /* 0x0005ec0000008000 */
[----:B--2---:R-:W2:Y:S01]  /*5290*/  FENCE.VIEW.ASYNC.S ;  /* 0x00000000000073c6 */ /* 0x004ea20000000000 */
[----:B------:R-:W-:-:S02]  /*52a0*/  ULEA UR14, UP1, UR8, UR14, 0x2 ;  /* 0x0000000e080e7291 */ /* 0x000fc4000f82103f */
[----:B------:R-:W-:Y:S02]  /*52b0*/  ULEA.HI.X UR13, UR6, UR13, UR7, 0x2, UP0 ;  /* 0x0000000d060d7291 */ /* 0x000fe400080f1407 */
[----:B------:R-:W-:Y:S01]  /*52c0*/  ULEA.HI.X UR7, UR8, UR15, UR5, 0x2, UP1 ;  /* 0x0000000f08077291 */ /* 0x000fe200088f1405 */
[----:B--2---:R-:W-:Y:S06]  /*52d0*/  BAR.SYNC.DEFER_BLOCKING 0x1, 0x100 ;  /* 0x0044000000007b1d */ /* 0x004fec0000010000 */
[----:B------:R-:W-:Y:S05]  /*52e0*/  @P0 BRA `(.L_x_781) ;  /* 0x0000000000300947 */ /* 0x000fea0003800000 */
[----:B------:R-:W-:Y:S01]  /*52f0*/  PLOP3.LUT P0, PT, PT, PT, PT, 0x80, 0x0 ;  /* 0x000000000000781c */ /* 0x000fe20003f0f070 */
[----:B------:R-:W-:Y:S01]  /*5300*/  UMOV UR5, 0xc00 ;  /* 0x00000c0000057882 */ /* 0x000fe20000000000 */
[----:B------:R-:W-:Y:S01]  /*5310*/  UMOV UR8, 0x0 ;  /* 0x0000000000087882 */ /* 0x000fe20000000000 */
[----:B------:R-:W-:Y:S01]  /*5320*/  UMOV UR9, 0x14f00000 ;  /* 0x14f0000000097882 */ /* 0x000fe20000000000 */
[----:B------:R-:W-:-:S09]  /*5330*/  UMOV UR6, UR14 ;  /* 0x0000000e00067c82 */ /* 0x000fd20008000000 */
.L_x_782:
[----:B------:R-:W-:Y:S01]  /*5340*/  @P0 ELECT P1, URZ, PT ;  /* 0x00000000003f082f */ /* 0x000fe20003820000 */
[----:B------:R2:W-:-:S12]  /*5350*/  UBLKRED.G.S.ADD.F32.RN [UR6], [UR4], UR5, desc[UR8] ;  /* 0x00000806040073bb */ /* 0x0005d800080a1405 */
[----:B------:R-:W-:Y:S02]  /*5360*/  @P1 PLOP3.LUT P0, PT, P1, PT, PT, 0x8, 0x0 ;  /* 0x000000000000181c */ /* 0x000fe40000f0e170 */
[----:B------:R-:W-:-:S11]  /*5370*/  PLOP3.LUT P1, PT, PT, PT, PT, 0x8, 0x0 ;  /* 0x000000000000781c */ /* 0x000fd60003f2e170 */
[----:B--2---:R-:W-:Y:S05]  /*5380*/  @P0 BRA.U.ANY `(.L_x_782) ;  /* 0xfffffffd00ec0947 */ /* 0x004fea000393ffff */
[----:B------:R0:W-:Y:S01]  /*5390*/  UTMACMDFLUSH ;  /* 0x00000000000079b7 */ /* 0x0001e20000000000 */
[----:B------:R-:W-:-:S04]  /*53a0*/  DEPBAR.LE SB0, 0x0 ;  /* 0x000080000000791a */ /* 0x000fc80000000000 */
.L_x_781:
[----:B------:R-:W-:Y:S05]  /*53b0*/  BSYNC B0 ;  /* 0x0000000000007941 */ /* 0x000fea0003800000 */
.L_x_780:
[----:B------:R-:W-:Y:S01]  /*53c0*/  BAR.SYNC.DEFER_BLOCKING 0x1, 0x100 ;  /* 0x0044000000007b1d */ /* 0x000fe20000010000 */
[----:B------:R-:W-:-:S05]  /*53d0*/  ISETP.NE.AND P0, PT, R8, 0x80, PT ;  /* 0x000000800800780c */ /* 0x000fca0003f05270 */
        /* <DEDUP_REMOVED lines=20> */
[----:B------:R-:W-:Y:S01]  /*5520*/  PLOP3.LUT P0, PT, PT, PT, PT, 0x80, 0x0 ;  /* 0x000000000000781c */ /* 0x000fe20003f0f070 */
[----:B------:R-:W-:Y:S01]  /*5530*/  UMOV UR5, 0xc00 ;  /* 0x00000c0000057882 */ /* 0x000fe20000000000 */
[----:B------:R-:W-:Y:S01]  /*5540*/  UMOV UR8, 0x0 ;  /* 0x0000000000087882 */ /* 0x000fe20000000000 */
[----:B------:R-:W-:Y:S01]  /*5550*/  UMOV UR9, 0x14f00000 ;  /* 0x14f0000000097882 */ /* 0x000fe20000000000 */
[----:B------:R-:W-:Y:S01]  /*5560*/  UMOV UR6, UR12 ;  /* 0x0000000c00067c82 */ /* 0x000fe20008000000 */
[----:B------:R-:W-:-:S08]  /*5570*/  UMOV UR7, UR13 ;  /* 0x0000000d00077c82 */ /* 0x000fd00008000000 */
.L_x_783:
        /* <DEDUP_REMOVED lines=8> */
.L_x_750:
        /* <DEDUP_REMOVED lines=20> */
.L_x_785:
        /* <DEDUP_REMOVED lines=13> */
.L_x_787:
[----:B------:R-:W-:-:S05]  /*5810*/  ULDC UR5, c[0x0][0x8c4] ;  /* 0x0002310000057ab9 */ /* 0x000fca0000000800 */
.L_x_786:
        /* <DEDUP_REMOVED lines=40> */
.L_x_788:
        /* <DEDUP_REMOVED lines=49> */
.L_x_802:
        /* <DEDUP_REMOVED lines=21> */
.L_x_791:
[----:B------:R-:W-:Y:S05]  /*5f00*/  BSYNC B0 ;  /* 0x0000000000007941 */ /* 0x000fea0003800000 */
.L_x_790:
        /* <DEDUP_REMOVED lines=13> */
.L_x_793:
[----:B------:R-:W-:Y:S05]  /*5fe0*/  BSYNC B0 ;  /* 0x0000000000007941 */ /* 0x000fea0003800000 */
.L_x_792:
[----:B------:R-:W-:Y:S06]  /*5ff0*/  BAR.ARV 0xa, 0xa0 ;  /* 0x0282800000007b1d */ /* 0x000fec0000002000 */
[----:B------:R-:W-:Y:S04]  /*6000*/  BSSY B0, `(.L_x_794) ;  /* 0x0000003000007945 */ /* 0x000fe80003800000 */
[----:B------:R-:W-:Y:S05]  /*6010*/  @!P0 BRA `(.L_x_795) ;  /* 0x0000000000048947 */ /* 0x000fea0003800000 */
[----:B------:R-:W-:-:S04]  /*6020*/  DEPBAR.LE SB0, 0x0 ;  /* 0x000080000000791a */ /* 0x000fc80000000000 */
.L_x_795:
[----:B------:R-:W-:Y:S05]  /*6030*/  BSYNC B0 ;  /* 0x0000000000007941 */ /* 0x000fea0003800000 */
.L_x_794:
        /* <DEDUP_REMOVED lines=13> */
.L_x_797:
[----:B------:R-:W-:Y:S05]  /*6110*/  BSYNC B0 ;  /* 0x0000000000007941 */ /* 0x000fea0003800000 */
.L_x_796:
        /* <DEDUP_REMOVED lines=13> */
.L_x_799:
[----:B------:R-:W-:Y:S05]  /*61f0*/  BSYNC B0 ;  /* 0x0000000000007941 */ /* 0x000fea0003800000 */
.L_x_798:
[----:B------:R-:W-:Y:S01]  /*6200*/  VIADD R0, R0, 0xfffffffe ;  /* 0xfffffffe00007836 */ /* 0x000fe20000000000 */
[----:B------:R-:W-:Y:S06]  /*6210*/  BAR.ARV 0xa, 0xa0 ;  /* 0x0282800000007b1d */ /* 0x000fec0000002000 */
[----:B------:R-:W-:Y:S01]  /*6220*/  BSSY B0, `(.L_x_800) ;  /* 0x0000004000007945 */ /* 0x000fe20003800000 */
[----:B------:R-:W-:-:S03]  /*6230*/  ISETP.NE.AND P1, PT, R0, RZ, PT ;  /* 0x000000ff0000720c */ /* 0x000fc60003f25270 */
[----:B------:R-:W-:Y:S10]  /*6240*/  @!P0 BRA `(.L_x_801) ;  /* 0x0000000000048947 */ /* 0x000ff40003800000 */
[----:B------:R-:W-:-:S04]  /*6250*/  DEPBAR.LE SB0, 0x0 ;  /* 0x000080000000791a */ /* 0x000fc80000000000 */
.L_x_801:
[----:B------:R-:W-:Y:S05]  /*6260*/  BSYNC B0 ;  /* 0x0000000000007941 */ /* 0x000fea0003800000 */
.L_x_800:
[----:B------:R-:W-:Y:S06]  /*6270*/  BAR.ARV 0xb, 0xa0 ;  /* 0x02c2800000007b1d */ /* 0x000fec0000002000 */
[----:B------:R-:W-:Y:S02]  /*6280*/  UIADD3 UR5, UR5, 0x2, URZ ;  /* 0x0000000205057890 */ /* 0x000fe4000fffe03f */
[----:B------:R-:W-:Y:S01]  /*6290*/  UIADD3 UR4, UR4, 0x1, URZ ;  /* 0x0000000104047890 */ /* 0x000fe2000fffe03f */
[----:B------:R-:W-:Y:S11]  /*62a0*/  @P1 BRA `(.L_x_802) ;  /* 0xfffffff800c01947 */ /* 0x000ff6000383ffff */
[----:B------:R-:W-:-:S12]  /*62b0*/  UIADD3 UR6, UR16, 0x3000, URZ ;  /* 0x0000300010067890 */ /* 0x000fd8000fffe03f */
.L_x_789:
        /* <DEDUP_REMOVED lines=19> */
.L_x_804:
[----:B------:R-:W-:Y:S05]  /*63f0*/  BSYNC B0 ;  /* 0x0000000000007941 */ /* 0x000fea0003800000 */
.L_x_803:
        /* <DEDUP_REMOVED lines=19> */
.L_x_806:
[----:B------:R-:W-:Y:S05]  /*6530*/  BSYNC B0 ;  /* 0x0000000000007941 */ /* 0x000fea0003800000 */
.L_x_805:
[----:B------:R-:W-:Y:S06]  /*6540*/  BAR.ARV 0xa, 0xa0 ;  /* 0x0282800000007b1d */ /* 0x000fec0000002000 */
[----:B------:R-:W-:Y:S04]  /*6550*/  BSSY B0, `(.L_x_807) ;  /* 0x0000003000007945 */ /* 0x000fe80003800000 */
[----:B------:R-:W-:Y:S05]  /*6560*/  @!P0 BRA `(.L_x_808) ;  /* 0x0000000000048947 */ /* 0x000fea0003800000 */
[----:B------:R-:W-:-:S04]  /*6570*/  DEPBAR.LE SB0, 0x0 ;  /* 0x000080000000791a */ /* 0x000fc80000000000 */
.L_x_808:
[----:B------:R-:W-:Y:S05]  /*6580*/  BSYNC B0 ;  /* 0x0000000000007941 */ /* 0x000fea0003800000 */
.L_x_807:
[----:B------:R-:W-:Y:S06]  /*6590*/  BAR.ARV 0xb, 0xa0 ;  /* 0x02c2800000007b1d */ /* 0x000fec0000002000 */
[----:B------:R-:W-:Y:S05]  /*65a0*/  BRA `(.L_x_755) ;  /* 0x0000002800547947 */ /* 0x000fea0003800000 */
.L_x_784:
        /* <DEDUP_REMOVED lines=13> */
.L_x_809:
        /* <DEDUP_REMOVED lines=14> */
.L_x_811:
[----:B------:R-:W-:-:S05]  /*6760*/  ULDC UR4, c[0x0][0x8c4] ;  /* 0x0002310000047ab9 */ /* 0x000fca0000000800 */
.L_x_810:
        /* <DEDUP_REMOVED lines=56> */
.L_x_813:
        /* <DEDUP_REMOVED lines=63> */
.L_x_843:
        /* <DEDUP_REMOVED lines=13> */
.L_x_816:
        /* <DEDUP_REMOVED lines=125> */
.L_x_827:
[----:B------:R-:W-:-:S04]  /*7780*/  SHF.L.U32 R21, R9, 0x1f, RZ ;  /* 0x0000001f09157819 */ /* 0x000fc800000006ff */
[----:B-1----:R-:W1:Y:S02]  /*7790*/  SYNCS.PHASECHK.TRANS64.TRYWAIT P1, [R0+URZ+0x26840], R21 ;  /* 0x02684015000075a7 */ /* 0x002e64000802017f */
[----:B-12---:R-:W-:Y:S05]  /*77a0*/  @!P1 BRA `(.L_x_819) ;  /* 0x0000001800549947 */ /* 0x006fea0003800000 */
.L_x_844:
[----:B------:R-:W-:Y:S05]  /*77b0*/  @P0 BRA `(.L_x_820) ;  /* 0x0000000000140947 */ /* 0x000fea0003800000 */
[----:B------:R-:W-:Y:S01]  /*77c0*/  ISETP.NE.AND P1, PT, R16, RZ, PT ;  /* 0x000000ff1000720c */ /* 0x000fe20003f25270 */
[----:B------:R-:W-:-:S04]  /*77d0*/  IMAD.MOV.U32 R3, RZ, RZ, 0x3100 ;  /* 0x00003100ff037424 */ /* 0x000fc800078e00ff */
[----:B------:R2:W-:Y:S08]  /*77e0*/  SYNCS.ARRIVE.TRANS64 RZ, [R0+URZ+0x26830], R3 ;  /* 0x0268300300ff79a7 */ /* 0x0005f0000800003f */
[----:B------:R-:W-:Y:S05]  /*77f0*/  @!P1 BRA `(.L_x_820) ;  /* 0x0000000000049947 */ /* 0x000fea0003800000 */
[----:B------:R-:W-:Y:S01]  /*7800*/  BPT.TRAP 0x1 ;  /* 0x000000040000795c */ /* 0x000fe20000300000 */
.L_x_820:
        /* <DEDUP_REMOVED lines=43> */
.L_x_845:
[----:B------:R-:W-:Y:S05]  /*7ac0*/  @P0 BRA `(.L_x_822) ;  /* 0x0000000000140947 */ /* 0x000fea0003800000 */
[----:B------:R-:W-:Y:S01]  /*7ad0*/  ISETP.NE.AND P1, PT, R16, RZ, PT ;  /* 0x000000ff1000720c */ /* 0x000fe20003f25270 */
[----:B------:R-:W-:-:S04]  /*7ae0*/  IMAD.MOV.U32 R3, RZ, RZ, 0x3100 ;  /* 0x00003100ff037424 */ /* 0x000fc800078e00ff */
[----:B------:R3:W-:Y:S08]  /*7af0*/  SYNCS.ARRIVE.TRANS64 RZ, [R0+URZ+0x26818], R3 ;  /* 0x0268180300ff79a7 */ /* 0x0007f0000800003f */
[----:B------:R-:W-:Y:S05]  /*7b00*/  @!P1 BRA `(.L_x_822) ;  /* 0x0000000000049947 */ /* 0x000fea0003800000 */
[----:B------:R-:W-:Y:S01]  /*7b10*/  BPT.TRAP 0x1 ;  /* 0x000000040000795c */ /* 0x000fe20000300000 */
.L_x_822:
        /* <DEDUP_REMOVED lines=36> */
.L_x_846:
        /* <DEDUP_REMOVED lines=9> */
.L_x_824:
        /* <DEDUP_REMOVED lines=38> */
.L_x_848:
[----:B------:R-:W-:Y:S05]  /*8050*/  @P0 BRA `(.L_x_826) ;  /* 0x0000000000140947 */ /* 0x000fea0003800000 */
[----:B------:R-:W-:Y:S01]  /*8060*/  ISETP.NE.AND P1, PT, R16, RZ, PT ;  /* 0x000000ff1000720c */ /* 0x000fe20003f25270 */
[----:B-1----:R-:W-:-:S04]  /*8070*/  IMAD.MOV.U32 R5, RZ, RZ, 0x3100 ;  /* 0x00003100ff057424 */ /* 0x002fc800078e00ff */
[----:B------:R2:W-:Y:S08]  /*8080*/  SYNCS.ARRIVE.TRANS64 RZ, [R0+URZ+0x26810], R5 ;  /* 0x0268100500ff79a7 */ /* 0x0005f0000800003f */
[----:B------:R-:W-:Y:S05]  /*8090*/  @!P1 BRA `(.L_x_826) ;  /* 0x0000000000049947 */ /* 0x000fea0003800000 */
[----:B------:R-:W-:Y:S01]  /*80a0*/  BPT.TRAP 0x1 ;  /* 0x000000040000795c */ /* 0x000fe20000300000 */
.L_x_826:
        /* <DEDUP_REMOVED lines=37> */
.L_x_818:
[----:B------:R-:W-:-:S13]  /*8300*/  ISETP.NE.AND P1, PT, R13, RZ, PT ;  /* 0x000000ff0d00720c */ /* 0x000fda0003f25270 */
[----:B------:R-:W-:Y:S05]  /*8310*/  @!P1 BRA `(.L_x_817) ;  /* 0x0000000400689947 */ /* 0x000fea0003800000 */
[----:B------:R-:W-:-:S04]  /*8320*/  SHF.L.U32 R7, R9, 0x1f, RZ ;  /* 0x0000001f09077819 */ /* 0x000fc800000006ff */
[----:B------:R-:W1:Y:S02]  /*8330*/  SYNCS.PHASECHK.TRANS64.TRYWAIT P1, [R0+URZ+0x26840], R7 ;  /* 0x02684007000075a7 */ /* 0x000e64000802017f */
[----:B-1----:R-:W-:Y:S05]  /*8340*/  @!P1 BRA `(.L_x_828) ;  /* 0x0000000c00c09947 */ /* 0x002fea0003800000 */
.L_x_849:
[----:B------:R-:W-:Y:S05]  /*8350*/  @P0 BRA `(.L_x_829) ;  /* 0x0000000000140947 */ /* 0x000fea0003800000 */
[----:B------:R-:W-:Y:S01]  /*8360*/  ISETP.NE.AND P1, PT, R16, RZ, PT ;  /* 0x000000ff1000720c */ /* 0x000fe20003f25270 */
[----:B------:R-:W-:-:S04]  /*8370*/  IMAD.MOV.U32 R5, RZ, RZ, 0x3100 ;  /* 0x00003100ff057424 */ /* 0x000fc800078e00ff */
[----:B------:R2:W-:Y:S08]  /*8380*/  SYNCS.ARRIVE.TRANS64 RZ, [R0+URZ+0x26830], R5 ;  /* 0x0268300500ff79a7 */ /* 0x0005f0000800003f */
[----:B------:R-:W-:Y:S05]  /*8390*/  @!P1 BRA `(.L_x_829) ;  /* 0x0000000000049947 */ /* 0x000fea0003800000 */
[----:B------:R-:W-:Y:S01]  /*83a0*/  BPT.TRAP 0x1 ;  /* 0x000000040000795c */ /* 0x000fe20000300000 */
.L_x_829:
        /* <DEDUP_REMOVED lines=41> */
.L_x_850:
[----:B------:R-:W-:Y:S05]  /*8640*/  @P0 BRA `(.L_x_831) ;  /* 0x0000000000140947 */ /* 0x000fea0003800000 */
[----:B------:R-:W-:Y:S01]  /*8650*/  ISETP.NE.AND P0, PT, R16, RZ, PT ;  /* 0x000000ff1000720c */ /* 0x000fe20003f05270 */
[----:B------:R-:W-:-:S04]  /*8660*/  IMAD.MOV.U32 R5, RZ, RZ, 0x3100 ;  /* 0x00003100ff057424 */ /* 0x000fc800078e00ff */
[----:B------:R3:W-:Y:S08]  /*8670*/  SYNCS.ARRIVE.TRANS64 RZ, [R0+URZ+0x26818], R5 ;  /* 0x0268180500ff79a7 */ /* 0x0007f0000800003f */
[----:B------:R-:W-:Y:S05]  /*8680*/  @!P0 BRA `(.L_x_831) ;  /* 0x0000000000048947 */ /* 0x000fea0003800000 */
[----:B------:R-:W-:Y:S01]  /*8690*/  BPT.TRAP 0x1 ;  /* 0x000000040000795c */ /* 0x000fe20000300000 */
.L_x_831:
        /* <DEDUP_REMOVED lines=34> */
.L_x_817:
[----:B------:R-:W3:Y:S01]  /*88c0*/  S2R R2, SR_TID.X ;  /* 0x0000000000027919 */ /* 0x000ee20000002100 */
[----:B------:R-:W-:Y:S01]  /*88d0*/  IMAD R3, R12, 0x8, R0 ;  /* 0x000000080c037824 */ /* 0x000fe200078e0200 */
[----:B---3--:R-:W-:Y:S02]  /*88e0*/  LOP3.LUT R4, R2, 0x7f, RZ, 0xc0, !PT ;  /* 0x0000007f02047812 */ /* 0x008fe400078ec0ff */
[----:B------:R-:W-:Y:S02]  /*88f0*/  SHF.L.U32 R2, R9, 0x1f, RZ ;  /* 0x0000001f09027819 */ /* 0x000fe400000006ff */
[----:B------:R-:W-:Y:S02]  /*8900*/  ISETP.NE.AND P1, PT, R4, RZ, PT ;  /* 0x000000ff0400720c */ /* 0x000fe40003f25270 */
[----:B------:R-:W3:Y:S02]  /*8910*/  SYNCS.PHASECHK.TRANS64.TRYWAIT P0, [R3+URZ+0x26840], R2 ;  /* 0x02684002030075a7 */ /* 0x000ee4000800017f */
[----:B---3--:R-:W-:Y:S09]  /*8920*/  @!P0 BRA `(.L_x_832) ;  /* 0x0000000800708947 */ /* 0x008ff20003800000 */
.L_x_851:
[----:B------:R-:W-:Y:S05]  /*8930*/  @P1 BRA `(.L_x_833) ;  /* 0x0000000000181947 */ /* 0x000fea0003800000 */
[----:B------:R-:W4:Y:S01]  /*8940*/  S2R R4, SR_TID.X ;  /* 0x0000000000047919 */ /* 0x000f220000002100 */
[----:B---3--:R-:W-:-:S04]  /*8950*/  IMAD.MOV.U32 R2, RZ, RZ, 0x3100 ;  /* 0x00003100ff027424 */ /* 0x008fc800078e00ff */
[----:B------:R3:W-:Y:S01]  /*8960*/  SYNCS.ARRIVE.TRANS64 RZ, [R3+URZ+0x26830], R2 ;  /* 0x0268300203ff79a7 */ /* 0x0007e2000800003f */
[----:B----4-:R-:W-:-:S13]  /*8970*/  LOP3.LUT P0, RZ, R4, 0x1f, RZ, 0xc0, !PT ;  /* 0x0000001f04ff7812 */ /* 0x010fda000780c0ff */
[----:B---3--:R-:W-:Y:S05]  /*8980*/  @!P0 BRA `(.L_x_833) ;  /* 0x0000000000048947 */ /* 0x008fea0003800000 */
[----:B------:R-:W-:Y:S01]  /*8990*/  BPT.TRAP 0x1 ;  /* 0x000000040000795c */ /* 0x000fe20000300000 */
.L_x_833:
        /* <DEDUP_REMOVED lines=48> */
.L_x_814:
[----:B------:R-:W-:Y:S05]  /*8ca0*/  BSYNC B0 ;  /* 0x0000000000007941 */ /* 0x000fea0003800000 */
.L_x_812:
[----:B------:R-:W-:-:S03]  /*8cb0*/  UMOV UR8, 0xffffffff ;  /* 0xffffffff00087882 */ /* 0x000fc60000000000 */
[----:B------:R-:W-:Y:S05]  /*8cc0*/  BRA.DIV UR8, `(.L_x_834) ;  /* 0x00000006089c7947 */ /* 0x000fea000b800000 */
[----:B------:R-:W-:-:S13]  /*8cd0*/  ELECT P0, URZ, PT ;  /* 0x00000000003f782f */ /* 0x000fda0003800000 */
.L_x_854:
[----:B------:R-:W-:Y:S05]  /*8ce0*/  @!P0 BRA `(.L_x_755) ;  /* 0x0000000000848947 */ /* 0x000fea0003800000 */
[----:B------:R-:W-:-:S06]  /*8cf0*/  ULOP3.LUT UR8, UR38, 0x2, URZ, 0xfc, !UPT ;  /* 0x0000000226087892 */ /* 0x000fcc000f8efc3f */
[----:B------:R-:W-:-:S05]  /*8d00*/  IMAD.U32 R2, RZ, RZ, UR8 ;  /* 0x00000008ff027e24 */ /* 0x000fca000f8e00ff */
[----:B------:R-:W-:-:S13]  /*8d10*/  ISETP.NE.AND P0, PT, R2, 0x3, PT ;  /* 0x000000030200780c */ /* 0x000fda0003f05270 */
[----:B------:R-:W-:Y:S05]  /*8d20*/  @!P0 BRA `(.L_x_835) ;  /* 0x0000000000048947 */ /* 0x000fea0003800000 */
[----:B--2---:R-:W-:Y:S01]  /*8d30*/  BPT.TRAP 0x1 ;  /* 0x000000040000795c */ /* 0x004fe20000300000 */
.L_x_835:
        /* <DEDUP_REMOVED lines=15> */
.L_x_855:
[----:B------:R-:W3:Y:S02]  /*8e30*/  SYNCS.PHASECHK.TRANS64.TRYWAIT P1, [R3+URZ], R2 ;  /* 0x00000002030075a7 */ /* 0x000ee4000802017f */
[----:B---3--:R-:W-:Y:S05]  /*8e40*/  @!P1 BRA `(.L_x_837) ;  /* 0x0000000400749947 */ /* 0x008fea0003800000 */
.L_x_856:
[----:B------:R-:W-:Y:S05]  /*8e50*/  @!P0 BRA `(.L_x_838) ;  /* 0x0000000000048947 */ /* 0x000fea0003800000 */
[----:B--2---:R-:W-:Y:S01]  /*8e60*/  BPT.TRAP 0x1 ;  /* 0x000000040000795c */ /* 0x004fe20000300000 */
.L_x_838:
[----:B---3--:R-:W-:-:S04]  /*8e70*/  VIADD R3, R7, 0x26840 ;  /* 0x0002684007037836 */ /* 0x008fc80000000000 */
[----:B------:R-:W-:-:S04]  /*8e80*/  IMAD R0, R0, 0x8, R3 ;  /* 0x0000000800007824 */ /* 0x000fc800078e0203 */
[----:B------:R-:W3:Y:S02]  /*8e90*/  SYNCS.PHASECHK.TRANS64.TRYWAIT P0, [R0+URZ], R5 ;  /* 0x00000005000075a7 */ /* 0x000ee4000800017f */
[----:B---3--:R-:W-:Y:S05]  /*8ea0*/  @!P0 BRA `(.L_x_839) ;  /* 0x0000000400708947 */ /* 0x008fea0003800000 */
.L_x_857:
[----:B------:R-:W-:-:S07]  /*8eb0*/  IMAD R3, R4, 0x8, R3 ;  /* 0x0000000804037824 */ /* 0x000fce00078e0203 */
.L_x_840:
[----:B----4-:R4:W1:Y:S02]  /*8ec0*/  SYNCS.PHASECHK.TRANS64.TRYWAIT P0, [R3+URZ], R2 ;  /* 0x00000002030075a7 */ /* 0x010864000800017f */
[----:B-1----:R-:W-:Y:S05]  /*8ed0*/  @!P0 NANOSLEEP.SYNCS 0x989680 ;  /* 0x009896800000895d */ /* 0x002fea0003900000 */
[----:B------:R-:W1:Y:S02]  /*8ee0*/  @!P0 SYNCS.PHASECHK.TRANS64 P0, [R3+URZ], R2 ;  /* 0x00000002030085a7 */ /* 0x000e64000800007f */
[----:B-1----:R-:W-:Y:S05]  /*8ef0*/  @!P0 BRA `(.L_x_840) ;  /* 0xfffffffc00f08947 */ /* 0x002fea000383ffff */
.L_x_755:
[----:B--2---:R-:W-:Y:S05]  /*8f00*/  BSYNC B6 ;  /* 0x0000000000067941 */ /* 0x004fea0003800000 */
.L_x_749:
[----:B------:R-:W-:Y:S05]  /*8f10*/  EXIT ;  /* 0x000000000000794d */ /* 0x000fea0003800000 */
.L_x_765:
[----:B------:R-:W-:Y:S02]  /*8f20*/  IMAD.MOV.U32 R13, RZ, RZ, R16 ;  /* 0x000000ffff0d7224 */ /* 0x000fe400078e0010 */
[----:B------:R-:W-:Y:S02]  /*8f30*/  IMAD.MOV.U32 R12, RZ, RZ, RZ ;  /* 0x000000ffff0c7224 */ /* 0x000fe400078e00ff */
[----:B------:R-:W-:Y:S02]  /*8f40*/  IMAD.MOV.U32 R11, RZ, RZ, 0x1f ;  /* 0x0000001fff0b7424 */ /* 0x000fe400078e00ff */
[----:B------:R-:W-:-:S07]  /*8f50*/  IMAD.MOV.U32 R15, RZ, RZ, -0x1 ;  /* 0xffffffffff0f7424 */ /* 0x000fce00078e00ff */
[----:B-----5:R-:W-:Y:S05]  /*8f60*/  WARPSYNC.COLLECTIVE R15, `(.L_x_841) ;  /* 0x000000000f087348 */ /* 0x020fea0003c00000 */
[----:B------:R1:W2:Y:S02]  /*8f70*/  SHFL.IDX P6, R14, R13, R12, R11 ;  /* 0x0000000c0d0e7389 */ /* 0x0002a400000c000b */
[----:B-12--5:R-:W-:Y:S01]  /*8f80*/  ENDCOLLECTIVE ;  /* 0x000000000000791b */ /* 0x026fe20003800000 */
.L_x_841:
[----:B------:R-:W-:Y:S05]  /*8f90*/  BRA `(.L_x_842) ;  /* 0xffffff8000f07947 */ /* 0x000fea000383ffff */
.L_x_767:
[----:B--2---:R2:W3:Y:S02]  /*8fa0*/  SYNCS.PHASECHK.TRANS64.TRYWAIT P1, [R18+URZ+0x26800], R5 ;  /* 0x02680005120075a7 */ /* 0x0044e4000802017f */
[----:B---3--:R-:W-:Y:S05]  /*8fb0*/  @!P1 NANOSLEEP.SYNCS 0x989680 ;  /* 0x009896800000995d */ /* 0x008fea0003900000 */
[----:B------:R-:W3:Y:S02]  /*8fc0*/  @!P1 SYNCS.PHASECHK.TRANS64 P1, [R18+URZ+0x26800], R5 ;  /* 0x02680005120095a7 */ /* 0x000ee4000802007f */
[----:B---3--:R-:W-:Y:S05]  /*8fd0*/  @!P1 BRA `(.L_x_767) ;  /* 0xfffffffc00f09947 */ /* 0x008fea000383ffff */
[----:B------:R-:W-:Y:S05]  /*8fe0*/  BRA `(.L_x_766) ;  /* 0xffffff8400147947 */ /* 0x000fea000383ffff */
.L_x_772:
[----:B--2---:R-:W-:-:S04]  /*8ff0*/  IMAD.U32 R5, RZ, RZ, UR10 ;  /* 0x0000000aff057e24 */ /* 0x004fc8000f8e00ff */
[----:B------:R2:W3:Y:S03]  /*9000*/  SYNCS.PHASECHK.TRANS64.TRYWAIT P1, [R5+URZ+0x26810], R16 ;  /* 0x02681010050075a7 */ /* 0x0004e6000802017f */
[----:B---3--:R-:W-:Y:S05]  /*9010*/  @!P1 NANOSLEEP.SYNCS 0x989680 ;  /* 0x009896800000995d */ /* 0x008fea0003900000 */
[----:B------:R-:W3:Y:S02]  /*9020*/  @!P1 SYNCS.PHASECHK.TRANS64 P1, [R5+URZ+0x26810], R16 ;  /* 0x02681010050095a7 */ /* 0x000ee4000802007f */
[----:B---3--:R-:W-:Y:S05]  /*9030*/  @!P1 BRA `(.L_x_772) ;  /* 0xfffffffc00ec9947 */ /* 0x008fea000383ffff */
[----:B------:R-:W-:Y:S05]  /*9040*/  BRA `(.L_x_771) ;  /* 0xffffff8c00787947 */ /* 0x000fea000383ffff */
.L_x_776:
[----:B------:R-:W-:-:S04]  /*9050*/  IMAD.U32 R121, RZ, RZ, UR10 ;  /* 0x0000000aff797e24 */ /* 0x000fc8000f8e00ff */
[----:B------:R1:W1:Y:S03]  /*9060*/  SYNCS.PHASECHK.TRANS64.TRYWAIT P1, [R121+URZ+0x26830], R16 ;  /* 0x02683010790075a7 */ /* 0x000266000802017f */
[----:B-1----:R-:W-:Y:S05]  /*9070*/  @!P1 NANOSLEEP.SYNCS 0x989680 ;  /* 0x009896800000995d */ /* 0x002fea0003900000 */
[----:B------:R-:W1:Y:S02]  /*9080*/  @!P1 SYNCS.PHASECHK.TRANS64 P1, [R121+URZ+0x26830], R16 ;  /* 0x02683010790095a7 */ /* 0x000e64000802007f */
[----:B-1----:R-:W-:Y:S05]  /*9090*/  @!P1 BRA `(.L_x_776) ;  /* 0xfffffffc00ec9947 */ /* 0x002fea000383ffff */
[----:B------:R-:W-:Y:S05]  /*90a0*/  BRA `(.L_x_775) ;  /* 0xffffff9000847947 */ /* 0x000fea000383ffff */
.L_x_815:
[----:B-1----:R1:W2:Y:S02]  /*90b0*/  SYNCS.PHASECHK.TRANS64.TRYWAIT P0, [R0+URZ+0x26820], R3 ;  /* 0x02682003000075a7 */ /* 0x0022a4000800017f */
[----:B--2---:R-:W-:Y:S05]  /*90c0*/  @!P0 NANOSLEEP.SYNCS 0x989680 ;  /* 0x009896800000895d */ /* 0x004fea0003900000 */
[----:B------:R-:W2:Y:S02]  /*90d0*/  @!P0 SYNCS.PHASECHK.TRANS64 P0, [R0+URZ+0x26820], R3 ;  /* 0x02682003000085a7 */ /* 0x000ea4000800007f */
[----:B--2---:R-:W-:Y:S05]  /*90e0*/  @!P0 BRA `(.L_x_815) ;  /* 0xfffffffc00f08947 */ /* 0x004fea000383ffff */
[----:B------:R-:W-:Y:S05]  /*90f0*/  BRA `(.L_x_843) ;  /* 0xffffffdc00787947 */ /* 0x000fea000383ffff */
.L_x_819:
[----:B-1----:R1:W2:Y:S02]  /*9100*/  SYNCS.PHASECHK.TRANS64.TRYWAIT P1, [R0+URZ+0x26840], R21 ;  /* 0x02684015000075a7 */ /* 0x0022a4000802017f */
[----:B--2---:R-:W-:Y:S05]  /*9110*/  @!P1 NANOSLEEP.SYNCS 0x989680 ;  /* 0x009896800000995d */ /* 0x004fea0003900000 */
[----:B------:R-:W2:Y:S02]  /*9120*/  @!P1 SYNCS.PHASECHK.TRANS64 P1, [R0+URZ+0x26840], R21 ;  /* 0x02684015000095a7 */ /* 0x000ea4000802007f */
[----:B--2---:R-:W-:Y:S05]  /*9130*/  @!P1 BRA `(.L_x_819) ;  /* 0xfffffffc00f09947 */ /* 0x004fea000383ffff */
[----:B------:R-:W-:Y:S05]  /*9140*/  BRA `(.L_x_844) ;  /* 0xffffffe400987947 */ /* 0x000fea000383ffff */
.L_x_821:
[----:B--2---:R2:W3:Y:S02]  /*9150*/  SYNCS.PHASECHK.TRANS64.TRYWAIT P1, [R0+URZ+0x26828], R21 ;  /* 0x02682815000075a7 */ /* 0x0044e4000802017f */
[----:B---3--:R-:W-:Y:S05]  /*9160*/  @!P1 NANOSLEEP.SYNCS 0x989680 ;  /* 0x009896800000995d */ /* 0x008fea0003900000 */
[----:B------:R-:W3:Y:S02]  /*9170*/  @!P1 SYNCS.PHASECHK.TRANS64 P1, [R0+URZ+0x26828], R21 ;  /* 0x02682815000095a7 */ /* 0x000ee4000802007f */
[----:B---3--:R-:W-:Y:S05]  /*9180*/  @!P1 BRA `(.L_x_821) ;  /* 0xfffffffc00f09947 */ /* 0x008fea000383ffff */
[----:B------:R-:W-:Y:S05]  /*9190*/  BRA `(.L_x_845) ;  /* 0xffffffe800487947 */ /* 0x000fea000383ffff */
.L_x_823:
[----:B---3--:R3:W4:Y:S02]  /*91a0*/  SYNCS.PHASECHK.TRANS64.TRYWAIT P1, [R0+URZ+0x26848], R21 ;  /* 0x02684815000075a7 */ /* 0x008724000802017f */
[----:B----4-:R-:W-:Y:S05]  /*91b0*/  @!P1 NANOSLEEP.SYNCS 0x989680 ;  /* 0x009896800000995d */ /* 0x010fea0003900000 */
[----:B------:R-:W4:Y:S02]  /*91c0*/  @!P1 SYNCS.PHASECHK.TRANS64 P1, [R0+URZ+0x26848], R21 ;  /* 0x02684815000095a7 */ /* 0x000f24000802007f */
[----:B----4-:R-:W-:Y:S05]  /*91d0*/  @!P1 BRA `(.L_x_823) ;  /* 0xfffffffc00f09947 */ /* 0x010fea000383ffff */
[----:B------:R-:W-:Y:S05]  /*91e0*/  BRA `(.L_x_846) ;  /* 0xffffffe800dc7947 */ /* 0x000fea000383ffff */
.L_x_825:
[----:B------:R-:W-:-:S07]  /*91f0*/  SHF.L.U32 R5, R9, 0x1f, RZ ;  /* 0x0000001f09057819 */ /* 0x000fce00000006ff */
.L_x_847:
[----:B-1----:R1:W2:Y:S02]  /*9200*/  SYNCS.PHASECHK.TRANS64.TRYWAIT P1, [R0+URZ+0x26820], R5 ;  /* 0x02682005000075a7 */ /* 0x0022a4000802017f */
[----:B--2---:R-:W-:Y:S05]  /*9210*/  @!P1 NANOSLEEP.SYNCS 0x989680 ;  /* 0x009896800000995d */ /* 0x004fea0003900000 */
[----:B------:R-:W2:Y:S02]  /*9220*/  @!P1 SYNCS.PHASECHK.TRANS64 P1, [R0+URZ+0x26820], R5 ;  /* 0x02682005000095a7 */ /* 0x000ea4000802007f */
[----:B--2---:R-:W-:Y:S05]  /*9230*/  @!P1 BRA `(.L_x_847) ;  /* 0xfffffffc00f09947 */ /* 0x004fea000383ffff */
[----:B------:R-:W-:Y:S05]  /*9240*/  BRA `(.L_x_848) ;  /* 0xffffffec00807947 */ /* 0x000fea000383ffff */
.L_x_828:
[----:B-1----:R1:W2:Y:S02]  /*9250*/  SYNCS.PHASECHK.TRANS64.TRYWAIT P1, [R0+URZ+0x26840], R7 ;  /* 0x02684007000075a7 */ /* 0x0022a4000802017f */
[----:B--2---:R-:W-:Y:S05]  /*9260*/  @!P1 NANOSLEEP.SYNCS 0x989680 ;  /* 0x009896800000995d */ /* 0x004fea0003900000 */
[----:B------:R-:W2:Y:S02]  /*9270*/  @!P1 SYNCS.PHASECHK.TRANS64 P1, [R0+URZ+0x26840], R7 ;  /* 0x02684007000095a7 */ /* 0x000ea4000802007f */
[----:B--2---:R-:W-:Y:S05]  /*9280*/  @!P1 BRA `(.L_x_828) ;  /* 0xfffffffc00f09947 */ /* 0x004fea000383ffff */
[----:B------:R-:W-:Y:S05]  /*9290*/  BRA `(.L_x_849) ;  /* 0xfffffff0002c7947 */ /* 0x000fea000383ffff */
.L_x_830:
[----:B--2---:R2:W3:Y:S02]  /*92a0*/  SYNCS.PHASECHK.TRANS64.TRYWAIT P1, [R0+URZ+0x26828], R7 ;  /* 0x02682807000075a7 */ /* 0x0044e4000802017f */
[----:B---3--:R-:W-:Y:S05]  /*92b0*/  @!P1 NANOSLEEP.SYNCS 0x989680 ;  /* 0x009896800000995d */ /* 0x008fea0003900000 */
[----:B------:R-:W3:Y:S02]  /*92c0*/  @!P1 SYNCS.PHASECHK.TRANS64 P1, [R0+URZ+0x26828], R7 ;  /* 0x02682807000095a7 */ /* 0x000ee4000802007f */
[----:B---3--:R-:W-:Y:S05]  /*92d0*/  @!P1 BRA `(.L_x_830) ;  /* 0xfffffffc00f09947 */ /* 0x008fea000383ffff */
[----:B------:R-:W-:Y:S05]  /*92e0*/  BRA `(.L_x_850) ;  /* 0xfffffff000d47947 */ /* 0x000fea000383ffff */
.L_x_832:
[----:B---3--:R3:W4:Y:S02]  /*92f0*/  SYNCS.PHASECHK.TRANS64.TRYWAIT P0, [R3+URZ+0x26840], R2 ;  /* 0x02684002030075a7 */ /* 0x008724000800017f */
[----:B----4-:R-:W-:Y:S05]  /*9300*/  @!P0 NANOSLEEP.SYNCS 0x989680 ;  /* 0x009896800000895d */ /* 0x010fea0003900000 */
[----:B------:R-:W4:Y:S02]  /*9310*/  @!P0 SYNCS.PHASECHK.TRANS64 P0, [R3+URZ+0x26840], R2 ;  /* 0x02684002030085a7 */ /* 0x000f24000800007f */
[----:B----4-:R-:W-:Y:S05]  /*9320*/  @!P0 BRA `(.L_x_832) ;  /* 0xfffffffc00f08947 */ /* 0x010fea000383ffff */
[----:B------:R-:W-:Y:S05]  /*9330*/  BRA `(.L_x_851) ;  /* 0xfffffff4007c7947 */ /* 0x000fea000383ffff */
.L_x_834:
[----:B------:R-:W-:Y:S01]  /*9340*/  BSSY B0, `(.L_x_852) ;  /* 0x0000006000007945 */ /* 0x000fe20003800000 */
[----:B------:R-:W-:-:S07]  /*9350*/  IMAD.MOV.U32 R15, RZ, RZ, -0x1 ;  /* 0xffffffffff0f7424 */ /* 0x000fce00078e00ff */
[----:B--2---:R-:W-:Y:S05]  /*9360*/  WARPSYNC.COLLECTIVE R15, `(.L_x_853) ;  /* 0x000000000f0c7348 */ /* 0x004fea0003c00000 */
[----:B------:R-:W-:Y:S02]  /*9370*/  ELECT P6, UR62, PT ;  /* 0x00000000003e782f */ /* 0x000fe400038c0000 */
[----:B------:R-:W-:Y:S01]  /*9380*/  MOV R14, UR62 ;  /* 0x0000003e000e7c02 */ /* 0x000fe20008000f00 */
[----:B--2---:R-:W-:Y:S10]  /*9390*/  ENDCOLLECTIVE ;  /* 0x000000000000791b */ /* 0x004ff40003800000 */
.L_x_853:
[----:B------:R-:W-:Y:S05]  /*93a0*/  BSYNC B0 ;  /* 0x0000000000007941 */ /* 0x000fea0003800000 */
.L_x_852:
[----:B------:R-:W-:Y:S01]  /*93b0*/  PLOP3.LUT P0, PT, P6, PT, PT, 0x80, 0x0 ;  /* 0x000000000000781c */ /* 0x000fe2000370f070 */
[----:B------:R-:W-:-:S12]  /*93c0*/  BRA `(.L_x_854) ;  /* 0xfffffff800447947 */ /* 0x000fd8000383ffff */
.L_x_836:
[----:B-1----:R1:W3:Y:S02]  /*93d0*/  SYNCS.PHASECHK.TRANS64.TRYWAIT P1, [R6+URZ], R5 ;  /* 0x00000005060075a7 */ /* 0x0022e4000802017f */
[----:B---3--:R-:W-:Y:S05]  /*93e0*/  @!P1 NANOSLEEP.SYNCS 0x989680 ;  /* 0x009896800000995d */ /* 0x008fea0003900000 */
[----:B------:R-:W3:Y:S02]  /*93f0*/  @!P1 SYNCS.PHASECHK.TRANS64 P1, [R6+URZ], R5 ;  /* 0x00000005060095a7 */ /* 0x000ee4000802007f */
[----:B---3--:R-:W-:Y:S05]  /*9400*/  @!P1 BRA `(.L_x_836) ;  /* 0xfffffffc00f09947 */ /* 0x008fea000383ffff */
[----:B------:R-:W-:Y:S05]  /*9410*/  BRA `(.L_x_855) ;  /* 0xfffffff800847947 */ /* 0x000fea000383ffff */
.L_x_837:
[----:B---3--:R3:W4:Y:S02]  /*9420*/  SYNCS.PHASECHK.TRANS64.TRYWAIT P1, [R3+URZ], R2 ;  /* 0x00000002030075a7 */ /* 0x008724000802017f */
[----:B----4-:R-:W-:Y:S05]  /*9430*/  @!P1 NANOSLEEP.SYNCS 0x989680 ;  /* 0x009896800000995d */ /* 0x010fea0003900000 */
[----:B------:R-:W4:Y:S02]  /*9440*/  @!P1 SYNCS.PHASECHK.TRANS64 P1, [R3+URZ], R2 ;  /* 0x00000002030095a7 */ /* 0x000f24000802007f */
[----:B----4-:R-:W-:Y:S05]  /*9450*/  @!P1 BRA `(.L_x_837) ;  /* 0xfffffffc00f09947 */ /* 0x010fea000383ffff */
[----:B------:R-:W-:Y:S05]  /*9460*/  BRA `(.L_x_856) ;  /* 0xfffffff800787947 */ /* 0x000fea000383ffff */
.L_x_839:
[----:B---3--:R3:W4:Y:S02]  /*9470*/  SYNCS.PHASECHK.TRANS64.TRYWAIT P0, [R0+URZ], R5 ;  /* 0x00000005000075a7 */ /* 0x008724000800017f */
[----:B----4-:R-:W-:Y:S05]  /*9480*/  @!P0 NANOSLEEP.SYNCS 0x989680 ;  /* 0x009896800000895d */ /* 0x010fea0003900000 */
[----:B------:R-:W4:Y:S02]  /*9490*/  @!P0 SYNCS.PHASECHK.TRANS64 P0, [R0+URZ], R5 ;  /* 0x00000005000085a7 */ /* 0x000f24000800007f */
[----:B----4-:R-:W-:Y:S05]  /*94a0*/  @!P0 BRA `(.L_x_839) ;  /* 0xfffffffc00f08947 */ /* 0x010fea000383ffff */
[----:B------:R-:W-:Y:S05]  /*94b0*/  BRA `(.L_x_857) ;  /* 0xfffffff8007c7947 */ /* 0x000fea000383ffff */
.L_x_858:
        /* <DEDUP_REMOVED lines=12> */
.L_x_6557:


//--------------------- .text._ZN7cutlass13device_kernelIN5flash11enable_sm90INS1_16FlashAttnBwdSm90INS1_25CollectiveMainloopBwdSm90ILi2ELi2ELi2EN4cute5tupleIJNS5_1CILi1EEES8_S8_EEENS6_IJNS7_ILi64EEENS7_ILi128EEENS7_ILi96EEEEEENS_10bfloat16_tEfNS_4arch4Sm90ELb0ELb0ELb1ELb1ELb1ELb1ELb0ELb0ELi2ELi1ELi2ELi1ELb1EEENS1_24CollectiveEpilogueBwdGQAISD_fSG_Li256ELb1ELb1EEENS1_19SingleTileSchedulerILb1ELb0ELb0ELi128EEEEEEEEEvNT_6ParamsE --------------------------
	.section	.text._ZN7cutlass13device_kernelIN5flash11enable_sm90INS1_16FlashAttnBwdSm90INS1_25CollectiveMainloopBwdSm90ILi2ELi2ELi2EN4cute5tupleIJNS5_1CILi1EEES8_S8_EEENS6_IJNS7_ILi64EEENS7_ILi128EEENS7_ILi96EEEEEENS_10bfloat16_tEfNS_4arch4Sm90ELb0ELb0ELb1ELb1ELb1ELb1ELb0ELb0ELi2ELi1ELi2ELi1ELb1EEENS1_24CollectiveEpilogueBwdGQAISD_fSG_Li256ELb1ELb1EEENS1_19SingleTileSchedulerILb1ELb0ELb0ELi128EEEEEEEEEvNT_6ParamsE,"ax",@progbits
	.align	128
.text._ZN7cutlass13device_kernelIN5flash11enable_sm90INS1_16FlashAttnBwdSm90INS1_25CollectiveMainloopBwdSm90ILi2ELi2ELi2EN4cute5tupleIJNS5_1CILi1EEES8_S8_EEENS6_IJNS7_ILi64EEENS7_ILi128EEENS7_ILi96EEEEEENS_10bfloat16_tEfNS_4arch4Sm90ELb0ELb0ELb1ELb1ELb1ELb1ELb0ELb0ELi2ELi1ELi2ELi1ELb1EEENS1_24CollectiveEpilogueBwdGQAISD_fSG_Li256ELb1ELb1EEENS1_19SingleTileSchedulerILb1ELb0ELb0ELi128EEEEEEEEEvNT_6ParamsE:
        .type           _ZN7cutlass13device_kernelIN5flash11enable_sm90INS1_16FlashAttnBwdSm90INS1_25CollectiveMainloopBwdSm90ILi2ELi2ELi2EN4cute5tupleIJNS5_1CILi1EEES8_S8_EEENS6_IJNS7_ILi64EEENS7_ILi128EEENS7_ILi96EEEEEENS_10bfloat16_tEfNS_4arch4Sm90ELb0ELb0ELb1ELb1ELb1ELb1ELb0ELb0ELi2ELi1ELi2ELi1ELb1EEENS1_24CollectiveEpilogueBwdGQAISD_fSG_Li256ELb1ELb1EEENS1_19SingleTileSchedulerILb1ELb0ELb0ELi128EEEEEEEEEvNT_6ParamsE,@function
        .size           _ZN7cutlass13device_kernelIN5flash11enable_sm90INS1_16FlashAttnBwdSm90INS1_25CollectiveMainloopBwdSm90ILi2ELi2ELi2EN4cute5tupleIJNS5_1CILi1EEES8_S8_EEENS6_IJNS7_ILi64EEENS7_ILi128EEENS7_ILi96EEEEEENS_10bfloat16_tEfNS_4arch4Sm90ELb0ELb0ELb1ELb1ELb1ELb1ELb0ELb0ELi2ELi1ELi2ELi1ELb1EEENS1_24CollectiveEpilogueBwdGQAISD_fSG_Li256ELb1ELb1EEENS1_19SingleTileSchedulerILb1ELb0ELb0ELi128EEEEEEEEEvNT_6ParamsE,(.L_x_6558 - _ZN7cutlass13device_kernelIN5flash11enable_sm90INS1_16FlashAttnBwdSm90INS1_25CollectiveMainloopBwdSm90ILi2ELi2ELi2EN4cute5tupleIJNS5_1CILi1EEES8_S8_EEENS6_IJNS7_ILi64EEENS7_ILi128EEENS7_ILi96EEEEEENS_10bfloat16_tEfNS_4arch4Sm90ELb0ELb0ELb1ELb1ELb1ELb1ELb0ELb0ELi2ELi1ELi2ELi1ELb1EEENS1_24CollectiveEpilogueBwdGQAISD_fSG_Li256ELb1ELb1EEENS1_19SingleTileSchedulerILb1ELb0ELb0ELi128EEEEEEEEEvNT_6ParamsE)
        .other          _ZN7cutlass13device_kernelIN5flash11enable_sm90INS1_16FlashAttnBwdSm90INS1_25CollectiveMainloopBwdSm90ILi2ELi2ELi2EN4cute5tupleIJNS5_1CILi1EEES8_S8_EEENS6_IJNS7_ILi64EEENS7_ILi128EEENS7_ILi96EEEEEENS_10bfloat16_tEfNS_4arch4Sm90ELb0ELb0ELb1ELb1ELb1ELb1ELb0ELb0ELi2ELi1ELi2ELi1ELb1EEENS1_24CollectiveEpilogueBwdGQAISD_fSG_Li256ELb1ELb1EEENS1_19SingleTileSchedulerILb1ELb0ELb0ELi128EEEEEEEEEvNT_6ParamsE,@"STO_CUDA_ENTRY STV_DEFAULT"
_ZN7cutlass13device_kernelIN5flash11enable_sm90INS1_16FlashAttnBwdSm90INS1_25CollectiveMainloopBwdSm90ILi2ELi2ELi2EN4cute5tupleIJNS5_1CILi1EEES8_S8_EEENS6_IJNS7_ILi64EEENS7_ILi128EEENS7_ILi96EEEEEENS_10bfloat16_tEfNS_4arch4Sm90ELb0ELb0ELb1ELb1ELb1ELb1ELb0ELb0ELi2ELi1ELi2ELi1ELb1EEENS1_24CollectiveEpilogueBwdGQAISD_fSG_Li256ELb1ELb1EEENS1_19SingleTileSchedulerILb1ELb0ELb0ELi128EEEEEEEEEvNT_6ParamsE:
        /* <DEDUP_REMOVED lines=23> */
.L_x_860:
[----:B------:R-:W-:Y:S05]  /*0170*/  BSYNC B0 ;  /* 0x0000000000007941 */ /* 0x000fea0003800000 */
.L_x_859:
        /* <DEDUP_REMOVED lines=37> */
.L_x_861:
        /* <DEDUP_REMOVED lines=22> */
.L_x_862:
[----:B------:R-:W-:Y:S01]  /*0530*/  PLOP3.LUT P0, PT, PT, PT, UP0, 0x80, 0x0 ;  /* 0x000000000000781c */ /* 0x000fe20003f0f008 */
[----:B------:R-:W-:Y:S01]  /*0540*/  NOP ;  /* 0x0000000000007918 */ /* 0x000fe20000000000 */
[----:B------:R-:W-:Y:S01]  /*0550*/  ULDC.64 UR46, c[0x0][0x208] ;  /* 0x00008200002e7ab9 */ /* 0x000fe20000000a00 */
[----:B------:R-:W-:Y:S01]  /*0560*/  BSSY B6, `(.L_x_863) ;  /* 0x000096e000067945 */ /* 0x000fe20003800000 */
[----:B-12-4-:R-:W-:Y:S09]  /*0570*/  BAR.SYNC.DEFER_BLOCKING 0x0 ;  /* 0x0000000000007b1d */ /* 0x016ff20000010000 */
[----:B------:R-:W-:Y:S05]  /*0580*/  @!P0 BRA `(.L_x_864) ;  /* 0x0000005400588947 */ /* 0x000fea0003800000 */
.L_x_865:
        /* <DEDUP_REMOVED lines=21> */
.L_x_866:
        /* <DEDUP_REMOVED lines=14> */
.L_x_868:
[----:B------:R-:W-:-:S05]  /*07c0*/  ULDC UR4, c[0x0][0x8c4] ;  /* 0x0002310000047ab9 */ /* 0x000fca0000000800 */
.L_x_867:
        /* <DEDUP_REMOVED lines=21> */
.L_x_870:
        /* <DEDUP_REMOVED lines=14> */
.L_x_871:
        /* <DEDUP_REMOVED lines=10> */
.L_x_872:
        /* <DEDUP_REMOVED lines=11> */
.L_x_873:
        /* <DEDUP_REMOVED lines=71> */
.L_x_876:
        /* <DEDUP_REMOVED lines=15> */
.L_x_875:
        /* <DEDUP_REMOVED lines=22> */
.L_x_878:
        /* <DEDUP_REMOVED lines=15> */
.L_x_877:
[----:B------:R-:W-:Y:S01]  /*1300*/  SHF.R.S32.HI R25, RZ, 0x1f, R22 ;  /* 0x0000001fff197819 */ /* 0x000fe20000011416 */
[----:B------:R-:W-:-:S03]  /*1310*/  UMOV UR4, 0xffffffff ;  /* 0xffffffff00047882 */ /* 0x000fc60000000000 */
[----:B------:R-:W-:-:S04]  /*1320*/  LEA.HI R0, R25, R22, RZ, 0x7 ;  /* 0x0000001619007211 */ /* 0x000fc800078f38ff */
[----:B------:R-:W-:Y:S01]  /*1330*/  SHF.R.S32.HI R16, RZ, 0x7, R0 ;  /* 0x00000007ff107819 */ /* 0x000fe20000011400 */
[----:B------:R-:W-:Y:S06]  /*1340*/  BRA.DIV UR4, `(.L_x_879) ;  /* 0x0000008a04447947 */ /* 0x000fec000b800000 */
[----:B------:R1:W2:Y:S02]  /*1350*/  SHFL.IDX PT, R14, R16, RZ, 0x1f ;  /* 0x00001fff100e7589 */ /* 0x0002a400000e0000 */
.L_x_984:
        /* <DEDUP_REMOVED lines=14> */
.L_x_880:
        /* <DEDUP_REMOVED lines=19> */
.L_x_882:
        /* <DEDUP_REMOVED lines=126> */
.L_x_893:
[----:B------:R-:W-:-:S06]  /*1d50*/  UISETP.NE.AND UP0, UPT, UR20, 0x3, UPT ;  /* 0x000000031400788c */ /* 0x000fcc000bf05270 */
[----:B------:R-:W-:-:S13]  /*1d60*/  PLOP3.LUT P0, PT, PT, PT, UP0, 0x80, 0x0 ;  /* 0x000000000000781c */ /* 0x000fda0003f0f008 */
[----:B-1----:R-:W-:Y:S05]  /*1d70*/  @!P0 BRA `(.L_x_883) ;  /* 0x0000000000048947 */ /* 0x002fea0003800000 */
[----:B------:R-:W-:Y:S01]  /*1d80*/  BPT.TRAP 0x1 ;  /* 0x000000040000795c */ /* 0x000fe20000300000 */
.L_x_883:
[----:B------:R-:W-:Y:S01]  /*1d90*/  R2UR UR10, R18 ;  /* 0x00000000120a72ca */ /* 0x000fe200000e0000 */
[----:B------:R-:W-:-:S05]  /*1da0*/  IMAD.U32 R16, RZ, RZ, UR5 ;  /* 0x00000005ff107e24 */ /* 0x000fca000f8e00ff */
[----:B------:R-:W-:-:S07]  /*1db0*/  SHF.L.U32 R16, R16, 0x1f, RZ ;  /* 0x0000001f10107819 */ /* 0x000fce00000006ff */
[----:B------:R-:W-:-:S09]  /*1dc0*/  ULEA UR10, UR6, UR10, 0x3 ;  /* 0x0000000a060a7291 */ /* 0x000fd2000f8e183f */
[----:B------:R1:W2:Y:S01]  /*1dd0*/  SYNCS.PHASECHK.TRANS64.TRYWAIT P1, [UR10+0x26810], R16 ;  /* 0x02681010ff0075a7 */ /* 0x0002a2000802014a */
[----:B------:R-:W-:Y:S05]  /*1de0*/  @!P0 BRA `(.L_x_884) ;  /* 0x0000000000048947 */ /* 0x000fea0003800000 */
[----:B------:R-:W-:Y:S01]  /*1df0*/  BPT.TRAP 0x1 ;  /* 0x000000040000795c */ /* 0x000fe20000300000 */
.L_x_884:
[----:B--2---:R-:W-:Y:S05]  /*1e00*/  @P1 BRA `(.L_x_885) ;  /* 0x0000000000081947 */ /* 0x004fea0003800000 */
[----:B------:R-:W2:Y:S02]  /*1e10*/  SYNCS.PHASECHK.TRANS64.TRYWAIT P1, [UR10+0x26810], R16 ;  /* 0x02681010ff0075a7 */ /* 0x000ea4000802014a */
[----:B--2---:R-:W-:Y:S05]  /*1e20*/  @!P1 BRA `(.L_x_886) ;  /* 0x0000007c00c09947 */ /* 0x004fea0003800000 */
.L_x_885:
        /* <DEDUP_REMOVED lines=67> */
.L_x_887:
[----:B------:R1:W1:Y:S01]  /*2260*/  SYNCS.PHASECHK.TRANS64.TRYWAIT P1, [UR10+0x26830], R16 ;  /* 0x02683010ff0075a7 */ /* 0x000262000802014a */
[----:B------:R-:W-:Y:S05]  /*2270*/  @!P0 BRA `(.L_x_888) ;  /* 0x0000000000048947 */ /* 0x000fea0003800000 */
[----:B------:R-:W-:Y:S01]  /*2280*/  BPT.TRAP 0x1 ;  /* 0x000000040000795c */ /* 0x000fe20000300000 */
.L_x_888:
[----:B-1----:R-:W-:Y:S05]  /*2290*/  @P1 BRA `(.L_x_889) ;  /* 0x0000000000081947 */ /* 0x002fea0003800000 */
[----:B------:R-:W1:Y:S02]  /*22a0*/  SYNCS.PHASECHK.TRANS64.TRYWAIT P1, [UR10+0x26830], R16 ;  /* 0x02683010ff0075a7 */ /* 0x000e64000802014a */
[----:B-1----:R-:W-:Y:S05]  /*22b0*/  @!P1 BRA `(.L_x_890) ;  /* 0x0000007800b49947 */ /* 0x002fea0003800000 */
.L_x_889:
        /* <DEDUP_REMOVED lines=565> */
.L_x_891:
        /* <DEDUP_REMOVED lines=44> */
.L_x_892:
        /* <DEDUP_REMOVED lines=66> */
.L_x_874:
[----:B------:R-:W-:Y:S05]  /*4cf0*/  @P0 BRA `(.L_x_869) ;  /* 0x0000004c00d00947 */ /* 0x000fea0003800000 */
[----:B------:R-:W-:Y:S01]  /*4d00*/  ULDC.64 UR4, c[0x0][0x878] ;  /* 0x00021e0000047ab9 */ /* 0x000fe20000000a00 */
[----:B------:R-:W1:Y:S01]  /*4d10*/  S2R R8, SR_TID.X ;  /* 0x0000000000087919 */ /* 0x000e620000002100 */
[----:B------:R-:W-:Y:S01]  /*4d20*/  UISETP.NE.U32.AND UP0, UPT, UR4, URZ, UPT ;  /* 0x0000003f0400728c */ /* 0x000fe2000bf05070 */
[----:B------:R-:W2:Y:S01]  /*4d30*/  S2UR UR15, SR_CTAID.X ;  /* 0x00000000000f79c3 */ /* 0x000ea20000002500 */
[----:B------:R-:W-:Y:S01]  /*4d40*/  ULDC UR13, c[0x0][0x870] ;  /* 0x00021c00000d7ab9 */ /* 0x000fe20000000800 */
[----:B------:R-:W-:Y:S01]  /*4d50*/  ULDC UR14, c[0x0][0x80c] ;  /* 0x00020300000e7ab9 */ /* 0x000fe20000000800 */
[----:B------:R-:W-:Y:S01]  /*4d60*/  UISETP.NE.AND.EX UP0, UPT, UR5, URZ, UPT, UP0 ;  /* 0x0000003f0500728c */ /* 0x000fe2000bf05300 */
[----:B------:R-:W-:Y:S01]  /*4d70*/  ULDC.64 UR10, c[0x0][0x868] ;  /* 0x00021a00000a7ab9 */ /* 0x000fe20000000a00 */
[----:B------:R-:W-:Y:S01]  /*4d80*/  ULDC.64 UR18, c[0x0][0x818] ;  /* 0x0002060000127ab9 */ /* 0x000fe20000000a00 */
[----:B------:R-:W-:Y:S02]  /*4d90*/  ULDC.64 UR20, c[0x0][0x840] ;  /* 0x0002100000147ab9 */ /* 0x000fe40000000a00 */
[----:B------:R-:W-:Y:S01]  /*4da0*/  S2UR UR17, SR_CgaCtaId ;  /* 0x00000000001179c3 */ /* 0x000fe20000008800 */
[----:B------:R-:W-:Y:S01]  /*4db0*/  PLOP3.LUT P0, PT, PT, PT, UP0, 0x80, 0x0 ;  /* 0x000000000000781c */ /* 0x000fe20003f0f008 */
[----:B------:R-:W-:-:S04]  /*4dc0*/  ULDC.64 UR22, c[0x0][0x848] ;  /* 0x0002120000167ab9 */ /* 0x000fc80000000a00 */
[----:B------:R-:W-:Y:S02]  /*4dd0*/  @UP0 ULDC.64 UR4, c[0x0][0x878] ;  /* 0x00021e0000040ab9 */ /* 0x000fe40000000a00 */
[----:B------:R-:W-:-:S06]  /*4de0*/  @UP0 UIMAD.WIDE UR4, UR36, 0x4, UR4 ;  /* 0x00000004240408a5 */ /* 0x000fcc000f8e0204 */
[----:B------:R-:W-:Y:S02]  /*4df0*/  IMAD.U32 R2, RZ, RZ, UR4 ;  /* 0x00000004ff027e24 */ /* 0x000fe4000f8e00ff */
[----:B------:R-:W-:Y:S01]  /*4e00*/  IMAD.U32 R3, RZ, RZ, UR5 ;  /* 0x00000005ff037e24 */ /* 0x000fe2000f8e00ff */
[----:B------:R-:W-:-:S04]  /*4e10*/  ULDC UR5, c[0x0][0x850] ;  /* 0x0002140000057ab9 */ /* 0x000fc80000000800 */
[----:B------:R3:W4:Y:S01]  /*4e20*/  @P0 LDG.E R2, desc[UR46][R2.64] ;  /* 0x0000002e02020981 */ /* 0x000722000c1e1900 */
[----:B------:R-:W3:Y:S01]  /*4e30*/  S2UR UR4, SR_CTAID.Y ;  /* 0x00000000000479c3 */ /* 0x000ee20000002600 */
[----:B------:R-:W-:Y:S01]  /*4e40*/  UISETP.NE.AND UP1, UPT, UR5, 0x1, UPT ;  /* 0x000000010500788c */ /* 0x000fe2000bf25270 */
[----:B------:R-:W-:Y:S01]  /*4e50*/  BSSY B0, `(.L_x_894) ;  /* 0x000005c000007945 */ /* 0x000fe20003800000 */
[----:B--2---:R-:W-:Y:S01]  /*4e60*/  UIMAD UR13, UR15, UR13, URZ ;  /* 0x0000000d0f0d72a4 */ /* 0x004fe2000f8e023f */
[C---:B-1----:R-:W-:Y:S01]  /*4e70*/  ISETP.NE.AND P1, PT, R8.reuse, 0x80, PT ;  /* 0x000000800800780c */ /* 0x042fe20003f25270 */
[----:B------:R-:W-:Y:S02]  /*4e80*/  UIMAD UR12, UR36, UR14, URZ ;  /* 0x0000000e240c72a4 */ /* 0x000fe4000f8e023f */
[----:B------:R-:W-:Y:S01]  /*4e90*/  UIMAD UR13, UR13, UR14, URZ ;  /* 0x0000000e0d0d72a4 */ /* 0x000fe2000f8e023f */
[----:B---3--:R-:W-:Y:S01]  /*4ea0*/  VIADD R3, R8, 0xffffff80 ;  /* 0xffffff8008037836 */ /* 0x008fe20000000000 */
[----:B------:R-:W-:-:S03]  /*4eb0*/  UIMAD UR15, UR15, 0x3000, URZ ;  /* 0x000030000f0f78a4 */ /* 0x000fc6000f8e023f */
[----:B------:R-:W-:Y:S01]  /*4ec0*/  @UP1 ULDC UR8, c[0x0][0x854] ;  /* 0x0002150000081ab9 */ /* 0x000fe20000000800 */
[----:B------:R-:W-:Y:S01]  /*4ed0*/  @UP1 ULDC UR16, c[0x0][0x858] ;  /* 0x0002160000101ab9 */ /* 0x000fe20000000800 */
[----:B------:R-:W-:Y:S01]  /*4ee0*/  USHF.R.S32.HI UR14, URZ, 0x1f, UR13 ;  /* 0x0000001f3f0e7899 */ /* 0x000fe2000801140d */
[----:B------:R-:W-:Y:S01]  /*4ef0*/  SHF.R.S32.HI R0, RZ, 0x1f, R3 ;  /* 0x0000001fff007819 */ /* 0x000fe20000011403 */
[----:B------:R-:W-:Y:S02]  /*4f00*/  UIMAD.WIDE.U32 UR8, UR4, UR8, URZ ;  /* 0x00000008040872a5 */ /* 0x000fe4000f8e003f */
[----:B------:R-:W-:Y:S02]  /*4f10*/  UMOV UR6, UR4 ;  /* 0x0000000400067c82 */ /* 0x000fe40008000000 */
[----:B------:R-:W-:Y:S02]  /*4f20*/  @UP1 USHF.R.U32.HI UR6, URZ, UR16, UR9 ;  /* 0x000000103f061299 */ /* 0x000fe40008011609 */
[----:B------:R-:W-:-:S02]  /*4f30*/  USHF.R.S32.HI UR9, URZ, 0x1f, UR12 ;  /* 0x0000001f3f097899 */ /* 0x000fc4000801140c */
[----:B------:R-:W-:Y:S02]  /*4f40*/  USHF.R.S32.HI UR16, URZ, 0x1f, UR6 ;  /* 0x0000001f3f107899 */ /* 0x000fe40008011406 */
[----:B------:R-:W-:-:S04]  /*4f50*/  UIADD3 UR12, UP1, UP2, UR13, UR12, UR6 ;  /* 0x0000000c0d0c7290 */ /* 0x000fc8000fa3e006 */
[----:B------:R-:W-:Y:S01]  /*4f60*/  UIADD3.X UR14, UR14, UR9, UR16, UP1, UP2 ;  /* 0x000000090e0e7290 */ /* 0x000fe20008fe4410 */
        /* <DEDUP_REMOVED lines=8> */
[----:B------:R-:W-:Y:S02]  /*4ff0*/  IMAD R0, R9, 0x600, R0 ;  /* 0x0000060009007824 */ /* 0x000fe400078e0200 */
[----:B------:R-:W-:Y:S02]  /*5000*/  @UP0 USHF.R.S32.HI UR8, URZ, 0x1f, UR7 ;  /* 0x0000001f3f080899 */ /* 0x000fe40008011407 */
[----:B------:R-:W-:Y:S02]  /*5010*/  IMAD.SHL.U32 R0, R0, 0x4, RZ ;  /* 0x0000000400007824 */ /* 0x000fe400078e00ff */
[----:B------:R-:W-:-:S02]  /*5020*/  @UP0 ULEA.HI UR9, UR8, UR7, URZ, 0x7 ;  /* 0x0000000708090291 */ /* 0x000fc4000f8f383f */
[----:B------:R-:W-:Y:S02]  /*5030*/  USHF.L.U32 UR7, UR12, 0x2, URZ ;  /* 0x000000020c077899 */ /* 0x000fe4000800063f */
[----:B------:R-:W-:Y:S02]  /*5040*/  @UP0 USHF.R.S32.HI UR9, URZ, 0x7, UR9 ;  /* 0x000000073f090899 */ /* 0x000fe40008011409 */
[----:B------:R-:W-:Y:S02]  /*5050*/  USHF.L.U64.HI UR8, UR12, 0x2, UR14 ;  /* 0x000000020c087899 */ /* 0x000fe4000801020e */
[----:B------:R-:W-:Y:S02]  /*5060*/  @UP0 UIMAD UR12, UR9, 0x3000, URZ ;  /* 0x00003000090c08a4 */ /* 0x000fe4000f8e023f */
[----:B------:R-:W-:Y:S02]  /*5070*/  UIADD3 UR10, UP1, UR7, UR10, URZ ;  /* 0x0000000a070a7290 */ /* 0x000fe4000ff3e03f */
[----:B------:R-:W-:Y:S01]  /*5080*/  @UP0 USHF.R.S32.HI UR13, URZ, 0x1f, UR12 ;  /* 0x0000001f3f0d0899 */ /* 0x000fe2000801140c */
[----:B------:R-:W-:-:S02]  /*5090*/  UMOV UR9, 0x400 ;  /* 0x0000040000097882 */ /* 0x000fc40000000000 */
[----:B------:R-:W-:Y:S01]  /*50a0*/  @!UP0 UMOV UR12, URZ ;  /* 0x0000003f000c8c82 */ /* 0x000fe20008000000 */
[----:B------:R-:W-:Y:S01]  /*50b0*/  UIADD3.X UR11, UR8, UR11, URZ, UP1, !UPT ;  /* 0x0000000b080b7290 */ /* 0x000fe20008ffe43f */
[----:B------:R-:W-:Y:S01]  /*50c0*/  IMAD.U32 R2, RZ, RZ, UR10 ;  /* 0x0000000aff027e24 */ /* 0x000fe2000f8e00ff */
[----:B------:R-:W-:Y:S02]  /*50d0*/  UIADD3 UR14, UP1, UR15, UR12, URZ ;  /* 0x0000000c0f0e7290 */ /* 0x000fe4000ff3e03f */
[----:B------:R-:W-:Y:S02]  /*50e0*/  ULEA UR9, UR17, UR9, 0x18 ;  /* 0x0000000911097291 */ /* 0x000fe4000f8ec03f */
[----:B------:R-:W-:Y:S01]  /*50f0*/  UIMAD UR12, UR16, UR18, URZ ;  /* 0x00000012100c72a4 */ /* 0x000fe2000f8e023f */
[----:B------:R-:W-:Y:S01]  /*5100*/  IMAD.U32 R3, RZ, RZ, UR11 ;  /* 0x0000000bff037e24 */ /* 0x000fe2000f8e00ff */
[----:B------:R-:W-:Y:S01]  /*5110*/  UIMAD UR16, UR16, UR20, URZ ;  /* 0x00000014101072a4 */ /* 0x000fe2000f8e023f */
[----:B------:R-:W-:Y:S01]  /*5120*/  @!UP0 UMOV UR13, URZ ;  /* 0x0000003f000d8c82 */ /* 0x000fe20008000000 */
[----:B------:R-:W-:Y:S01]  /*5130*/  UIMAD UR17, UR6, UR19, UR12 ;  /* 0x00000013061172a4 */ /* 0x000fe2000f8e020c */
[----:B------:R-:W-:Y:S01]  /*5140*/  LEA R0, R0, UR9, 0x2 ;  /* 0x0000000900007c11 */ /* 0x000fe2000f8e10ff */
[----:B------:R-:W-:-:S02]  /*5150*/  UIMAD UR19, UR6, UR21, UR16 ;  /* 0x00000015061372a4 */ /* 0x000fc4000f8e0210 */
[----:B------:R-:W-:Y:S02]  /*5160*/  ULEA.HI.X.SX32 UR15, UR15, UR13, 0x1, UP1 ;  /* 0x0000000d0f0f7291 */ /* 0x000fe400088f0e3f */
[----:B------:R-:W-:Y:S01]  /*5170*/  USHF.R.S32.HI UR16, URZ, 0x1f, UR36 ;  /* 0x0000001f3f107899 */ /* 0x000fe20008011424 */
[----:B------:R1:W-:Y:S01]  /*5180*/  STS.128 [R0], R24 ;  /* 0x0000001800007388 */ /* 0x0003e20000000c00 */
[----:B------:R-:W-:Y:S02]  /*5190*/  UIMAD.WIDE.U32 UR12, UR6, UR18, UR14 ;  /* 0x00000012060c72a5 */ /* 0x000fe4000f8e000e */
[----:B------:R-:W-:Y:S01]  /*51a0*/  USEL UR16, UR16, URZ, !UP0 ;  /* 0x0000003f10107287 */ /* 0x000fe2000c000000 */
[----:B------:R1:W-:Y:S01]  /*51b0*/  STS.128 [R0+0x800], R28 ;  /* 0x0008001c00007388 */ /* 0x0003e20000000c00 */
[----:B------:R-:W-:Y:S02]  /*51c0*/  UIMAD.WIDE.U32 UR14, UR6, UR20, UR14 ;  /* 0x00000014060e72a5 */ /* 0x000fe4000f8e000e */
[----:B------:R-:W-:Y:S01]  /*51d0*/  USEL UR36, UR36, URZ, !UP0 ;  /* 0x0000003f24247287 */ /* 0x000fe2000c000000 */
[----:B------:R1:W-:Y:S01]  /*51e0*/  STS.128 [R0+0x1000], R32 ;  /* 0x0010002000007388 */ /* 0x0003e20000000c00 */
[----:B------:R-:W-:Y:S01]  /*51f0*/  ULDC.64 UR20, c[0x0][0x820] ;  /* 0x0002080000147ab9 */ /* 0x000fe20000000a00 */
[----:B------:R-:W-:-:S02]  /*5200*/  UIADD3 UR13, UR13, UR17, URZ ;  /* 0x000000110d0d7290 */ /* 0x000fc4000fffe03f */
[----:B------:R1:W-:Y:S01]  /*5210*/  STS.128 [R0+0x1800], R36 ;  /* 0x0018002400007388 */ /* 0x0003e20000000c00 */
[----:B------:R-:W-:Y:S02]  /*5220*/  UIMAD UR18, UR16, UR20, URZ ;  /* 0x00000014101272a4 */ /* 0x000fe4000f8e023f */
        /* <DEDUP_REMOVED lines=12> */
[----:B------:R-:W-:Y:S02]  /*52f0*/  UIADD3 UR17, -UR6, URZ, URZ ;  /* 0x0000003f06117290 */ /* 0x000fe4000fffe13f */
[----:B------:R1:W-:Y:S01]  /*5300*/  STS.128 [R0+0x4000], R56 ;  /* 0x0040003800007388 */ /* 0x0003e20000000c00 */
[----:B------:R-:W-:Y:S02]  /*5310*/  UIADD3 UR13, UR13, UR18, URZ ;  /* 0x000000120d0d7290 */ /* 0x000fe4000fffe03f */
[----:B------:R-:W-:Y:S01]  /*5320*/  UIADD3 UR6, UR15, UR16, URZ ;  /* 0x000000100f067290 */ /* 0x000fe2000fffe03f */
[----:B------:R1:W-:Y:S01]  /*5330*/  STS.128 [R0+0x4800], R60 ;  /* 0x0048003c00007388 */ /* 0x0003e20000000c00 */
[----:B------:R-:W-:Y:S02]  /*5340*/  ULEA UR20, UP0, UR12, UR20, 0x2 ;  /* 0x000000140c147291 */ /* 0x000fe4000f80103f */
[----:B------:R-:W-:Y:S01]  /*5350*/  ULEA UR22, UP1, UR14, UR22, 0x2 ;  /* 0x000000160e167291 */ /* 0x000fe2000f82103f */
[----:B------:R1:W-:Y:S01]  /*5360*/  STS.128 [R0+0x5000], R64 ;  /* 0x0050004000007388 */ /* 0x0003e20000000c00 */
[----:B------:R-:W-:-:S02]  /*5370*/  ULEA.HI.X UR21, UR12, UR21, UR13, 0x2, UP0 ;  /* 0x000000150c157291 */ /* 0x000fc400080f140d */
[----:B------:R-:W-:Y:S01]  /*5380*/  ULEA.HI.X UR23, UR14, UR23, UR6, 0x2, UP1 ;  /* 0x000000170e177291 */ /* 0x000fe200088f1406 */
[----:B------:R1:W-:Y:S01]  /*5390*/  STS.128 [R0+0x5800], R68 ;  /* 0x0058004400007388 */ /* 0x0003e20000000c00 */
[----:B------:R-:W-:Y:S01]  /*53a0*/  UIMAD UR17, UR5, UR17, UR4 ;  /* 0x00000011051172a4 */ /* 0x000fe2000f8e0204 */
[----:B------:R-:W-:Y:S11]  /*53b0*/  @P0 BRA `(.L_x_895) ;  /* 0x0000000000140947 */ /* 0x000ff60003800000 */
.L_x_896:
[----:B-1----:R-:W2:Y:S04]  /*53c0*/  LDG.E.STRONG.GPU R4, desc[UR46][R2.64] ;  /* 0x0000002e02047981 */ /* 0x002ea8000c1ef900 */
[----:B--2---:R-:W-:Y:S01]  /*53d0*/  CCTL.IVALL ;  /* 0x00000000ff00798f */ /* 0x004fe20002000000 */
[----:B------:R-:W-:Y:S05]  /*53e0*/  YIELD ;  /* 0x0000000000007946 */ /* 0x000fea0003800000 */
[----:B------:R-:W-:-:S13]  /*53f0*/  ISETP.NE.AND P0, PT, R4, UR17, PT ;  /* 0x0000001104007c0c */ /* 0x000fda000bf05270 */
[----:B------:R-:W-:Y:S05]  /*5400*/  @P0 BRA `(.L_x_896) ;  /* 0xfffffffc00ec0947 */ /* 0x000fea000383ffff */
.L_x_895:
[----:B------:R-:W-:Y:S05]  /*5410*/  BSYNC B0 ;  /* 0x0000000000007941 */ /* 0x000fea0003800000 */
.L_x_894:
[----:B------:R-:W-:-:S03]  /*5420*/  UMOV UR4, 0xffffffff ;  /* 0xffffffff00047882 */ /* 0x000fc60000000000 */
[----:B------:R-:W-:Y:S05]  /*5430*/  BRA.DIV UR4, `(.L_x_897) ;  /* 0x0000004a046c7947 */ /* 0x000fea000b800000 */
[----:B------:R-:W-:Y:S01]  /*5440*/  NOP ;  /* 0x0000000000007918 */ /* 0x000fe20000000000 */
.L_x_987:
        /* <DEDUP_REMOVED lines=10> */
[----:B------:R-:W-:Y:S01]  /*54f0*/  PLOP3.LUT P0, PT, PT, PT, PT, 0x80, 0x0 ;  /* 0x000000000000781c */ /* 0x000fe20003f0f070 */
[----:B------:R-:W-:Y:S01]  /*5500*/  UMOV UR6, 0xc00 ;  /* 0x00000c0000067882 */ /* 0x000fe20000000000 */
[----:B------:R-:W-:Y:S01]  /*5510*/  UMOV UR10, 0x0 ;  /* 0x00000000000a7882 */ /* 0x000fe20000000000 */
[----:B------:R-:W-:Y:S01]  /*5520*/  UMOV UR11, 0x14f00000 ;  /* 0x14f00000000b7882 */ /* 0x000fe20000000000 */
[----:B------:R-:W-:Y:S01]  /*5530*/  UMOV UR4, UR22 ;  /* 0x0000001600047c82 */ /* 0x000fe20008000000 */
[----:B------:R-:W-:-:S08]  /*5540*/  UMOV UR5, UR23 ;  /* 0x0000001700057c82 */ /* 0x000fd00008000000 */
.L_x_900:
[----:B------:R-:W-:Y:S01]  /*5550*/  @P0 ELECT P2, URZ, PT ;  /* 0x00000000003f082f */ /* 0x000fe20003840000 */
[----:B------:R2:W-:-:S12]  /*5560*/  UBLKRED.G.S.ADD.F32.RN [UR4], [UR9], UR6, desc[UR10] ;  /* 0x00000a04090073bb */ /* 0x0005d800080a1406 */
[----:B------:R-:W-:Y:S02]  /*5570*/  @P2 PLOP3.LUT P0, PT, P2, PT, PT, 0x8, 0x0 ;  /* 0x000000000000281c */ /* 0x000fe4000170e170 */
[----:B------:R-:W-:-:S11]  /*5580*/  PLOP3.LUT P2, PT, PT, PT, PT, 0x8, 0x0 ;  /* 0x000000000000781c */ /* 0x000fd60003f4e170 */
[----:B--2---:R-:W-:Y:S05]  /*5590*/  @P0 BRA.U.ANY `(.L_x_900) ;  /* 0xfffffffd00ec0947 */ /* 0x004fea000393ffff */
[----:B------:R0:W-:Y:S01]  /*55a0*/  UTMACMDFLUSH ;  /* 0x00000000000079b7 */ /* 0x0001e20000000000 */
[----:B------:R-:W-:-:S04]  /*55b0*/  DEPBAR.LE SB0, 0x0 ;  /* 0x000080000000791a */ /* 0x000fc80000000000 */
.L_x_899:
[----:B------:R-:W-:Y:S05]  /*55c0*/  BSYNC B0 ;  /* 0x0000000000007941 */ /* 0x000fea0003800000 */
.L_x_898:
        /* <DEDUP_REMOVED lines=12> */
[----:B-1----:R-:W-:-:S05]  /*5690*/  IMAD.MOV.U32 R5, RZ, RZ, 0x1 ;  /* 0x00000001ff057424 */ /* 0x002fca00078e00ff */
[----:B------:R2:W-:Y:S02]  /*56a0*/  REDG.E.ADD.S32.STRONG.GPU desc[UR46][R2.64], R5 ;  /* 0x000000050200798e */ /* 0x0005e4000c10e3ae */
.L_x_902:
[----:B------:R-:W-:Y:S05]  /*56b0*/  BSYNC B0 ;  /* 0x0000000000007941 */ /* 0x000fea0003800000 */
.L_x_901:
        /* <DEDUP_REMOVED lines=20> */
.L_x_905:
[----:B-12---:R-:W2:Y:S04]  /*5800*/  LDG.E.STRONG.GPU R0, desc[UR46][R2.64] ;  /* 0x0000002e02007981 */ /* 0x006ea8000c1ef900 */
[----:B--2---:R-:W-:Y:S01]  /*5810*/  CCTL.IVALL ;  /* 0x00000000ff00798f */ /* 0x004fe20002000000 */
[----:B------:R-:W-:Y:S05]  /*5820*/  YIELD ;  /* 0x0000000000007946 */ /* 0x000fea0003800000 */
[----:B------:R-:W-:-:S13]  /*5830*/  ISETP.NE.AND P0, PT, R0, UR17, PT ;  /* 0x0000001100007c0c */ /* 0x000fda000bf05270 */
[----:B------:R-:W-:Y:S05]  /*5840*/  @P0 BRA `(.L_x_905) ;  /* 0xfffffffc00ec0947 */ /* 0x000fea000383ffff */
.L_x_904:
[----:B------:R-:W-:Y:S05]  /*5850*/  BSYNC B0 ;  /* 0x0000000000007941 */ /* 0x000fea0003800000 */
.L_x_903:
[----:B------:R-:W-:-:S03]  /*5860*/  UMOV UR4, 0xffffffff ;  /* 0xffffffff00047882 */ /* 0x000fc60000000000 */
[----:B------:R-:W-:Y:S05]  /*5870*/  BRA.DIV UR4, `(.L_x_906) ;  /* 0x0000004604787947 */ /* 0x000fea000b800000 */
[----:B------:R-:W-:Y:S01]  /*5880*/  NOP ;  /* 0x0000000000007918 */ /* 0x000fe20000000000 */
.L_x_990:
        /* <DEDUP_REMOVED lines=16> */
.L_x_909:
[----:B------:R-:W-:Y:S01]  /*5990*/  @P0 ELECT P2, URZ, PT ;  /* 0x00000000003f082f */ /* 0x000fe20003840000 */
[----:B------:R3:W-:-:S12]  /*59a0*/  UBLKRED.G.S.ADD.F32.RN [UR4], [UR9], UR6, desc[UR10] ;  /* 0x00000a04090073bb */ /* 0x0007d800080a1406 */
[----:B------:R-:W-:Y:S02]  /*59b0*/  @P2 PLOP3.LUT P0, PT, P2, PT, PT, 0x8, 0x0 ;  /* 0x000000000000281c */ /* 0x000fe4000170e170 */
[----:B------:R-:W-:-:S11]  /*59c0*/  PLOP3.LUT P2, PT, PT, PT, PT, 0x8, 0x0 ;  /* 0x000000000000781c */ /* 0x000fd60003f4e170 */
[----:B---3--:R-:W-:Y:S05]  /*59d0*/  @P0 BRA.U.ANY `(.L_x_909) ;  /* 0xfffffffd00ec0947 */ /* 0x008fea000393ffff */
[----:B------:R0:W-:Y:S01]  /*59e0*/  UTMACMDFLUSH ;  /* 0x00000000000079b7 */ /* 0x0001e20000000000 */
[----:B------:R-:W-:-:S04]  /*59f0*/  DEPBAR.LE SB0, 0x0 ;  /* 0x000080000000791a */ /* 0x000fc80000000000 */
.L_x_908:
[----:B------:R-:W-:Y:S05]  /*5a00*/  BSYNC B0 ;  /* 0x0000000000007941 */ /* 0x000fea0003800000 */
.L_x_907:
[----:B------:R-:W-:Y:S01]  /*5a10*/  NOP ;  /* 0x0000000000007918 */ /* 0x000fe20000000000 */
[----:B------:R-:W-:Y:S05]  /*5a20*/  @P1 BRA `(.L_x_869) ;  /* 0x0000004000841947 */ /* 0x000fea0003800000 */
[----:B-1----:R-:W-:Y:S01]  /*5a30*/  IMAD.MOV.U32 R5, RZ, RZ, 0x1 ;  /* 0x00000001ff057424 */ /* 0x002fe200078e00ff */
        /* <DEDUP_REMOVED lines=8> */
[----:B012345:R-:W-:Y:S04]  /*5ac0*/  CCTL.IVALL ;  /* 0x00000000ff00798f */ /* 0x03ffe80002000000 */
[----:B------:R1:W-:Y:S01]  /*5ad0*/  REDG.E.ADD.S32.STRONG.GPU desc[UR46][R2.64], R5 ;  /* 0x000000050200798e */ /* 0x0003e2000c10e3ae */
[----:B------:R-:W-:Y:S05]  /*5ae0*/  BRA `(.L_x_869) ;  /* 0x0000004000547947 */ /* 0x000fea0003800000 */
.L_x_864:
        /* <DEDUP_REMOVED lines=21> */
.L_x_911:
        /* <DEDUP_REMOVED lines=13> */
.L_x_913:
[----:B------:R-:W-:-:S05]  /*5d10*/  ULDC UR4, c[0x0][0x8c4] ;  /* 0x0002310000047ab9 */ /* 0x000fca0000000800 */
.L_x_912:
        /* <DEDUP_REMOVED lines=39> */
.L_x_914:
        /* <DEDUP_REMOVED lines=20> */
[----:B------:R-:W-:Y:S01]  /*60d0*/  ULEA.HI UR4, UR4, UR5, URZ, 0x6 ;  /* 0x0000000504047291 */ /* 0x000fe2000f8f303f */
[----:B------:R-:W-:Y:S01]  /*60e0*/  ULDC UR10, c[0x0][0x288] ;  /* 0x0000a200000a7ab9 */ /* 0x000fe20000000800 */
[----:B------:R-:W-:Y:S02]  /*60f0*/  USEL UR19, UR12, URZ, !UP0 ;  /* 0x0000003f0c137287 */ /* 0x000fe4000c000000 */
[----:B------:R-:W-:Y:S02]  /*6100*/  USEL UR18, UR8, URZ, !UP0 ;  /* 0x0000003f08127287 */ /* 0x000fe4000c000000 */
[----:B------:R-:W-:-:S02]  /*6110*/  UIMAD UR12, UR12, UR10, URZ ;  /* 0x0000000a0c0c72a4 */ /* 0x000fc4000f8e023f */
[----:B------:R-:W-:Y:S02]  /*6120*/  UIADD3 UR8, UP2, UR6, UR14, URZ ;  /* 0x0000000e06087290 */ /* 0x000fe4000ff5e03f */
[----:B------:R-:W-:Y:S01]  /*6130*/  UIADD3 UR5, UR15, UR9, URZ ;  /* 0x000000090f057290 */ /* 0x000fe2000fffe03f */
[----:B------:R-:W-:Y:S01]  /*6140*/  ULDC UR11, c[0x0][0x760] ;  /* 0x0001d800000b7ab9 */ /* 0x000fe20000000800 */
[----:B------:R-:W-:Y:S01]  /*6150*/  USHF.R.S32.HI UR4, URZ, 0x6, UR4 ;  /* 0x000000063f047899 */ /* 0x000fe20008011404 */
[----:B------:R-:W-:Y:S01]  /*6160*/  ULDC.64 UR16, c[0x0][0x2e0] ;  /* 0x0000b80000107ab9 */ /* 0x000fe20000000a00 */
[----:B------:R-:W-:Y:S01]  /*6170*/  UIMAD UR10, UR10, UR11, URZ ;  /* 0x0000000b0a0a72a4 */ /* 0x000fe2000f8e023f */
[----:B-1----:R-:W-:Y:S01]  /*6180*/  LOP3.LUT R0, R0, 0x1f, RZ, 0xc0, !PT ;  /* 0x0000001f00007812 */ /* 0x002fe200078ec0ff */
[----:B------:R-:W-:Y:S02]  /*6190*/  UIADD3 UR11, UP0, UR12, UR20, URZ ;  /* 0x000000140c0b7290 */ /* 0x000fe4000ff1e03f */
[----:B------:R-:W-:-:S02]  /*61a0*/  UIADD3.X UR9, UR7, UR5, URZ, UP2, !UPT ;  /* 0x0000000507097290 */ /* 0x000fc400097fe43f */
[----:B------:R-:W-:Y:S02]  /*61b0*/  UIMAD UR18, UR18, UR16, URZ ;  /* 0x00000010121272a4 */ /* 0x000fe4000f8e023f */
[----:B------:R-:W-:Y:S02]  /*61c0*/  UISETP.LT.AND UP2, UPT, UR4, 0x1, UPT ;  /* 0x000000010400788c */ /* 0x000fe4000bf41270 */
[----:B------:R-:W-:Y:S02]  /*61d0*/  ULEA.HI.X.SX32 UR12, UR12, UR13, 0x1, UP0 ;  /* 0x0000000d0c0c7291 */ /* 0x000fe400080f0e3f */
[----:B------:R-:W-:Y:S02]  /*61e0*/  UIMAD UR18, UR19, UR17, UR18 ;  /* 0x00000011131272a4 */ /* 0x000fe4000f8e0212 */
[----:B------:R-:W-:Y:S02]  /*61f0*/  USEL UR13, UR4, 0x1, !UP2 ;  /* 0x00000001040d7887 */ /* 0x000fe4000d000000 */
[----:B------:R-:W-:Y:S01]  /*6200*/  UIMAD.WIDE.U32 UR8, UR19, UR16, UR8 ;  /* 0x00000010130872a5 */ /* 0x000fe2000f8e0008 */
[----:B------:R-:W-:Y:S01]  /*6210*/  ELECT P0, URZ, PT ;  /* 0x00000000003f782f */ /* 0x000fe20003800000 */
[----:B------:R-:W-:-:S02]  /*6220*/  ULOP3.LUT UR32, UR13, 0x1, URZ, 0xc0, !UPT ;  /* 0x000000010d207892 */ /* 0x000fc4000f8ec03f */
[----:B------:R-:W-:Y:S01]  /*6230*/  UIADD3 UR27, UR9, UR18, URZ ;  /* 0x00000012091b7290 */ /* 0x000fe2000fffe03f */
[----:B------:R-:W-:Y:S01]  /*6240*/  UMOV UR4, URZ ;  /* 0x0000003f00047c82 */ /* 0x000fe20008000000 */
[----:B------:R-:W-:Y:S10]  /*6250*/  @!P1 BRA `(.L_x_915) ;  /* 0x0000000800bc9947 */ /* 0x000ff40003800000 */
[----:B------:R-:W-:Y:S01]  /*6260*/  UMOV UR15, UR5 ;  /* 0x00000005000f7c82 */ /* 0x000fe20008000000 */
[----:B------:R-:W-:Y:S01]  /*6270*/  ULDC.64 UR4, c[0x0][0x2c0] ;  /* 0x0000b00000047ab9 */ /* 0x000fe20000000a00 */
[----:B------:R-:W-:Y:S02]  /*6280*/  UIMAD.WIDE.U32 UR16, UR19, UR16, UR14 ;  /* 0x00000010131072a5 */ /* 0x000fe4000f8e000e */
[----:B------:R-:W-:Y:S02]  /*6290*/  UIADD3 UR13, UR13, -UR32, URZ ;  /* 0x800000200d0d7290 */ /* 0x000fe4000fffe03f */
[----:B------:R-:W-:-:S04]  /*62a0*/  UIADD3 UR23, UP0, UR6, UR16, URZ ;  /* 0x0000001006177290 */ /* 0x000fc8000ff1e03f */
[----:B------:R-:W-:Y:S02]  /*62b0*/  UIADD3.X UR6, UR7, UR18, UR17, UP0, !UPT ;  /* 0x0000001207067290 */ /* 0x000fe400087fe411 */
[----:B------:R-:W-:-:S03]  /*62c0*/  ULEA UR22, UP0, UR23, UR4, 0x2 ;  /* 0x0000000417167291 */ /* 0x000fc6000f80103f */
[----:B------:R-:W-:Y:S01]  /*62d0*/  UMOV UR4, URZ ;  /* 0x0000003f00047c82 */ /* 0x000fe20008000000 */
        /* <DEDUP_REMOVED lines=8> */
.L_x_940:
        /* <DEDUP_REMOVED lines=17> */
.L_x_918:
[----:B------:R-:W2:Y:S04]  /*6470*/  LDG.E.STRONG.GPU R4, desc[UR46][R2.64] ;  /* 0x0000002e02047981 */ /* 0x000ea8000c1ef900 */
[----:B--2---:R-:W-:Y:S01]  /*6480*/  CCTL.IVALL ;  /* 0x00000000ff00798f */ /* 0x004fe20002000000 */
[----:B------:R-:W-:Y:S05]  /*6490*/  YIELD ;  /* 0x0000000000007946 */ /* 0x000fea0003800000 */
[----:B------:R-:W-:-:S13]  /*64a0*/  ISETP.NE.AND P3, PT, R4, UR25, PT ;  /* 0x0000001904007c0c */ /* 0x000fda000bf65270 */
[----:B------:R-:W-:Y:S05]  /*64b0*/  @P3 BRA `(.L_x_918) ;  /* 0xfffffffc00ec3947 */ /* 0x000fea000383ffff */
.L_x_917:
[----:B------:R-:W-:Y:S05]  /*64c0*/  BSYNC B0 ;  /* 0x0000000000007941 */ /* 0x000fea0003800000 */
.L_x_916:
[----:B------:R-:W-:-:S03]  /*64d0*/  UMOV UR16, 0xffffffff ;  /* 0xffffffff00107882 */ /* 0x000fc60000000000 */
[----:B------:R-:W-:Y:S05]  /*64e0*/  BRA.DIV UR16, `(.L_x_919) ;  /* 0x0000003a10787947 */ /* 0x000fea000b800000 */
[----:B------:R-:W-:Y:S01]  /*64f0*/  NOP ;  /* 0x0000000000007918 */ /* 0x000fe20000000000 */
.L_x_993:
        /* <DEDUP_REMOVED lines=19> */
.L_x_921:
[----:B------:R-:W-:Y:S05]  /*6630*/  BSYNC B0 ;  /* 0x0000000000007941 */ /* 0x000fea0003800000 */
.L_x_920:
        /* <DEDUP_REMOVED lines=13> */
.L_x_923:
[----:B------:R-:W-:Y:S05]  /*6710*/  BSYNC B0 ;  /* 0x0000000000007941 */ /* 0x000fea0003800000 */
.L_x_922:
[----:B------:R-:W-:Y:S06]  /*6720*/  BAR.ARV 0xa, 0xa0 ;  /* 0x0282800000007b1d */ /* 0x000fec0000002000 */
[----:B------:R-:W-:Y:S04]  /*6730*/  BSSY B0, `(.L_x_924) ;  /* 0x0000003000007945 */ /* 0x000fe80003800000 */
[----:B------:R-:W-:Y:S05]  /*6740*/  @!P0 BRA `(.L_x_925) ;  /* 0x0000000000048947 */ /* 0x000fea0003800000 */
[----:B------:R-:W-:-:S04]  /*6750*/  DEPBAR.LE SB0, 0x0 ;  /* 0x000080000000791a */ /* 0x000fc80000000000 */
.L_x_925:
[----:B------:R-:W-:Y:S05]  /*6760*/  BSYNC B0 ;  /* 0x0000000000007941 */ /* 0x000fea0003800000 */
.L_x_924:
        /* <DEDUP_REMOVED lines=19> */
.L_x_927:
[----:B------:R-:W-:Y:S05]  /*68a0*/  BSYNC B0 ;  /* 0x0000000000007941 */ /* 0x000fea0003800000 */
.L_x_926:
        /* <DEDUP_REMOVED lines=9> */
.L_x_930:
[----:B------:R-:W2:Y:S04]  /*6940*/  LDG.E.STRONG.GPU R4, desc[UR46][R2.64] ;  /* 0x0000002e02047981 */ /* 0x000ea8000c1ef900 */
[----:B--2---:R-:W-:Y:S01]  /*6950*/  CCTL.IVALL ;  /* 0x00000000ff00798f */ /* 0x004fe20002000000 */
[----:B------:R-:W-:Y:S05]  /*6960*/  YIELD ;  /* 0x0000000000007946 */ /* 0x000fea0003800000 */
[----:B------:R-:W-:-:S13]  /*6970*/  ISETP.NE.AND P3, PT, R4, UR25, PT ;  /* 0x0000001904007c0c */ /* 0x000fda000bf65270 */
[----:B------:R-:W-:Y:S05]  /*6980*/  @P3 BRA `(.L_x_930) ;  /* 0xfffffffc00ec3947 */ /* 0x000fea000383ffff */
.L_x_929:
[----:B------:R-:W-:Y:S05]  /*6990*/  BSYNC B0 ;  /* 0x0000000000007941 */ /* 0x000fea0003800000 */
.L_x_928:
[----:B------:R-:W-:-:S03]  /*69a0*/  UMOV UR6, 0xffffffff ;  /* 0xffffffff00067882 */ /* 0x000fc60000000000 */
[----:B------:R-:W-:Y:S05]  /*69b0*/  BRA.DIV UR6, `(.L_x_931) ;  /* 0x0000003606607947 */ /* 0x000fea000b800000 */
[----:B------:R-:W-:Y:S01]  /*69c0*/  NOP ;  /* 0x0000000000007918 */ /* 0x000fe20000000000 */
.L_x_996:
        /* <DEDUP_REMOVED lines=13> */
.L_x_933:
[----:B------:R-:W-:Y:S05]  /*6aa0*/  BSYNC B0 ;  /* 0x0000000000007941 */ /* 0x000fea0003800000 */
.L_x_932:
        /* <DEDUP_REMOVED lines=13> */
.L_x_935:
[----:B------:R-:W-:Y:S05]  /*6b80*/  BSYNC B0 ;  /* 0x0000000000007941 */ /* 0x000fea0003800000 */
.L_x_934:
[----:B------:R-:W-:Y:S06]  /*6b90*/  BAR.ARV 0xa, 0xa0 ;  /* 0x0282800000007b1d */ /* 0x000fec0000002000 */
[----:B------:R-:W-:Y:S04]  /*6ba0*/  BSSY B0, `(.L_x_936) ;  /* 0x0000003000007945 */ /* 0x000fe80003800000 */
[----:B------:R-:W-:Y:S05]  /*6bb0*/  @!P0 BRA `(.L_x_937) ;  /* 0x0000000000048947 */ /* 0x000fea0003800000 */
[----:B------:R-:W-:-:S04]  /*6bc0*/  DEPBAR.LE SB0, 0x0 ;  /* 0x000080000000791a */ /* 0x000fc80000000000 */
.L_x_937:
[----:B------:R-:W-:Y:S05]  /*6bd0*/  BSYNC B0 ;  /* 0x0000000000007941 */ /* 0x000fea0003800000 */
.L_x_936:
        /* <DEDUP_REMOVED lines=19> */
.L_x_939:
[----:B------:R-:W-:Y:S05]  /*6d10*/  BSYNC B0 ;  /* 0x0000000000007941 */ /* 0x000fea0003800000 */
.L_x_938:
[----:B------:R-:W-:Y:S02]  /*6d20*/  UIADD3 UR4, UR4, 0x2, URZ ;  /* 0x0000000204047890 */ /* 0x000fe4000fffe03f */
[----:B------:R-:W-:Y:S01]  /*6d30*/  UIADD3 UR5, UR5, 0x1, URZ ;  /* 0x0000000105057890 */ /* 0x000fe2000fffe03f */
[----:B------:R-:W-:Y:S11]  /*6d40*/  @P2 BRA `(.L_x_940) ;  /* 0xfffffff400842947 */ /* 0x000ff6000383ffff */
.L_x_915:
        /* <DEDUP_REMOVED lines=13> */
.L_x_943:
[----:B------:R-:W2:Y:S04]  /*6e20*/  LDG.E.STRONG.GPU R0, desc[UR46][R2.64] ;  /* 0x0000002e02007981 */ /* 0x000ea8000c1ef900 */
[----:B--2---:R-:W-:Y:S01]  /*6e30*/  CCTL.IVALL ;  /* 0x00000000ff00798f */ /* 0x004fe20002000000 */
[----:B------:R-:W-:Y:S05]  /*6e40*/  YIELD ;  /* 0x0000000000007946 */ /* 0x000fea0003800000 */
[----:B------:R-:W-:-:S13]  /*6e50*/  ISETP.NE.AND P2, PT, R0, UR25, PT ;  /* 0x0000001900007c0c */ /* 0x000fda000bf45270 */
[----:B------:R-:W-:Y:S05]  /*6e60*/  @P2 BRA `(.L_x_943) ;  /* 0xfffffffc00ec2947 */ /* 0x000fea000383ffff */
.L_x_942:
[----:B------:R-:W-:Y:S05]  /*6e70*/  BSYNC B0 ;  /* 0x0000000000007941 */ /* 0x000fea0003800000 */
.L_x_941:
[----:B------:R-:W-:-:S03]  /*6e80*/  UMOV UR5, 0xffffffff ;  /* 0xffffffff00057882 */ /* 0x000fc60000000000 */
[----:B------:R-:W-:Y:S05]  /*6e90*/  BRA.DIV UR5, `(.L_x_944) ;  /* 0x0000003205447947 */ /* 0x000fea000b800000 */
[----:B------:R-:W-:Y:S01]  /*6ea0*/  NOP ;  /* 0x0000000000007918 */ /* 0x000fe20000000000 */
.L_x_999:
        /* <DEDUP_REMOVED lines=22> */
.L_x_946:
[----:B------:R-:W-:Y:S05]  /*7010*/  BSYNC B0 ;  /* 0x0000000000007941 */ /* 0x000fea0003800000 */
.L_x_945:
        /* <DEDUP_REMOVED lines=20> */
.L_x_948:
[----:B------:R-:W-:Y:S05]  /*7160*/  BSYNC B0 ;  /* 0x0000000000007941 */ /* 0x000fea0003800000 */
.L_x_947:
[----:B------:R-:W-:Y:S06]  /*7170*/  BAR.ARV 0xa, 0xa0 ;  /* 0x0282800000007b1d */ /* 0x000fec0000002000 */
[----:B------:R-:W-:Y:S04]  /*7180*/  BSSY B0, `(.L_x_949) ;  /* 0x0000003000007945 */ /* 0x000fe80003800000 */
[----:B------:R-:W-:Y:S05]  /*7190*/  @!P0 BRA `(.L_x_950) ;  /* 0x0000000000048947 */ /* 0x000fea0003800000 */
[----:B------:R-:W-:-:S04]  /*71a0*/  DEPBAR.LE SB0, 0x0 ;  /* 0x000080000000791a */ /* 0x000fc80000000000 */
.L_x_950:
[----:B------:R-:W-:Y:S05]  /*71b0*/  BSYNC B0 ;  /* 0x0000000000007941 */ /* 0x000fea0003800000 */
.L_x_949:
        /* <DEDUP_REMOVED lines=19> */
.L_x_910:
        /* <DEDUP_REMOVED lines=13> */
.L_x_951:
        /* <DEDUP_REMOVED lines=14> */
.L_x_953:
[----:B------:R-:W-:-:S05]  /*74a0*/  ULDC UR4, c[0x0][0x8c4] ;  /* 0x0002310000047ab9 */ /* 0x000fca0000000800 */
.L_x_952:
        /* <DEDUP_REMOVED lines=56> */
.L_x_955:
        /* <DEDUP_REMOVED lines=63> */
.L_x_1000:
        /* <DEDUP_REMOVED lines=13> */
.L_x_958:
        /* <DEDUP_REMOVED lines=125> */
.L_x_969:
[----:B------:R-:W-:-:S04]  /*84c0*/  SHF.L.U32 R21, R9, 0x1f, RZ ;  /* 0x0000001f09157819 */ /* 0x000fc800000006ff */
[----:B-1----:R-:W1:Y:S02]  /*84d0*/  SYNCS.PHASECHK.TRANS64.TRYWAIT P1, [R0+URZ+0x26840], R21 ;  /* 0x02684015000075a7 */ /* 0x002e64000802017f */
[----:B-12---:R-:W-:Y:S05]  /*84e0*/  @!P1 BRA `(.L_x_961) ;  /* 0x0000001800e09947 */ /* 0x006fea0003800000 */
.L_x_1001:
[----:B------:R-:W-:Y:S05]  /*84f0*/  @P0 BRA `(.L_x_962) ;  /* 0x0000000000140947 */ /* 0x000fea0003800000 */
[----:B------:R-:W-:Y:S01]  /*8500*/  ISETP.NE.AND P1, PT, R16, RZ, PT ;  /* 0x000000ff1000720c */ /* 0x000fe20003f25270 */
[----:B------:R-:W-:-:S04]  /*8510*/  IMAD.MOV.U32 R3, RZ, RZ, 0x3100 ;  /* 0x00003100ff037424 */ /* 0x000fc800078e00ff */
[----:B------:R2:W-:Y:S08]  /*8520*/  SYNCS.ARRIVE.TRANS64 RZ, [R0+URZ+0x26830], R3 ;  /* 0x0268300300ff79a7 */ /* 0x0005f0000800003f */
[----:B------:R-:W-:Y:S05]  /*8530*/  @!P1 BRA `(.L_x_962) ;  /* 0x0000000000049947 */ /* 0x000fea0003800000 */
[----:B------:R-:W-:Y:S01]  /*8540*/  BPT.TRAP 0x1 ;  /* 0x000000040000795c */ /* 0x000fe20000300000 */
.L_x_962:
        /* <DEDUP_REMOVED lines=43> */
.L_x_1002:
[----:B------:R-:W-:Y:S05]  /*8800*/  @P0 BRA `(.L_x_964) ;  /* 0x0000000000140947 */ /* 0x000fea0003800000 */
[----:B------:R-:W-:Y:S01]  /*8810*/  ISETP.NE.AND P1, PT, R16, RZ, PT ;  /* 0x000000ff1000720c */ /* 0x000fe20003f25270 */
[----:B------:R-:W-:-:S04]  /*8820*/  IMAD.MOV.U32 R3, RZ, RZ, 0x3100 ;  /* 0x00003100ff037424 */ /* 0x000fc800078e00ff */
[----:B------:R3:W-:Y:S08]  /*8830*/  SYNCS.ARRIVE.TRANS64 RZ, [R0+URZ+0x26818], R3 ;  /* 0x0268180300ff79a7 */ /* 0x0007f0000800003f */
[----:B------:R-:W-:Y:S05]  /*8840*/  @!P1 BRA `(.L_x_964) ;  /* 0x0000000000049947 */ /* 0x000fea0003800000 */
[----:B------:R-:W-:Y:S01]  /*8850*/  BPT.TRAP 0x1 ;  /* 0x000000040000795c */ /* 0x000fe20000300000 */
.L_x_964:
        /* <DEDUP_REMOVED lines=36> */
.L_x_1003:
        /* <DEDUP_REMOVED lines=9> */
.L_x_966:
        /* <DEDUP_REMOVED lines=38> */
.L_x_1005:
[----:B------:R-:W-:Y:S05]  /*8d90*/  @P0 BRA `(.L_x_968) ;  /* 0x0000000000140947 */ /* 0x000fea0003800000 */
[----:B------:R-:W-:Y:S01]  /*8da0*/  ISETP.NE.AND P1, PT, R16, RZ, PT ;  /* 0x000000ff1000720c */ /* 0x000fe20003f25270 */
[----:B-1----:R-:W-:-:S04]  /*8db0*/  IMAD.MOV.U32 R5, RZ, RZ, 0x3100 ;  /* 0x00003100ff057424 */ /* 0x002fc800078e00ff */
[----:B------:R2:W-:Y:S08]  /*8dc0*/  SYNCS.ARRIVE.TRANS64 RZ, [R0+URZ+0x26810], R5 ;  /* 0x0268100500ff79a7 */ /* 0x0005f0000800003f */
[----:B------:R-:W-:Y:S05]  /*8dd0*/  @!P1 BRA `(.L_x_968) ;  /* 0x0000000000049947 */ /* 0x000fea0003800000 */
[----:B------:R-:W-:Y:S01]  /*8de0*/  BPT.TRAP 0x1 ;  /* 0x000000040000795c */ /* 0x000fe20000300000 */
.L_x_968:
        /* <DEDUP_REMOVED lines=37> */
.L_x_960:
[----:B------:R-:W-:-:S13]  /*9040*/  ISETP.NE.AND P1, PT, R13, RZ, PT ;  /* 0x000000ff0d00720c */ /* 0x000fda0003f25270 */
[----:B------:R-:W-:Y:S05]  /*9050*/  @!P1 BRA `(.L_x_959) ;  /* 0x0000000400689947 */ /* 0x000fea0003800000 */
[----:B------:R-:W-:-:S04]  /*9060*/  SHF.L.U32 R7, R9, 0x1f, RZ ;  /* 0x0000001f09077819 */ /* 0x000fc800000006ff */
[----:B------:R-:W1:Y:S02]  /*9070*/  SYNCS.PHASECHK.TRANS64.TRYWAIT P1, [R0+URZ+0x26840], R7 ;  /* 0x02684007000075a7 */ /* 0x000e64000802017f */
[----:B-1----:R-:W-:Y:S05]  /*9080*/  @!P1 BRA `(.L_x_970) ;  /* 0x00000010004c9947 */ /* 0x002fea0003800000 */
.L_x_1006:
[----:B------:R-:W-:Y:S05]  /*9090*/  @P0 BRA `(.L_x_971) ;  /* 0x0000000000140947 */ /* 0x000fea0003800000 */
[----:B------:R-:W-:Y:S01]  /*90a0*/  ISETP.NE.AND P1, PT, R16, RZ, PT ;  /* 0x000000ff1000720c */ /* 0x000fe20003f25270 */
[----:B------:R-:W-:-:S04]  /*90b0*/  IMAD.MOV.U32 R5, RZ, RZ, 0x3100 ;  /* 0x00003100ff057424 */ /* 0x000fc800078e00ff */
[----:B------:R2:W-:Y:S08]  /*90c0*/  SYNCS.ARRIVE.TRANS64 RZ, [R0+URZ+0x26830], R5 ;  /* 0x0268300500ff79a7 */ /* 0x0005f0000800003f */
[----:B------:R-:W-:Y:S05]  /*90d0*/  @!P1 BRA `(.L_x_971) ;  /* 0x0000000000049947 */ /* 0x000fea0003800000 */
[----:B------:R-:W-:Y:S01]  /*90e0*/  BPT.TRAP 0x1 ;  /* 0x000000040000795c */ /* 0x000fe20000300000 */
.L_x_971:
        /* <DEDUP_REMOVED lines=41> */
.L_x_1007:
[----:B------:R-:W-:Y:S05]  /*9380*/  @P0 BRA `(.L_x_973) ;  /* 0x0000000000140947 */ /* 0x000fea0003800000 */
[----:B------:R-:W-:Y:S01]  /*9390*/  ISETP.NE.AND P0, PT, R16, RZ, PT ;  /* 0x000000ff1000720c */ /* 0x000fe20003f05270 */
[----:B------:R-:W-:-:S04]  /*93a0*/  IMAD.MOV.U32 R5, RZ, RZ, 0x3100 ;  /* 0x00003100ff057424 */ /* 0x000fc800078e00ff */
[----:B------:R3:W-:Y:S08]  /*93b0*/  SYNCS.ARRIVE.TRANS64 RZ, [R0+URZ+0x26818], R5 ;  /* 0x0268180500ff79a7 */ /* 0x0007f0000800003f */
[----:B------:R-:W-:Y:S05]  /*93c0*/  @!P0 BRA `(.L_x_973) ;  /* 0x0000000000048947 */ /* 0x000fea0003800000 */
[----:B------:R-:W-:Y:S01]  /*93d0*/  BPT.TRAP 0x1 ;  /* 0x000000040000795c */ /* 0x000fe20000300000 */
.L_x_973:
        /* <DEDUP_REMOVED lines=34> */
.L_x_959:
[----:B------:R-:W3:Y:S01]  /*9600*/  S2R R2, SR_TID.X ;  /* 0x0000000000027919 */ /* 0x000ee20000002100 */
[----:B------:R-:W-:Y:S01]  /*9610*/  IMAD R3, R12, 0x8, R0 ;  /* 0x000000080c037824 */ /* 0x000fe200078e0200 */
[----:B---3--:R-:W-:Y:S02]  /*9620*/  LOP3.LUT R4, R2, 0x7f, RZ, 0xc0, !PT ;  /* 0x0000007f02047812 */ /* 0x008fe400078ec0ff */
[----:B------:R-:W-:Y:S02]  /*9630*/  SHF.L.U32 R2, R9, 0x1f, RZ ;  /* 0x0000001f09027819 */ /* 0x000fe400000006ff */
[----:B------:R-:W-:Y:S02]  /*9640*/  ISETP.NE.AND P1, PT, R4, RZ, PT ;  /* 0x000000ff0400720c */ /* 0x000fe40003f25270 */
[----:B------:R-:W3:Y:S02]  /*9650*/  SYNCS.PHASECHK.TRANS64.TRYWAIT P0, [R3+URZ+0x26840], R2 ;  /* 0x02684002030075a7 */ /* 0x000ee4000800017f */
[----:B---3--:R-:W-:Y:S09]  /*9660*/  @!P0 BRA `(.L_x_974) ;  /* 0x0000000800fc8947 */ /* 0x008ff20003800000 */
.L_x_1008:
[----:B------:R-:W-:Y:S05]  /*9670*/  @P1 BRA `(.L_x_975) ;  /* 0x0000000000181947 */ /* 0x000fea0003800000 */
[----:B------:R-:W4:Y:S01]  /*9680*/  S2R R4, SR_TID.X ;  /* 0x0000000000047919 */ /* 0x000f220000002100 */
[----:B---3--:R-:W-:-:S04]  /*9690*/  IMAD.MOV.U32 R2, RZ, RZ, 0x3100 ;  /* 0x00003100ff027424 */ /* 0x008fc800078e00ff */
[----:B------:R3:W-:Y:S01]  /*96a0*/  SYNCS.ARRIVE.TRANS64 RZ, [R3+URZ+0x26830], R2 ;  /* 0x0268300203ff79a7 */ /* 0x0007e2000800003f */
[----:B----4-:R-:W-:-:S13]  /*96b0*/  LOP3.LUT P0, RZ, R4, 0x1f, RZ, 0xc0, !PT ;  /* 0x0000001f04ff7812 */ /* 0x010fda000780c0ff */
[----:B---3--:R-:W-:Y:S05]  /*96c0*/  @!P0 BRA `(.L_x_975) ;  /* 0x0000000000048947 */ /* 0x008fea0003800000 */
[----:B------:R-:W-:Y:S01]  /*96d0*/  BPT.TRAP 0x1 ;  /* 0x000000040000795c */ /* 0x000fe20000300000 */
.L_x_975:
        /* <DEDUP_REMOVED lines=48> */
.L_x_956:
[----:B------:R-:W-:Y:S05]  /*99e0*/  BSYNC B0 ;  /* 0x0000000000007941 */ /* 0x000fea0003800000 */
.L_x_954:
[----:B------:R-:W-:-:S03]  /*99f0*/  UMOV UR8, 0xffffffff ;  /* 0xffffffff00087882 */ /* 0x000fc60000000000 */
[----:B------:R-:W-:Y:S05]  /*9a00*/  BRA.DIV UR8, `(.L_x_976) ;  /* 0x0000000a08287947 */ /* 0x000fea000b800000 */
[----:B------:R-:W-:-:S13]  /*9a10*/  ELECT P0, URZ, PT ;  /* 0x00000000003f782f */ /* 0x000fda0003800000 */
.L_x_1011:
[----:B------:R-:W-:Y:S05]  /*9a20*/  @!P0 BRA `(.L_x_869) ;  /* 0x0000000000848947 */ /* 0x000fea0003800000 */
[----:B------:R-:W-:-:S06]  /*9a30*/  ULOP3.LUT UR8, UR38, 0x2, URZ, 0xfc, !UPT ;  /* 0x0000000226087892 */ /* 0x000fcc000f8efc3f */
[----:B------:R-:W-:-:S05]  /*9a40*/  IMAD.U32 R2, RZ, RZ, UR8 ;  /* 0x00000008ff027e24 */ /* 0x000fca000f8e00ff */
[----:B------:R-:W-:-:S13]  /*9a50*/  ISETP.NE.AND P0, PT, R2, 0x3, PT ;  /* 0x000000030200780c */ /* 0x000fda0003f05270 */
[----:B------:R-:W-:Y:S05]  /*9a60*/  @!P0 BRA `(.L_x_977) ;  /* 0x0000000000048947 */ /* 0x000fea0003800000 */
[----:B--2---:R-:W-:Y:S01]  /*9a70*/  BPT.TRAP 0x1 ;  /* 0x000000040000795c */ /* 0x004fe20000300000 */
.L_x_977:
        /* <DEDUP_REMOVED lines=15> */
.L_x_1012:
[----:B------:R-:W3:Y:S02]  /*9b70*/  SYNCS.PHASECHK.TRANS64.TRYWAIT P1, [R3+URZ], R2 ;  /* 0x00000002030075a7 */ /* 0x000ee4000802017f */
[----:B---3--:R-:W-:Y:S05]  /*9b80*/  @!P1 BRA `(.L_x_979) ;  /* 0x0000000800009947 */ /* 0x008fea0003800000 */
.L_x_1013:
[----:B------:R-:W-:Y:S05]  /*9b90*/  @!P0 BRA `(.L_x_980) ;  /* 0x0000000000048947 */ /* 0x000fea0003800000 */
[----:B--2---:R-:W-:Y:S01]  /*9ba0*/  BPT.TRAP 0x1 ;  /* 0x000000040000795c */ /* 0x004fe20000300000 */
.L_x_980:
[----:B---3--:R-:W-:-:S04]  /*9bb0*/  VIADD R3, R7, 0x26840 ;  /* 0x0002684007037836 */ /* 0x008fc80000000000 */
[----:B------:R-:W-:-:S04]  /*9bc0*/  IMAD R0, R0, 0x8, R3 ;  /* 0x0000000800007824 */ /* 0x000fc800078e0203 */
[----:B------:R-:W3:Y:S02]  /*9bd0*/  SYNCS.PHASECHK.TRANS64.TRYWAIT P0, [R0+URZ], R5 ;  /* 0x00000005000075a7 */ /* 0x000ee4000800017f */
[----:B---3--:R-:W-:Y:S05]  /*9be0*/  @!P0 BRA `(.L_x_981) ;  /* 0x0000000400fc8947 */ /* 0x008fea0003800000 */
.L_x_1014:
[----:B------:R-:W-:-:S07]  /*9bf0*/  IMAD R3, R4, 0x8, R3 ;  /* 0x0000000804037824 */ /* 0x000fce00078e0203 */
.L_x_982:
[----:B----4-:R4:W1:Y:S02]  /*9c00*/  SYNCS.PHASECHK.TRANS64.TRYWAIT P0, [R3+URZ], R2 ;  /* 0x00000002030075a7 */ /* 0x010864000800017f */
[----:B-1----:R-:W-:Y:S05]  /*9c10*/  @!P0 NANOSLEEP.SYNCS 0x989680 ;  /* 0x009896800000895d */ /* 0x002fea0003900000 */
[----:B------:R-:W1:Y:S02]  /*9c20*/  @!P0 SYNCS.PHASECHK.TRANS64 P0, [R3+URZ], R2 ;  /* 0x00000002030085a7 */ /* 0x000e64000800007f */
[----:B-1----:R-:W-:Y:S05]  /*9c30*/  @!P0 BRA `(.L_x_982) ;  /* 0xfffffffc00f08947 */ /* 0x002fea000383ffff */
.L_x_869:
[----:B--2---:R-:W-:Y:S05]  /*9c40*/  BSYNC B6 ;  /* 0x0000000000067941 */ /* 0x004fea0003800000 */
.L_x_863:
[----:B------:R-:W-:Y:S05]  /*9c50*/  EXIT ;  /* 0x000000000000794d */ /* 0x000fea0003800000 */
.L_x_879:
[----:B------:R-:W-:Y:S02]  /*9c60*/  IMAD.MOV.U32 R13, RZ, RZ, R16 ;  /* 0x000000ffff0d7224 */ /* 0x000fe400078e0010 */
[----:B------:R-:W-:Y:S02]  /*9c70*/  IMAD.MOV.U32 R12, RZ, RZ, RZ ;  /* 0x000000ffff0c7224 */ /* 0x000fe400078e00ff */
[----:B------:R-:W-:Y:S02]  /*9c80*/  IMAD.MOV.U32 R11, RZ, RZ, 0x1f ;  /* 0x0000001fff0b7424 */ /* 0x000fe400078e00ff */
[----:B------:R-:W-:-:S07]  /*9c90*/  IMAD.MOV.U32 R15, RZ, RZ, -0x1 ;  /* 0xffffffffff0f7424 */ /* 0x000fce00078e00ff */
[----:B-----5:R-:W-:Y:S05]  /*9ca0*/  WARPSYNC.COLLECTIVE R15, `(.L_x_983) ;  /* 0x000000000f087348 */ /* 0x020fea0003c00000 */
[----:B------:R1:W2:Y:S02]  /*9cb0*/  SHFL.IDX P6, R14, R13, R12, R11 ;  /* 0x0000000c0d0e7389 */ /* 0x0002a400000c000b */
[----:B-12--5:R-:W-:Y:S01]  /*9cc0*/  ENDCOLLECTIVE ;  /* 0x000000000000791b */ /* 0x026fe20003800000 */
.L_x_983:
[----:B------:R-:W-:Y:S05]  /*9cd0*/  BRA `(.L_x_984) ;  /* 0xffffff7400a07947 */ /* 0x000fea000383ffff */
.L_x_881:
[----:B--2---:R2:W3:Y:S02]  /*9ce0*/  SYNCS.PHASECHK.TRANS64.TRYWAIT P0, [R18+URZ+0x26800], R5 ;  /* 0x02680005120075a7 */ /* 0x0044e4000800017f */
[----:B---3--:R-:W-:Y:S05]  /*9cf0*/  @!P0 NANOSLEEP.SYNCS 0x989680 ;  /* 0x009896800000895d */ /* 0x008fea0003900000 */
[----:B------:R-:W3:Y:S02]  /*9d00*/  @!P0 SYNCS.PHASECHK.TRANS64 P0, [R18+URZ+0x26800], R5 ;  /* 0x02680005120085a7 */ /* 0x000ee4000800007f */
[----:B---3--:R-:W-:Y:S05]  /*9d10*/  @!P0 BRA `(.L_x_881) ;  /* 0xfffffffc00f08947 */ /* 0x008fea000383ffff */
[----:B------:R-:W-:Y:S05]  /*9d20*/  BRA `(.L_x_880) ;  /* 0xffffff7400c47947 */ /* 0x000fea000383ffff */
.L_x_886:
[----:B--2---:R-:W-:-:S04]  /*9d30*/  IMAD.U32 R5, RZ, RZ, UR10 ;  /* 0x0000000aff057e24 */ /* 0x004fc8000f8e00ff */
[----:B------:R2:W3:Y:S03]  /*9d40*/  SYNCS.PHASECHK.TRANS64.TRYWAIT P1, [R5+URZ+0x26810], R16 ;  /* 0x02681010050075a7 */ /* 0x0004e6000802017f */
[----:B---3--:R-:W-:Y:S05]  /*9d50*/  @!P1 NANOSLEEP.SYNCS 0x989680 ;  /* 0x009896800000995d */ /* 0x008fea0003900000 */
[----:B------:R-:W3:Y:S02]  /*9d60*/  @!P1 SYNCS.PHASECHK.TRANS64 P1, [R5+URZ+0x26810], R16 ;  /* 0x02681010050095a7 */ /* 0x000ee4000802007f */
[----:B---3--:R-:W-:Y:S05]  /*9d70*/  @!P1 BRA `(.L_x_886) ;  /* 0xfffffffc00ec9947 */ /* 0x008fea000383ffff */
[----:B------:R-:W-:Y:S05]  /*9d80*/  BRA `(.L_x_885) ;  /* 0xffffff8000287947 */ /* 0x000fea000383ffff */
.L_x_890:
[----:B------:R-:W-:-:S04]  /*9d90*/  IMAD.U32 R121, RZ, RZ, UR10 ;  /* 0x0000000aff797e24 */ /* 0x000fc8000f8e00ff */
[----:B------:R1:W1:Y:S03]  /*9da0*/  SYNCS.PHASECHK.TRANS64.TRYWAIT P1, [R121+URZ+0x26830], R16 ;  /* 0x02683010790075a7 */ /* 0x000266000802017f */
[----:B-1----:R-:W-:Y:S05]  /*9db0*/  @!P1 NANOSLEEP.SYNCS 0x989680 ;  /* 0x009896800000995d */ /* 0x002fea0003900000 */
[----:B------:R-:W1:Y:S02]  /*9dc0*/  @!P1 SYNCS.PHASECHK.TRANS64 P1, [R121+URZ+0x26830], R16 ;  /* 0x02683010790095a7 */ /* 0x000e64000802007f */
[----:B-1----:R-:W-:Y:S05]  /*9dd0*/  @!P1 BRA `(.L_x_890) ;  /* 0xfffffffc00ec9947 */ /* 0x002fea000383ffff */
[----:B------:R-:W-:Y:S05]  /*9de0*/  BRA `(.L_x_889) ;  /* 0xffffff8400347947 */ /* 0x000fea000383ffff */
.L_x_897:
[----:B------:R-:W-:Y:S01]  /*9df0*/  BSSY B0, `(.L_x_985) ;  /* 0x0000005000007945 */ /* 0x000fe20003800000 */
[----:B------:R-:W-:-:S07]  /*9e00*/  IMAD.MOV.U32 R15, RZ, RZ, -0x1 ;  /* 0xffffffffff0f7424 */ /* 0x000fce00078e00ff */
[----:B-1---5:R-:W-:Y:S05]  /*9e10*/  WARPSYNC.COLLECTIVE R15, `(.L_x_986) ;  /* 0x000000000f087348 */ /* 0x022fea0003c00000 */
[----:B------:R-:W-:Y:S01]  /*9e20*/  NOP ;  /* 0x0000000000007918 */ /* 0x000fe20000000000 */
[----:B-1---5:R-:W-:Y:S01]  /*9e30*/  ENDCOLLECTIVE ;  /* 0x000000000000791b */ /* 0x022fe20003800000 */
.L_x_986:
[----:B------:R-:W-:Y:S05]  /*9e40*/  BSYNC B0 ;  /* 0x0000000000007941 */ /* 0x000fea0003800000 */
.L_x_985:
[----:B------:R-:W-:Y:S05]  /*9e50*/  BRA `(.L_x_987) ;  /* 0xffffffb4007c7947 */ /* 0x000fea000383ffff */
.L_x_906:
[----:B------:R-:W-:Y:S01]  /*9e60*/  BSSY B0, `(.L_x_988) ;  /* 0x0000005000007945 */ /* 0x000fe20003800000 */
[----:B------:R-:W-:-:S07]  /*9e70*/  IMAD.MOV.U32 R15, RZ, RZ, -0x1 ;  /* 0xffffffffff0f7424 */ /* 0x000fce00078e00ff */
[----:B-12--5:R-:W-:Y:S05]  /*9e80*/  WARPSYNC.COLLECTIVE R15, `(.L_x_989) ;  /* 0x000000000f087348 */ /* 0x026fea0003c00000 */
[----:B------:R-:W-:Y:S01]  /*9e90*/  NOP ;  /* 0x0000000000007918 */ /* 0x000fe20000000000 */
[----:B-12--5:R-:W-:Y:S01]  /*9ea0*/  ENDCOLLECTIVE ;  /* 0x000000000000791b */ /* 0x026fe20003800000 */
.L_x_989:
[----:B------:R-:W-:Y:S05]  /*9eb0*/  BSYNC B0 ;  /* 0x0000000000007941 */ /* 0x000fea0003800000 */
.L_x_988:
[----:B------:R-:W-:Y:S05]  /*9ec0*/  BRA `(.L_x_990) ;  /* 0xffffffb800707947 */ /* 0x000fea000383ffff */
.L_x_919:
[----:B------:R-:W-:Y:S01]  /*9ed0*/  BSSY B0, `(.L_x_991) ;  /* 0x0000005000007945 */ /* 0x000fe20003800000 */
[----:B------:R-:W-:-:S07]  /*9ee0*/  IMAD.MOV.U32 R15, RZ, RZ, -0x1 ;  /* 0xffffffffff0f7424 */ /* 0x000fce00078e00ff */
[----:B------:R-:W-:Y:S05]  /*9ef0*/  WARPSYNC.COLLECTIVE R15, `(.L_x_992) ;  /* 0x000000000f087348 */ /* 0x000fea0003c00000 */
[----:B------:R-:W-:Y:S01]  /*9f00*/  NOP ;  /* 0x0000000000007918 */ /* 0x000fe20000000000 */
[----:B------:R-:W-:Y:S01]  /*9f10*/  ENDCOLLECTIVE ;  /* 0x000000000000791b */ /* 0x000fe20003800000 */
.L_x_992:
[----:B------:R-:W-:Y:S05]  /*9f20*/  BSYNC B0 ;  /* 0x0000000000007941 */ /* 0x000fea0003800000 */
.L_x_991:
[----:B------:R-:W-:Y:S05]  /*9f30*/  BRA `(.L_x_993) ;  /* 0xffffffc400707947 */ /* 0x000fea000383ffff */
.L_x_931:
[----:B------:R-:W-:Y:S01]  /*9f40*/  BSSY B0, `(.L_x_994) ;  /* 0x0000005000007945 */ /* 0x000fe20003800000 */
[----:B------:R-:W-:-:S07]  /*9f50*/  IMAD.MOV.U32 R15, RZ, RZ, -0x1 ;  /* 0xffffffffff0f7424 */ /* 0x000fce00078e00ff */
[----:B------:R-:W-:Y:S05]  /*9f60*/  WARPSYNC.COLLECTIVE R15, `(.L_x_995) ;  /* 0x000000000f087348 */ /* 0x000fea0003c00000 */
[----:B------:R-:W-:Y:S01]  /*9f70*/  NOP ;  /* 0x0000000000007918 */ /* 0x000fe20000000000 */
[----:B------:R-:W-:Y:S01]  /*9f80*/  ENDCOLLECTIVE ;  /* 0x000000000000791b */ /* 0x000fe20003800000 */
.L_x_995:
[----:B------:R-:W-:Y:S05]  /*9f90*/  BSYNC B0 ;  /* 0x0000000000007941 */ /* 0x000fea0003800000 */
.L_x_994:
[----:B------:R-:W-:Y:S05]  /*9fa0*/  BRA `(.L_x_996) ;  /* 0xffffffc800887947 */ /* 0x000fea000383ffff */
.L_x_944:
[----:B------:R-:W-:Y:S01]  /*9fb0*/  BSSY B0, `(.L_x_997) ;  /* 0x0000005000007945 */ /* 0x000fe20003800000 */
[----:B------:R-:W-:-:S07]  /*9fc0*/  IMAD.MOV.U32 R15, RZ, RZ, -0x1 ;  /* 0xffffffffff0f7424 */ /* 0x000fce00078e00ff */
[----:B------:R-:W-:Y:S05]  /*9fd0*/  WARPSYNC.COLLECTIVE R15, `(.L_x_998) ;  /* 0x000000000f087348 */ /* 0x000fea0003c00000 */
[----:B------:R-:W-:Y:S01]  /*9fe0*/  NOP ;  /* 0x0000000000007918 */ /* 0x000fe20000000000 */
[----:B------:R-:W-:Y:S01]  /*9ff0*/  ENDCOLLECTIVE ;  /* 0x000000000000791b */ /* 0x000fe20003800000 */
.L_x_998:
[----:B------:R-:W-:Y:S05]  /*a000*/  BSYNC B0 ;  /* 0x0000000000007941 */ /* 0x000fea0003800000 */
.L_x_997:
[----:B------:R-:W-:Y:S05]  /*a010*/  BRA `(.L_x_999) ;  /* 0xffffffcc00a47947 */ /* 0x000fea000383ffff */
.L_x_957:
[----:B-1----:R1:W2:Y:S02]  /*a020*/  SYNCS.PHASECHK.TRANS64.TRYWAIT P0, [R0+URZ+0x26820], R3 ;  /* 0x02682003000075a7 */ /* 0x0022a4000800017f */
[----:B--2---:R-:W-:Y:S05]  /*a030*/  @!P0 NANOSLEEP.SYNCS 0x989680 ;  /* 0x009896800000895d */ /* 0x004fea0003900000 */
[----:B------:R-:W2:Y:S02]  /*a040*/  @!P0 SYNCS.PHASECHK.TRANS64 P0, [R0+URZ+0x26820], R3 ;  /* 0x02682003000085a7 */ /* 0x000ea4000800007f */
[----:B--2---:R-:W-:Y:S05]  /*a050*/  @!P0 BRA `(.L_x_957) ;  /* 0xfffffffc00f08947 */ /* 0x004fea000383ffff */
[----:B------:R-:W-:Y:S05]  /*a060*/  BRA `(.L_x_1000) ;  /* 0xffffffd800ec7947 */ /* 0x000fea000383ffff */
.L_x_961:
[----:B-1----:R1:W2:Y:S02]  /*a070*/  SYNCS.PHASECHK.TRANS64.TRYWAIT P1, [R0+URZ+0x26840], R21 ;  /* 0x02684015000075a7 */ /* 0x0022a4000802017f */
[----:B--2---:R-:W-:Y:S05]  /*a080*/  @!P1 NANOSLEEP.SYNCS 0x989680 ;  /* 0x009896800000995d */ /* 0x004fea0003900000 */
[----:B------:R-:W2:Y:S02]  /*a090*/  @!P1 SYNCS.PHASECHK.TRANS64 P1, [R0+URZ+0x26840], R21 ;  /* 0x02684015000095a7 */ /* 0x000ea4000802007f */
[----:B--2---:R-:W-:Y:S05]  /*a0a0*/  @!P1 BRA `(.L_x_961) ;  /* 0xfffffffc00f09947 */ /* 0x004fea000383ffff */
[----:B------:R-:W-:Y:S05]  /*a0b0*/  BRA `(.L_x_1001) ;  /* 0xffffffe4000c7947 */ /* 0x000fea000383ffff */
.L_x_963:
[----:B--2---:R2:W3:Y:S02]  /*a0c0*/  SYNCS.PHASECHK.TRANS64.TRYWAIT P1, [R0+URZ+0x26828], R21 ;  /* 0x02682815000075a7 */ /* 0x0044e4000802017f */
[----:B---3--:R-:W-:Y:S05]  /*a0d0*/  @!P1 NANOSLEEP.SYNCS 0x989680 ;  /* 0x009896800000995d */ /* 0x008fea0003900000 */
[----:B------:R-:W3:Y:S02]  /*a0e0*/  @!P1 SYNCS.PHASECHK.TRANS64 P1, [R0+URZ+0x26828], R21 ;  /* 0x02682815000095a7 */ /* 0x000ee4000802007f */
[----:B---3--:R-:W-:Y:S05]  /*a0f0*/  @!P1 BRA `(.L_x_963) ;  /* 0xfffffffc00f09947 */ /* 0x008fea000383ffff */
[----:B------:R-:W-:Y:S05]  /*a100*/  BRA `(.L_x_1002) ;  /* 0xffffffe400bc7947 */ /* 0x000fea000383ffff */
.L_x_965:
[----:B---3--:R3:W4:Y:S02]  /*a110*/  SYNCS.PHASECHK.TRANS64.TRYWAIT P1, [R0+URZ+0x26848], R21 ;  /* 0x02684815000075a7 */ /* 0x008724000802017f */
[----:B----4-:R-:W-:Y:S05]  /*a120*/  @!P1 NANOSLEEP.SYNCS 0x989680 ;  /* 0x009896800000995d */ /* 0x010fea0003900000 */
[----:B------:R-:W4:Y:S02]  /*a130*/  @!P1 SYNCS.PHASECHK.TRANS64 P1, [R0+URZ+0x26848], R21 ;  /* 0x02684815000095a7 */ /* 0x000f24000802007f */
[----:B----4-:R-:W-:Y:S05]  /*a140*/  @!P1 BRA `(.L_x_965) ;  /* 0xfffffffc00f09947 */ /* 0x010fea000383ffff */
[----:B------:R-:W-:Y:S05]  /*a150*/  BRA `(.L_x_1003) ;  /* 0xffffffe800507947 */ /* 0x000fea000383ffff */
.L_x_967:
[----:B------:R-:W-:-:S07]  /*a160*/  SHF.L.U32 R5, R9, 0x1f, RZ ;  /* 0x0000001f09057819 */ /* 0x000fce00000006ff */
.L_x_1004:
[----:B-1----:R1:W2:Y:S02]  /*a170*/  SYNCS.PHASECHK.TRANS64.TRYWAIT P1, [R0+URZ+0x26820], R5 ;  /* 0x02682005000075a7 */ /* 0x0022a4000802017f */
[----:B--2---:R-:W-:Y:S05]  /*a180*/  @!P1 NANOSLEEP.SYNCS 0x989680 ;  /* 0x009896800000995d */ /* 0x004fea0003900000 */
[----:B------:R-:W2:Y:S02]  /*a190*/  @!P1 SYNCS.PHASECHK.TRANS64 P1, [R0+URZ+0x26820], R5 ;  /* 0x02682005000095a7 */ /* 0x000ea4000802007f */
[----:B--2---:R-:W-:Y:S05]  /*a1a0*/  @!P1 BRA `(.L_x_1004) ;  /* 0xfffffffc00f09947 */ /* 0x004fea000383ffff */
[----:B------:R-:W-:Y:S05]  /*a1b0*/  BRA `(.L_x_1005) ;  /* 0xffffffe800f47947 */ /* 0x000fea000383ffff */
.L_x_970:
[----:B-1----:R1:W2:Y:S02]  /*a1c0*/  SYNCS.PHASECHK.TRANS64.TRYWAIT P1, [R0+URZ+0x26840], R7 ;  /* 0x02684007000075a7 */ /* 0x0022a4000802017f */
[----:B--2---:R-:W-:Y:S05]  /*a1d0*/  @!P1 NANOSLEEP.SYNCS 0x989680 ;  /* 0x009896800000995d */ /* 0x004fea0003900000 */
[----:B------:R-:W2:Y:S02]  /*a1e0*/  @!P1 SYNCS.PHASECHK.TRANS64 P1, [R0+URZ+0x26840], R7 ;  /* 0x02684007000095a7 */ /* 0x000ea4000802007f */
[----:B--2---:R-:W-:Y:S05]  /*a1f0*/  @!P1 BRA `(.L_x_970) ;  /* 0xfffffffc00f09947 */ /* 0x004fea000383ffff */
[----:B------:R-:W-:Y:S05]  /*a200*/  BRA `(.L_x_1006) ;  /* 0xffffffec00a07947 */ /* 0x000fea000383ffff */
.L_x_972:
[----:B--2---:R2:W3:Y:S02]  /*a210*/  SYNCS.PHASECHK.TRANS64.TRYWAIT P1, [R0+URZ+0x26828], R7 ;  /* 0x02682807000075a7 */ /* 0x0044e4000802017f */
[----:B---3--:R-:W-:Y:S05]  /*a220*/  @!P1 NANOSLEEP.SYNCS 0x989680 ;  /* 0x009896800000995d */ /* 0x008fea0003900000 */
[----:B------:R-:W3:Y:S02]  /*a230*/  @!P1 SYNCS.PHASECHK.TRANS64 P1, [R0+URZ+0x26828], R7 ;  /* 0x02682807000095a7 */ /* 0x000ee4000802007f */
[----:B---3--:R-:W-:Y:S05]  /*a240*/  @!P1 BRA `(.L_x_972) ;  /* 0xfffffffc00f09947 */ /* 0x008fea000383ffff */
[----:B------:R-:W-:Y:S05]  /*a250*/  BRA `(.L_x_1007) ;  /* 0xfffffff000487947 */ /* 0x000fea000383ffff */
.L_x_974:
[----:B---3--:R3:W4:Y:S02]  /*a260*/  SYNCS.PHASECHK.TRANS64.TRYWAIT P0, [R3+URZ+0x26840], R2 ;  /* 0x02684002030075a7 */ /* 0x008724000800017f */
[----:B----4-:R-:W-:Y:S05]  /*a270*/  @!P0 NANOSLEEP.SYNCS 0x989680 ;  /* 0x009896800000895d */ /* 0x010fea0003900000 */
[----:B------:R-:W4:Y:S02]  /*a280*/  @!P0 SYNCS.PHASECHK.TRANS64 P0, [R3+URZ+0x26840], R2 ;  /* 0x02684002030085a7 */ /* 0x000f24000800007f */
[----:B----4-:R-:W-:Y:S05]  /*a290*/  @!P0 BRA `(.L_x_974) ;  /* 0xfffffffc00f08947 */ /* 0x010fea000383ffff */
[----:B------:R-:W-:Y:S05]  /*a2a0*/  BRA `(.L_x_1008) ;  /* 0xfffffff000f07947 */ /* 0x000fea000383ffff */
.L_x_976:
[----:B------:R-:W-:Y:S01]  /*a2b0*/  BSSY B0, `(.L_x_1009) ;  /* 0x0000006000007945 */ /* 0x000fe20003800000 */
[----:B------:R-:W-:-:S07]  /*a2c0*/  IMAD.MOV.U32 R15, RZ, RZ, -0x1 ;  /* 0xffffffffff0f7424 */ /* 0x000fce00078e00ff */
[----:B--2---:R-:W-:Y:S05]  /*a2d0*/  WARPSYNC.COLLECTIVE R15, `(.L_x_1010) ;  /* 0x000000000f0c7348 */ /* 0x004fea0003c00000 */
[----:B------:R-:W-:Y:S02]  /*a2e0*/  ELECT P6, UR62, PT ;  /* 0x00000000003e782f */ /* 0x000fe400038c0000 */
[----:B------:R-:W-:Y:S01]  /*a2f0*/  MOV R14, UR62 ;  /* 0x0000003e000e7c02 */ /* 0x000fe20008000f00 */
[----:B--2---:R-:W-:Y:S10]  /*a300*/  ENDCOLLECTIVE ;  /* 0x000000000000791b */ /* 0x004ff40003800000 */
.L_x_1010:
[----:B------:R-:W-:Y:S05]  /*a310*/  BSYNC B0 ;  /* 0x0000000000007941 */ /* 0x000fea0003800000 */
.L_x_1009:
[----:B------:R-:W-:Y:S01]  /*a320*/  PLOP3.LUT P0, PT, P6, PT, PT, 0x80, 0x0 ;  /* 0x000000000000781c */ /* 0x000fe2000370f070 */
[----:B------:R-:W-:-:S12]  /*a330*/  BRA `(.L_x_1011) ;  /* 0xfffffff400b87947 */ /* 0x000fd8000383ffff */
.L_x_978:
[----:B-1----:R1:W3:Y:S02]  /*a340*/  SYNCS.PHASECHK.TRANS64.TRYWAIT P1, [R6+URZ], R5 ;  /* 0x00000005060075a7 */ /* 0x0022e4000802017f */
[----:B---3--:R-:W-:Y:S05]  /*a350*/  @!P1 NANOSLEEP.SYNCS 0x989680 ;  /* 0x009896800000995d */ /* 0x008fea0003900000 */
[----:B------:R-:W3:Y:S02]  /*a360*/  @!P1 SYNCS.PHASECHK.TRANS64 P1, [R6+URZ], R5 ;  /* 0x00000005060095a7 */ /* 0x000ee4000802007f */
[----:B---3--:R-:W-:Y:S05]  /*a370*/  @!P1 BRA `(.L_x_978) ;  /* 0xfffffffc00f09947 */ /* 0x008fea000383ffff */
[----:B------:R-:W-:Y:S05]  /*a380*/  BRA `(.L_x_1012) ;  /* 0xfffffff400f87947 */ /* 0x000fea000383ffff */
.L_x_979:
[----:B---3--:R3:W4:Y:S02]  /*a390*/  SYNCS.PHASECHK.TRANS64.TRYWAIT P1, [R3+URZ], R2 ;  /* 0x00000002030075a7 */ /* 0x008724000802017f */
[----:B----4-:R-:W-:Y:S05]  /*a3a0*/  @!P1 NANOSLEEP.SYNCS 0x989680 ;  /* 0x009896800000995d */ /* 0x010fea0003900000 */
[----:B------:R-:W4:Y:S02]  /*a3b0*/  @!P1 SYNCS.PHASECHK.TRANS64 P1, [R3+URZ], R2 ;  /* 0x00000002030095a7 */ /* 0x000f24000802007f */
[----:B----4-:R-:W-:Y:S05]  /*a3c0*/  @!P1 BRA `(.L_x_979) ;  /* 0xfffffffc00f09947 */ /* 0x010fea000383ffff */
[----:B------:R-:W-:Y:S05]  /*a3d0*/  BRA `(.L_x_1013) ;  /* 0xfffffff400ec7947 */ /* 0x000fea000383ffff */
.L_x_981:
[----:B---3--:R3:W4:Y:S02]  /*a3e0*/  SYNCS.PHASECHK.TRANS64.TRYWAIT P0, [R0+URZ], R5 ;  /* 0x00000005000075a7 */ /* 0x008724000800017f */
[----:B----4-:R-:W-:Y:S05]  /*a3f0*/  @!P0 NANOSLEEP.SYNCS 0x989680 ;  /* 0x009896800000895d */ /* 0x010fea0003900000 */
[----:B------:R-:W4:Y:S02]  /*a400*/  @!P0 SYNCS.PHASECHK.TRANS64 P0, [R0+URZ], R5 ;  /* 0x00000005000085a7 */ /* 0x000f24000800007f */
[----:B----4-:R-:W-:Y:S05]  /*a410*/  @!P0 BRA `(.L_x_981) ;  /* 0xfffffffc00f08947 */ /* 0x010fea000383ffff */
[----:B------:R-:W-:Y:S05]  /*a420*/  BRA `(.L_x_1014) ;  /* 0xfffffff400f07947 */ /* 0x000fea000383ffff */
.L_x_1015:
        /* <DEDUP_REMOVED lines=13> */
.L_x_6558:


//--------------------- .text._ZN7cutlass13device_kernelIN5flash11enable_sm90INS1_16FlashAttnBwdSm90INS1_25CollectiveMainloopBwdSm90ILi2ELi2ELi2EN4cute5tupleIJNS5_1CILi1EEES8_S8_EEENS6_IJNS7_ILi64EEENS7_ILi128EEENS7_ILi96EEEEEENS_10bfloat16_tEfNS_4arch4Sm90ELb0ELb1ELb1ELb0ELb0ELb1ELb0ELb0ELi2ELi1ELi2ELi1ELb1EEENS1_21CollectiveEpilogueBwdISD_SE_SG_Li256ELb0ELb0ELi1EEENS1_19SingleTileSchedulerILb0ELb0ELb0ELi128EEEEEEEEEvNT_6ParamsE --------------------------
	.section	.text._ZN7cutlass13device_kernelIN5flash11enable_sm90INS1_16FlashAttnBwdSm90INS1_25CollectiveMainloopBwdSm90ILi2ELi2ELi2EN4cute5tupleIJNS5_1CILi1EEES8_S8_EEENS6_IJNS7_ILi64EEENS7_ILi128EEENS7_ILi96EEEEEENS_10bfloat16_tEfNS_4arch4Sm90ELb0ELb1ELb1ELb0ELb0ELb1ELb0ELb0ELi2ELi1ELi2ELi1ELb1EEENS1_21CollectiveEpilogueBwdISD_SE_SG_Li256ELb0ELb0ELi1EEENS1_19SingleTileSchedulerILb0ELb0ELb0ELi128EEEEEEEEEvNT_6ParamsE,"ax",@progbits
	.align	128
.text._ZN7cutlass13device_kernelIN5flash11enable_sm90INS1_16FlashAttnBwdSm90INS1_25CollectiveMainloopBwdSm90ILi2ELi2ELi2EN4cute5tupleIJNS5_1CILi1EEES8_S8_EEENS6_IJNS7_ILi64EEENS7_ILi128EEENS7_ILi96EEEEEENS_10bfloat16_tEfNS_4arch4Sm90ELb0ELb1ELb1ELb0ELb0ELb1ELb0ELb0ELi2ELi1ELi2ELi1ELb1EEENS1_21CollectiveEpilogueBwdISD_SE_SG_Li256ELb0ELb0ELi1EEENS1_19SingleTileSchedulerILb0ELb0ELb0ELi128EEEEEEEEEvNT_6ParamsE:
        .type           _ZN7cutlass13device_kernelIN5flash11enable_sm90INS1_16FlashAttnBwdSm90INS1_25CollectiveMainloopBwdSm90ILi2ELi2ELi2EN4cute5tupleIJNS5_1CILi1EEES8_S8_EEENS6_IJNS7_ILi64EEENS7_ILi128EEENS7_ILi96EEEEEENS_10bfloat16_tEfNS_4arch4Sm90ELb0ELb1ELb1ELb0ELb0ELb1ELb0ELb0ELi2ELi1ELi2ELi1ELb1EEENS1_21CollectiveEpilogueBwdISD_SE_SG_Li256ELb0ELb0ELi1EEENS1_19SingleTileSchedulerILb0ELb0ELb0ELi128EEEEEEEEEvNT_6ParamsE,@function
        .size           _ZN7cutlass13device_kernelIN5flash11enable_sm90INS1_16FlashAttnBwdSm90INS1_25CollectiveMainloopBwdSm90ILi2ELi2ELi2EN4cute5tupleIJNS5_1CILi1EEES8_S8_EEENS6_IJNS7_ILi64EEENS7_ILi128EEENS7_ILi96EEEEEENS_10bfloat16_tEfNS_4arch4Sm90ELb0ELb1ELb1ELb0ELb0ELb1ELb0ELb0ELi2ELi1ELi2ELi1ELb1EEENS1_21CollectiveEpilogueBwdISD_SE_SG_Li256ELb0ELb0ELi1EEENS1_19SingleTileSchedulerILb0ELb0ELb0ELi128EEEEEEEEEvNT_6ParamsE,(.L_x_6559 - _ZN7cutlass13device_kernelIN5flash11enable_sm90INS1_16FlashAttnBwdSm90INS1_25CollectiveMainloopBwdSm90ILi2ELi2ELi2EN4cute5tupleIJNS5_1CILi1EEES8_S8_EEENS6_IJNS7_ILi64EEENS7_ILi128EEENS7_ILi96EEEEEENS_10bfloat16_tEfNS_4arch4Sm90ELb0ELb1ELb1ELb0ELb0ELb1ELb0ELb0ELi2ELi1ELi2ELi1ELb1EEENS1_21CollectiveEpilogueBwdISD_SE_SG_Li256ELb0ELb0ELi1EEENS1_19SingleTileSchedulerILb0ELb0ELb0ELi128EEEEEEEEEvNT_6ParamsE)
        .other          _ZN7cutlass13device_kernelIN5flash11enable_sm90INS1_16FlashAttnBwdSm90INS1_25CollectiveMainloopBwdSm90ILi2ELi2ELi2EN4cute5tupleIJNS5_1CILi1EEES8_S8_EEENS6_IJNS7_ILi64EEENS7_ILi128EEENS7_ILi96EEEEEENS_10bfloat16_tEfNS_4arch4Sm90ELb0ELb1ELb1ELb0ELb0ELb1ELb0ELb0ELi2ELi1ELi2ELi1ELb1EEENS1_21CollectiveEpilogueBwdISD_SE_SG_Li256ELb0ELb0ELi1EEENS1_19SingleTileSchedulerILb0ELb0ELb0ELi128EEEEEEEEEvNT_6ParamsE,@"STO_CUDA_ENTRY STV_DEFAULT"
_ZN7cutlass13device_kernelIN5flash11enable_sm90INS1_16FlashAttnBwdSm90INS1_25CollectiveMainloopBwdSm90ILi2ELi2ELi2EN4cute5tupleIJNS5_1CILi1EEES8_S8_EEENS6_IJNS7_ILi64EEENS7_ILi128EEENS7_ILi96EEEEEENS_10bfloat16_tEfNS_4arch4Sm90ELb0ELb1ELb1ELb0ELb0ELb1ELb0ELb0ELi2ELi1ELi2ELi1ELb1EEENS1_21CollectiveEpilogueBwdISD_SE_SG_Li256ELb0ELb0ELi1EEENS1_19SingleTileSchedulerILb0ELb0ELb0ELi128EEEEEEEEEvNT_6ParamsE:
[----:B------:R-:W1:Y:S02]  /*0000*/  LDC R1, c[0x0][0x28] ;  /* 0x00000a00ff017b82 */ /* 0x000e640000000800 */
[----:B-1----:R-:W-:Y:S01]  /*0010*/  VIADD R1, R1, 0xfffffff8 ;  /* 0xfffffff801017836 */ /* 0x002fe20000000000 */
[----:B------:R-:W1:Y:S01]  /*0020*/  S2R R3, SR_TID.X ;  /* 0x0000000000037919 */ /* 0x000e620000002100 */
[----:B------:R-:W-:Y:S01]  /*0030*/  ELECT P0, URZ, PT ;  /* 0x00000000003f782f */ /* 0x000fe20003800000 */
[----:B------:R-:W-:Y:S01]  /*0040*/  BSSY B0, `(.L_x_1016) ;  /* 0x000001a000007945 */ /* 0x000fe20003800000 */
[--C-:B-1----:R-:W-:Y:S02]  /*0050*/  SHF.R.U32.HI R0, RZ, 0x5, R3.reuse ;  /* 0x00000005ff007819 */ /* 0x102fe40000011603 */
[----:B------:R-:W-:-:S03]  /*0060*/  SHF.R.U32.HI R3, RZ, 0x7, R3 ;  /* 0x00000007ff037819 */ /* 0x000fc60000011603 */
[----:B------:R-:W1:Y:S02]  /*0070*/  SHFL.IDX PT, R2, R0, RZ, 0x1f ;  /* 0x00001fff00027589 */ /* 0x000e6400000e0000 */
[----:B-1----:R-:W-:-:S13]  /*0080*/  ISETP.EQ.AND P0, PT, R2, RZ, P0 ;  /* 0x000000ff0200720c */ /* 0x002fda0000702270 */
[----:B------:R-:W-:Y:S05]  /*0090*/  @!P0 BRA `(.L_x_1017) ;  /* 0x0000000000508947 */ /* 0x000fea0003800000 */
        /* <DEDUP_REMOVED lines=20> */
.L_x_1017:
[----:B------:R-:W-:Y:S05]  /*01e0*/  BSYNC B0 ;  /* 0x0000000000007941 */ /* 0x000fea0003800000 */
.L_x_1016:
        /* <DEDUP_REMOVED lines=37> */
.L_x_1018:
        /* <DEDUP_REMOVED lines=22> */
.L_x_1019:
[----:B------:R-:W-:Y:S01]  /*05a0*/  PLOP3.LUT P0, PT, PT, PT, UP0, 0x80, 0x0 ;  /* 0x000000000000781c */ /* 0x000fe20003f0f008 */
[----:B------:R-:W-:Y:S01]  /*05b0*/  NOP ;  /* 0x0000000000007918 */ /* 0x000fe20000000000 */
[----:B-12-4-:R-:W-:Y:S11]  /*05c0*/  BAR.SYNC.DEFER_BLOCKING 0x0 ;  /* 0x0000000000007b1d */ /* 0x016ff60000010000 */
[----:B------:R-:W-:Y:S05]  /*05d0*/  @!P0 BRA `(.L_x_1020) ;  /* 0x0000006000048947 */ /* 0x000fea0003800000 */
.L_x_1021:
[----:B------:R-:W-:-:S08]  /*05e0*/  NOP ;  /* 0x0000000000007918 */ /* 0x000fd00000000000 */
[----:B------:R-:W1:Y:S02]  /*05f0*/  USETMAXREG.TRY_ALLOC.CTAPOOL UP0, 0xf0 ;  /* 0x000000f0000079c8 */ /* 0x000e640008000600 */
[----:B-1----:R-:W-:-:S13]  /*0600*/  PLOP3.LUT P0, PT, PT, PT, UP0, 0x80, 0x0 ;  /* 0x000000000000781c */ /* 0x002fda0003f0f008 */
[----:B------:R-:W-:Y:S05]  /*0610*/  @!P0 BRA `(.L_x_1021) ;  /* 0xfffffffc00f08947 */ /* 0x000fea000383ffff */
[----:B------:R-:W-:Y:S01]  /*0620*/  LOP3.LUT R0, R0, 0x3, RZ, 0xc0, !PT ;  /* 0x0000000300007812 */ /* 0x000fe200078ec0ff */
[----:B------:R-:W1:Y:S01]  /*0630*/  S2R R2, SR_TID.X ;  /* 0x0000000000027919 */ /* 0x000e620000002100 */
[----:B------:R-:W2:Y:S04]  /*0640*/  S2UR UR4, SR_CTAID.Z ;  /* 0x00000000000479c3 */ /* 0x000ea80000002700 */
[----:B------:R-:W3:Y:S02]  /*0650*/  SHFL.IDX PT, R0, R0, RZ, 0x1f ;  /* 0x00001fff00007589 */ /* 0x000ee400000e0000 */
[----:B---3--:R-:W-:Y:S02]  /*0660*/  ISETP.NE.AND P0, PT, R0, RZ, PT ;  /* 0x000000ff0000720c */ /* 0x008fe40003f05270 */
[----:B-1----:R-:W-:-:S11]  /*0670*/  SHF.R.U32.HI R2, RZ, 0x7, R2 ;  /* 0x00000007ff027819 */ /* 0x002fd60000011602 */
[----:B------:R-:W-:-:S05]  /*0680*/  @!P0 VIADD R2, R2, 0x9 ;  /* 0x0000000902028836 */ /* 0x000fca0000000000 */
[----:B------:R1:W-:Y:S06]  /*0690*/  @!P0 BAR.ARV R2, 0xa0 ;  /* 0x000280020000851d */ /* 0x0003ec0000002000 */
[----:B--2---:R-:W-:-:S13]  /*06a0*/  ISETP.LE.AND P0, PT, RZ, UR4, PT ;  /* 0x00000004ff007c0c */ /* 0x004fda000bf03270 */
[----:B-1----:R-:W-:Y:S05]  /*06b0*/  @!P0 EXIT ;  /* 0x000000000000894d */ /* 0x002fea0003800000 */
[----:B------:R-:W1:Y:S01]  /*06c0*/  S2UR UR39, SR_CTAID.X ;  /* 0x00000000002779c3 */ /* 0x000e620000002500 */
[----:B------:R-:W2:Y:S01]  /*06d0*/  S2R R3, SR_TID.X ;  /* 0x0000000000037919 */ /* 0x000ea20000002100 */
[----:B------:R-:W-:Y:S01]  /*06e0*/  ULDC UR7, c[0x0][0x280] ;  /* 0x0000a00000077ab9 */ /* 0x000fe20000000800 */
[----:B------:R-:W-:Y:S01]  /*06f0*/  ULDC UR6, c[0x0][0x290] ;  /* 0x0000a40000067ab9 */ /* 0x000fe20000000800 */
[----:B------:R-:W-:Y:S01]  /*0700*/  ULDC UR4, c[0x0][0x74c] ;  /* 0x0001d30000047ab9 */ /* 0x000fe20000000800 */
[----:B------:R-:W-:Y:S02]  /*0710*/  PLOP3.LUT P0, PT, PT, PT, PT, 0x80, 0x0 ;  /* 0x000000000000781c */ /* 0x000fe40003f0f070 */
        /* <DEDUP_REMOVED lines=18> */
[----:B-1----:R-:W-:Y:S02]  /*0840*/  ULEA UR5, UR39, UR7, 0x7 ;  /* 0x0000000727057291 */ /* 0x002fe4000f8e383f */
[----:B------:R-:W-:Y:S02]  /*0850*/  ISETP.LE.AND P1, PT, RZ, UR39, PT ;  /* 0x00000027ff007c0c */ /* 0x000fe4000bf23270 */
[----:B------:R-:W-:Y:S02]  /*0860*/  CS2R R34, SRZ ;  /* 0x0000000000227805 */ /* 0x000fe4000001ff00 */
[----:B------:R-:W-:Y:S01]  /*0870*/  CS2R R32, SRZ ;  /* 0x0000000000207805 */ /* 0x000fe2000001ff00 */
[----:B------:R-:W-:Y:S01]  /*0880*/  UIADD3 UR4, -UR4, UR5, -UR6 ;  /* 0x0000000504047290 */ /* 0x000fe2000fffe906 */
[----:B------:R-:W-:-:S02]  /*0890*/  CS2R R30, SRZ ;  /* 0x00000000001e7805 */ /* 0x000fc4000001ff00 */
[----:B------:R-:W-:Y:S02]  /*08a0*/  CS2R R28, SRZ ;  /* 0x00000000001c7805 */ /* 0x000fe4000001ff00 */
[----:B------:R-:W-:Y:S01]  /*08b0*/  CS2R R26, SRZ ;  /* 0x00000000001a7805 */ /* 0x000fe2000001ff00 */
[----:B------:R-:W-:Y:S01]  /*08c0*/  USHF.R.S32.HI UR5, URZ, 0x1f, UR4 ;  /* 0x0000001f3f057899 */ /* 0x000fe20008011404 */
[----:B--2---:R-:W-:Y:S01]  /*08d0*/  VIADD R18, R3, 0xffffff80 ;  /* 0xffffff8003127836 */ /* 0x004fe20000000000 */
[----:B------:R-:W-:Y:S02]  /*08e0*/  CS2R R24, SRZ ;  /* 0x0000000000187805 */ /* 0x000fe4000001ff00 */
[----:B------:R-:W-:Y:S01]  /*08f0*/  CS2R R118, SRZ ;  /* 0x0000000000767805 */ /* 0x000fe2000001ff00 */
[----:B------:R-:W-:Y:S01]  /*0900*/  ULEA.HI UR5, UR5, UR4, URZ, 0x6 ;  /* 0x0000000405057291 */ /* 0x000fe2000f8f303f */
[----:B------:R-:W-:Y:S01]  /*0910*/  CS2R R116, SRZ ;  /* 0x0000000000747805 */ /* 0x000fe2000001ff00 */
[----:B------:R-:W-:Y:S01]  /*0920*/  UIADD3 UR4, UR7, 0x3f, URZ ;  /* 0x0000003f07047890 */ /* 0x000fe2000fffe03f */
[----:B------:R-:W-:Y:S01]  /*0930*/  CS2R R114, SRZ ;  /* 0x0000000000727805 */ /* 0x000fe2000001ff00 */
[----:B------:R-:W-:Y:S01]  /*0940*/  USHF.R.S32.HI UR6, URZ, 0x6, UR5 ;  /* 0x000000063f067899 */ /* 0x000fe20008011405 */
[----:B------:R-:W-:Y:S01]  /*0950*/  CS2R R112, SRZ ;  /* 0x0000000000707805 */ /* 0x000fe2000001ff00 */
[----:B------:R-:W-:Y:S01]  /*0960*/  USHF.R.S32.HI UR5, URZ, 0x1f, UR4 ;  /* 0x0000001f3f057899 */ /* 0x000fe20008011404 */
[----:B------:R-:W-:Y:S01]  /*0970*/  CS2R R110, SRZ ;  /* 0x00000000006e7805 */ /* 0x000fe2000001ff00 */
[----:B------:R-:W-:Y:S01]  /*0980*/  UISETP.LT.AND UP0, UPT, URZ, UR6, UPT ;  /* 0x000000063f00728c */ /* 0x000fe2000bf01270 */
[----:B------:R-:W-:Y:S01]  /*0990*/  CS2R R108, SRZ ;  /* 0x00000000006c7805 */ /* 0x000fe2000001ff00 */
[----:B------:R-:W-:Y:S01]  /*09a0*/  ULEA.HI UR5, UR5, UR4, URZ, 0x6 ;  /* 0x0000000405057291 */ /* 0x000fe2000f8f303f */
[----:B------:R-:W-:Y:S01]  /*09b0*/  CS2R R106, SRZ ;  /* 0x00000000006a7805 */ /* 0x000fe2000001ff00 */
[----:B------:R-:W-:Y:S01]  /*09c0*/  USEL UR37, URZ, UR6, !UP0 ;  /* 0x000000063f257287 */ /* 0x000fe2000c000000 */
[----:B------:R-:W-:Y:S01]  /*09d0*/  CS2R R104, SRZ ;  /* 0x0000000000687805 */ /* 0x000fe2000001ff00 */
[----:B------:R-:W-:Y:S01]  /*09e0*/  USHF.R.S32.HI UR36, URZ, 0x6, UR5 ;  /* 0x000000063f247899 */ /* 0x000fe20008011405 */
        /* <DEDUP_REMOVED lines=10> */
[----:B------:R-:W-:Y:S01]  /*0a90*/  IMAD.MOV.U32 R83, RZ, RZ, RZ ;  /* 0x000000ffff537224 */ /* 0x000fe200078e00ff */
[----:B------:R-:W-:Y:S06]  /*0aa0*/  @!P1 BRA `(.L_x_1022) ;  /* 0x0000000000289947 */ /* 0x000fec0003800000 */
[----:B------:R-:W-:Y:S01]  /*0ab0*/  ULEA UR4, UR39, UR7, 0x7 ;  /* 0x0000000727047291 */ /* 0x000fe2000f8e383f */
[----:B------:R-:W-:-:S03]  /*0ac0*/  ULDC UR5, c[0x0][0x290] ;  /* 0x0000a40000057ab9 */ /* 0x000fc60000000800 */
[----:B------:R-:W-:-:S03]  /*0ad0*/  UIADD3 UR4, -UR5, 0xbf, UR4 ;  /* 0x000000bf05047890 */ /* 0x000fc6000fffe104 */
[----:B------:R-:W-:Y:S02]  /*0ae0*/  ULDC UR5, c[0x0][0x748] ;  /* 0x0001d20000057ab9 */ /* 0x000fe40000000800 */
[----:B------:R-:W-:-:S04]  /*0af0*/  UIADD3 UR4, UR4, UR5, URZ ;  /* 0x0000000504047290 */ /* 0x000fc8000fffe03f */
[----:B------:R-:W-:-:S04]  /*0b00*/  USHF.R.S32.HI UR5, URZ, 0x1f, UR4 ;  /* 0x0000001f3f057899 */ /* 0x000fc80008011404 */
[----:B------:R-:W-:-:S04]  /*0b10*/  ULEA.HI UR5, UR5, UR4, URZ, 0x6 ;  /* 0x0000000405057291 */ /* 0x000fc8000f8f303f */
[----:B------:R-:W-:-:S04]  /*0b20*/  USHF.R.S32.HI UR5, URZ, 0x6, UR5 ;  /* 0x000000063f057899 */ /* 0x000fc80008011405 */
[----:B------:R-:W-:-:S04]  /*0b30*/  UISETP.LT.AND UP0, UPT, UR36, UR5, UPT ;  /* 0x000000052400728c */ /* 0x000fc8000bf01270 */
[----:B------:R-:W-:-:S12]  /*0b40*/  USEL UR36, UR36, UR5, UP0 ;  /* 0x0000000524247287 */ /* 0x000fd80008000000 */
.L_x_1022:
[----:B------:R-:W-:Y:S01]  /*0b50*/  UISETP.GT.AND UP0, UPT, UR36, UR37, UPT ;  /* 0x000000252400728c */ /* 0x000fe2000bf04270 */
[----:B------:R-:W-:Y:S01]  /*0b60*/  IMAD.MOV.U32 R82, RZ, RZ, RZ ;  /* 0x000000ffff527224 */ /* 0x000fe200078e00ff */
[----:B------:R-:W-:Y:S02]  /*0b70*/  CS2R R80, SRZ ;  /* 0x0000000000507805 */ /* 0x000fe4000001ff00 */
[----:B------:R-:W-:Y:S02]  /*0b80*/  CS2R R78, SRZ ;  /* 0x00000000004e7805 */ /* 0x000fe4000001ff00 */
[----:B------:R-:W-:Y:S02]  /*0b90*/  CS2R R76, SRZ ;  /* 0x00000000004c7805 */ /* 0x000fe4000001ff00 */
[----:B------:R-:W-:Y:S02]  /*0ba0*/  CS2R R74, SRZ ;  /* 0x00000000004a7805 */ /* 0x000fe4000001ff00 */
[----:B------:R-:W-:-:S02]  /*0bb0*/  PLOP3.LUT P1, PT, PT, PT, UP0, 0x80, 0x0 ;  /* 0x000000000000781c */ /* 0x000fc40003f2f008 */
[----:B------:R-:W-:-:S11]  /*0bc0*/  CS2R R72, SRZ ;  /* 0x0000000000487805 */ /* 0x000fd6000001ff00 */
[----:B------:R-:W-:Y:S05]  /*0bd0*/  @!P1 BRA `(.L_x_1023) ;  /* 0x0000004000ec9947 */ /* 0x000fea0003800000 */
        /* <DEDUP_REMOVED lines=19> */
.L_x_1025:
        /* <DEDUP_REMOVED lines=15> */
.L_x_1024:
        /* <DEDUP_REMOVED lines=22> */
.L_x_1027:
        /* <DEDUP_REMOVED lines=15> */
.L_x_1026:
[----:B------:R-:W-:Y:S01]  /*1050*/  SHF.R.S32.HI R19, RZ, 0x1f, R18 ;  /* 0x0000001fff137819 */ /* 0x000fe20000011412 */
[----:B------:R-:W-:-:S03]  /*1060*/  UMOV UR4, 0xffffffff ;  /* 0xffffffff00047882 */ /* 0x000fc60000000000 */
[----:B------:R-:W-:-:S04]  /*1070*/  LEA.HI R0, R19, R18, RZ, 0x7 ;  /* 0x0000001213007211 */ /* 0x000fc800078f38ff */
[----:B------:R-:W-:Y:S01]  /*1080*/  SHF.R.S32.HI R17, RZ, 0x7, R0 ;  /* 0x00000007ff117819 */ /* 0x000fe20000011400 */
[----:B------:R-:W-:Y:S06]  /*1090*/  BRA.DIV UR4, `(.L_x_1028) ;  /* 0x0000008a04307947 */ /* 0x000fec000b800000 */
[----:B------:R1:W2:Y:S02]  /*10a0*/  SHFL.IDX PT, R14, R17, RZ, 0x1f ;  /* 0x00001fff110e7589 */ /* 0x0002a400000e0000 */
.L_x_1113:
        /* <DEDUP_REMOVED lines=10> */
[----:B------:R-:W-:-:S05]  /*1150*/  LOP3.LUT R5, R24, 0x7ffffffc, RZ, 0xc0, !PT ;  /* 0x7ffffffc18057812 */ /* 0x000fca00078ec0ff */
[----:B------:R-:W-:Y:S01]  /*1160*/  IMAD.IADD R2, R22, 0x1, -R5 ;  /* 0x0000000116027824 */ /* 0x000fe200078e0a05 */
[----:B---3--:R-:W-:Y:S06]  /*1170*/  @P0 BRA `(.L_x_1029) ;  /* 0x0000000000080947 */ /* 0x008fec0003800000 */
[----:B------:R-:W2:Y:S02]  /*1180*/  SYNCS.PHASECHK.TRANS64.TRYWAIT P0, [R237+URZ+0x26800], R4 ;  /* 0x02680004ed0075a7 */ /* 0x000ea4000800017f */
[----:B--2---:R-:W-:Y:S05]  /*1190*/  @!P0 BRA `(.L_x_1030) ;  /* 0x0000008800108947 */ /* 0x004fea0003800000 */
.L_x_1029:
[----:B------:R-:W-:Y:S02]  /*11a0*/  IMAD.IADD R16, R14, 0x1, -R3 ;  /* 0x000000010e107824 */ /* 0x000fe400078e0a03 */
[----:B------:R-:W-:Y:S01]  /*11b0*/  IMAD.SHL.U32 R2, R2, 0x2, RZ ;  /* 0x0000000202027824 */ /* 0x000fe200078e00ff */
[----:B------:R-:W-:Y:S06]  /*11c0*/  @!P1 BRA `(.L_x_1031) ;  /* 0x0000000000409947 */ /* 0x000fec0003800000 */
[----:B------:R-:W-:Y:S01]  /*11d0*/  MOV R0, 0x0 ;  /* 0x0000000000007802 */ /* 0x000fe20000000f00 */
[----:B------:R-:W-:Y:S01]  /*11e0*/  ULDC.64 UR4, c[0x4][0x88] ;  /* 0x0100220000047ab9 */ /* 0x000fe20000000a00 */
[----:B------:R-:W-:Y:S01]  /*11f0*/  ULDC.64 UR6, c[0x4][0x90] ;  /* 0x0100240000067ab9 */ /* 0x000fe20000000a00 */
[----:B--2---:R-:W-:Y:S01]  /*1200*/  IMAD.U32 R4, RZ, RZ, UR4 ;  /* 0x00000004ff047e24 */ /* 0x004fe2000f8e00ff */
[----:B------:R2:W3:Y:S01]  /*1210*/  LDC.64 R14, c[0x4][R0] ;  /* 0x01000000000e7b82 */ /* 0x0004e20000000a00 */
        /* <DEDUP_REMOVED lines=8> */
[----:B--2---:R-:W-:-:S07]  /*12a0*/  IMAD.MOV.U32 R13, RZ, RZ, RZ ;  /* 0x000000ffff0d7224 */ /* 0x004fce00078e00ff */
[----:B------:R-:W-:-:S07]  /*12b0*/  LEPC R20, `(.L_x_1031) ;  /* 0x000000001014794e */ /* 0x000fce0000000000 */
[----:B-1-3--:R-:W-:Y:S05]  /*12c0*/  CALL.ABS.NOINC R14 ;  /* 0x000000000e007343 */ /* 0x00afea0003c00000 */
.L_x_1031:
[----:B------:R-:W-:Y:S01]  /*12d0*/  LEA.HI R0, R19, R18, RZ, 0x4 ;  /* 0x0000001213007211 */ /* 0x000fe200078f20ff */
[----:B------:R-:W-:Y:S05]  /*12e0*/  WARPSYNC.ALL ;  /* 0x0000000000007948 */ /* 0x000fea0003800000 */
[----:B------:R-:W-:-:S05]  /*12f0*/  LOP3.LUT R3, R0, 0xfffffff0, RZ, 0xc0, !PT ;  /* 0xfffffff000037812 */ /* 0x000fca00078ec0ff */
[----:B------:R-:W-:Y:S01]  /*1300*/  IMAD.IADD R5, R18, 0x1, -R3 ;  /* 0x0000000112057824 */ /* 0x000fe200078e0a03 */
[----:B------:R-:W-:-:S04]  /*1310*/  SHF.R.S32.HI R3, RZ, 0x4, R0 ;  /* 0x00000004ff037819 */ /* 0x000fc80000011400 */
[----:B------:R-:W-:Y:S02]  /*1320*/  LEA.HI R6, R5, R5, RZ, 0x1 ;  /* 0x0000000505067211 */ /* 0x000fe400078f08ff */
[----:B------:R-:W-:Y:S02]  /*1330*/  LEA.HI R0, R0, R3, RZ, 0x1 ;  /* 0x0000000300007211 */ /* 0x000fe400078f08ff */
[--C-:B------:R-:W-:Y:S02]  /*1340*/  SHF.R.S32.HI R7, RZ, 0x1, R6.reuse ;  /* 0x00000001ff077819 */ /* 0x100fe40000011406 */
[----:B--2---:R-:W-:Y:S02]  /*1350*/  SHF.R.S32.HI R4, RZ, 0x1f, R6 ;  /* 0x0000001fff047819 */ /* 0x004fe40000011406 */
        /* <DEDUP_REMOVED lines=26> */
[--C-:B------:R-:W-:Y:S01]  /*1500*/  SHF.R.S32.HI R3, RZ, 0x2, R24.reuse ;  /* 0x00000002ff037819 */ /* 0x100fe20000011418 */
[----:B------:R-:W-:Y:S01]  /*1510*/  IMAD.SHL.U32 R7, R7, 0x10, RZ ;  /* 0x0000001007077824 */ /* 0x000fe200078e00ff */
[----:B------:R-:W-:Y:S02]  /*1520*/  SHF.R.S32.HI R24, RZ, 0x1f, R24 ;  /* 0x0000001fff187819 */ /* 0x000fe40000011418 */
[----:B------:R-:W2:Y:S01]  /*1530*/  LDSM.16.M88.4 R160, [R6+0x6000] ;  /* 0x0060000006a0783b */ /* 0x000ea20000000200 */
[----:B------:R-:W-:Y:S01]  /*1540*/  LEA.HI R18, R19, R18, RZ, 0x3 ;  /* 0x0000001213127211 */ /* 0x000fe200078f18ff */
[----:B------:R-:W-:Y:S01]  /*1550*/  IMAD R4, R17, 0x8, R4 ;  /* 0x0000000811047824 */ /* 0x000fe200078e0204 */
[----:B------:R-:W-:Y:S01]  /*1560*/  LEA.HI R24, R24, R3, RZ, 0x3 ;  /* 0x0000000318187211 */ /* 0x000fe200078f18ff */
[----:B------:R-:W3:Y:S01]  /*1570*/  LDSM.16.M88.4 R164, [R6+0x8000] ;  /* 0x0080000006a4783b */ /* 0x000ee20000000200 */
[----:B------:R-:W-:Y:S01]  /*1580*/  LOP3.LUT R7, R0, 0x30, R7, 0xf8, !PT ;  /* 0x0000003000077812 */ /* 0x000fe200078ef807 */
[----:B------:R-:W-:Y:S01]  /*1590*/  ULDC UR6, c[0x0][0x290] ;  /* 0x0000a40000067ab9 */ /* 0x000fe20000000800 */
[----:B------:R-:W-:Y:S01]  /*15a0*/  LOP3.LUT R24, R24, 0xfffffff8, RZ, 0xc0, !PT ;  /* 0xfffffff818187812 */ /* 0x000fe200078ec0ff */
[----:B------:R-:W4:Y:S01]  /*15b0*/  LDSM.16.M88.4 R168, [R6+0xa000] ;  /* 0x00a0000006a8783b */ /* 0x000f220000000200 */
[----:B------:R-:W-:Y:S01]  /*15c0*/  LOP3.LUT R7, R7, 0x8, R18, 0xf8, !PT ;  /* 0x0000000807077812 */ /* 0x000fe200078ef812 */
[----:B------:R-:W-:Y:S01]  /*15d0*/  UIMAD UR39, UR39, -0x80, UR6 ;  /* 0xffffff80272778a4 */ /* 0x000fe2000f8e0206 */
[----:B------:R-:W-:Y:S01]  /*15e0*/  SHF.R.U32.HI R8, RZ, 0x3, R0 ;  /* 0x00000003ff087819 */ /* 0x000fe20000011600 */
[----:B------:R-:W5:Y:S01]  /*15f0*/  S2R R5, SR_CTAID.X ;  /* 0x0000000000057919 */ /* 0x000f620000002500 */
[----:B------:R-:W-:Y:S01]  /*1600*/  IMAD.IADD R24, R3, 0x1, -R24 ;  /* 0x0000000103187824 */ /* 0x000fe200078e0a18 */
[----:B------:R-:W-:-:S02]  /*1610*/  LEA.HI R3, R17, R17, RZ, 0x1 ;  /* 0x0000001111037211 */ /* 0x000fc400078f08ff */
[----:B------:R-:W-:Y:S02]  /*1620*/  CS2R R70, SRZ ;  /* 0x0000000000467805 */ /* 0x000fe4000001ff00 */
[----:B------:R-:W-:Y:S02]  /*1630*/  LOP3.LUT R7, R7, R8, RZ, 0x3c, !PT ;  /* 0x0000000807077212 */ /* 0x000fe400078e3cff */
[----:B------:R-:W-:Y:S02]  /*1640*/  CS2R R68, SRZ ;  /* 0x0000000000447805 */ /* 0x000fe4000001ff00 */
[----:B------:R-:W-:Y:S02]  /*1650*/  LOP3.LUT R0, R3, 0x3fffffe, RZ, 0xc0, !PT ;  /* 0x03fffffe03007812 */ /* 0x000fe400078ec0ff */
[----:B------:R-:W-:Y:S02]  /*1660*/  CS2R R66, SRZ ;  /* 0x0000000000427805 */ /* 0x000fe4000001ff00 */
[----:B------:R-:W-:Y:S01]  /*1670*/  LEA.HI R23, R23, R22, RZ, 0x5 ;  /* 0x0000001617177211 */ /* 0x000fe200078f28ff */
[----:B------:R-:W-:Y:S01]  /*1680*/  IMAD.U32 R3, R4, 0x200, R7 ;  /* 0x0000020004037824 */ /* 0x000fe200078e0007 */
[----:B------:R-:W-:Y:S01]  /*1690*/  CS2R R64, SRZ ;  /* 0x0000000000407805 */ /* 0x000fe2000001ff00 */
[C---:B------:R-:W-:Y:S01]  /*16a0*/  IMAD.IADD R0, R17.reuse, 0x1, -R0 ;  /* 0x0000000111007824 */ /* 0x040fe200078e0a00 */
[----:B------:R-:W-:Y:S01]  /*16b0*/  SHF.R.S32.HI R23, RZ, 0x5, R23 ;  /* 0x00000005ff177819 */ /* 0x000fe20000011417 */
[----:B-1----:R-:W-:Y:S01]  /*16c0*/  IMAD R17, R17, 0x300, R22 ;  /* 0x0000030011117824 */ /* 0x002fe200078e0216 */
[----:B------:R1:W-:Y:S01]  /*16d0*/  STL [R1], R3 ;  /* 0x0000000301007387 */ /* 0x0003e20000100800 */
[----:B------:R-:W-:-:S02]  /*16e0*/  CS2R R62, SRZ ;  /* 0x00000000003e7805 */ /* 0x000fc4000001ff00 */
[----:B------:R-:W-:Y:S01]  /*16f0*/  CS2R R60, SRZ ;  /* 0x00000000003c7805 */ /* 0x000fe2000001ff00 */
[----:B------:R-:W-:Y:S01]  /*1700*/  IMAD R23, R23, 0x10, R24 ;  /* 0x0000001017177824 */ /* 0x000fe200078e0218 */
[----:B------:R-:W-:Y:S01]  /*1710*/  CS2R R58, SRZ ;  /* 0x00000000003a7805 */ /* 0x000fe2000001ff00 */
[----:B------:R-:W-:Y:S01]  /*1720*/  IMAD.SHL.U32 R4, R17, 0x4, RZ ;  /* 0x0000000411047824 */ /* 0x000fe200078e00ff */
[----:B------:R-:W-:Y:S01]  /*1730*/  CS2R R56, SRZ ;  /* 0x0000000000387805 */ /* 0x000fe2000001ff00 */
[----:B------:R-:W-:Y:S01]  /*1740*/  IMAD R0, R0, 0x40, R23 ;  /* 0x0000004000007824 */ /* 0x000fe200078e0217 */
[----:B------:R-:W-:Y:S02]  /*1750*/  CS2R R54, SRZ ;  /* 0x0000000000367805 */ /* 0x000fe4000001ff00 */
[----:B------:R-:W-:Y:S01]  /*1760*/  CS2R R52, SRZ ;  /* 0x0000000000347805 */ /* 0x000fe2000001ff00 */
[----:B-1----:R-:W-:Y:S01]  /*1770*/  IMAD.MOV.U32 R3, RZ, RZ, 0x20 ;  /* 0x00000020ff037424 */ /* 0x002fe200078e00ff */
[----:B------:R-:W-:-:S02]  /*1780*/  CS2R R50, SRZ ;  /* 0x0000000000327805 */ /* 0x000fc4000001ff00 */
[----:B------:R-:W-:Y:S02]  /*1790*/  CS2R R48, SRZ ;  /* 0x0000000000307805 */ /* 0x000fe4000001ff00 */
[----:B------:R-:W-:Y:S02]  /*17a0*/  CS2R R46, SRZ ;  /* 0x00000000002e7805 */ /* 0x000fe4000001ff00 */
[----:B------:R-:W-:Y:S02]  /*17b0*/  CS2R R44, SRZ ;  /* 0x00000000002c7805 */ /* 0x000fe4000001ff00 */
[----:B------:R-:W-:Y:S02]  /*17c0*/  SEL R3, R3, 0xffffffe0, !P0 ;  /* 0xffffffe003037807 */ /* 0x000fe40004000000 */
[----:B------:R-:W-:Y:S02]  /*17d0*/  CS2R R42, SRZ ;  /* 0x00000000002a7805 */ /* 0x000fe4000001ff00 */
[----:B------:R-:W-:-:S02]  /*17e0*/  CS2R R40, SRZ ;  /* 0x0000000000287805 */ /* 0x000fc4000001ff00 */
[----:B------:R-:W-:Y:S02]  /*17f0*/  CS2R R38, SRZ ;  /* 0x0000000000267805 */ /* 0x000fe4000001ff00 */
[----:B------:R-:W-:Y:S01]  /*1800*/  CS2R R36, SRZ ;  /* 0x0000000000247805 */ /* 0x000fe2000001ff00 */
[----:B------:R-:W-:Y:S01]  /*1810*/  IMAD.IADD R3, R6, 0x1, R3 ;  /* 0x0000000106037824 */ /* 0x000fe200078e0203 */
[----:B------:R-:W-:Y:S02]  /*1820*/  CS2R R34, SRZ ;  /* 0x0000000000227805 */ /* 0x000fe4000001ff00 */
[----:B------:R-:W-:Y:S02]  /*1830*/  CS2R R32, SRZ ;  /* 0x0000000000207805 */ /* 0x000fe4000001ff00 */
[----:B------:R-:W-:Y:S02]  /*1840*/  CS2R R30, SRZ ;  /* 0x00000000001e7805 */ /* 0x000fe4000001ff00 */
[----:B------:R-:W-:Y:S01]  /*1850*/  CS2R R28, SRZ ;  /* 0x00000000001c7805 */ /* 0x000fe2000001ff00 */
[----:B------:R-:W1:Y:S01]  /*1860*/  LDSM.16.M88.4 R172, [R3+0x6000] ;  /* 0x0060000003ac783b */ /* 0x000e620000000200 */
[----:B------:R-:W-:-:S02]  /*1870*/  CS2R R26, SRZ ;  /* 0x00000000001a7805 */ /* 0x000fc4000001ff00 */
[----:B------:R-:W-:Y:S02]  /*1880*/  CS2R R24, SRZ ;  /* 0x0000000000187805 */ /* 0x000fe4000001ff00 */
[----:B------:R-:W-:Y:S01]  /*1890*/  CS2R R118, SRZ ;  /* 0x0000000000767805 */ /* 0x000fe2000001ff00 */
[----:B------:R-:W1:Y:S01]  /*18a0*/  LDSM.16.M88.4 R176, [R3+0x8000] ;  /* 0x0080000003b0783b */ /* 0x000e620000000200 */
        /* <DEDUP_REMOVED lines=11> */
[----:B-----5:R-:W-:Y:S01]  /*1960*/  IMAD R3, R5, -0x80, -R0 ;  /* 0xffffff8005037824 */ /* 0x020fe200078e0a00 */
        /* <DEDUP_REMOVED lines=12> */
[----:B------:R-:W-:Y:S01]  /*1a30*/  CS2R R72, SRZ ;  /* 0x0000000000487805 */ /* 0x000fe2000001ff00 */
[----:B------:R-:W-:Y:S01]  /*1a40*/  IMAD R4, R4, 0x4, R237 ;  /* 0x0000000404047824 */ /* 0x000fe200078e02ed */
[----:B------:R-:W-:Y:S01]  /*1a50*/  IADD3 R0, -R0, UR39, RZ ;  /* 0x0000002700007c10 */ /* 0x000fe2000fffe1ff */
[----:B------:R-:W-:Y:S01]  /*1a60*/  ULOP3.LUT UR16, UR38, 0x1, URZ, 0xfc, !UPT ;  /* 0x0000000126107892 */ /* 0x000fe2000f8efc3f */
[----:B------:R-:W-:Y:S01]  /*1a70*/  UMOV UR4, URZ ;  /* 0x0000003f00047c82 */ /* 0x000fe20008000000 */
[----:B------:R-:W-:Y:S01]  /*1a80*/  UMOV UR5, URZ ;  /* 0x0000003f00057c82 */ /* 0x000fe20008000000 */
[----:B------:R-:W-:Y:S01]  /*1a90*/  ULDC UR17, c[0x0][0x280] ;  /* 0x0000a00000117ab9 */ /* 0x000fe20000000800 */
[----:B------:R-:W-:Y:S01]  /*1aa0*/  ULDC UR18, c[0x0][0x75c] ;  /* 0x0001d70000127ab9 */ /* 0x000fe20000000800 */
[----:B-1234-:R-:W-:-:S07]  /*1ab0*/  ULDC UR19, c[0x0][0x744] ;  /* 0x0001d10000137ab9 */ /* 0x01efce0000000800 */
.L_x_1042:
[----:B------:R-:W-:-:S06]  /*1ac0*/  UISETP.NE.AND UP0, UPT, UR16, 0x3, UPT ;  /* 0x000000031000788c */ /* 0x000fcc000bf05270 */
[----:B------:R-:W-:-:S13]  /*1ad0*/  PLOP3.LUT P6, PT, PT, PT, UP0, 0x80, 0x0 ;  /* 0x000000000000781c */ /* 0x000fda0003fcf008 */
[----:B-1----:R-:W-:Y:S05]  /*1ae0*/  @!P6 BRA `(.L_x_1032) ;  /* 0x000000000004e947 */ /* 0x002fea0003800000 */
[----:B------:R-:W-:Y:S01]  /*1af0*/  BPT.TRAP 0x1 ;  /* 0x000000040000795c */ /* 0x000fe20000300000 */
.L_x_1032:
[----:B------:R-:W-:Y:S01]  /*1b00*/  R2UR UR6, R237 ;  /* 0x00000000ed0672ca */ /* 0x000fe200000e0000 */
[----:B------:R-:W-:-:S05]  /*1b10*/  IMAD.U32 R120, RZ, RZ, UR4 ;  /* 0x00000004ff787e24 */ /* 0x000fca000f8e00ff */
[----:B------:R-:W-:-:S07]  /*1b20*/  SHF.L.U32 R120, R120, 0x1f, RZ ;  /* 0x0000001f78787819 */ /* 0x000fce00000006ff */
[----:B------:R-:W-:-:S09]  /*1b30*/  ULEA UR6, UR5, UR6, 0x3 ;  /* 0x0000000605067291 */ /* 0x000fd2000f8e183f */
[----:B------:R1:W2:Y:S01]  /*1b40*/  SYNCS.PHASECHK.TRANS64.TRYWAIT P0, [UR6+0x26810], R120 ;  /* 0x02681078ff0075a7 */ /* 0x0002a20008000146 */
[----:B------:R-:W-:Y:S05]  /*1b50*/  @!P6 BRA `(.L_x_1033) ;  /* 0x000000000004e947 */ /* 0x000fea0003800000 */
[----:B------:R-:W-:Y:S01]  /*1b60*/  BPT.TRAP 0x1 ;  /* 0x000000040000795c */ /* 0x000fe20000300000 */
.L_x_1033:
[----:B--2---:R-:W-:Y:S05]  /*1b70*/  @P0 BRA `(.L_x_1034) ;  /* 0x0000000000080947 */ /* 0x004fea0003800000 */
[----:B------:R-:W2:Y:S02]  /*1b80*/  SYNCS.PHASECHK.TRANS64.TRYWAIT P0, [UR6+0x26810], R120 ;  /* 0x02681078ff0075a7 */ /* 0x000ea40008000146 */
[----:B--2---:R-:W-:Y:S05]  /*1b90*/  @!P0 BRA `(.L_x_1035) ;  /* 0x0000007c00a48947 */ /* 0x004fea0003800000 */
.L_x_1034:
[----:B------:R-:W-:Y:S01]  /*1ba0*/  R2UR UR7, R237 ;  /* 0x00000000ed0772ca */ /* 0x000fe200000e0000 */
[----:B--2---:R-:W-:Y:S01]  /*1bb0*/  IMAD R5, R16, 0x800, R237 ;  /* 0x0000080010057824 */ /* 0x004fe200078e02ed */
[----:B------:R-:W-:Y:S01]  /*1bc0*/  WARPGROUP.ARRIVE ;  /* 0x00000000000079c5 */ /* 0x000fe20000000000 */
[----:B------:R-:W-:Y:S01]  /*1bd0*/  UMOV UR9, 0xc0000010 ;  /* 0xc000001000097882 */ /* 0x000fe20000000000 */
[----:B------:R-:W-:Y:S02]  /*1be0*/  UMOV UR11, 0x80000020 ;  /* 0x80000020000b7882 */ /* 0x000fe40000000000 */
[----:B------:R-:W-:Y:S01]  /*1bf0*/  R2UR UR8, R5 ;  /* 0x00000000050872ca */ /* 0x000fe200000e0000 */
[----:B------:R-:W-:-:S04]  /*1c00*/  IMAD.U32 R5, RZ, RZ, UR5 ;  /* 0x00000005ff057e24 */ /* 0x000fc8000f8e00ff */
[----:B------:R-:W-:Y:S02]  /*1c10*/  IMAD R6, R5, 0x40, R2 ;  /* 0x0000004005067824 */ /* 0x000fe400078e0202 */
[----:B------:R-:W-:Y:S02]  /*1c20*/  UIADD3 UR7, UR7, 0x12000, URZ ;  /* 0x0001200007077890 */ /* 0x000fe4000fffe03f */
[----:B------:R-:W-:Y:S02]  /*1c30*/  IMAD R5, R6, 0x4, R237 ;  /* 0x0000000406057824 */ /* 0x000fe400078e02ed */
[----:B------:R-:W-:Y:S02]  /*1c40*/  USHF.R.U32.HI UR7, URZ, 0x4, UR7 ;  /* 0x000000043f077899 */ /* 0x000fe40008011607 */
[----:B------:R-:W-:Y:S02]  /*1c50*/  USHF.R.U32.HI UR8, URZ, 0x4, UR8 ;  /* 0x000000043f087899 */ /* 0x000fe40008011608 */
        /* <DEDUP_REMOVED lines=54> */
.L_x_1036:
[----:B------:R1:W1:Y:S01]  /*1fc0*/  SYNCS.PHASECHK.TRANS64.TRYWAIT P0, [UR6+0x26830], R120 ;  /* 0x02683078ff0075a7 */ /* 0x0002620008000146 */
[----:B------:R-:W-:Y:S05]  /*1fd0*/  @!P6 BRA `(.L_x_1037) ;  /* 0x000000000004e947 */ /* 0x000fea0003800000 */
[----:B------:R-:W-:Y:S01]  /*1fe0*/  BPT.TRAP 0x1 ;  /* 0x000000040000795c */ /* 0x000fe20000300000 */
.L_x_1037:
[----:B------:R-:W1:Y:S01]  /*1ff0*/  LDC.64 R222, c[0x0][0x748] ;  /* 0x0001d200ffde7b82 */ /* 0x000e620000000a00 */
        /* <DEDUP_REMOVED lines=23> */
[----:B------:R-:W1:Y:S08]  /*2170*/  MUFU.TANH R6, R6 ;  /* 0x0000000600067308 */ /* 0x000e700000002400 */
        /* <DEDUP_REMOVED lines=20> */
[----:B------:R-:W2:Y:S08]  /*22c0*/  MUFU.TANH R204, R204 ;  /* 0x000000cc00cc7308 */ /* 0x000eb00000002400 */
[----:B------:R-:W2:Y:S01]  /*22d0*/  MUFU.TANH R205, R205 ;  /* 0x000000cd00cd7308 */ /* 0x000ea20000002400 */
[----:B-1----:R-:W-:Y:S05]  /*22e0*/  @P0 BRA `(.L_x_1038) ;  /* 0x0000000000080947 */ /* 0x002fea0003800000 */
[----:B------:R-:W1:Y:S02]  /*22f0*/  SYNCS.PHASECHK.TRANS64.TRYWAIT P0, [UR6+0x26830], R120 ;  /* 0x02683078ff0075a7 */ /* 0x000e640008000146 */
[----:B-1----:R-:W-:Y:S05]  /*2300*/  @!P0 BRA `(.L_x_1039) ;  /* 0x0000007400e08947 */ /* 0x002fea0003800000 */
.L_x_1038:
[----:B------:R-:W-:Y:S01]  /*2310*/  ULEA UR9, UR37, -UR17, 0x6 ;  /* 0x8000001125097291 */ /* 0x000fe2000f8e303f */
[----:B------:R-:W-:Y:S01]  /*2320*/  ISETP.GT.AND P2, PT, R3, RZ, PT ;  /* 0x000000ff0300720c */ /* 0x000fe20003f44270 */
[----:B------:R-:W-:Y:S01]  /*2330*/  FMUL.FTZ R236, R151, UR18 ;  /* 0x0000001297ec7c20 */ /* 0x000fe20008410000 */
[----:B------:R-:W-:Y:S01]  /*2340*/  ISETP.GT.AND P0, PT, R3, 0x8, PT ;  /* 0x000000080300780c */ /* 0x000fe20003f04270 */
[----:B------:R-:W-:Y:S01]  /*2350*/  FMUL.FTZ R235, R152, UR18 ;  /* 0x0000001298eb7c20 */ /* 0x000fe20008410000 */
[----:B------:R-:W-:Y:S01]  /*2360*/  ISETP.GT.AND P1, PT, R0, RZ, PT ;  /* 0x000000ff0000720c */ /* 0x000fe20003f24270 */
[----:B------:R-:W-:Y:S01]  /*2370*/  FMUL.FTZ R234, R154, UR18 ;  /* 0x000000129aea7c20 */ /* 0x000fe20008410000 */
[C---:B------:R-:W-:Y:S01]  /*2380*/  IADD3 R120, R0.reuse, UR9, R2 ;  /* 0x0000000900787c10 */ /* 0x040fe2000fffe002 */
[----:B------:R-:W1:Y:S01]  /*2390*/  MUFU.TANH R236, R236 ;  /* 0x000000ec00ec7308 */ /* 0x000e620000002400 */
[----:B------:R-:W-:Y:S01]  /*23a0*/  ISETP.GT.AND P3, PT, R0, 0x8, PT ;  /* 0x000000080000780c */ /* 0x000fe20003f64270 */
[----:B------:R-:W-:Y:S01]  /*23b0*/  UMOV UR11, 0x80000020 ;  /* 0x80000020000b7882 */ /* 0x000fe20000000000 */
[--C-:B------:R-:W-:Y:S01]  /*23c0*/  IADD3 R123, RZ, -R120, -R223.reuse ;  /* 0x80000078ff7b7210 */ /* 0x100fe20007ffe8df */
[--C-:B------:R-:W-:Y:S01]  /*23d0*/  IMAD.IADD R121, R222, 0x1, -R120.reuse ;  /* 0x00000001de797824 */ /* 0x100fe200078e0a78 */
[----:B------:R-:W-:Y:S01]  /*23e0*/  IADD3 R223, -R120, 0x8, -R223 ;  /* 0x0000000878df7810 */ /* 0x000fe20007ffe9df */
[----:B------:R-:W-:Y:S01]  /*23f0*/  UMOV UR15, 0x80000020 ;  /* 0x80000020000f7882 */ /* 0x000fe20000000000 */
[----:B------:R-:W-:Y:S01]  /*2400*/  IADD3 R120, R222, 0x8, -R120 ;  /* 0x00000008de787810 */ /* 0x000fe20007ffe878 */
[----:B------:R-:W5:Y:S01]  /*2410*/  MUFU.TANH R235, R235 ;  /* 0x000000eb00eb7308 */ /* 0x000f620000002400 */
[----:B------:R-:W-:Y:S01]  /*2420*/  SEL R121, R121, 0x40, !P2 ;  /* 0x0000004079797807 */ /* 0x000fe20005000000 */
[----:B------:R-:W-:Y:S01]  /*2430*/  FMUL.FTZ R224, R159, UR18 ;  /* 0x000000129fe07c20 */ /* 0x000fe20008410000 */
[----:B------:R-:W-:-:S02]  /*2440*/  SEL R122, R120, 0x40, !P0 ;  /* 0x00000040787a7807 */ /* 0x000fc40004000000 */
[----:B------:R-:W-:Y:S02]  /*2450*/  SEL R120, R123, 0x40, P1 ;  /* 0x000000407b787807 */ /* 0x000fe40000800000 */
[C---:B------:R-:W-:Y:S01]  /*2460*/  ISETP.GE.AND P0, PT, R121.reuse, RZ, PT ;  /* 0x000000ff7900720c */ /* 0x040fe20003f06270 */
[----:B------:R-:W5:Y:S01]  /*2470*/  MUFU.TANH R234, R234 ;  /* 0x000000ea00ea7308 */ /* 0x000f620000002400 */
[----:B------:R-:W-:Y:S02]  /*2480*/  ISETP.GE.AND P1, PT, R121, 0x8, PT ;  /* 0x000000087900780c */ /* 0x000fe40003f26270 */
[----:B------:R-:W-:Y:S02]  /*2490*/  SEL R223, R223, 0x40, P3 ;  /* 0x00000040dfdf7807 */ /* 0x000fe40001800000 */
[C---:B------:R-:W-:Y:S02]  /*24a0*/  ISETP.GT.OR P0, PT, R120.reuse, RZ, !P0 ;  /* 0x000000ff7800720c */ /* 0x040fe40004704670 */
[----:B------:R-:W-:Y:S01]  /*24b0*/  ISETP.GT.OR P1, PT, R120, 0x8, !P1 ;  /* 0x000000087800780c */ /* 0x000fe20004f24670 */
[----:B------:R-:W-:Y:S01]  /*24c0*/  MUFU.TANH R224, R224 ;  /* 0x000000e000e07308 */ /* 0x000fe20000002400 */
[----:B------:R-:W-:-:S02]  /*24d0*/  ISETP.GE.AND P3, PT, R122, RZ, PT ;  /* 0x000000ff7a00720c */ /* 0x000fc40003f66270 */
[----:B------:R-:W-:Y:S02]  /*24e0*/  ISETP.GE.AND P4, PT, R121, 0x1, PT ;  /* 0x000000017900780c */ /* 0x000fe40003f86270 */
[----:B------:R-:W-:Y:S02]  /*24f0*/  ISETP.GE.AND P5, PT, R122, 0x1, PT ;  /* 0x000000017a00780c */ /* 0x000fe40003fa6270 */
[----:B------:R-:W-:Y:S02]  /*2500*/  FSEL R225, R6, -INF , !P0 ;  /* 0xff80000006e17808 */ /* 0x000fe40004000000 */
[----:B------:R-:W-:Y:S02]  /*2510*/  FSEL R221, R10, -INF , !P1 ;  /* 0xff8000000add7808 */ /* 0x000fe40004800000 */
[----:B------:R-:W-:Y:S01]  /*2520*/  ISETP.GE.AND P2, PT, R122, 0x8, PT ;  /* 0x000000087a00780c */ /* 0x000fe20003f46270 */
[----:B---3--:R-:W-:Y:S01]  /*2530*/  FFMA.FTZ R225, R225, UR19, -R194 ;  /* 0x00000013e1e17c23 */ /* 0x008fe200080108c2 */
[----:B------:R-:W-:Y:S01]  /*2540*/  ISETP.GT.OR P3, PT, R223, RZ, !P3 ;  /* 0x000000ffdf00720c */ /* 0x000fe20005f64670 */
[----:B----4-:R-:W-:Y:S01]  /*2550*/  FFMA.FTZ R230, R221, UR19, -R192 ;  /* 0x00000013dde67c23 */ /* 0x010fe200080108c0 */
[----:B------:R-:W-:Y:S01]  /*2560*/  ISETP.GE.AND P0, PT, R121, 0x9, PT ;  /* 0x000000097900780c */ /* 0x000fe20003f06270 */
[----:B------:R-:W-:Y:S01]  /*2570*/  FMUL.FTZ R221, R156, UR18 ;  /* 0x000000129cdd7c20 */ /* 0x000fe20008410000 */
[----:B------:R-:W-:Y:S01]  /*2580*/  ISETP.GT.OR P4, PT, R120, 0x1, !P4 ;  /* 0x000000017800780c */ /* 0x000fe20006784670 */
[----:B------:R-:W-:Y:S01]  /*2590*/  MUFU.EX2 R225, R225 ;  /* 0x000000e100e17308 */ /* 0x000fe20000000800 */
[----:B------:R-:W-:-:S02]  /*25a0*/  ISETP.GT.OR P5, PT, R223, 0x1, !P5 ;  /* 0x00000001df00780c */ /* 0x000fc40006fa4670 */
[----:B------:R-:W-:Y:S02]  /*25b0*/  ISETP.GE.AND P1, PT, R121, 0x11, PT ;  /* 0x000000117900780c */ /* 0x000fe40003f26270 */
[----:B------:R-:W-:Y:S02]  /*25c0*/  FSEL R233, R8, -INF , !P3 ;  /* 0xff80000008e97808 */ /* 0x000fe40005800000 */
[----:B------:R-:W-:Y:S01]  /*25d0*/  FSEL R226, R7, -INF , !P4 ;  /* 0xff80000007e27808 */ /* 0x000fe20006000000 */
[----:B------:R-:W-:Y:S01]  /*25e0*/  MUFU.TANH R221, R221 ;  /* 0x000000dd00dd7308 */ /* 0x000fe20000002400 */
[----:B------:R-:W-:Y:S01]  /*25f0*/  FSEL R232, R9, -INF , !P5 ;  /* 0xff80000009e87808 */ /* 0x000fe20006800000 */
[----:B------:R-:W-:Y:S01]  /*2600*/  FFMA.FTZ R233, R233, UR19, -R194 ;  /* 0x00000013e9e97c23 */ /* 0x000fe200080108c2 */
[----:B------:R-:W-:Y:S01]  /*2610*/  ISETP.GT.OR P2, PT, R223, 0x8, !P2 ;  /* 0x00000008df00780c */ /* 0x000fe20005744670 */
[--C-:B------:R-:W-:Y:S01]  /*2620*/  FFMA.FTZ R226, R226, UR19, -R195.reuse ;  /* 0x00000013e2e27c23 */ /* 0x100fe200080108c3 */
[----:B------:R-:W-:Y:S01]  /*2630*/  ISETP.GT.OR P0, PT, R120, 0x9, !P0 ;  /* 0x000000097800780c */ /* 0x000fe20004704670 */
[----:B------:R-:W-:Y:S01]  /*2640*/  FFMA.FTZ R232, R232, UR19, -R195 ;  /* 0x00000013e8e87c23 */ /* 0x000fe200080108c3 */
[----:B------:R-:W-:Y:S01]  /*2650*/  ISETP.GT.OR P1, PT, R120, 0x11, !P1 ;  /* 0x000000117800780c */ /* 0x000fe20004f24670 */
[----:B------:R-:W-:Y:S01]  /*2660*/  FMUL.FTZ R195, R153, UR18 ;  /* 0x0000001299c37c20 */ /* 0x000fe20008410000 */
[----:B------:R-:W-:Y:S01]  /*2670*/  R2UR UR8, R237 ;  /* 0x00000000ed0872ca */ /* 0x000fe200000e0000 */
[----:B------:R-:W3:Y:S01]  /*2680*/  MUFU.EX2 R153, R233 ;  /* 0x000000e900997308 */ /* 0x000ee20000000800 */
[----:B------:R-:W-:-:S02]  /*2690*/  ISETP.GE.AND P3, PT, R122, 0x9, PT ;  /* 0x000000097a00780c */ /* 0x000fc40003f66270 */
[----:B------:R-:W-:Y:S02]  /*26a0*/  ISETP.GE.AND P4, PT, R121, 0x10, PT ;  /* 0x000000107900780c */ /* 0x000fe40003f86270 */
[----:B------:R-:W-:Y:S02]  /*26b0*/  ISETP.GE.AND P5, PT, R122, 0x10, PT ;  /* 0x000000107a00780c */ /* 0x000fe40003fa6270 */
[----:B------:R-:W-:Y:S01]  /*26c0*/  FSEL R231, R12, -INF , !P2 ;  /* 0xff8000000ce77808 */ /* 0x000fe20005000000 */
[----:B------:R-:W-:Y:S01]  /*26d0*/  FFMA.FTZ R8, -R8, R8, 1 ;  /* 0x3f80000008087423 */ /* 0x000fe20000010108 */
[----:B------:R-:W-:Y:S01]  /*26e0*/  FSEL R222, R11, -INF , !P0 ;  /* 0xff8000000bde7808 */ /* 0x000fe20004000000 */
[----:B------:R-:W-:Y:S01]  /*26f0*/  MUFU.TANH R195, R195 ;  /* 0x000000c300c37308 */ /* 0x000fe20000002400 */
[----:B------:R-:W-:Y:S01]  /*2700*/  FSEL R219, R15, -INF , !P1 ;  /* 0xff8000000fdb7808 */ /* 0x000fe20004800000 */
[----:B------:R-:W-:Y:S01]  /*2710*/  UIADD3 UR8, UR8, 0x18000, URZ ;  /* 0x0001800008087890 */ /* 0x000fe2000fffe03f */
[----:B------:R-:W-:Y:S01]  /*2720*/  ISETP.GE.AND P2, PT, R122, 0x11, PT ;  /* 0x000000117a00780c */ /* 0x000fe20003f46270 */
[----:B------:R-:W-:Y:S01]  /*2730*/  FFMA.FTZ R231, R231, UR19, -R192 ;  /* 0x00000013e7e77c23 */ /* 0x000fe200080108c0 */
[----:B------:R-:W-:Y:S01]  /*2740*/  ISETP.GT.OR P3, PT, R223, 0x9, !P3 ;  /* 0x00000009df00780c */ /* 0x000fe20005f64670 */
[----:B------:R-:W-:Y:S01]  /*2750*/  USHF.R.U32.HI UR8, URZ, 0x4, UR8 ;  /* 0x000000043f087899 */ /* 0x000fe20008011608 */
[----:B------:R-:W-:Y:S01]  /*2760*/  ISETP.GE.AND P0, PT, R121, 0x18, PT ;  /* 0x000000187900780c */ /* 0x000fe20003f06270 */
[--C-:B------:R-:W-:Y:S01]  /*2770*/  FFMA.FTZ R194, R222, UR19, -R193.reuse ;  /* 0x00000013dec27c23 */ /* 0x100fe200080108c1 */
[----:B------:R-:W-:Y:S01]  /*2780*/  ISETP.GT.OR P4, PT, R120, 0x10, !P4 ;  /* 0x000000107800780c */ /* 0x000fe20006784670 */
[----:B------:R-:W-:Y:S01]  /*2790*/  ULOP3.LUT UR8, UR8, 0x3fff, URZ, 0xc0, !UPT ;  /* 0x00003fff08087892 */ /* 0x000fe2000f8ec03f */
[----:B------:R-:W-:Y:S01]  /*27a0*/  ISETP.GT.OR P5, PT, R223, 0x10, !P5 ;  /* 0x00000010df00780c */ /* 0x000fe20006fa4670 */
[----:B------:R-:W-:Y:S01]  /*27b0*/  FMUL.FTZ R222, R157, UR18 ;  /* 0x000000129dde7c20 */ /* 0x000fe20008410000 */
[----:B------:R-:W-:Y:S01]  /*27c0*/  ISETP.GE.AND P1, PT, R121, 0x20, PT ;  /* 0x000000207900780c */ /* 0x000fe20003f26270 */
[----:B------:R-:W-:Y:S01]  /*27d0*/  ULOP3.LUT UR10, UR8, 0x10000, URZ, 0xfc, !UPT ;  /* 0x00010000080a7892 */ /* 0x000fe2000f8efc3f */
[----:B------:R-:W-:Y:S01]  /*27e0*/  FSEL R220, R13, -INF , !P3 ;  /* 0xff8000000ddc7808 */ /* 0x000fe20005800000 */
[----:B------:R-:W-:Y:S01]  /*27f0*/  MUFU.EX2 R226, R226 ;  /* 0x000000e200e27308 */ /* 0x000fe20000000800 */
[----:B------:R-:W-:Y:S01]  /*2800*/  FSEL R228, R14, -INF , !P4 ;  /* 0xff8000000ee47808 */ /* 0x000fe20006000000 */
[----:B------:R-:W-:Y:S01]  /*2810*/  UIMAD UR10, UR5, 0x300, UR10 ;  /* 0x00000300050a78a4 */ /* 0x000fe2000f8e020a */
[----:B------:R-:W-:Y:S01]  /*2820*/  FSEL R227, R17, -INF , !P5 ;  /* 0xff80000011e37808 */ /* 0x000fe20006800000 */
[----:B------:R-:W-:Y:S01]  /*2830*/  FFMA.FTZ R229, R220, UR19, -R193 ;  /* 0x00000013dce57c23 */ /* 0x000fe200080108c1 */
[----:B------:R-:W-:Y:S01]  /*2840*/  ISETP.GT.OR P2, PT, R223, 0x11, !P2 ;  /* 0x00000011df00780c */ /* 0x000fe20005744670 */
[----:B------:R-:W-:Y:S01]  /*2850*/  UIADD3 UR12, UR10, 0x2, URZ ;  /* 0x000000020a0c7890 */ /* 0x000fe2000fffe03f */
[C---:B------:R-:W-:Y:S01]  /*2860*/  ISETP.GT.OR P0, PT, R120.reuse, 0x18, !P0 ;  /* 0x000000187800780c */ /* 0x040fe20004704670 */
[----:B------:R-:W-:Y:S01]  /*2870*/  FMUL.FTZ R220, R155, UR18 ;  /* 0x000000129bdc7c20 */ /* 0x000fe20008410000 */
[----:B------:R-:W-:Y:S01]  /*2880*/  ISETP.GT.OR P1, PT, R120, 0x20, !P1 ;  /* 0x000000207800780c */ /* 0x000fe20004f24670 */
[----:B------:R4:W3:Y:S01]  /*2890*/  MUFU.EX2 R155, R232 ;  /* 0x000000e8009b7308 */ /* 0x0008e20000000800 */
[----:B------:R-:W-:-:S02]  /*28a0*/  ISETP.GE.AND P3, PT, R122, 0x18, PT ;  /* 0x000000187a00780c */ /* 0x000fc40003f66270 */
[----:B------:R-:W-:Y:S01]  /*28b0*/  ISETP.GE.AND P4, PT, R121, 0x19, PT ;  /* 0x000000197900780c */ /* 0x000fe20003f86270 */
[----:B------:R-:W-:Y:S01]  /*28c0*/  UMOV UR14, UR12 ;  /* 0x0000000c000e7c82 */ /* 0x000fe20008000000 */
[----:B------:R-:W-:Y:S01]  /*28d0*/  ISETP.GE.AND P5, PT, R122, 0x19, PT ;  /* 0x000000197a00780c */ /* 0x000fe20003fa6270 */
[----:B------:R-:W-:Y:S01]  /*28e0*/  UIADD3 UR12, UR10, 0x100, URZ ;  /* 0x000001000a0c7890 */ /* 0x000fe2000fffe03f */
[----:B------:R-:W-:Y:S01]  /*28f0*/  FSEL R218, R18, -INF , !P2 ;  /* 0xff80000012da7808 */ /* 0x000fe20005000000 */
[----:B------:R-:W-:Y:S01]  /*2900*/  FFMA.FTZ R227, R227, UR19, -R190 ;  /* 0x00000013e3e37c23 */ /* 0x000fe200080108be */
[----:B------:R-:W-:Y:S01]  /*2910*/  FSEL R214, R19, -INF , !P0 ;  /* 0xff80000013d67808 */ /* 0x000fe20004000000 */
[----:B----4-:R-:W4:Y:S01]  /*2920*/  LDL R232, [R1] ;  /* 0x0000000001e87983 */ /* 0x010f220000100800 */
[----:B------:R-:W-:Y:S01]  /*2930*/  FSEL R152, R199, -INF , !P1 ;  /* 0xff800000c7987808 */ /* 0x000fe20004800000 */
[----:B------:R-:W-:Y:S01]  /*2940*/  MUFU.EX2 R159, R231 ;  /* 0x000000e7009f7308 */ /* 0x000fe20000000800 */
[----:B------:R-:W-:-:S02]  /*2950*/  ISETP.GE.AND P2, PT, R122, 0x20, PT ;  /* 0x000000207a00780c */ /* 0x000fc40003f46270 */
[----:B------:R-:W-:Y:S02]  /*2960*/  ISETP.GT.OR P3, PT, R223, 0x18, !P3 ;  /* 0x00000018df00780c */ /* 0x000fe40005f64670 */
[----:B------:R-:W-:Y:S02]  /*2970*/  ISETP.GE.AND P0, PT, R121, 0x21, PT ;  /* 0x000000217900780c */ /* 0x000fe40003f06270 */
[----:B------:R-:W-:Y:S01]  /*2980*/  ISETP.GT.OR P4, PT, R120, 0x19, !P4 ;  /* 0x000000197800780c */ /* 0x000fe20006784670 */
[----:B------:R-:W-:Y:S01]  /*2990*/  FFMA.FTZ R219, R219, UR19, -R191 ;  /* 0x00000013dbdb7c23 */ /* 0x000fe200080108bf */
[----:B------:R-:W-:Y:S01]  /*29a0*/  ISETP.GT.OR P5, PT, R223, 0x19, !P5 ;  /* 0x00000019df00780c */ /* 0x000fe20006fa4670 */
[----:B------:R-:W3:Y:S01]  /*29b0*/  MUFU.EX2 R194, R194 ;  /* 0x000000c200c27308 */ /* 0x000ee20000000800 */
[----:B------:R-:W-:Y:S02]  /*29c0*/  ISETP.GE.AND P1, PT, R121, 0x29, PT ;  /* 0x000000297900780c */ /* 0x000fe40003f26270 */
[----:B------:R-:W-:-:S02]  /*29d0*/  FSEL R217, R197, -INF , !P3 ;  /* 0xff800000c5d97808 */ /* 0x000fc40005800000 */
[----:B------:R-:W-:Y:S02]  /*29e0*/  FSEL R215, R196, -INF , !P4 ;  /* 0xff800000c4d77808 */ /* 0x000fe40006000000 */
[----:B------:R-:W-:Y:S01]  /*29f0*/  FSEL R216, R198, -INF , !P5 ;  /* 0xff800000c6d87808 */ /* 0x000fe20006800000 */
[----:B------:R-:W-:Y:S01]  /*2a00*/  MUFU.TANH R222, R222 ;  /* 0x000000de00de7308 */ /* 0x000fe20000002400 */
[----:B------:R-:W-:Y:S02]  /*2a10*/  ISETP.GT.OR P2, PT, R223, 0x20, !P2 ;  /* 0x00000020df00780c */ /* 0x000fe40005744670 */
[C---:B------:R-:W-:Y:S02]  /*2a20*/  ISETP.GT.OR P0, PT, R120.reuse, 0x21, !P0 ;  /* 0x000000217800780c */ /* 0x040fe40004704670 */
[----:B------:R-:W-:Y:S02]  /*2a30*/  ISETP.GT.OR P1, PT, R120, 0x29, !P1 ;  /* 0x000000297800780c */ /* 0x000fe40004f24670 */
[----:B------:R-:W-:Y:S01]  /*2a40*/  ISETP.GE.AND P3, PT, R122, 0x21, PT ;  /* 0x000000217a00780c */ /* 0x000fe20003f66270 */
[----:B------:R-:W-:Y:S01]  /*2a50*/  MUFU.TANH R220, R220 ;  /* 0x000000dc00dc7308 */ /* 0x000fe20000002400 */
[----:B------:R-:W-:-:S02]  /*2a60*/  ISETP.GE.AND P4, PT, R121, 0x28, PT ;  /* 0x000000287900780c */ /* 0x000fc40003f86270 */
[----:B------:R-:W-:Y:S02]  /*2a70*/  ISETP.GE.AND P5, PT, R122, 0x28, PT ;  /* 0x000000287a00780c */ /* 0x000fe40003fa6270 */
[----:B------:R-:W-:Y:S02]  /*2a80*/  FSEL R213, R201, -INF , !P2 ;  /* 0xff800000c9d57808 */ /* 0x000fe40005000000 */
[----:B------:R-:W-:Y:S02]  /*2a90*/  FSEL R154, R200, -INF , !P0 ;  /* 0xff800000c89a7808 */ /* 0x000fe40004000000 */
[----:B--2---:R-:W-:Y:S02]  /*2aa0*/  FSEL R206, R204, -INF , !P1 ;  /* 0xff800000ccce7808 */ /* 0x004fe40004800000 */
[----:B------:R-:W-:Y:S02]  /*2ab0*/  ISETP.GE.AND P2, PT, R122, 0x29, PT ;  /* 0x000000297a00780c */ /* 0x000fe40003f46270 */
[----:B------:R-:W-:-:S02]  /*2ac0*/  ISETP.GT.OR P3, PT, R223, 0x21, !P3 ;  /* 0x00000021df00780c */ /* 0x000fc40005f64670 */
[----:B------:R-:W-:Y:S02]  /*2ad0*/  ISETP.GE.AND P0, PT, R121, 0x30, PT ;  /* 0x000000307900780c */ /* 0x000fe40003f06270 */
[----:B------:R-:W-:Y:S02]  /*2ae0*/  ISETP.GT.OR P4, PT, R120, 0x28, !P4 ;  /* 0x000000287800780c */ /* 0x000fe40006784670 */
[----:B------:R-:W-:Y:S02]  /*2af0*/  ISETP.GT.OR P5, PT, R223, 0x28, !P5 ;  /* 0x00000028df00780c */ /* 0x000fe40006fa4670 */
[----:B------:R-:W-:Y:S02]  /*2b00*/  ISETP.GE.AND P1, PT, R122, 0x30, PT ;  /* 0x000000307a00780c */ /* 0x000fe40003f26270 */
[----:B------:R-:W-:Y:S02]  /*2b10*/  FSEL R212, R202, -INF , !P3 ;  /* 0xff800000cad47808 */ /* 0x000fe40005800000 */
[----:B------:R-:W-:-:S02]  /*2b20*/  FSEL R208, R203, -INF , !P4 ;  /* 0xff800000cbd07808 */ /* 0x000fc40006000000 */
[----:B------:R-:W-:Y:S02]  /*2b30*/  FSEL R211, R205, -INF , !P5 ;  /* 0xff800000cdd37808 */ /* 0x000fe40006800000 */
[C---:B------:R-:W-:Y:S02]  /*2b40*/  ISETP.GT.OR P2, PT, R223.reuse, 0x29, !P2 ;  /* 0x00000029df00780c */ /* 0x040fe40005744670 */
[----:B------:R-:W-:Y:S02]  /*2b50*/  ISETP.GT.OR P0, PT, R120, 0x30, !P0 ;  /* 0x000000307800780c */ /* 0x000fe40004704670 */
[----:B------:R-:W-:Y:S02]  /*2b60*/  ISETP.GT.OR P1, PT, R223, 0x30, !P1 ;  /* 0x00000030df00780c */ /* 0x000fe40004f24670 */
[C---:B------:R-:W-:Y:S02]  /*2b70*/  ISETP.GE.AND P3, PT, R121.reuse, 0x31, PT ;  /* 0x000000317900780c */ /* 0x040fe40003f66270 */
[----:B------:R-:W-:-:S02]  /*2b80*/  ISETP.GE.AND P4, PT, R121, 0x38, PT ;  /* 0x000000387900780c */ /* 0x000fc40003f86270 */
[----:B------:R-:W-:Y:S02]  /*2b90*/  ISETP.GE.AND P5, PT, R121, 0x39, PT ;  /* 0x000000397900780c */ /* 0x000fe40003fa6270 */
[----:B-1----:R-:W-:Y:S02]  /*2ba0*/  FSEL R210, R236, -INF , !P2 ;  /* 0xff800000ecd27808 */ /* 0x002fe40005000000 */
[----:B-----5:R-:W-:Y:S02]  /*2bb0*/  FSEL R207, R235, -INF , !P0 ;  /* 0xff800000ebcf7808 */ /* 0x020fe40004000000 */
[----:B------:R-:W-:Y:S02]  /*2bc0*/  FSEL R209, R234, -INF , !P1 ;  /* 0xff800000ead17808 */ /* 0x000fe40004800000 */
[C---:B------:R-:W-:Y:S02]  /*2bd0*/  ISETP.GE.AND P2, PT, R122.reuse, 0x31, PT ;  /* 0x000000317a00780c */ /* 0x040fe40003f46270 */
[----:B------:R-:W-:-:S02]  /*2be0*/  ISETP.GE.AND P0, PT, R122, 0x38, PT ;  /* 0x000000387a00780c */ /* 0x000fc40003f06270 */
[----:B------:R-:W-:Y:S02]  /*2bf0*/  ISETP.GE.AND P1, PT, R122, 0x39, PT ;  /* 0x000000397a00780c */ /* 0x000fe40003f26270 */
[C---:B------:R-:W-:Y:S02]  /*2c00*/  ISETP.GT.OR P3, PT, R120.reuse, 0x31, !P3 ;  /* 0x000000317800780c */ /* 0x040fe40005f64670 */
[C---:B------:R-:W-:Y:S02]  /*2c10*/  ISETP.GT.OR P4, PT, R120.reuse, 0x38, !P4 ;  /* 0x000000387800780c */ /* 0x040fe40006784670 */
[----:B------:R-:W-:Y:S02]  /*2c20*/  ISETP.GT.OR P5, PT, R120, 0x39, !P5 ;  /* 0x000000397800780c */ /* 0x000fe40006fa4670 */
[----:B------:R-:W-:Y:S01]  /*2c30*/  WARPGROUP.ARRIVE ;  /* 0x00000000000079c5 */ /* 0x000fe20000000000 */
[C---:B------:R-:W-:Y:S02]  /*2c40*/  ISETP.GT.OR P2, PT, R223.reuse, 0x31, !P2 ;  /* 0x00000031df00780c */ /* 0x040fe40005744670 */
[----:B------:R-:W-:-:S02]  /*2c50*/  ISETP.GT.OR P0, PT, R223, 0x38, !P0 ;  /* 0x00000038df00780c */ /* 0x000fc40004704670 */
[----:B------:R-:W-:Y:S01]  /*2c60*/  ISETP.GT.OR P1, PT, R223, 0x39, !P1 ;  /* 0x00000039df00780c */ /* 0x000fe20004f24670 */
[----:B------:R-:W-:Y:S01]  /*2c70*/  HGMMA.64x64x16.F32.BF16 R120, R160, gdesc[UR8], RZ, !UPT, gsb0 ;  /* 0x00e00008a0787df0 */ /* 0x000fe2000c0018ff */
[----:B------:R-:W-:Y:S01]  /*2c80*/  UMOV UR11, 0x80000020 ;  /* 0x80000020000b7882 */ /* 0x000fe20000000000 */
[----:B------:R-:W-:Y:S01]  /*2c90*/  FMUL.FTZ R223, R158, UR18 ;  /* 0x000000129edf7c20 */ /* 0x000fe20008410000 */
[----:B------:R-:W-:Y:S02]  /*2ca0*/  WARPGROUP.DEPBAR.LE gsb0, 0x0 ;  /* 0x00008000000079c5 */ /* 0x000fe40000010000 */
[----:B------:R-:W-:Y:S01]  /*2cb0*/  WARPGROUP.ARRIVE ;  /* 0x00000000000079c5 */ /* 0x000fe20000000000 */
[----:B------:R1:W-:Y:S05]  /*2cc0*/  MUFU.EX2 R158, R230 ;  /* 0x000000e6009e7308 */ /* 0x0003ea0000000800 */
[----:B------:R-:W-:Y:S01]  /*2cd0*/  HGMMA.64x64x16.F32.BF16 R120, R172, gdesc[UR12], R120, gsb0 ;  /* 0x00e0000cac787df0 */ /* 0x000fe20008001878 */
[----:B------:R-:W-:Y:S01]  /*2ce0*/  UMOV UR14, UR12 ;  /* 0x0000000c000e7c82 */ /* 0x000fe20008000000 */
[----:B------:R-:W-:Y:S01]  /*2cf0*/  UMOV UR15, 0x80000020 ;  /* 0x80000020000f7882 */ /* 0x000fe20000000000 */
[----:B------:R-:W-:Y:S01]  /*2d00*/  UIADD3 UR12, UR10, 0x102, URZ ;  /* 0x000001020a0c7890 */ /* 0x000fe2000fffe03f */
[----:B------:R-:W-:Y:S01]  /*2d10*/  FFMA.FTZ R214, R214, UR19, -R188 ;  /* 0x00000013d6d67c23 */ /* 0x000fe200080108bc */
[----:B------:R-:W-:Y:S01]  /*2d20*/  FFMA.FTZ R213, R213, UR19, -R186 ;  /* 0x00000013d5d57c23 */ /* 0x000fe200080108ba */
[--C-:B------:R-:W-:Y:S01]  /*2d30*/  FFMA.FTZ R206, R206, UR19, -R185.reuse ;  /* 0x00000013cece7c23 */ /* 0x100fe200080108b9 */
[----:B------:R-:W-:Y:S01]  /*2d40*/  FFMA.FTZ R210, R210, UR19, -R185 ;  /* 0x00000013d2d27c23 */ /* 0x000fe200080108b9 */
[----:B------:R-:W-:Y:S01]  /*2d50*/  MUFU.TANH R223, R223 ;  /* 0x000000df00df7308 */ /* 0x000fe20000002400 */
[----:B------:R-:W-:-:S02]  /*2d60*/  WARPGROUP.DEPBAR.LE gsb0, 0x0 ;  /* 0x00008000000079c5 */ /* 0x000fc40000010000 */
[----:B------:R-:W-:-:S06]  /*2d70*/  WARPGROUP.ARRIVE ;  /* 0x00000000000079c5 */ /* 0x000fcc0000000000 */
[----:B------:R-:W-:Y:S01]  /*2d80*/  HGMMA.64x64x16.F32.BF16 R120, R164, gdesc[UR12], R120, gsb0 ;  /* 0x00e0000ca4787df0 */ /* 0x000fe20008001878 */
[----:B------:R-:W-:Y:S01]  /*2d90*/  UMOV UR14, UR12 ;  /* 0x0000000c000e7c82 */ /* 0x000fe20008000000 */
[----:B------:R-:W-:Y:S01]  /*2da0*/  UMOV UR15, 0x80000020 ;  /* 0x80000020000f7882 */ /* 0x000fe20000000000 */
[----:B------:R-:W-:Y:S02]  /*2db0*/  UIADD3 UR12, UR10, 0x200, URZ ;  /* 0x000002000a0c7890 */ /* 0x000fe4000fffe03f */
[----:B------:R-:W-:Y:S01]  /*2dc0*/  UIADD3 UR10, UR10, 0x202, URZ ;  /* 0x000002020a0a7890 */ /* 0x000fe2000fffe03f */
[----:B------:R-:W-:Y:S02]  /*2dd0*/  WARPGROUP.DEPBAR.LE gsb0, 0x0 ;  /* 0x00008000000079c5 */ /* 0x000fe40000010000 */
[----:B------:R-:W-:-:S06]  /*2de0*/  WARPGROUP.ARRIVE ;  /* 0x00000000000079c5 */ /* 0x000fcc0000000000 */
[----:B------:R-:W-:Y:S01]  /*2df0*/  HGMMA.64x64x16.F32.BF16 R120, R176, gdesc[UR12], R120, gsb0 ;  /* 0x00e0000cb0787df0 */ /* 0x000fe20008001878 */
[----:B------:R-:W-:Y:S01]  /*2e00*/  UMOV UR14, UR12 ;  /* 0x0000000c000e7c82 */ /* 0x000fe20008000000 */
[----:B------:R-:W-:Y:S01]  /*2e10*/  UMOV UR15, 0x80000020 ;  /* 0x80000020000f7882 */ /* 0x000fe20000000000 */
[----:B------:R-:W-:Y:S02]  /*2e20*/  WARPGROUP.DEPBAR.LE gsb0, 0x0 ;  /* 0x00008000000079c5 */ /* 0x000fe40000010000 */
[----:B------:R-:W-:-:S06]  /*2e30*/  WARPGROUP.ARRIVE ;  /* 0x00000000000079c5 */ /* 0x000fcc0000000000 */
[----:B------:R-:W-:Y:S03]  /*2e40*/  HGMMA.64x64x16.F32.BF16 R120, R168, gdesc[UR12], R120, gsb0 ;  /* 0x00e0000ca8787df0 */ /* 0x000fe60008001878 */
[----:B------:R-:W-:Y:S02]  /*2e50*/  WARPGROUP.DEPBAR.LE gsb0, 0x0 ;  /* 0x00008000000079c5 */ /* 0x000fe40000010000 */
[----:B------:R-:W-:-:S06]  /*2e60*/  WARPGROUP.ARRIVE ;  /* 0x00000000000079c5 */ /* 0x000fcc0000000000 */
[----:B------:R-:W-:Y:S01]  /*2e70*/  HGMMA.64x64x16.F32.BF16 R120, R180, gdesc[UR8], R120, gsb0 ;  /* 0x00e00008b4787df0 */ /* 0x000fe20008001878 */
[----:B------:R-:W-:Y:S02]  /*2e80*/  FFMA.FTZ R188, R217, UR19, -R188 ;  /* 0x00000013d9bc7c23 */ /* 0x000fe400080108bc */
[----:B------:R-:W-:Y:S02]  /*2e90*/  WARPGROUP.DEPBAR.LE gsb0, 0x0 ;  /* 0x00008000000079c5 */ /* 0x000fe40000010000 */
[----:B------:R-:W1:Y:S04]  /*2ea0*/  LDS.64 R192, [R5+0x1e200] ;  /* 0x01e2000005c07984 */ /* 0x000e680000000a00 */
[----:B------:R-:W2:Y:S01]  /*2eb0*/  LDS.64 R156, [R5+0x1e220] ;  /* 0x01e22000059c7984 */ /* 0x000ea20000000a00 */
[--C-:B-1----:R-:W-:Y:S01]  /*2ec0*/  FADD.FTZ R230, R120, -R192.reuse ;  /* 0x800000c078e67221 */ /* 0x102fe20000010000 */
[----:B------:R-:W-:Y:S01]  /*2ed0*/  FADD.FTZ R192, R122, -R192 ;  /* 0x800000c07ac07221 */ /* 0x000fe20000010000 */
[----:B------:R-:W-:Y:S01]  /*2ee0*/  FFMA.FTZ R122, R228, UR19, -R190 ;  /* 0x00000013e47a7c23 */ /* 0x000fe200080108be */
[----:B------:R-:W-:Y:S01]  /*2ef0*/  FFMA.FTZ R190, -R6, R6, 1 ;  /* 0x3f80000006be7423 */ /* 0x000fe20000010106 */
[--C-:B------:R-:W-:Y:S01]  /*2f00*/  FADD.FTZ R6, R123, -R193.reuse ;  /* 0x800000c17b067221 */ /* 0x100fe20000010000 */
[----:B---3--:R-:W-:Y:S01]  /*2f10*/  FMUL.FTZ R123, R153, R192 ;  /* 0x000000c0997b7220 */ /* 0x008fe20000410000 */
[----:B------:R-:W-:Y:S01]  /*2f20*/  FADD.FTZ R231, R121, -R193 ;  /* 0x800000c179e77221 */ /* 0x000fe20000010000 */
[----:B------:R-:W-:Y:S01]  /*2f30*/  FFMA.FTZ R193, -R9, R9, 1 ;  /* 0x3f80000009c17423 */ /* 0x000fe20000010109 */
[----:B------:R-:W-:Y:S01]  /*2f40*/  FMUL.FTZ R6, R155, R6 ;  /* 0x000000069b067220 */ /* 0x000fe20000410000 */
[----:B------:R-:W-:Y:S01]  /*2f50*/  FMUL.FTZ R192, R8, R123 ;  /* 0x0000007b08c07220 */ /* 0x000fe20000410000 */
[----:B------:R-:W-:Y:S01]  /*2f60*/  FFMA.FTZ R123, R218, UR19, -R191 ;  /* 0x00000013da7b7c23 */ /* 0x000fe200080108bf */
[----:B------:R-:W-:Y:S01]  /*2f70*/  FFMA.FTZ R191, -R7, R7, 1 ;  /* 0x3f80000007bf7423 */ /* 0x000fe20000010107 */
[----:B------:R-:W-:-:S02]  /*2f80*/  FMUL.FTZ R193, R193, R6 ;  /* 0x00000006c1c17220 */ /* 0x000fc40000410000 */
[----:B------:R-:W1:Y:S01]  /*2f90*/  LDS.64 R6, [R5+0x1e240] ;  /* 0x01e2400005067984 */ /* 0x000e620000000a00 */
[----:B--2---:R-:W-:Y:S01]  /*2fa0*/  FADD.FTZ R217, R125, -R157 ;  /* 0x8000009d7dd97221 */ /* 0x004fe20000010000 */
[----:B------:R2:W-:Y:S01]  /*2fb0*/  MUFU.EX2 R9, R214 ;  /* 0x000000d600097308 */ /* 0x0005e20000000800 */
[----:B------:R-:W-:Y:S01]  /*2fc0*/  FFMA.FTZ R125, R215, UR19, -R189 ;  /* 0x00000013d77d7c23 */ /* 0x000fe200080108bd */
[----:B------:R-:W-:Y:S01]  /*2fd0*/  FFMA.FTZ R215, -R11, R11, 1 ;  /* 0x3f8000000bd77423 */ /* 0x000fe2000001010b */
[----:B--2---:R-:W-:Y:S01]  /*2fe0*/  FFMA.FTZ R214, -R10, R10, 1 ;  /* 0x3f8000000ad67423 */ /* 0x004fe2000001010a */
[----:B------:R-:W-:-:S04]  /*2ff0*/  FMUL.FTZ R10, R194, R217 ;  /* 0x000000d9c20a7220 */ /* 0x000fc80000410000 */
[----:B------:R-:W2:Y:S01]  /*3000*/  MUFU.EX2 R120, R229 ;  /* 0x000000e500787308 */ /* 0x000ea20000000800 */
[----:B------:R-:W-:Y:S02]  /*3010*/  FMUL.FTZ R215, R215, R10 ;  /* 0x0000000ad7d77220 */ /* 0x000fe40000410000 */
[----:B------:R-:W3:Y:S01]  /*3020*/  LDS.64 R10, [R5+0x1e260] ;  /* 0x01e26000050a7984 */ /* 0x000ee20000000a00 */
[----:B------:R-:W-:-:S04]  /*3030*/  FADD.FTZ R126, R126, -R156 ;  /* 0x8000009c7e7e7221 */ /* 0x000fc80000010000 */
[----:B------:R-:W5:Y:S01]  /*3040*/  MUFU.EX2 R121, R227 ;  /* 0x000000e300797308 */ /* 0x000f620000000800 */
[----:B------:R-:W-:Y:S01]  /*3050*/  FADD.FTZ R127, R127, -R157 ;  /* 0x8000009d7f7f7221 */ /* 0x000fe20000010000 */
[----:B------:R-:W-:Y:S01]  /*3060*/  FFMA.FTZ R157, -R12, R12, 1 ;  /* 0x3f8000000c9d7423 */ /* 0x000fe2000001010c */
[----:B------:R-:W-:-:S05]  /*3070*/  FMUL.FTZ R126, R159, R126 ;  /* 0x0000007e9f7e7220 */ /* 0x000fca0000410000 */
[----:B------:R-:W5:Y:S01]  /*3080*/  MUFU.EX2 R122, R122 ;  /* 0x0000007a007a7308 */ /* 0x000f620000000800 */
[----:B------:R-:W-:Y:S01]  /*3090*/  FMUL.FTZ R157, R157, R126 ;  /* 0x0000007e9d9d7220 */ /* 0x000fe20000410000 */
[----:B------:R-:W-:Y:S01]  /*30a0*/  FFMA.FTZ R126, R152, UR19, -R186 ;  /* 0x00000013987e7c23 */ /* 0x000fe200080108ba */
[----:B------:R-:W-:Y:S01]  /*30b0*/  FFMA.FTZ R186, -R13, R13, 1 ;  /* 0x3f8000000dba7423 */ /* 0x000fe2000001010d */
[----:B--2---:R-:W-:Y:S01]  /*30c0*/  FMUL.FTZ R127, R120, R127 ;  /* 0x0000007f787f7220 */ /* 0x004fe20000410000 */
[--C-:B------:R-:W-:Y:S01]  /*30d0*/  FFMA.FTZ R208, R208, UR19, -R184.reuse ;  /* 0x00000013d0d07c23 */ /* 0x100fe200080108b8 */
[----:B------:R-:W-:Y:S01]  /*30e0*/  FFMA.FTZ R211, R211, UR19, -R184 ;  /* 0x00000013d3d37c23 */ /* 0x000fe200080108b8 */
[--C-:B-1----:R-:W-:Y:S01]  /*30f0*/  FADD.FTZ R185, R128, -R6.reuse ;  /* 0x8000000680b97221 */ /* 0x102fe20000010000 */
[----:B------:R-:W-:Y:S01]  /*3100*/  FADD.FTZ R6, R130, -R6 ;  /* 0x8000000682067221 */ /* 0x000fe20000010000 */
[----:B------:R-:W-:Y:S01]  /*3110*/  FMUL.FTZ R186, R186, R127 ;  /* 0x0000007fbaba7220 */ /* 0x000fe20000410000 */
[----:B------:R1:W2:Y:S01]  /*3120*/  MUFU.EX2 R8, R219 ;  /* 0x000000db00087308 */ /* 0x0002a20000000800 */
[--C-:B------:R-:W-:Y:S01]  /*3130*/  FFMA.FTZ R127, R154, UR19, -R187.reuse ;  /* 0x000000139a7f7c23 */ /* 0x100fe200080108bb */
[----:B------:R-:W-:Y:S01]  /*3140*/  FFMA.FTZ R152, R212, UR19, -R187 ;  /* 0x00000013d4987c23 */ /* 0x000fe200080108bb */
[----:B------:R-:W-:Y:S01]  /*3150*/  FFMA.FTZ R184, -R14, R14, 1 ;  /* 0x3f8000000eb87423 */ /* 0x000fe2000001010e */
[--C-:B------:R-:W-:Y:S01]  /*3160*/  FADD.FTZ R187, R129, -R7.reuse ;  /* 0x8000000781bb7221 */ /* 0x100fe20000010000 */
[----:B------:R-:W-:Y:S01]  /*3170*/  FADD.FTZ R154, R131, -R7 ;  /* 0x80000007839a7221 */ /* 0x000fe20000010000 */
[----:B-----5:R-:W-:-:S02]  /*3180*/  FMUL.FTZ R14, R121, R6 ;  /* 0x00000006790e7220 */ /* 0x020fc40000410000 */
[----:B------:R-:W5:Y:S01]  /*3190*/  MUFU.EX2 R123, R123 ;  /* 0x0000007b007b7308 */ /* 0x000f620000000800 */
[----:B------:R-:W4:Y:S01]  /*31a0*/  LDS.64 R6, [R5+0x1e280] ;  /* 0x01e2800005067984 */ /* 0x000f220000000a00 */
[----:B-1----:R-:W-:Y:S01]  /*31b0*/  FADD.FTZ R219, R124, -R156 ;  /* 0x8000009c7cdb7221 */ /* 0x002fe20000010000 */
[----:B------:R-:W-:-:S05]  /*31c0*/  FMUL.FTZ R185, R122, R185 ;  /* 0x000000b97ab97220 */ /* 0x000fca0000410000 */
[----:B------:R-:W1:Y:S01]  /*31d0*/  MUFU.EX2 R124, R188 ;  /* 0x000000bc007c7308 */ /* 0x000e620000000800 */
[----:B------:R-:W-:Y:S01]  /*31e0*/  FMUL.FTZ R184, R184, R185 ;  /* 0x000000b9b8b87220 */ /* 0x000fe20000410000 */
[----:B------:R-:W-:Y:S01]  /*31f0*/  FFMA.FTZ R185, -R17, R17, 1 ;  /* 0x3f80000011b97423 */ /* 0x000fe20000010111 */
[----:B------:R-:W-:Y:S01]  /*3200*/  FFMA.FTZ R129, -R15, R15, 1 ;  /* 0x3f8000000f817423 */ /* 0x000fe2000001010f */
[----:B------:R-:W-:Y:S01]  /*3210*/  FFMA.FTZ R216, R216, UR19, -R189 ;  /* 0x00000013d8d87c23 */ /* 0x000fe200080108bd */
[----:B------:R-:W-:Y:S02]  /*3220*/  FSEL R131, R221, -INF , !P4 ;  /* 0xff800000dd837808 */ /* 0x000fe40006000000 */
[----:B------:R-:W-:Y:S01]  /*3230*/  FSEL R15, R223, -INF , !P0 ;  /* 0xff800000df0f7808 */ /* 0x000fe20004000000 */
[----:B------:R-:W1:Y:S01]  /*3240*/  MUFU.EX2 R125, R125 ;  /* 0x0000007d007d7308 */ /* 0x000e620000000800 */
[----:B------:R-:W-:Y:S01]  /*3250*/  FMUL.FTZ R185, R185, R14 ;  /* 0x0000000eb9b97220 */ /* 0x000fe20000410000 */
[----:B--2---:R-:W-:Y:S01]  /*3260*/  FMUL.FTZ R14, R8, R187 ;  /* 0x000000bb080e7220 */ /* 0x004fe20000410000 */
[----:B-----5:R-:W-:Y:S01]  /*3270*/  FMUL.FTZ R187, R123, R154 ;  /* 0x0000009a7bbb7220 */ /* 0x020fe20000410000 */
[--C-:B------:R-:W-:Y:S01]  /*3280*/  FFMA.FTZ R131, R131, UR19, -R20.reuse ;  /* 0x0000001383837c23 */ /* 0x100fe20008010814 */
[----:B------:R-:W-:Y:S01]  /*3290*/  FFMA.FTZ R154, R15, UR19, -R20 ;  /* 0x000000130f9a7c23 */ /* 0x000fe20008010814 */
[----:B------:R-:W-:-:S02]  /*32a0*/  FFMA.FTZ R130, -R18, R18, 1 ;  /* 0x3f80000012827423 */ /* 0x000fc40000010112 */
[----:B------:R-:W2:Y:S01]  /*32b0*/  MUFU.EX2 R12, R216 ;  /* 0x000000d8000c7308 */ /* 0x000ea20000000800 */
[----:B------:R-:W-:Y:S01]  /*32c0*/  FSEL R20, R222, -INF , !P5 ;  /* 0xff800000de147808 */ /* 0x000fe20006800000 */
[----:B---3--:R-:W-:Y:S01]  /*32d0*/  FADD.FTZ R189, R134, -R10 ;  /* 0x8000000a86bd7221 */ /* 0x008fe20000010000 */
[--C-:B------:R-:W-:Y:S01]  /*32e0*/  FFMA.FTZ R207, R207, UR19, -R22.reuse ;  /* 0x00000013cfcf7c23 */ /* 0x100fe20008010816 */
[----:B------:R-:W-:Y:S01]  /*32f0*/  FFMA.FTZ R209, R209, UR19, -R22 ;  /* 0x00000013d1d17c23 */ /* 0x000fe20008010816 */
[----:B------:R-:W-:Y:S01]  /*3300*/  FMUL.FTZ R130, R130, R187 ;  /* 0x000000bb82827220 */ /* 0x000fe20000410000 */
[----:B------:R-:W-:Y:S02]  /*3310*/  FSEL R156, R224, -INF , !P1 ;  /* 0xff800000e09c7808 */ /* 0x000fe40004800000 */
[----:B------:R3:W-:Y:S01]  /*3320*/  MUFU.EX2 R22, R208 ;  /* 0x000000d000167308 */ /* 0x0007e20000000800 */
[----:B------:R-:W-:Y:S01]  /*3330*/  FFMA.FTZ R134, R20, UR19, -R21 ;  /* 0x0000001314867c23 */ /* 0x000fe20008010815 */
[----:B------:R-:W-:Y:S01]  /*3340*/  FFMA.FTZ R187, -R197, R197, 1 ;  /* 0x3f800000c5bb7423 */ /* 0x000fe200000101c5 */
[----:B------:R-:W-:Y:S01]  /*3350*/  FMUL.FTZ R129, R129, R14 ;  /* 0x0000000e81817220 */ /* 0x000fe20000410000 */
[----:B------:R-:W-:Y:S01]  /*3360*/  FADD.FTZ R20, R133, -R11 ;  /* 0x8000000b85147221 */ /* 0x000fe20000010000 */
[----:B------:R-:W5:Y:S01]  /*3370*/  LDS.64 R14, [R5+0x1e2a0] ;  /* 0x01e2a000050e7984 */ /* 0x000f620000000a00 */
[----:B---3--:R-:W-:Y:S01]  /*3380*/  FADD.FTZ R208, R132, -R10 ;  /* 0x8000000a84d07221 */ /* 0x008fe20000010000 */
[----:B-1----:R-:W-:Y:S01]  /*3390*/  FMUL.FTZ R10, R124, R189 ;  /* 0x000000bd7c0a7220 */ /* 0x002fe20000410000 */
[----:B------:R-:W-:Y:S01]  /*33a0*/  FFMA.FTZ R156, R156, UR19, -R21 ;  /* 0x000000139c9c7c23 */ /* 0x000fe20008010815 */
[----:B------:R-:W1:Y:S01]  /*33b0*/  MUFU.EX2 R126, R126 ;  /* 0x0000007e007e7308 */ /* 0x000e620000000800 */
[----:B------:R-:W-:Y:S01]  /*33c0*/  FFMA.FTZ R132, -R19, R19, 1 ;  /* 0x3f80000013847423 */ /* 0x000fe20000010113 */
[----:B------:R-:W-:Y:S01]  /*33d0*/  FMUL.FTZ R187, R187, R10 ;  /* 0x0000000abbbb7220 */ /* 0x000fe20000410000 */
[----:B------:R-:W-:Y:S01]  /*33e0*/  FMUL.FTZ R21, R9, R208 ;  /* 0x000000d009157220 */ /* 0x000fe20000410000 */
[----:B------:R-:W-:Y:S01]  /*33f0*/  FADD.FTZ R11, R135, -R11 ;  /* 0x8000000b870b7221 */ /* 0x000fe20000010000 */
[----:B------:R-:W-:Y:S01]  /*3400*/  FMUL.FTZ R10, R125, R20 ;  /* 0x000000147d0a7220 */ /* 0x000fe20000410000 */
[----:B------:R-:W-:-:S02]  /*3410*/  FFMA.FTZ R133, -R196, R196, 1 ;  /* 0x3f800000c4857423 */ /* 0x000fc400000101c4 */
[----:B------:R-:W3:Y:S01]  /*3420*/  MUFU.EX2 R13, R213 ;  /* 0x000000d5000d7308 */ /* 0x000ee20000000800 */
[----:B------:R-:W-:Y:S01]  /*3430*/  FMUL.FTZ R132, R132, R21 ;  /* 0x0000001584847220 */ /* 0x000fe20000410000 */
[----:B------:R-:W-:Y:S01]  /*3440*/  FSEL R128, R195, -INF , !P3 ;  /* 0xff800000c3807808 */ /* 0x000fe20005800000 */
[----:B--2---:R-:W-:Y:S01]  /*3450*/  FMUL.FTZ R21, R12, R11 ;  /* 0x0000000b0c157220 */ /* 0x004fe20000410000 */
[----:B------:R-:W-:-:S04]  /*3460*/  FSEL R188, R220, -INF , !P2 ;  /* 0xff800000dcbc7808 */ /* 0x000fc80005000000 */
[----:B------:R-:W2:Y:S01]  /*3470*/  MUFU.EX2 R152, R152 ;  /* 0x0000009800987308 */ /* 0x000ea20000000800 */
[----:B------:R-:W-:Y:S02]  /*3480*/  FMUL.FTZ R133, R133, R10 ;  /* 0x0000000a85857220 */ /* 0x000fe40000410000 */
[----:B------:R-:W5:Y:S01]  /*3490*/  LDS.64 R10, [R5+0x1e2c0] ;  /* 0x01e2c000050a7984 */ /* 0x000f620000000a00 */
[--C-:B------:R-:W-:Y:S01]  /*34a0*/  FFMA.FTZ R128, R128, UR19, -R23.reuse ;  /* 0x0000001380807c23 */ /* 0x100fe20008010817 */
[----:B------:R-:W-:Y:S01]  /*34b0*/  FFMA.FTZ R188, R188, UR19, -R23 ;  /* 0x00000013bcbc7c23 */ /* 0x000fe20008010817 */
[--C-:B----4-:R-:W-:Y:S02]  /*34c0*/  FADD.FTZ R189, R136, -R6.reuse ;  /* 0x8000000688bd7221 */ /* 0x110fe40000010000 */
[----:B------:R4:W-:Y:S01]  /*34d0*/  MUFU.EX2 R23, R206 ;  /* 0x000000ce00177308 */ /* 0x0009e20000000800 */
[----:B------:R-:W-:Y:S01]  /*34e0*/  FFMA.FTZ R198, -R198, R198, 1 ;  /* 0x3f800000c6c67423 */ /* 0x000fe200000101c6 */
[----:B------:R-:W-:Y:S01]  /*34f0*/  FADD.FTZ R6, R138, -R6 ;  /* 0x800000068a067221 */ /* 0x000fe20000010000 */
[----:B-1----:R-:W-:Y:S01]  /*3500*/  FMUL.FTZ R196, R126, R189 ;  /* 0x000000bd7ec47220 */ /* 0x002fe20000410000 */
[--C-:B----4-:R-:W-:Y:S01]  /*3510*/  FADD.FTZ R206, R137, -R7.reuse ;  /* 0x8000000789ce7221 */ /* 0x110fe20000010000 */
[----:B------:R-:W-:-:S03]  /*3520*/  FADD.FTZ R7, R139, -R7 ;  /* 0x800000078b077221 */ /* 0x000fc60000010000 */
[----:B------:R-:W1:Y:S01]  /*3530*/  MUFU.EX2 R127, R127 ;  /* 0x0000007f007f7308 */ /* 0x000e620000000800 */
[----:B------:R-:W-:Y:S01]  /*3540*/  FMUL.FTZ R136, R198, R21 ;  /* 0x00000015c6887220 */ /* 0x000fe20000410000 */
[----:B---3--:R-:W-:Y:S01]  /*3550*/  FMUL.FTZ R198, R13, R6 ;  /* 0x000000060dc67220 */ /* 0x008fe20000410000 */
[----:B--2---:R-:W-:Y:S02]  /*3560*/  FMUL.FTZ R189, R152, R7 ;  /* 0x0000000798bd7220 */ /* 0x004fe40000410000 */
[----:B------:R2:W3:Y:S01]  /*3570*/  LDS.64 R6, [R5+0x1e2e0] ;  /* 0x01e2e00005067984 */ /* 0x0004e20000000a00 */
[----:B------:R-:W-:Y:S02]  /*3580*/  FFMA.FTZ R138, -R200, R200, 1 ;  /* 0x3f800000c88a7423 */ /* 0x000fe400000101c8 */
[----:B------:R-:W4:Y:S01]  /*3590*/  MUFU.EX2 R17, R211 ;  /* 0x000000d300117308 */ /* 0x000f220000000800 */
[----:B------:R-:W-:Y:S01]  /*35a0*/  FFMA.FTZ R137, -R201, R201, 1 ;  /* 0x3f800000c9897423 */ /* 0x000fe200000101c9 */
[----:B-1----:R-:W-:-:S06]  /*35b0*/  FMUL.FTZ R139, R127, R206 ;  /* 0x000000ce7f8b7220 */ /* 0x002fcc0000410000 */
[----:B------:R1:W3:Y:S01]  /*35c0*/  MUFU.EX2 R21, R188 ;  /* 0x000000bc00157308 */ /* 0x0002e20000000800 */
[----:B------:R-:W-:Y:S01]  /*35d0*/  FMUL.FTZ R138, R138, R139 ;  /* 0x0000008b8a8a7220 */ /* 0x000fe20000410000 */
[--C-:B-----5:R-:W-:Y:S01]  /*35e0*/  FADD.FTZ R139, R140, -R14.reuse ;  /* 0x8000000e8c8b7221 */ /* 0x120fe20000010000 */
[----:B------:R-:W-:Y:S01]  /*35f0*/  FMUL.FTZ R137, R137, R198 ;  /* 0x000000c689897220 */ /* 0x000fe20000410000 */
[----:B------:R-:W-:-:S04]  /*3600*/  FADD.FTZ R198, R142, -R14 ;  /* 0x8000000e8ec67221 */ /* 0x000fc80000010000 */
[----:B------:R-:W5:Y:S01]  /*3610*/  MUFU.EX2 R128, R128 ;  /* 0x0000008000807308 */ /* 0x000f620000000800 */
[----:B------:R-:W-:Y:S01]  /*3620*/  FFMA.FTZ R203, -R203, R203, 1 ;  /* 0x3f800000cbcb7423 */ /* 0x000fe200000101cb */
[----:B------:R-:W-:Y:S01]  /*3630*/  FMUL.FTZ R142, R22, R139 ;  /* 0x0000008b168e7220 */ /* 0x000fe20000410000 */
[----:B-1----:R-:W-:Y:S01]  /*3640*/  FADD.FTZ R188, R141, -R15 ;  /* 0x8000000f8dbc7221 */ /* 0x002fe20000010000 */
[--C-:B------:R-:W-:Y:S02]  /*3650*/  FADD.FTZ R145, R145, -R11.reuse ;  /* 0x8000000b91917221 */ /* 0x100fe40000010000 */
[----:B--2---:R-:W-:Y:S01]  /*3660*/  FMUL.FTZ R5, R203, R142 ;  /* 0x0000008ecb057220 */ /* 0x004fe20000410000 */
[----:B------:R-:W-:Y:S01]  /*3670*/  FADD.FTZ R142, R147, -R11 ;  /* 0x8000000b938e7221 */ /* 0x000fe20000010000 */
[----:B------:R-:W1:Y:S01]  /*3680*/  MUFU.EX2 R154, R154 ;  /* 0x0000009a009a7308 */ /* 0x000e620000000800 */
[----:B------:R-:W-:Y:S01]  /*3690*/  FFMA.FTZ R14, -R205, R205, 1 ;  /* 0x3f800000cd0e7423 */ /* 0x000fe200000101cd */
[----:B------:R-:W-:Y:S01]  /*36a0*/  FFMA.FTZ R140, -R204, R204, 1 ;  /* 0x3f800000cc8c7423 */ /* 0x000fe200000101cc */
[----:B----4-:R-:W-:Y:S01]  /*36b0*/  FMUL.FTZ R139, R17, R198 ;  /* 0x000000c6118b7220 */ /* 0x010fe20000410000 */
[----:B------:R-:W-:-:S04]  /*36c0*/  FMUL.FTZ R141, R23, R188 ;  /* 0x000000bc178d7220 */ /* 0x000fc80000410000 */
[----:B------:R-:W2:Y:S01]  /*36d0*/  MUFU.EX2 R11, R156 ;  /* 0x0000009c000b7308 */ /* 0x000ea20000000800 */
[----:B------:R-:W-:Y:S01]  /*36e0*/  FMUL.FTZ R14, R14, R139 ;  /* 0x0000008b0e0e7220 */ /* 0x000fe20000410000 */
[----:B------:R-:W-:Y:S01]  /*36f0*/  FMUL.FTZ R140, R140, R141 ;  /* 0x0000008d8c8c7220 */ /* 0x000fe20000410000 */
[----:B------:R-:W-:-:S05]  /*3700*/  FADD.FTZ R144, R144, -R10 ;  /* 0x8000000a90907221 */ /* 0x000fca0000010000 */
[----:B------:R-:W4:Y:S01]  /*3710*/  MUFU.EX2 R18, R210 ;  /* 0x000000d200127308 */ /* 0x000f220000000800 */
[----:B------:R-:W-:Y:S01]  /*3720*/  FADD.FTZ R139, R146, -R10 ;  /* 0x8000000a928b7221 */ /* 0x000fe20000010000 */
[----:B------:R-:W-:Y:S01]  /*3730*/  FFMA.FTZ R220, -R220, R220, 1 ;  /* 0x3f800000dcdc7423 */ /* 0x000fe200000101dc */
[----:B---3--:R-:W-:-:S05]  /*3740*/  FMUL.FTZ R141, R21, R142 ;  /* 0x0000008e158d7220 */ /* 0x008fca0000410000 */
[----:B------:R-:W3:Y:S01]  /*3750*/  MUFU.EX2 R19, R207 ;  /* 0x000000cf00137308 */ /* 0x000ee20000000800 */
[----:B------:R-:W-:Y:S01]  /*3760*/  FFMA.FTZ R195, -R195, R195, 1 ;  /* 0x3f800000c3c37423 */ /* 0x000fe200000101c3 */
[----:B-----5:R-:W-:-:S06]  /*3770*/  FMUL.FTZ R10, R128, R145 ;  /* 0x00000091800a7220 */ /* 0x020fcc0000410000 */
[----:B------:R-:W5:Y:S08]  /*3780*/  MUFU.EX2 R20, R209 ;  /* 0x000000d100147308 */ /* 0x000f700000000800 */
[----:B------:R-:W5:Y:S08]  /*3790*/  MUFU.EX2 R131, R131 ;  /* 0x0000008300837308 */ /* 0x000f700000000800 */
[----:B------:R-:W5:Y:S01]  /*37a0*/  MUFU.EX2 R134, R134 ;  /* 0x0000008600867308 */ /* 0x000f620000000800 */
[----:B------:R-:W-:Y:S01]  /*37b0*/  FMUL.FTZ R220, R220, R141 ;  /* 0x0000008ddcdc7220 */ /* 0x000fe20000410000 */
[----:B------:R-:W-:Y:S01]  /*37c0*/  FMUL.FTZ R195, R195, R10 ;  /* 0x0000000ac3c37220 */ /* 0x000fe20000410000 */
[--C-:B------:R-:W-:Y:S01]  /*37d0*/  FADD.FTZ R141, R150, -R6.reuse ;  /* 0x80000006968d7221 */ /* 0x100fe20000010000 */
[----:B------:R-:W-:Y:S01]  /*37e0*/  FADD.FTZ R10, R151, -R7 ;  /* 0x80000007970a7221 */ /* 0x000fe20000010000 */
[----:B------:R-:W-:Y:S01]  /*37f0*/  FFMA.FTZ R135, -R199, R199, 1 ;  /* 0x3f800000c7877423 */ /* 0x000fe200000101c7 */
[----:B------:R-:W-:Y:S01]  /*3800*/  FADD.FTZ R143, R143, -R15 ;  /* 0x8000000f8f8f7221 */ /* 0x000fe20000010000 */
[----:B------:R-:W-:Y:S01]  /*3810*/  FADD.FTZ R148, R148, -R6 ;  /* 0x8000000694947221 */ /* 0x000fe20000010000 */
[----:B------:R-:W-:Y:S01]  /*3820*/  FMUL.FTZ R233, R225, R230 ;  /* 0x000000e6e1e97220 */ /* 0x000fe20000410000 */
[----:B------:R-:W-:Y:S01]  /*3830*/  FMUL.FTZ R218, R226, R231 ;  /* 0x000000e7e2da7220 */ /* 0x000fe20000410000 */
[----:B------:R-:W-:Y:S01]  /*3840*/  FADD.FTZ R149, R149, -R7 ;  /* 0x8000000795957221 */ /* 0x000fe20000010000 */
[----:B-1----:R-:W-:Y:S01]  /*3850*/  FMUL.FTZ R6, R154, R141 ;  /* 0x0000008d9a067220 */ /* 0x002fe20000410000 */
[----:B------:R-:W-:Y:S01]  /*3860*/  FMUL.FTZ R219, R158, R219 ;  /* 0x000000db9edb7220 */ /* 0x000fe20000410000 */
[----:B--2---:R-:W-:Y:S01]  /*3870*/  FMUL.FTZ R141, R11, R10 ;  /* 0x0000000a0b8d7220 */ /* 0x004fe20000410000 */
[----:B------:R-:W-:Y:S01]  /*3880*/  FMUL.FTZ R135, R135, R196 ;  /* 0x000000c487877220 */ /* 0x000fe20000410000 */
[----:B------:R-:W-:-:S02]  /*3890*/  IMAD.U32 R10, RZ, RZ, UR5 ;  /* 0x00000005ff0a7e24 */ /* 0x000fc4000f8e00ff */
[----:B------:R-:W-:Y:S01]  /*38a0*/  FFMA.FTZ R196, -R202, R202, 1 ;  /* 0x3f800000cac47423 */ /* 0x000fe200000101ca */
[----:B------:R-:W-:Y:S01]  /*38b0*/  FFMA.FTZ R15, -R236, R236, 1 ;  /* 0x3f800000ec0f7423 */ /* 0x000fe200000101ec */
[----:B----4-:R-:W-:Y:S01]  /*38c0*/  FMUL.FTZ R188, R18, R143 ;  /* 0x0000008f12bc7220 */ /* 0x010fe20000410000 */
[----:B------:R-:W-:Y:S01]  /*38d0*/  FMUL.FTZ R190, R190, R233 ;  /* 0x000000e9bebe7220 */ /* 0x000fe20000410000 */
[----:B------:R-:W-:Y:S01]  /*38e0*/  FMUL.FTZ R191, R191, R218 ;  /* 0x000000dabfbf7220 */ /* 0x000fe20000410000 */
[----:B------:R-:W-:Y:S01]  /*38f0*/  FFMA.FTZ R235, -R235, R235, 1 ;  /* 0x3f800000ebeb7423 */ /* 0x000fe200000101eb */
[----:B------:R-:W-:Y:S01]  /*3900*/  FFMA.FTZ R234, -R234, R234, 1 ;  /* 0x3f800000eaea7423 */ /* 0x000fe200000101ea */
[----:B---3--:R-:W-:Y:S01]  /*3910*/  FMUL.FTZ R144, R19, R144 ;  /* 0x0000009013907220 */ /* 0x008fe20000410000 */
[----:B-----5:R-:W-:Y:S01]  /*3920*/  FMUL.FTZ R139, R20, R139 ;  /* 0x0000008b148b7220 */ /* 0x020fe20000410000 */
[----:B------:R-:W-:Y:S01]  /*3930*/  FFMA.FTZ R221, -R221, R221, 1 ;  /* 0x3f800000dddd7423 */ /* 0x000fe200000101dd */
[----:B------:R-:W-:Y:S01]  /*3940*/  FFMA.FTZ R223, -R223, R223, 1 ;  /* 0x3f800000dfdf7423 */ /* 0x000fe200000101df */
[----:B------:R-:W-:Y:S01]  /*3950*/  FFMA.FTZ R222, -R222, R222, 1 ;  /* 0x3f800000dede7423 */ /* 0x000fe200000101de */
[----:B------:R-:W-:Y:S01]  /*3960*/  FFMA.FTZ R224, -R224, R224, 1 ;  /* 0x3f800000e0e07423 */ /* 0x000fe200000101e0 */
[----:B------:R-:W-:Y:S01]  /*3970*/  FMUL.FTZ R148, R131, R148 ;  /* 0x0000009483947220 */ /* 0x000fe20000410000 */
[----:B------:R-:W-:Y:S01]  /*3980*/  FMUL.FTZ R149, R134, R149 ;  /* 0x0000009586957220 */ /* 0x000fe20000410000 */
[----:B------:R-:W-:Y:S01]  /*3990*/  FMUL.FTZ R214, R214, R219 ;  /* 0x000000dbd6d67220 */ /* 0x000fe20000410000 */
[----:B------:R-:W-:-:S02]  /*39a0*/  IMAD R10, R10, 0x2000, R232 ;  /* 0x000020000a0a7824 */ /* 0x000fc400078e02e8 */
[----:B------:R-:W-:Y:S01]  /*39b0*/  FMUL.FTZ R196, R196, R189 ;  /* 0x000000bdc4c47220 */ /* 0x000fe20000410000 */
[----:B------:R-:W-:Y:S01]  /*39c0*/  FMUL.FTZ R15, R15, R188 ;  /* 0x000000bc0f0f7220 */ /* 0x000fe20000410000 */
[----:B------:R-:W-:Y:S01]  /*39d0*/  FMUL.FTZ R144, R235, R144 ;  /* 0x00000090eb907220 */ /* 0x000fe20000410000 */
[----:B------:R-:W-:Y:S01]  /*39e0*/  FMUL.FTZ R139, R234, R139 ;  /* 0x0000008bea8b7220 */ /* 0x000fe20000410000 */
[----:B------:R-:W-:Y:S01]  /*39f0*/  FMUL.FTZ R146, R221, R148 ;  /* 0x00000094dd927220 */ /* 0x000fe20000410000 */
[----:B------:R-:W-:Y:S01]  /*3a00*/  FMUL.FTZ R6, R223, R6 ;  /* 0x00000006df067220 */ /* 0x000fe20000410000 */
[----:B------:R-:W-:Y:S01]  /*3a10*/  FMUL.FTZ R7, R222, R149 ;  /* 0x00000095de077220 */ /* 0x000fe20000410000 */
[----:B------:R-:W-:Y:S01]  /*3a20*/  FMUL.FTZ R141, R224, R141 ;  /* 0x0000008de08d7220 */ /* 0x000fe20000410000 */
[----:B------:R-:W-:Y:S01]  /*3a30*/  F2FP.BF16.F32.PACK_AB R188, R191, R190 ;  /* 0x000000bebfbc723e */ /* 0x000fe200000010ff */
[----:B------:R-:W-:Y:S01]  /*3a40*/  IMAD R10, R10, 0x2, R237 ;  /* 0x000000020a0a7824 */ /* 0x000fe200078e02ed */
[----:B------:R-:W-:-:S02]  /*3a50*/  F2FP.BF16.F32.PACK_AB R189, R193, R192 ;  /* 0x000000c0c1bd723e */ /* 0x000fc400000010ff */
[----:B------:R-:W-:Y:S02]  /*3a60*/  F2FP.BF16.F32.PACK_AB R190, R215, R214 ;  /* 0x000000d6d7be723e */ /* 0x000fe400000010ff */
[----:B------:R-:W-:Y:S01]  /*3a70*/  F2FP.BF16.F32.PACK_AB R191, R186, R157 ;  /* 0x0000009dbabf723e */ /* 0x000fe200000010ff */
[----:B------:R-:W-:Y:S01]  /*3a80*/  ULOP3.LUT UR8, UR8, 0x1000000, URZ, 0xfc, !UPT ;  /* 0x0100000008087892 */ /* 0x000fe2000f8efc3f */
[----:B------:R-:W-:Y:S02]  /*3a90*/  F2FP.BF16.F32.PACK_AB R184, R129, R184 ;  /* 0x000000b881b8723e */ /* 0x000fe400000010ff */
        /* <DEDUP_REMOVED lines=10> */
[----:B------:R-:W-:Y:S01]  /*3b40*/  F2FP.BF16.F32.PACK_AB R147, R141, R6 ;  /* 0x000000068d93723e */ /* 0x000fe200000010ff */
[----:B------:R1:W-:Y:S01]  /*3b50*/  STSM.16.MT88.4 [R10+0x1e800], R188 ;  /* 0x01e800bc0a007844 */ /* 0x0003e20000004200 */
[----:B------:R-:W-:Y:S01]  /*3b60*/  F2FP.BF16.F32.PACK_AB R156, R226, R225 ;  /* 0x000000e1e29c723e */ /* 0x000fe200000010ff */
[----:B------:R-:W-:Y:S01]  /*3b70*/  UIMAD UR8, UR5, 0x300, UR8 ;  /* 0x00000300050878a4 */ /* 0x000fe2000f8e0208 */
[----:B------:R-:W-:Y:S01]  /*3b80*/  F2FP.BF16.F32.PACK_AB R157, R155, R153 ;  /* 0x000000999b9d723e */ /* 0x000fe200000010ff */
[----:B------:R1:W-:Y:S01]  /*3b90*/  STSM.16.MT88.4 [R10+0x1f000], R184 ;  /* 0x01f000b80a007844 */ /* 0x0003e20000004200 */
[----:B------:R-:W-:Y:S02]  /*3ba0*/  F2FP.BF16.F32.PACK_AB R158, R194, R158 ;  /* 0x0000009ec29e723e */ /* 0x000fe400000010ff */
[----:B------:R-:W-:Y:S01]  /*3bb0*/  F2FP.BF16.F32.PACK_AB R159, R120, R159 ;  /* 0x0000009f789f723e */ /* 0x000fe200000010ff */
[----:B------:R1:W-:Y:S04]  /*3bc0*/  STSM.16.MT88.4 [R10+0x1f800], R148 ;  /* 0x01f800940a007844 */ /* 0x0003e80000004200 */
[----:B------:R1:W-:Y:S01]  /*3bd0*/  STSM.16.MT88.4 [R10+0x20000], R144 ;  /* 0x020000900a007844 */ /* 0x0003e20000004200 */
[----:B------:R-:W-:Y:S01]  /*3be0*/  WARPGROUP.ARRIVE ;  /* 0x00000000000079c5 */ /* 0x000fe20000000000 */
[----:B------:R-:W-:Y:S01]  /*3bf0*/  UMOV UR10, UR8 ;  /* 0x00000008000a7c82 */ /* 0x000fe20008000000 */
[----:B------:R-:W-:-:S04]  /*3c00*/  UMOV UR11, 0x80000020 ;  /* 0x80000020000b7882 */ /* 0x000fc80000000000 */
[----:B------:R-:W-:Y:S01]  /*3c10*/  HGMMA.64x96x16.F32.BF16 R72, R156, gdesc[UR8].tnspB, R72, gsb0 ;  /* 0x416000089c487df0 */ /* 0x000fe20008001848 */
[----:B------:R-:W-:Y:S02]  /*3c20*/  F2FP.BF16.F32.PACK_AB R120, R8, R122 ;  /* 0x0000007a0878723e */ /* 0x000fe400000010ff */
[----:B------:R-:W-:Y:S01]  /*3c30*/  F2FP.BF16.F32.PACK_AB R121, R123, R121 ;  /* 0x000000797b79723e */ /* 0x000fe200000010ff */
[----:B------:R-:W-:Y:S01]  /*3c40*/  UIADD3 UR10, UR8, 0x40, URZ ;  /* 0x00000040080a7890 */ /* 0x000fe2000fffe03f */
[----:B------:R-:W-:Y:S02]  /*3c50*/  F2FP.BF16.F32.PACK_AB R122, R125, R9 ;  /* 0x000000097d7a723e */ /* 0x000fe400000010ff */
[----:B------:R-:W-:Y:S01]  /*3c60*/  F2FP.BF16.F32.PACK_AB R123, R12, R124 ;  /* 0x0000007c0c7b723e */ /* 0x000fe200000010ff */
[----:B------:R-:W-:Y:S01]  /*3c70*/  UMOV UR11, 0x80000020 ;  /* 0x80000020000b7882 */ /* 0x000fe20000000000 */
[----:B------:R-:W-:Y:S02]  /*3c80*/  WARPGROUP.DEPBAR.LE gsb0, 0x0 ;  /* 0x00008000000079c5 */ /* 0x000fe40000010000 */
[----:B------:R-:W-:-:S06]  /*3c90*/  WARPGROUP.ARRIVE ;  /* 0x00000000000079c5 */ /* 0x000fcc0000000000 */
[----:B------:R-:W-:Y:S01]  /*3ca0*/  HGMMA.64x96x16.F32.BF16 R72, R120, gdesc[UR8].tnspB, R72, gsb0 ;  /* 0x4160000878487df0 */ /* 0x000fe20008001848 */
[----:B------:R-:W-:Y:S01]  /*3cb0*/  UIADD3 UR10, UR8, 0x80, URZ ;  /* 0x00000080080a7890 */ /* 0x000fe2000fffe03f */
[----:B------:R-:W-:Y:S01]  /*3cc0*/  UMOV UR11, 0x80000020 ;  /* 0x80000020000b7882 */ /* 0x000fe20000000000 */
[----:B------:R-:W-:Y:S01]  /*3cd0*/  VIADD R129, R237, 0x1e800 ;  /* 0x0001e800ed817836 */ /* 0x000fe20000000000 */
[----:B------:R-:W-:Y:S01]  /*3ce0*/  F2FP.BF16.F32.PACK_AB R130, R134, R131 ;  /* 0x000000838682723e */ /* 0x000fe200000010ff */
[----:B------:R-:W-:Y:S01]  /*3cf0*/  UIADD3 UR12, UR8, 0xc0, URZ ;  /* 0x000000c0080c7890 */ /* 0x000fe2000fffe03f */
[----:B------:R-:W-:Y:S02]  /*3d00*/  F2FP.BF16.F32.PACK_AB R128, R128, R19 ;  /* 0x000000138080723e */ /* 0x000fe400000010ff */
[----:B------:R-:W-:Y:S02]  /*3d10*/  R2UR UR9, R129 ;  /* 0x00000000810972ca */ /* 0x000fe400000e0000 */
[----:B------:R-:W-:-:S02]  /*3d20*/  F2FP.BF16.F32.PACK_AB R129, R21, R20 ;  /* 0x000000141581723e */ /* 0x000fc400000010ff */
[----:B------:R-:W-:Y:S01]  /*3d30*/  F2FP.BF16.F32.PACK_AB R131, R11, R154 ;  /* 0x0000009a0b83723e */ /* 0x000fe200000010ff */
[----:B------:R-:W-:Y:S02]  /*3d40*/  WARPGROUP.DEPBAR.LE gsb0, 0x0 ;  /* 0x00008000000079c5 */ /* 0x000fe40000010000 */
[----:B------:R-:W-:Y:S02]  /*3d50*/  F2FP.BF16.F32.PACK_AB R120, R127, R126 ;  /* 0x0000007e7f78723e */ /* 0x000fe400000010ff */
[----:B------:R-:W-:Y:S02]  /*3d60*/  F2FP.BF16.F32.PACK_AB R121, R152, R13 ;  /* 0x0000000d9879723e */ /* 0x000fe400000010ff */
[----:B------:R-:W-:Y:S02]  /*3d70*/  F2FP.BF16.F32.PACK_AB R122, R23, R22 ;  /* 0x00000016177a723e */ /* 0x000fe400000010ff */
[----:B------:R-:W-:-:S04]  /*3d80*/  F2FP.BF16.F32.PACK_AB R123, R18, R17 ;  /* 0x00000011127b723e */ /* 0x000fc800000010ff */
[----:B------:R-:W-:-:S06]  /*3d90*/  WARPGROUP.ARRIVE ;  /* 0x00000000000079c5 */ /* 0x000fcc0000000000 */
[----:B------:R-:W-:Y:S01]  /*3da0*/  HGMMA.64x96x16.F32.BF16 R72, R120, gdesc[UR8].tnspB, R72, gsb0 ;  /* 0x4160000878487df0 */ /* 0x000fe20008001848 */
[----:B------:R-:W-:Y:S01]  /*3db0*/  UMOV UR14, UR12 ;  /* 0x0000000c000e7c82 */ /* 0x000fe20008000000 */
[----:B------:R-:W-:Y:S01]  /*3dc0*/  UMOV UR15, 0x80000020 ;  /* 0x80000020000f7882 */ /* 0x000fe20000000000 */
[----:B------:R-:W-:Y:S02]  /*3dd0*/  WARPGROUP.DEPBAR.LE gsb0, 0x0 ;  /* 0x00008000000079c5 */ /* 0x000fe40000010000 */
[----:B------:R-:W-:-:S06]  /*3de0*/  WARPGROUP.ARRIVE ;  /* 0x00000000000079c5 */ /* 0x000fcc0000000000 */
[----:B------:R-:W-:Y:S01]  /*3df0*/  HGMMA.64x96x16.F32.BF16 R72, R128, gdesc[UR12].tnspB, R72, gsb0 ;  /* 0x4160000c80487df0 */ /* 0x000fe20008001848 */
[----:B------:R-:W-:-:S05]  /*3e00*/  IMAD R5, R16, 0x1000, R237 ;  /* 0x0000100010057824 */ /* 0x000fca00078e02ed */
[----:B------:R-:W-:Y:S01]  /*3e10*/  R2UR UR10, R5 ;  /* 0x00000000050a72ca */ /* 0x000fe200000e0000 */
[----:B------:R-:W-:-:S04]  /*3e20*/  USHF.R.U32.HI UR9, URZ, 0x4, UR9 ;  /* 0x000000043f097899 */ /* 0x000fc80008011609 */
[----:B------:R-:W-:-:S04]  /*3e30*/  ULOP3.LUT UR9, UR9, 0x3fff, URZ, 0xc0, !UPT ;  /* 0x00003fff09097892 */ /* 0x000fc8000f8ec03f */
[----:B------:R-:W-:-:S04]  /*3e40*/  ULOP3.LUT UR9, UR9, 0x10000, URZ, 0xfc, !UPT ;  /* 0x0001000009097892 */ /* 0x000fc8000f8efc3f */
[----:B------:R-:W-:Y:S02]  /*3e50*/  USHF.R.U32.HI UR10, URZ, 0x4, UR10 ;  /* 0x000000043f0a7899 */ /* 0x000fe4000801160a */
[----:B------:R-:W-:Y:S02]  /*3e60*/  ULEA UR8, UR5, UR9, 0xa ;  /* 0x0000000905087291 */ /* 0x000fe4000f8e503f */
[----:B------:R-:W-:Y:S01]  /*3e70*/  ULOP3.LUT UR10, UR10, 0x3fff, URZ, 0xc0, !UPT ;  /* 0x00003fff0a0a7892 */ /* 0x000fe2000f8ec03f */
[----:B------:R-:W-:Y:S01]  /*3e80*/  UMOV UR11, 0xc0000010 ;  /* 0xc0000010000b7882 */ /* 0x000fe20000000000 */
        /* <DEDUP_REMOVED lines=11> */
[----:B------:R-:W-:Y:S01]  /*3f40*/  UIADD3 UR20, UR10, 0x200, URZ ;  /* 0x000002000a147890 */ /* 0x000fe2000fffe03f */
[----:B------:R-:W-:Y:S01]  /*3f50*/  UMOV UR12, UR8 ;  /* 0x00000008000c7c82 */ /* 0x000fe20008000000 */
[----:B------:R-:W-:Y:S01]  /*3f60*/  UMOV UR13, UR9 ;  /* 0x00000009000d7c82 */ /* 0x000fe20008000000 */
[----:B------:R-:W-:-:S04]  /*3f70*/  UMOV UR15, 0xc0000010 ;  /* 0xc0000010000f7882 */ /* 0x000fc80000000000 */
[----:B------:R-:W-:Y:S01]  /*3f80*/  UMOV UR14, UR20 ;  /* 0x00000014000e7c82 */ /* 0x000fe20008000000 */
[----:B------:R-:W-:Y:S02]  /*3f90*/  WARPGROUP.DEPBAR.LE gsb0, 0x0 ;  /* 0x00008000000079c5 */ /* 0x000fe40000010000 */
        /* <DEDUP_REMOVED lines=17> */
[----:B------:R-:W-:Y:S01]  /*40b0*/  UIADD3 UR9, UR10, 0x220, URZ ;  /* 0x000002200a097890 */ /* 0x000fe2000fffe03f */
[----:B------:R-:W-:-:S06]  /*40c0*/  UMOV UR15, 0xc0000010 ;  /* 0xc0000010000f7882 */ /* 0x000fcc0000000000 */
[----:B------:R-:W-:Y:S01]  /*40d0*/  UMOV UR14, UR9 ;  /* 0x00000009000e7c82 */ /* 0x000fe20008000000 */
        /* <DEDUP_REMOVED lines=105> */
[----:B------:R-:W-:Y:S02]  /*4770*/  UIADD3 UR8, UR8, 0x206, URZ ;  /* 0x0000020608087890 */ /* 0x000fe4000fffe03f */
[----:B------:R-:W-:Y:S02]  /*4780*/  UIADD3 UR12, UR10, 0x2e0, URZ ;  /* 0x000002e00a0c7890 */ /* 0x000fe4000fffe03f */
[----:B------:R-:W-:Y:S01]  /*4790*/  UIADD3 UR13, UR10, 0x4e0, URZ ;  /* 0x000004e00a0d7890 */ /* 0x000fe2000fffe03f */
[----:B------:R-:W-:Y:S02]  /*47a0*/  UMOV UR11, 0xc0000010 ;  /* 0xc0000010000b7882 */ /* 0x000fe40000000000 */
[----:B------:R-:W-:Y:S01]  /*47b0*/  UMOV UR10, UR9 ;  /* 0x00000009000a7c82 */ /* 0x000fe20008000000 */
[----:B------:R-:W-:Y:S01]  /*47c0*/  UMOV UR9, 0x40000040 ;  /* 0x4000004000097882 */ /* 0x000fe20000000000 */
[----:B------:R-:W-:-:S02]  /*47d0*/  WARPGROUP.DEPBAR.LE gsb0, 0x0 ;  /* 0x00008000000079c5 */ /* 0x000fc40000010000 */
        /* <DEDUP_REMOVED lines=15> */
.L_x_1040:
[----:B------:R-:W-:Y:S01]  /*48d0*/  UIADD3 UR8, UR6, 0x26840, URZ ;  /* 0x0002684006087890 */ /* 0x000fe2000fffe03f */
[----:B------:R-:W1:Y:S01]  /*48e0*/  S2R R5, SR_TID.X ;  /* 0x0000000000057919 */ /* 0x000e620000002100 */
[----:B------:R-:W-:Y:S02]  /*48f0*/  ULOP3.LUT UR10, UR7, 0x1000000, URZ, 0xfc, !UPT ;  /* 0x01000000070a7892 */ /* 0x000fe4000f8efc3f */
        /* <DEDUP_REMOVED lines=12> */
[----:B-1----:R-:W-:-:S05]  /*49c0*/  SHF.R.U32.HI R5, RZ, 0x7, R5 ;  /* 0x00000007ff057819 */ /* 0x002fca0000011605 */
[C---:B------:R-:W-:Y:S02]  /*49d0*/  VIADD R6, R5.reuse, 0x9 ;  /* 0x0000000905067836 */ /* 0x040fe40000000000 */
[----:B------:R-:W-:Y:S01]  /*49e0*/  VIADD R5, R5, 0xc ;  /* 0x0000000c05057836 */ /* 0x000fe20000000000 */
        /* <DEDUP_REMOVED lines=28> */
.L_x_1041:
        /* <DEDUP_REMOVED lines=62> */
.L_x_1023:
[----:B------:R-:W-:Y:S05]  /*4f90*/  @P0 BRA `(.L_x_1043) ;  /* 0x0000000c00980947 */ /* 0x000fea0003800000 */
[----:B------:R-:W2:Y:S01]  /*4fa0*/  S2UR UR4, SR_CgaCtaId ;  /* 0x00000000000479c3 */ /* 0x000ea20000008800 */
[----:B------:R-:W-:Y:S02]  /*4fb0*/  UMOV UR37, 0x400 ;  /* 0x0000040000257882 */ /* 0x000fe40000000000 */
[----:B--2---:R-:W-:-:S06]  /*4fc0*/  ULEA UR37, UR4, UR37, 0x18 ;  /* 0x0000002504257291 */ /* 0x004fcc000f8ec03f */
[----:B------:R-:W-:-:S05]  /*4fd0*/  IMAD.U32 R16, RZ, RZ, UR37 ;  /* 0x00000025ff107e24 */ /* 0x000fca000f8e00ff */
        /* <DEDUP_REMOVED lines=18> */
.L_x_1044:
[----:B------:R-:W-:-:S06]  /*5100*/  UIADD3 UR4, UR37, 0x6000, URZ ;  /* 0x0000600025047890 */ /* 0x000fcc000fffe03f */
        /* <DEDUP_REMOVED lines=19> */
.L_x_1045:
        /* <DEDUP_REMOVED lines=18> */
.L_x_1046:
        /* <DEDUP_REMOVED lines=18> */
.L_x_1047:
[----:B------:R-:W2:Y:S01]  /*5480*/  S2R R0, SR_TID.X ;  /* 0x0000000000007919 */ /* 0x000ea20000002100 */
        /* <DEDUP_REMOVED lines=15> */
[----:B--2---:R-:W-:Y:S01]  /*5580*/  VIADD R0, R0, 0xffffff80 ;  /* 0xffffff8000007836 */ /* 0x004fe20000000000 */
[----:B------:R-:W-:Y:S02]  /*5590*/  F2FP.BF16.F32.PACK_AB R97, R99, R98 ;  /* 0x000000626361723e */ /* 0x000fe400000010ff */
[----:B------:R-:W-:-:S02]  /*55a0*/  F2FP.BF16.F32.PACK_AB R104, R105, R104 ;  /* 0x000000686968723e */ /* 0x000fc400000010ff */
[----:B------:R-:W-:Y:S02]  /*55b0*/  SHF.R.S32.HI R3, RZ, 0x1f, R0 ;  /* 0x0000001fff037819 */ /* 0x000fe40000011400 */
[----:B------:R-:W-:Y:S02]  /*55c0*/  F2FP.BF16.F32.PACK_AB R98, R101, R100 ;  /* 0x000000646562723e */ /* 0x000fe400000010ff */
[CC--:B------:R-:W-:Y:S02]  /*55d0*/  LEA.HI R2, R3.reuse, R0.reuse, RZ, 0x4 ;  /* 0x0000000003027211 */ /* 0x0c0fe400078f20ff */
[----:B------:R-:W-:Y:S02]  /*55e0*/  LEA.HI R3, R3, R0, RZ, 0x5 ;  /* 0x0000000003037211 */ /* 0x000fe400078f28ff */
[----:B-1----:R-:W-:Y:S02]  /*55f0*/  LOP3.LUT R5, R2, 0xfffffff0, RZ, 0xc0, !PT ;  /* 0xfffffff002057812 */ /* 0x002fe400078ec0ff */
[----:B------:R-:W-:-:S02]  /*5600*/  SHF.R.S32.HI R9, RZ, 0x5, R3 ;  /* 0x00000005ff097819 */ /* 0x000fc40000011403 */
[----:B------:R-:W-:Y:S01]  /*5610*/  F2FP.BF16.F32.PACK_AB R99, R103, R102 ;  /* 0x000000666763723e */ /* 0x000fe200000010ff */
[----:B------:R-:W-:Y:S01]  /*5620*/  IMAD.IADD R5, R0, 0x1, -R5 ;  /* 0x0000000100057824 */ /* 0x000fe200078e0a05 */
[----:B------:R-:W-:Y:S02]  /*5630*/  SHF.R.S32.HI R0, RZ, 0x4, R2 ;  /* 0x00000004ff007819 */ /* 0x000fe40000011402 */
[----:B------:R-:W-:Y:S02]  /*5640*/  F2FP.BF16.F32.PACK_AB R105, R107, R106 ;  /* 0x0000006a6b69723e */ /* 0x000fe400000010ff */
[----:B------:R-:W-:Y:S01]  /*5650*/  LEA.HI R4, R5, R5, RZ, 0x1 ;  /* 0x0000000505047211 */ /* 0x000fe200078f08ff */
[----:B------:R-:W-:Y:S01]  /*5660*/  IMAD.SHL.U32 R0, R0, 0x8, RZ ;  /* 0x0000000800007824 */ /* 0x000fe200078e00ff */
[----:B------:R-:W-:Y:S02]  /*5670*/  SHF.R.S32.HI R8, RZ, 0x1f, R5 ;  /* 0x0000001fff087819 */ /* 0x000fe40000011405 */
[----:B------:R-:W-:-:S02]  /*5680*/  SHF.R.S32.HI R6, RZ, 0x1, R4 ;  /* 0x00000001ff067819 */ /* 0x000fc40000011404 */
[----:B------:R-:W-:Y:S02]  /*5690*/  SHF.R.S32.HI R7, RZ, 0x1f, R4 ;  /* 0x0000001fff077819 */ /* 0x000fe40000011404 */
[----:B------:R-:W-:Y:S02]  /*56a0*/  LEA.HI R8, R8, R5, RZ, 0x3 ;  /* 0x0000000508087211 */ /* 0x000fe400078f18ff */
[----:B------:R-:W-:Y:S02]  /*56b0*/  LEA.HI R7, R7, R6, RZ, 0x2 ;  /* 0x0000000607077211 */ /* 0x000fe400078f10ff */
[----:B------:R-:W-:Y:S01]  /*56c0*/  LOP3.LUT R4, R4, 0x3fffffe, RZ, 0xc0, !PT ;  /* 0x03fffffe04047812 */ /* 0x000fe200078ec0ff */
[----:B------:R-:W-:Y:S01]  /*56d0*/  IMAD.SHL.U32 R8, R8, 0x20, RZ ;  /* 0x0000002008087824 */ /* 0x000fe200078e00ff */
[----:B------:R-:W-:Y:S02]  /*56e0*/  LOP3.LUT R7, R7, 0xfffffffc, RZ, 0xc0, !PT ;  /* 0xfffffffc07077812 */ /* 0x000fe400078ec0ff */
[----:B------:R-:W-:Y:S01]  /*56f0*/  F2FP.BF16.F32.PACK_AB R112, R113, R112 ;  /* 0x000000707170723e */ /* 0x000fe200000010ff */
[----:B------:R-:W-:Y:S01]  /*5700*/  IMAD.IADD R4, R5, 0x1, -R4 ;  /* 0x0000000105047824 */ /* 0x000fe200078e0a04 */
[----:B------:R-:W-:Y:S01]  /*5710*/  LOP3.LUT R8, R8, 0x7fffff00, RZ, 0xc0, !PT ;  /* 0x7fffff0008087812 */ /* 0x000fe200078ec0ff */
[----:B------:R-:W-:Y:S01]  /*5720*/  IMAD.IADD R7, R6, 0x1, -R7 ;  /* 0x0000000106077824 */ /* 0x000fe200078e0a07 */
[----:B------:R-:W-:-:S02]  /*5730*/  F2FP.BF16.F32.PACK_AB R106, R109, R108 ;  /* 0x0000006c6d6a723e */ /* 0x000fc400000010ff */
[----:B------:R-:W-:Y:S01]  /*5740*/  F2FP.BF16.F32.PACK_AB R107, R111, R110 ;  /* 0x0000006e6f6b723e */ /* 0x000fe200000010ff */
[C---:B------:R-:W-:Y:S01]  /*5750*/  IMAD.SHL.U32 R2, R7.reuse, 0x40, RZ ;  /* 0x0000004007027824 */ /* 0x040fe200078e00ff */
[----:B------:R-:W-:Y:S01]  /*5760*/  LOP3.LUT P0, RZ, R7, 0x2, RZ, 0xc0, !PT ;  /* 0x0000000207ff7812 */ /* 0x000fe2000780c0ff */
[----:B------:R-:W-:Y:S01]  /*5770*/  IMAD R5, R9, 0x200, R8 ;  /* 0x0000020009057824 */ /* 0x000fe200078e0208 */
[----:B------:R-:W-:Y:S02]  /*5780*/  F2FP.BF16.F32.PACK_AB R113, R115, R114 ;  /* 0x000000727371723e */ /* 0x000fe400000010ff */
[----:B------:R-:W-:Y:S01]  /*5790*/  LOP3.LUT R3, R2, 0xc0, RZ, 0xc0, !PT ;  /* 0x000000c002037812 */ /* 0x000fe200078ec0ff */
[----:B------:R-:W-:Y:S01]  /*57a0*/  IMAD R5, R4, 0x20, R5 ;  /* 0x0000002004057824 */ /* 0x000fe200078e0205 */
[----:B------:R-:W-:Y:S01]  /*57b0*/  F2FP.BF16.F32.PACK_AB R24, R25, R24 ;  /* 0x000000181918723e */ /* 0x000fe200000010ff */
[----:B------:R-:W-:Y:S01]  /*57c0*/  IMAD.MOV.U32 R2, RZ, RZ, 0x20 ;  /* 0x00000020ff027424 */ /* 0x000fe200078e00ff */
[----:B------:R-:W-:-:S02]  /*57d0*/  LOP3.LUT R0, R3, 0x8, R0, 0xf8, !PT ;  /* 0x0000000803007812 */ /* 0x000fc400078ef800 */
[----:B------:R-:W-:Y:S02]  /*57e0*/  SHF.R.U32.HI R3, RZ, 0x3, R3 ;  /* 0x00000003ff037819 */ /* 0x000fe40000011603 */
[----:B------:R-:W-:Y:S02]  /*57f0*/  F2FP.BF16.F32.PACK_AB R114, R117, R116 ;  /* 0x000000747572723e */ /* 0x000fe400000010ff */
[----:B------:R-:W-:Y:S02]  /*5800*/  LOP3.LUT R0, R0, R3, RZ, 0x3c, !PT ;  /* 0x0000000300007212 */ /* 0x000fe400078e3cff */
[----:B------:R-:W-:Y:S02]  /*5810*/  SEL R3, R2, 0xffffffe0, !P0 ;  /* 0xffffffe002037807 */ /* 0x000fe40004000000 */
[----:B------:R-:W-:Y:S01]  /*5820*/  F2FP.BF16.F32.PACK_AB R115, R119, R118 ;  /* 0x000000767773723e */ /* 0x000fe200000010ff */
[----:B------:R-:W-:Y:S01]  /*5830*/  IMAD.IADD R0, R5, 0x1, R0 ;  /* 0x0000000105007824 */ /* 0x000fe200078e0200 */
[----:B------:R-:W-:-:S02]  /*5840*/  F2FP.BF16.F32.PACK_AB R25, R27, R26 ;  /* 0x0000001a1b19723e */ /* 0x000fc400000010ff */
[----:B------:R-:W-:Y:S02]  /*5850*/  F2FP.BF16.F32.PACK_AB R32, R33, R32 ;  /* 0x000000202120723e */ /* 0x000fe400000010ff */
[----:B------:R-:W-:Y:S02]  /*5860*/  LEA R0, R0, UR37, 0x1 ;  /* 0x0000002500007c11 */ /* 0x000fe4000f8e08ff */
[----:B------:R-:W-:Y:S02]  /*5870*/  F2FP.BF16.F32.PACK_AB R26, R29, R28 ;  /* 0x0000001c1d1a723e */ /* 0x000fe400000010ff */
[----:B------:R-:W-:Y:S01]  /*5880*/  IADD3 R2, R3, 0x6000, R0 ;  /* 0x0000600003027810 */ /* 0x000fe20007ffe000 */
[----:B------:R-:W-:Y:S01]  /*5890*/  STSM.16.M88.4 [R0+0x6000], R72 ;  /* 0x0060004800007844 */ /* 0x000fe20000000200 */
[----:B------:R-:W-:Y:S02]  /*58a0*/  F2FP.BF16.F32.PACK_AB R27, R31, R30 ;  /* 0x0000001e1f1b723e */ /* 0x000fe400000010ff */
[----:B------:R-:W-:Y:S01]  /*58b0*/  F2FP.BF16.F32.PACK_AB R33, R35, R34 ;  /* 0x000000222321723e */ /* 0x000fe200000010ff */
[----:B------:R-:W1:Y:S01]  /*58c0*/  SHFL.IDX PT, R3, R9, RZ, 0x1f ;  /* 0x00001fff09037589 */ /* 0x000e6200000e0000 */
[----:B------:R-:W-:-:S02]  /*58d0*/  F2FP.BF16.F32.PACK_AB R40, R41, R40 ;  /* 0x000000282928723e */ /* 0x000fc400000010ff */
[----:B------:R-:W-:Y:S01]  /*58e0*/  F2FP.BF16.F32.PACK_AB R34, R37, R36 ;  /* 0x000000242522723e */ /* 0x000fe200000010ff */
[----:B------:R2:W-:Y:S01]  /*58f0*/  STSM.16.M88.4 [R2], R80 ;  /* 0x0000005002007844 */ /* 0x0005e20000000200 */
[----:B------:R-:W-:Y:S02]  /*5900*/  F2FP.BF16.F32.PACK_AB R35, R39, R38 ;  /* 0x000000262723723e */ /* 0x000fe400000010ff */
[----:B------:R-:W-:Y:S01]  /*5910*/  F2FP.BF16.F32.PACK_AB R41, R43, R42 ;  /* 0x0000002a2b29723e */ /* 0x000fe200000010ff */
[----:B------:R2:W-:Y:S01]  /*5920*/  STSM.16.M88.4 [R0+0x8000], R88 ;  /* 0x0080005800007844 */ /* 0x0005e20000000200 */
[----:B------:R-:W-:Y:S02]  /*5930*/  F2FP.BF16.F32.PACK_AB R48, R49, R48 ;  /* 0x000000303130723e */ /* 0x000fe400000010ff */
[----:B------:R-:W-:Y:S01]  /*5940*/  F2FP.BF16.F32.PACK_AB R42, R45, R44 ;  /* 0x0000002c2d2a723e */ /* 0x000fe200000010ff */
[----:B------:R2:W-:Y:S01]  /*5950*/  STSM.16.M88.4 [R2+0x2000], R96 ;  /* 0x0020006002007844 */ /* 0x0005e20000000200 */
[----:B------:R-:W-:-:S02]  /*5960*/  F2FP.BF16.F32.PACK_AB R43, R47, R46 ;  /* 0x0000002e2f2b723e */ /* 0x000fc400000010ff */
[----:B------:R-:W-:Y:S01]  /*5970*/  F2FP.BF16.F32.PACK_AB R49, R51, R50 ;  /* 0x000000323331723e */ /* 0x000fe200000010ff */
[----:B------:R2:W-:Y:S01]  /*5980*/  STSM.16.M88.4 [R0+0xa000], R104 ;  /* 0x00a0006800007844 */ /* 0x0005e20000000200 */
[----:B------:R-:W-:Y:S02]  /*5990*/  F2FP.BF16.F32.PACK_AB R56, R57, R56 ;  /* 0x000000383938723e */ /* 0x000fe400000010ff */
[----:B------:R-:W-:Y:S01]  /*59a0*/  F2FP.BF16.F32.PACK_AB R50, R53, R52 ;  /* 0x000000343532723e */ /* 0x000fe200000010ff */
[----:B------:R2:W-:Y:S01]  /*59b0*/  STSM.16.M88.4 [R2+0x4000], R112 ;  /* 0x0040007002007844 */ /* 0x0005e20000000200 */
[----:B------:R-:W-:Y:S02]  /*59c0*/  F2FP.BF16.F32.PACK_AB R51, R55, R54 ;  /* 0x000000363733723e */ /* 0x000fe400000010ff */
[----:B------:R-:W-:Y:S01]  /*59d0*/  F2FP.BF16.F32.PACK_AB R57, R59, R58 ;  /* 0x0000003a3b39723e */ /* 0x000fe200000010ff */
[----:B------:R2:W-:Y:S01]  /*59e0*/  STSM.16.M88.4 [R0], R24 ;  /* 0x0000001800007844 */ /* 0x0005e20000000200 */
[----:B------:R-:W-:-:S02]  /*59f0*/  F2FP.BF16.F32.PACK_AB R64, R65, R64 ;  /* 0x000000404140723e */ /* 0x000fc400000010ff */
[----:B------:R-:W-:Y:S01]  /*5a00*/  F2FP.BF16.F32.PACK_AB R58, R61, R60 ;  /* 0x0000003c3d3a723e */ /* 0x000fe200000010ff */
[----:B------:R2:W-:Y:S01]  /*5a10*/  STSM.16.M88.4 [R2+-0x6000], R32 ;  /* 0xffa0002002007844 */ /* 0x0005e20000000200 */
[----:B------:R-:W-:Y:S02]  /*5a20*/  F2FP.BF16.F32.PACK_AB R59, R63, R62 ;  /* 0x0000003e3f3b723e */ /* 0x000fe400000010ff */
[----:B------:R-:W-:Y:S01]  /*5a30*/  F2FP.BF16.F32.PACK_AB R65, R67, R66 ;  /* 0x000000424341723e */ /* 0x000fe200000010ff */
[----:B------:R2:W-:Y:S01]  /*5a40*/  STSM.16.M88.4 [R0+0x2000], R40 ;  /* 0x0020002800007844 */ /* 0x0005e20000000200 */
[----:B------:R-:W-:Y:S02]  /*5a50*/  F2FP.BF16.F32.PACK_AB R66, R69, R68 ;  /* 0x000000444542723e */ /* 0x000fe400000010ff */
[----:B------:R-:W-:Y:S01]  /*5a60*/  F2FP.BF16.F32.PACK_AB R67, R71, R70 ;  /* 0x000000464743723e */ /* 0x000fe200000010ff */
[----:B------:R2:W-:Y:S01]  /*5a70*/  STSM.16.M88.4 [R2+-0x4000], R48 ;  /* 0xffc0003002007844 */ /* 0x0005e20000000200 */
[----:B-1----:R-:W-:-:S03]  /*5a80*/  ISETP.NE.AND P0, PT, R3, 0x7, PT ;  /* 0x000000070300780c */ /* 0x002fc60003f05270 */
[----:B------:R2:W-:Y:S04]  /*5a90*/  STSM.16.M88.4 [R0+0x4000], R56 ;  /* 0x0040003800007844 */ /* 0x0005e80000000200 */
[----:B------:R2:W-:Y:S01]  /*5aa0*/  STSM.16.M88.4 [R2+-0x2000], R64 ;  /* 0xffe0004002007844 */ /* 0x0005e20000000200 */
        /* <DEDUP_REMOVED lines=12> */
[----:B------:R-:W-:Y:S01]  /*5b70*/  ULDC.64 UR6, c[0x0][0x198] ;  /* 0x0000660000067ab9 */ /* 0x000fe20000000a00 */
[----:B------:R-:W-:Y:S02]  /*5b80*/  UIADD3 UR8, UR37, 0x6000, URZ ;  /* 0x0000600025087890 */ /* 0x000fe4000fffe03f */
[----:B------:R-:W-:Y:S02]  /*5b90*/  UIADD3 UR4, UP0, UR6, 0x770, URZ ;  /* 0x0000077006047890 */ /* 0x000fe4000ff1e03f */
[----:B------:R-:W-:Y:S02]  /*5ba0*/  UIADD3 UR40, UR37, 0x8000, URZ ;  /* 0x0000800025287890 */ /* 0x000fe4000fffe03f */
[----:B------:R-:W3:Y:S01]  /*5bb0*/  S2UR UR11, SR_CTAID.Y ;  /* 0x00000000000b79c3 */ /* 0x000ee20000002600 */
[----:B------:R-:W-:Y:S02]  /*5bc0*/  UIADD3.X UR5, URZ, UR7, URZ, UP0, !UPT ;  /* 0x000000073f057290 */ /* 0x000fe400087fe43f */
[----:B------:R-:W-:-:S02]  /*5bd0*/  UIADD3 UR6, UP0, UR6, 0x670, URZ ;  /* 0x0000067006067890 */ /* 0x000fc4000ff1e03f */
[----:B------:R-:W-:Y:S02]  /*5be0*/  UIADD3 UR32, UR37, 0xa000, URZ ;  /* 0x0000a00025207890 */ /* 0x000fe4000fffe03f */
[----:B------:R-:W-:Y:S01]  /*5bf0*/  UIADD3.X UR7, URZ, UR7, URZ, UP0, !UPT ;  /* 0x000000073f077290 */ /* 0x000fe200087fe43f */
[----:B------:R-:W4:Y:S01]  /*5c00*/  S2UR UR12, SR_CTAID.Z ;  /* 0x00000000000c79c3 */ /* 0x000f220000002700 */
[----:B------:R-:W-:Y:S02]  /*5c10*/  UIADD3 UR24, UR37, 0x2000, URZ ;  /* 0x0000200025187890 */ /* 0x000fe4000fffe03f */
[----:B------:R-:W-:Y:S01]  /*5c20*/  UIADD3 UR16, UR37, 0x4000, URZ ;  /* 0x0000400025107890 */ /* 0x000fe2000fffe03f */
[----:B------:R-:W-:Y:S01]  /*5c30*/  UMOV UR9, URZ ;  /* 0x0000003f00097c82 */ /* 0x000fe20008000000 */
[----:B------:R-:W-:Y:S01]  /*5c40*/  UMOV UR41, 0x20 ;  /* 0x0000002000297882 */ /* 0x000fe20000000000 */
[----:B------:R-:W-:Y:S01]  /*5c50*/  UMOV UR33, 0x40 ;  /* 0x0000004000217882 */ /* 0x000fe20000000000 */
[----:B-1----:R-:W-:Y:S01]  /*5c60*/  USHF.L.U32 UR10, UR10, 0x7, URZ ;  /* 0x000000070a0a7899 */ /* 0x002fe2000800063f */
[----:B------:R-:W-:Y:S01]  /*5c70*/  UMOV UR25, 0x20 ;  /* 0x0000002000197882 */ /* 0x000fe20000000000 */
[----:B------:R-:W-:-:S05]  /*5c80*/  UMOV UR17, 0x40 ;  /* 0x0000004000117882 */ /* 0x000fca0000000000 */
[----:B------:R-:W-:Y:S01]  /*5c90*/  UMOV UR42, UR10 ;  /* 0x0000000a002a7c82 */ /* 0x000fe20008000000 */
[----:B---3--:R-:W-:Y:S01]  /*5ca0*/  UMOV UR43, UR11 ;  /* 0x0000000b002b7c82 */ /* 0x008fe20008000000 */
[----:B------:R-:W-:Y:S01]  /*5cb0*/  UMOV UR35, UR11 ;  /* 0x0000000b00237c82 */ /* 0x000fe20008000000 */
[----:B------:R-:W-:Y:S01]  /*5cc0*/  UMOV UR34, UR10 ;  /* 0x0000000a00227c82 */ /* 0x000fe20008000000 */
[----:B------:R-:W-:Y:S01]  /*5cd0*/  UMOV UR27, UR11 ;  /* 0x0000000b001b7c82 */ /* 0x000fe20008000000 */
[----:B------:R-:W-:Y:S01]  /*5ce0*/  UMOV UR26, UR10 ;  /* 0x0000000a001a7c82 */ /* 0x000fe20008000000 */
[----:B------:R-:W-:Y:S01]  /*5cf0*/  UMOV UR19, UR11 ;  /* 0x0000000b00137c82 */ /* 0x000fe20008000000 */
[----:B------:R-:W-:Y:S01]  /*5d00*/  UMOV UR18, UR10 ;  /* 0x0000000a00127c82 */ /* 0x000fe20008000000 */
[----:B----4-:R-:W-:Y:S01]  /*5d10*/  UMOV UR44, UR12 ;  /* 0x0000000c002c7c82 */ /* 0x010fe20008000000 */
[----:B------:R1:W-:Y:S01]  /*5d20*/  UTMASTG.4D [UR8], [UR4] ;  /* 0x00000008040073b5 */ /* 0x0003e20008018000 */
[----:B------:R-:W-:Y:S01]  /*5d30*/  UMOV UR36, UR12 ;  /* 0x0000000c00247c82 */ /* 0x000fe20008000000 */
        /* <DEDUP_REMOVED lines=9> */
.L_x_1049:
[----:B------:R-:W-:Y:S05]  /*5dd0*/  BSYNC B0 ;  /* 0x0000000000007941 */ /* 0x000fea0003800000 */
.L_x_1048:
[----:B------:R-:W-:-:S04]  /*5de0*/  DEPBAR.LE SB0, 0x0 ;  /* 0x000080000000791a */ /* 0x000fc80000000000 */
[----:B------:R-:W-:Y:S05]  /*5df0*/  EXIT ;  /* 0x000000000000794d */ /* 0x000fea0003800000 */
.L_x_1043:
[----:B------:R-:W2:Y:S01]  /*5e00*/  S2R R0, SR_TID.X ;  /* 0x0000000000007919 */ /* 0x000ea20000002100 */
[----:B------:R-:W3:Y:S01]  /*5e10*/  S2UR UR12, SR_CTAID.Y ;  /* 0x00000000000c79c3 */ /* 0x000ee20000002600 */
[----:B------:R-:W-:Y:S01]  /*5e20*/  ULDC.64 UR4, c[0x0][0x208] ;  /* 0x0000820000047ab9 */ /* 0x000fe20000000a00 */
[----:B------:R-:W-:Y:S01]  /*5e30*/  BSSY B0, `(.L_x_1050) ;  /* 0x000003b000007945 */ /* 0x000fe20003800000 */
[----:B------:R-:W4:Y:S05]  /*5e40*/  S2R R19, SR_CTAID.X ;  /* 0x0000000000137919 */ /* 0x000f2a0000002500 */
[----:B-1----:R-:W1:Y:S08]  /*5e50*/  LDC.64 R4, c[0x0][0x820] ;  /* 0x00020800ff047b82 */ /* 0x002e700000000a00 */
[----:B------:R-:W5:Y:S08]  /*5e60*/  LDC R12, c[0x0][0x808] ;  /* 0x00020200ff0c7b82 */ /* 0x000f700000000800 */
[----:B------:R-:W4:Y:S01]  /*5e70*/  LDC.64 R10, c[0x0][0x850] ;  /* 0x00021400ff0a7b82 */ /* 0x000f220000000a00 */
[----:B---3--:R-:W-:Y:S01]  /*5e80*/  USHF.R.S32.HI UR7, URZ, 0x1f, UR12 ;  /* 0x0000001f3f077899 */ /* 0x008fe2000801140c */
[----:B--2---:R-:W-:-:S06]  /*5e90*/  VIADD R3, R0, 0xffffff80 ;  /* 0xffffff8000037836 */ /* 0x004fcc0000000000 */
[----:B------:R-:W2:Y:S01]  /*5ea0*/  S2UR UR9, SR_CTAID.Z ;  /* 0x00000000000979c3 */ /* 0x000ea20000002700 */
[----:B------:R-:W-:-:S04]  /*5eb0*/  SHF.R.S32.HI R2, RZ, 0x1f, R3 ;  /* 0x0000001fff027819 */ /* 0x000fc80000011403 */
[----:B------:R-:W-:-:S03]  /*5ec0*/  LEA.HI R2, R2, R3, RZ, 0x2 ;  /* 0x0000000302027211 */ /* 0x000fc600078f10ff */
[----:B------:R-:W3:Y:S01]  /*5ed0*/  LDC.64 R16, c[0x0][0x828] ;  /* 0x00020a00ff107b82 */ /* 0x000ee20000000a00 */
[----:B------:R-:W-:Y:S02]  /*5ee0*/  LOP3.LUT R0, R2, 0x1ffffffc, RZ, 0xc0, !PT ;  /* 0x1ffffffc02007812 */ /* 0x000fe400078ec0ff */
[----:B------:R-:W-:-:S03]  /*5ef0*/  SHF.R.S32.HI R2, RZ, 0x2, R2 ;  /* 0x00000002ff027819 */ /* 0x000fc60000011402 */
[----:B------:R-:W-:Y:S02]  /*5f00*/  IMAD.IADD R0, R3, 0x1, -R0 ;  /* 0x0000000103007824 */ /* 0x000fe400078e0a00 */
[----:B------:R-:W3:Y:S01]  /*5f10*/  LDC.64 R14, c[0x0][0x858] ;  /* 0x00021600ff0e7b82 */ /* 0x000ee20000000a00 */
[----:B------:R-:W-:Y:S01]  /*5f20*/  SHF.R.S32.HI R3, RZ, 0x1f, R2 ;  /* 0x0000001fff037819 */ /* 0x000fe20000011402 */
[----:B------:R-:W-:Y:S02]  /*5f30*/  IMAD.SHL.U32 R8, R0, 0x8, RZ ;  /* 0x0000000800087824 */ /* 0x000fe400078e00ff */
[----:B-1----:R-:W-:Y:S01]  /*5f40*/  IMAD R0, R4, UR7, RZ ;  /* 0x0000000704007c24 */ /* 0x002fe2000f8e02ff */
[----:B--2---:R-:W-:Y:S01]  /*5f50*/  USHF.R.S32.HI UR6, URZ, 0x1f, UR9 ;  /* 0x0000001f3f067899 */ /* 0x004fe20008011409 */
[----:B------:R-:W-:Y:S01]  /*5f60*/  VIADD R18, R8, 0x40 ;  /* 0x0000004008127836 */ /* 0x000fe20000000000 */
[----:B------:R-:W-:Y:S01]  /*5f70*/  SHF.R.S32.HI R9, RZ, 0x1f, R8 ;  /* 0x0000001fff097819 */ /* 0x000fe20000011408 */
[----:B------:R-:W-:-:S02]  /*5f80*/  IMAD R5, R5, UR12, R0 ;  /* 0x0000000c05057c24 */ /* 0x000fc4000f8e0200 */
[----:B----4-:R-:W-:Y:S02]  /*5f90*/  IMAD R0, R10, UR7, RZ ;  /* 0x000000070a007c24 */ /* 0x010fe4000f8e02ff */
[----:B------:R-:W-:-:S04]  /*5fa0*/  IMAD.WIDE.U32 R6, R4, UR12, R8 ;  /* 0x0000000c04067c25 */ /* 0x000fc8000f8e0008 */
[----:B------:R-:W-:Y:S02]  /*5fb0*/  IMAD.IADD R7, R7, 0x1, R5 ;  /* 0x0000000107077824 */ /* 0x000fe400078e0205 */
[----:B------:R-:W-:-:S04]  /*5fc0*/  IMAD.WIDE R4, R19, 0x80, R2 ;  /* 0x0000008013047825 */ /* 0x000fc800078e0202 */
[----:B-----5:R-:W-:Y:S02]  /*5fd0*/  IMAD R3, R19, -0x80, R12 ;  /* 0xffffff8013037824 */ /* 0x020fe400078e020c */
[----:B------:R-:W-:Y:S02]  /*5fe0*/  IMAD R13, R11, UR12, R0 ;  /* 0x0000000c0b0d7c24 */ /* 0x000fe4000f8e0200 */
[----:B------:R-:W-:Y:S01]  /*5ff0*/  IMAD.WIDE.U32 R10, R10, UR12, R8 ;  /* 0x0000000c0a0a7c25 */ /* 0x000fe2000f8e0008 */
[----:B------:R-:W-:-:S03]  /*6000*/  ISETP.GE.AND P1, PT, R2, R3, PT ;  /* 0x000000030200720c */ /* 0x000fc60003f26270 */
[----:B------:R-:W-:Y:S02]  /*6010*/  VIADD R0, R2, 0x40 ;  /* 0x0000004002007836 */ /* 0x000fe40000000000 */
[----:B---3--:R-:W-:Y:S02]  /*6020*/  IMAD R12, R16, UR6, RZ ;  /* 0x00000006100c7c24 */ /* 0x008fe4000f8e02ff */
[----:B------:R-:W-:Y:S01]  /*6030*/  IMAD R2, R14, UR6, RZ ;  /* 0x000000060e027c24 */ /* 0x000fe2000f8e02ff */
[----:B------:R-:W-:Y:S01]  /*6040*/  ISETP.GE.AND P0, PT, R0, R3, PT ;  /* 0x000000030000720c */ /* 0x000fe20003f06270 */
[----:B------:R-:W-:Y:S02]  /*6050*/  IMAD.IADD R11, R11, 0x1, R13 ;  /* 0x000000010b0b7824 */ /* 0x000fe400078e020d */
[----:B------:R-:W-:Y:S02]  /*6060*/  IMAD R17, R17, UR9, R12 ;  /* 0x0000000911117c24 */ /* 0x000fe4000f8e020c */
[----:B------:R-:W-:-:S02]  /*6070*/  IMAD R15, R15, UR9, R2 ;  /* 0x000000090f0f7c24 */ /* 0x000fc4000f8e0202 */
[----:B------:R-:W-:-:S04]  /*6080*/  IMAD.WIDE.U32 R12, R14, UR9, R10 ;  /* 0x000000090e0c7c25 */ /* 0x000fc8000f8e000a */
[----:B------:R-:W-:-:S04]  /*6090*/  IMAD.WIDE.U32 R2, R16, UR9, R6 ;  /* 0x0000000910027c25 */ /* 0x000fc8000f8e0006 */
[----:B------:R-:W-:Y:S02]  /*60a0*/  VIADD R16, R8, 0x20 ;  /* 0x0000002008107836 */ /* 0x000fe40000000000 */
[----:B------:R-:W-:Y:S02]  /*60b0*/  IMAD.IADD R15, R13, 0x1, R15 ;  /* 0x000000010d0f7824 */ /* 0x000fe400078e020f */
[----:B------:R-:W-:Y:S01]  /*60c0*/  IMAD.IADD R11, R3, 0x1, R17 ;  /* 0x00000001030b7824 */ /* 0x000fe200078e0211 */
        /* <DEDUP_REMOVED lines=17> */
.L_x_1051:
[----:B------:R-:W-:Y:S05]  /*61e0*/  BSYNC B0 ;  /* 0x0000000000007941 */ /* 0x000fea0003800000 */
.L_x_1050:
[----:B------:R-:W-:Y:S04]  /*61f0*/  BSSY B0, `(.L_x_1052) ;  /* 0x0000014000007945 */ /* 0x000fe80003800000 */
[----:B------:R-:W-:Y:S05]  /*6200*/  @P0 BRA `(.L_x_1053) ;  /* 0x0000000000480947 */ /* 0x000fea0003800000 */
[----:B------:R-:W-:Y:S01]  /*6210*/  IADD3 R7, P2, R4, 0x40, RZ ;  /* 0x0000004004077810 */ /* 0x000fe20007f5e0ff */
[----:B------:R-:W-:Y:S01]  /*6220*/  ULDC.64 UR10, c[0x0][0x818] ;  /* 0x00020600000a7ab9 */ /* 0x000fe20000000a00 */
[----:B------:R-:W-:Y:S01]  /*6230*/  IMAD.MOV.U32 R3, RZ, RZ, R11 ;  /* 0x000000ffff037224 */ /* 0x000fe200078e000b */
[----:B------:R-:W-:Y:S02]  /*6240*/  ULDC UR8, c[0x0][0x80c] ;  /* 0x0002030000087ab9 */ /* 0x000fe40000000800 */
[----:B------:R-:W-:Y:S01]  /*6250*/  IMAD.X R0, RZ, RZ, R5, P2 ;  /* 0x000000ffff007224 */ /* 0x000fe200010e0605 */
[----:B------:R-:W-:Y:S01]  /*6260*/  ISETP.GE.AND P3, PT, R8, UR8, PT ;  /* 0x0000000808007c0c */ /* 0x000fe2000bf66270 */
[----:B------:R-:W-:Y:S01]  /*6270*/  IMAD.WIDE.U32 R2, R7, UR10, R2 ;  /* 0x0000000a07027c25 */ /* 0x000fe2000f8e0002 */
[----:B------:R-:W-:Y:S02]  /*6280*/  ISETP.GE.AND P4, PT, R16, UR8, PT ;  /* 0x0000000810007c0c */ /* 0x000fe4000bf86270 */
[----:B------:R-:W-:Y:S01]  /*6290*/  ISETP.GE.AND P5, PT, R18, UR8, PT ;  /* 0x0000000812007c0c */ /* 0x000fe2000bfa6270 */
        /* <DEDUP_REMOVED lines=9> */
.L_x_1053:
[----:B------:R-:W-:Y:S05]  /*6330*/  BSYNC B0 ;  /* 0x0000000000007941 */ /* 0x000fea0003800000 */
.L_x_1052:
[----:B------:R-:W-:Y:S04]  /*6340*/  BSSY B0, `(.L_x_1054) ;  /* 0x0000012000007945 */ /* 0x000fe80003800000 */
[----:B------:R-:W-:Y:S05]  /*6350*/  @P1 BRA `(.L_x_1055) ;  /* 0x0000000000401947 */ /* 0x000fea0003800000 */
[----:B------:R-:W-:Y:S01]  /*6360*/  ULDC.64 UR8, c[0x0][0x848] ;  /* 0x0002120000087ab9 */ /* 0x000fe20000000a00 */
[----:B------:R-:W-:Y:S01]  /*6370*/  IMAD.MOV.U32 R14, RZ, RZ, R12 ;  /* 0x000000ffff0e7224 */ /* 0x000fe200078e000c */
[----:B------:R-:W-:Y:S01]  /*6380*/  ULDC UR6, c[0x0][0x83c] ;  /* 0x00020f0000067ab9 */ /* 0x000fe20000000800 */
[----:B--2---:R-:W-:Y:S01]  /*6390*/  IMAD R7, R5, UR8, RZ ;  /* 0x0000000805077c24 */ /* 0x004fe2000f8e02ff */
        /* <DEDUP_REMOVED lines=12> */
.L_x_1055:
[----:B------:R-:W-:Y:S05]  /*6460*/  BSYNC B0 ;  /* 0x0000000000007941 */ /* 0x000fea0003800000 */
.L_x_1054:
[----:B------:R-:W-:Y:S04]  /*6470*/  BSSY B0, `(.L_x_1056) ;  /* 0x0000016000007945 */ /* 0x000fe80003800000 */
[----:B------:R-:W-:Y:S05]  /*6480*/  @P0 BRA `(.L_x_1057) ;  /* 0x0000000000500947 */ /* 0x000fea0003800000 */
[----:B--23--:R-:W-:Y:S01]  /*6490*/  IADD3 R7, P0, R4, 0x40, RZ ;  /* 0x0000004004077810 */ /* 0x00cfe20007f1e0ff */
        /* <DEDUP_REMOVED lines=18> */
[----:B------:R2:W-:Y:S02]  /*65c0*/  STG.E.128 desc[UR4][R4.64+0x80], RZ ;  /* 0x000080ff04007986 */ /* 0x0005e4000c101d04 */
.L_x_1057:
[----:B------:R-:W-:Y:S05]  /*65d0*/  BSYNC B0 ;  /* 0x0000000000007941 */ /* 0x000fea0003800000 */
.L_x_1056:
[----:B------:R-:W-:Y:S05]  /*65e0*/  EXIT ;  /* 0x000000000000794d */ /* 0x000fea0003800000 */
.L_x_1020:
[----:B------:R-:W-:-:S08]  /*65f0*/  NOP ;  /* 0x0000000000007918 */ /* 0x000fd00000000000 */
[----:B------:R-:W1:-:S00]  /*6600*/  USETMAXREG.DEALLOC.CTAPOOL 0x18 ;  /* 0x00000018000079c8 */ /* 0x000e4000080e0500 */
[----:B-1----:R-:W-:Y:S01]  /*6610*/  LOP3.LUT R2, R0, 0x3, RZ, 0xc0, !PT ;  /* 0x0000000300027812 */ /* 0x002fe200078ec0ff */
[----:B------:R-:W-:Y:S01]  /*6620*/  BSSY B0, `(.L_x_1058) ;  /* 0x0000332000007945 */ /* 0x000fe20003800000 */
[----:B------:R-:W-:-:S04]  /*6630*/  IMAD.MOV.U32 R0, RZ, RZ, RZ ;  /* 0x000000ffff007224 */ /* 0x000fc800078e00ff */
        /* <DEDUP_REMOVED lines=8> */
[----:B------:R-:W1:Y:S01]  /*66c0*/  S2UR UR9, SR_CTAID.X ;  /* 0x00000000000979c3 */ /* 0x000e620000002500 */
[----:B------:R-:W-:Y:S01]  /*66d0*/  ULDC UR4, c[0x0][0x280] ;  /* 0x0000a00000047ab9 */ /* 0x000fe20000000800 */
[----:B------:R-:W-:Y:S01]  /*66e0*/  ULDC UR6, c[0x0][0x290] ;  /* 0x0000a40000067ab9 */ /* 0x000fe20000000800 */
[----:B------:R-:W-:-:S05]  /*66f0*/  ULDC UR7, c[0x0][0x74c] ;  /* 0x0001d30000077ab9 */ /* 0x000fca0000000800 */
[----:B------:R-:W2:Y:S01]  /*6700*/  S2UR UR13, SR_CTAID.Y ;  /* 0x00000000000d79c3 */ /* 0x000ea20000002600 */
[----:B-1----:R-:W-:Y:S02]  /*6710*/  ULEA UR5, UR9, UR4, 0x7 ;  /* 0x0000000409057291 */ /* 0x002fe4000f8e383f */
[----:B------:R-:W-:Y:S02]  /*6720*/  ISETP.LE.AND P0, PT, RZ, UR9, PT ;  /* 0x00000009ff007c0c */ /* 0x000fe4000bf03270 */
[----:B------:R-:W-:-:S04]  /*6730*/  UIADD3 UR5, -UR7, UR5, -UR6 ;  /* 0x0000000507057290 */ /* 0x000fc8000fffe906 */
[----:B------:R-:W-:-:S04]  /*6740*/  USHF.R.S32.HI UR6, URZ, 0x1f, UR5 ;  /* 0x0000001f3f067899 */ /* 0x000fc80008011405 */
[----:B------:R-:W-:-:S04]  /*6750*/  ULEA.HI UR6, UR6, UR5, URZ, 0x6 ;  /* 0x0000000506067291 */ /* 0x000fc8000f8f303f */
[----:B------:R-:W-:Y:S02]  /*6760*/  USHF.R.S32.HI UR5, URZ, 0x6, UR6 ;  /* 0x000000063f057899 */ /* 0x000fe40008011406 */
[----:B------:R-:W-:Y:S02]  /*6770*/  UIADD3 UR6, UR4, 0x3f, URZ ;  /* 0x0000003f04067890 */ /* 0x000fe4000fffe03f */
[----:B------:R-:W-:Y:S02]  /*6780*/  UISETP.LT.AND UP0, UPT, URZ, UR5, UPT ;  /* 0x000000053f00728c */ /* 0x000fe4000bf01270 */
[----:B------:R-:W-:Y:S02]  /*6790*/  USHF.R.S32.HI UR7, URZ, 0x1f, UR6 ;  /* 0x0000001f3f077899 */ /* 0x000fe40008011406 */
[----:B------:R-:W-:Y:S02]  /*67a0*/  USEL UR5, URZ, UR5, !UP0 ;  /* 0x000000053f057287 */ /* 0x000fe4000c000000 */
[----:B------:R-:W-:-:S04]  /*67b0*/  ULEA.HI UR7, UR7, UR6, URZ, 0x6 ;  /* 0x0000000607077291 */ /* 0x000fc8000f8f303f */
[----:B------:R-:W-:Y:S01]  /*67c0*/  USHF.R.S32.HI UR8, URZ, 0x6, UR7 ;  /* 0x000000063f087899 */ /* 0x000fe20008011407 */
[----:B--2---:R-:W-:Y:S11]  /*67d0*/  @!P0 BRA `(.L_x_1061) ;  /* 0x0000000000288947 */ /* 0x004ff60003800000 */
        /* <DEDUP_REMOVED lines=10> */
.L_x_1061:
[----:B------:R-:W-:Y:S02]  /*6880*/  UISETP.GT.AND UP0, UPT, UR8, UR5, UPT ;  /* 0x000000050800728c */ /* 0x000fe4000bf04270 */
[----:B------:R-:W-:Y:S02]  /*6890*/  USHF.R.S32.HI UR14, URZ, 0x1f, UR12 ;  /* 0x0000001f3f0e7899 */ /* 0x000fe4000801140c */
[----:B------:R-:W-:Y:S02]  /*68a0*/  USHF.R.S32.HI UR9, URZ, 0x1f, UR13 ;  /* 0x0000001f3f097899 */ /* 0x000fe4000801140d */
[----:B------:R-:W-:-:S13]  /*68b0*/  PLOP3.LUT P0, PT, PT, PT, UP0, 0x80, 0x0 ;  /* 0x000000000000781c */ /* 0x000fda0003f0f008 */
[----:B------:R-:W-:Y:S05]  /*68c0*/  @!P0 BRA `(.L_x_1060) ;  /* 0x00000030001c8947 */ /* 0x000fea0003800000 */
[----:B------:R-:W-:Y:S01]  /*68d0*/  UIADD3 UR4, -UR5, UR8, URZ ;  /* 0x0000000805047290 */ /* 0x000fe2000fffe13f */
[----:B------:R-:W-:Y:S01]  /*68e0*/  ULDC.64 UR10, c[0x0][0x2d8] ;  /* 0x0000b600000a7ab9 */ /* 0x000fe20000000a00 */
[----:B------:R-:W-:Y:S02]  /*68f0*/  ELECT P0, URZ, PT ;  /* 0x00000000003f782f */ /* 0x000fe40003800000 */
[----:B------:R-:W-:Y:S02]  /*6900*/  ULOP3.LUT UR4, UR4, 0x1, URZ, 0xc0, !UPT ;  /* 0x0000000104047892 */ /* 0x000fe4000f8ec03f */
[----:B------:R-:W-:Y:S02]  /*6910*/  UIMAD UR9, UR9, UR10, URZ ;  /* 0x0000000a090972a4 */ /* 0x000fe4000f8e023f */
[----:B------:R-:W-:Y:S02]  /*6920*/  UISETP.NE.U32.AND UP0, UPT, UR4, 0x1, UPT ;  /* 0x000000010400788c */ /* 0x000fe4000bf05070 */
[----:B------:R-:W-:-:S02]  /*6930*/  UIMAD.WIDE.U32 UR6, UR13, UR10, URZ ;  /* 0x0000000a0d0672a5 */ /* 0x000fc4000f8e003f */
[----:B------:R-:W-:Y:S02]  /*6940*/  UIMAD UR9, UR13, UR11, UR9 ;  /* 0x0000000b0d0972a4 */ /* 0x000fe4000f8e0209 */
[----:B------:R-:W-:Y:S01]  /*6950*/  PLOP3.LUT P1, PT, PT, PT, UP0, 0x80, 0x0 ;  /* 0x000000000000781c */ /* 0x000fe20003f2f008 */
[----:B------:R-:W-:Y:S01]  /*6960*/  ULDC.64 UR10, c[0x0][0x2e0] ;  /* 0x0000b800000a7ab9 */ /* 0x000fe20000000a00 */
[----:B------:R-:W-:Y:S02]  /*6970*/  UIADD3 UR7, UR7, UR9, URZ ;  /* 0x0000000907077290 */ /* 0x000fe4000fffe03f */
[----:B------:R-:W-:Y:S02]  /*6980*/  UIMAD UR9, UR14, UR10, URZ ;  /* 0x0000000a0e0972a4 */ /* 0x000fe4000f8e023f */
[----:B------:R-:W-:Y:S02]  /*6990*/  UIMAD.WIDE.U32 UR6, UR12, UR10, UR6 ;  /* 0x0000000a0c0672a5 */ /* 0x000fe4000f8e0006 */
[----:B------:R-:W-:-:S04]  /*69a0*/  UIMAD UR9, UR12, UR11, UR9 ;  /* 0x0000000b0c0972a4 */ /* 0x000fc8000f8e0209 */
[----:B------:R-:W-:Y:S01]  /*69b0*/  UIADD3 UR9, UR7, UR9, URZ ;  /* 0x0000000907097290 */ /* 0x000fe2000fffe03f */
[----:B------:R-:W-:Y:S11]  /*69c0*/  @P1 BRA `(.L_x_1062) ;  /* 0x0000000000bc1947 */ /* 0x000ff60003800000 */
[----:B------:R-:W-:Y:S01]  /*69d0*/  UIMAD UR14, UR5, 0x1800, URZ ;  /* 0x00001800050e78a4 */ /* 0x000fe2000f8e023f */
        /* <DEDUP_REMOVED lines=9> */
[----:B------:R-:W-:Y:S01]  /*6a70*/  UMOV UR16, 0x0 ;  /* 0x0000000000107882 */ /* 0x000fe20000000000 */
[----:B------:R-:W-:Y:S02]  /*6a80*/  UMOV UR17, 0x14f00000 ;  /* 0x14f0000000117882 */ /* 0x000fe40000000000 */
[----:B------:R-:W-:-:S02]  /*6a90*/  ULEA.HI.X UR11, UR13, UR11, UR15, 0x2, UP0 ;  /* 0x0000000b0d0b7291 */ /* 0x000fc400080f140f */
[----:B-1----:R-:W-:-:S03]  /*6aa0*/  ULEA UR4, UR12, UR4, 0x18 ;  /* 0x000000040c047291 */ /* 0x002fc6000f8ec03f */
[----:B------:R-:W-:Y:S01]  /*6ab0*/  UMOV UR12, 0x300 ;  /* 0x00000300000c7882 */ /* 0x000fe20000000000 */
[----:B------:R-:W-:-:S09]  /*6ac0*/  UIADD3 UR4, UR4, 0xc000, URZ ;  /* 0x0000c00004047890 */ /* 0x000fd2000fffe03f */
[----:B------:R1:W-:Y:S02]  /*6ad0*/  UBLKRED.G.S.ADD.F32.RN [UR10], [UR4], UR12, desc[UR16] ;  /* 0x0000100a040073bb */ /* 0x0003e400080a140c */
[----:B-1----:R0:W-:Y:S02]  /*6ae0*/  UTMACMDFLUSH ;  /* 0x00000000000079b7 */ /* 0x0021e40000000000 */
.L_x_1064:
[----:B------:R-:W-:Y:S05]  /*6af0*/  BSYNC B1 ;  /* 0x0000000000017941 */ /* 0x000fea0003800000 */
.L_x_1063:
        /* <DEDUP_REMOVED lines=9> */
[----:B------:R-:W-:Y:S02]  /*6b90*/  UMOV UR17, 0x14f00000 ;  /* 0x14f0000000117882 */ /* 0x000fe40000000000 */
[----:B------:R-:W-:Y:S02]  /*6ba0*/  ULEA.HI.X.SX32 UR4, UR4, UR9, 0x1, UP0 ;  /* 0x0000000904047291 */ /* 0x000fe400080f0e3f */
[----:B------:R-:W-:-:S04]  /*6bb0*/  ULEA UR10, UP0, UR15, UR10, 0x2 ;  /* 0x0000000a0f0a7291 */ /* 0x000fc8000f80103f */
[----:B------:R-:W-:-:S03]  /*6bc0*/  ULEA.HI.X UR11, UR15, UR11, UR4, 0x2, UP0 ;  /* 0x0000000b0f0b7291 */ /* 0x000fc600080f1404 */
[----:B------:R-:W-:Y:S01]  /*6bd0*/  UMOV UR4, 0x300 ;  /* 0x0000030000047882 */ /* 0x000fe20000000000 */
[----:B-1----:R-:W-:-:S04]  /*6be0*/  ULEA UR12, UR13, UR12, 0x18 ;  /* 0x0000000c0d0c7291 */ /* 0x002fc8000f8ec03f */
[----:B------:R-:W-:-:S09]  /*6bf0*/  UIADD3 UR12, UR12, 0xf000, URZ ;  /* 0x0000f0000c0c7890 */ /* 0x000fd2000fffe03f */
[----:B------:R1:W-:Y:S01]  /*6c00*/  UBLKRED.G.S.ADD.F32.RN [UR10], [UR12], UR4, desc[UR16] ;  /* 0x0000100a0c0073bb */ /* 0x0003e200080a1404 */
[----:B------:R0:W-:Y:S01]  /*6c10*/  UTMACMDFLUSH ;  /* 0x00000000000079b7 */ /* 0x0001e20000000000 */
[----:B-1----:R-:W-:-:S04]  /*6c20*/  DEPBAR.LE SB0, 0x1 ;  /* 0x000080400000791a */ /* 0x002fc80000000000 */
.L_x_1066:
[----:B------:R-:W-:Y:S05]  /*6c30*/  BSYNC B1 ;  /* 0x0000000000017941 */ /* 0x000fea0003800000 */
.L_x_1065:
[----:B------:R-:W-:Y:S06]  /*6c40*/  BAR.ARV 0xa, 0xa0 ;  /* 0x0282800000007b1d */ /* 0x000fec0000002000 */
[----:B------:R-:W-:Y:S04]  /*6c50*/  BSSY B1, `(.L_x_1067) ;  /* 0x0000003000017945 */ /* 0x000fe80003800000 */
[----:B------:R-:W-:Y:S05]  /*6c60*/  @!P0 BRA `(.L_x_1068) ;  /* 0x0000000000048947 */ /* 0x000fea0003800000 */
[----:B------:R-:W-:-:S04]  /*6c70*/  DEPBAR.LE SB0, 0x0 ;  /* 0x000080000000791a */ /* 0x000fc80000000000 */
.L_x_1068:
[----:B------:R-:W-:Y:S05]  /*6c80*/  BSYNC B1 ;  /* 0x0000000000017941 */ /* 0x000fea0003800000 */
.L_x_1067:
[----:B------:R-:W-:Y:S06]  /*6c90*/  BAR.ARV 0xb, 0xa0 ;  /* 0x02c2800000007b1d */ /* 0x000fec0000002000 */
[----:B------:R-:W-:Y:S01]  /*6ca0*/  UIADD3 UR12, UR5, 0x1, URZ ;  /* 0x00000001050c7890 */ /* 0x000fe2000fffe03f */
[----:B------:R-:W-:Y:S11]  /*6cb0*/  BRA `(.L_x_1069) ;  /* 0x0000000000047947 */ /* 0x000ff60003800000 */
.L_x_1062:
[----:B------:R-:W-:-:S05]  /*6cc0*/  UMOV UR12, UR5 ;  /* 0x00000005000c7c82 */ /* 0x000fca0008000000 */
.L_x_1069:
[----:B------:R-:W-:-:S04]  /*6cd0*/  UIADD3 UR4, UR5, 0x1, URZ ;  /* 0x0000000105047890 */ /* 0x000fc8000fffe03f */
[----:B------:R-:W-:-:S06]  /*6ce0*/  UISETP.NE.AND UP0, UPT, UR8, UR4, UPT ;  /* 0x000000040800728c */ /* 0x000fcc000bf05270 */
[----:B------:R-:W-:-:S13]  /*6cf0*/  PLOP3.LUT P1, PT, PT, PT, UP0, 0x80, 0x0 ;  /* 0x000000000000781c */ /* 0x000fda0003f2f008 */
[----:B------:R-:W-:Y:S05]  /*6d00*/  @!P1 BRA `(.L_x_1060) ;  /* 0x0000002c000c9947 */ /* 0x000fea0003800000 */
[----:B------:R-:W-:Y:S01]  /*6d10*/  ULDC.64 UR18, c[0x0][0x2c0] ;  /* 0x0000b00000127ab9 */ /* 0x000fe20000000a00 */
[----:B------:R-:W-:Y:S02]  /*6d20*/  UIMAD UR13, UR12, 0x1800, URZ ;  /* 0x000018000c0d78a4 */ /* 0x000fe4000f8e023f */
[----:B------:R-:W-:Y:S01]  /*6d30*/  ULEA UR18, UP0, UR6, UR18, 0x2 ;  /* 0x0000001206127291 */ /* 0x000fe2000f80103f */
[----:B------:R-:W-:Y:S01]  /*6d40*/  UMOV UR4, URZ ;  /* 0x0000003f00047c82 */ /* 0x000fe20008000000 */
[----:B------:R-:W-:Y:S02]  /*6d50*/  ULDC.64 UR24, c[0x0][0x2c0] ;  /* 0x0000b00000187ab9 */ /* 0x000fe40000000a00 */
[----:B------:R-:W-:Y:S02]  /*6d60*/  ULEA.HI.X UR19, UR6, UR19, UR9, 0x2, UP0 ;  /* 0x0000001306137291 */ /* 0x000fe400080f1409 */
[----:B------:R-:W-:Y:S02]  /*6d70*/  UIADD3 UR14, UP0, UR18, 0x3000, URZ ;  /* 0x00003000120e7890 */ /* 0x000fe4000ff1e03f */
[----:B------:R-:W-:-:S02]  /*6d80*/  UIADD3 UR16, UP1, UR18, 0x6000, URZ ;  /* 0x0000600012107890 */ /* 0x000fc4000ff3e03f */
[----:B------:R-:W-:Y:S02]  /*6d90*/  UIADD3 UR18, UP2, UR18, 0x9000, URZ ;  /* 0x0000900012127890 */ /* 0x000fe4000ff5e03f */
[----:B------:R-:W-:Y:S02]  /*6da0*/  UIADD3.X UR15, URZ, UR19, URZ, UP0, !UPT ;  /* 0x000000133f0f7290 */ /* 0x000fe400087fe43f */
[----:B------:R-:W-:Y:S02]  /*6db0*/  UIADD3.X UR17, URZ, UR19, URZ, UP1, !UPT ;  /* 0x000000133f117290 */ /* 0x000fe40008ffe43f */
[----:B------:R-:W-:Y:S01]  /*6dc0*/  UIADD3.X UR19, URZ, UR19, URZ, UP2, !UPT ;  /* 0x000000133f137290 */ /* 0x000fe200097fe43f */
[----:B------:R-:W-:-:S11]  /*6dd0*/  UMOV UR20, UR13 ;  /* 0x0000000d00147c82 */ /* 0x000fd60008000000 */
.L_x_1082:
[----:B------:R-:W-:Y:S01]  /*6de0*/  UIADD3 UR10, UR13, UR4, URZ ;  /* 0x000000040d0a7290 */ /* 0x000fe2000fffe03f */
[----:B------:R-:W-:Y:S03]  /*6df0*/  BAR.SYNC.DEFER_BLOCKING 0xd, 0xa0 ;  /* 0x0342800000007b1d */ /* 0x000fe60000010000 */
[----:B------:R-:W-:Y:S02]  /*6e00*/  UIMAD.WIDE UR26, UR10, 0x4, UR14 ;  /* 0x000000040a1a78a5 */ /* 0x000fe4000f8e020e */
[----:B------:R-:W-:Y:S01]  /*6e10*/  UIMAD.WIDE UR28, UR10, 0x4, UR16 ;  /* 0x000000040a1c78a5 */ /* 0x000fe2000f8e0210 */
[----:B------:R-:W-:Y:S01]  /*6e20*/  BSSY B1, `(.L_x_1070) ;  /* 0x0000010000017945 */ /* 0x000fe20003800000 */
[----:B------:R-:W-:-:S03]  /*6e30*/  UIMAD.WIDE UR10, UR10, 0x4, UR18 ;  /* 0x000000040a0a78a5 */ /* 0x000fc6000f8e0212 */
[----:B------:R-:W-:Y:S09]  /*6e40*/  @!P0 BRA `(.L_x_1071) ;  /* 0x0000000000348947 */ /* 0x000ff20003800000 */
[----:B------:R-:W1:Y:S01]  /*6e50*/  S2UR UR22, SR_CgaCtaId ;  /* 0x00000000001679c3 */ /* 0x000e620000008800 */
[----:B------:R-:W-:Y:S01]  /*6e60*/  UIADD3 UR23, UP0, UR20, UR6, URZ ;  /* 0x0000000614177290 */ /* 0x000fe2000ff1e03f */
[----:B------:R-:W-:Y:S01]  /*6e70*/  UMOV UR21, 0x400 ;  /* 0x0000040000157882 */ /* 0x000fe20000000000 */
[----:B------:R-:W-:Y:S02]  /*6e80*/  UMOV UR32, 0x0 ;  /* 0x0000000000207882 */ /* 0x000fe40000000000 */
[----:B------:R-:W-:Y:S01]  /*6e90*/  ULEA.HI.X.SX32 UR30, UR20, UR9, 0x1, UP0 ;  /* 0x00000009141e7291 */ /* 0x000fe200080f0e3f */
[----:B------:R-:W-:Y:S01]  /*6ea0*/  UMOV UR33, 0x14f00000 ;  /* 0x14f0000000217882 */ /* 0x000fe20000000000 */
[----:B-1----:R-:W-:Y:S02]  /*6eb0*/  ULEA UR21, UR22, UR21, 0x18 ;  /* 0x0000001516157291 */ /* 0x002fe4000f8ec03f */
[----:B------:R-:W-:Y:S02]  /*6ec0*/  ULEA UR22, UP0, UR23, UR24, 0x2 ;  /* 0x0000001817167291 */ /* 0x000fe4000f80103f */
[----:B------:R-:W-:-:S02]  /*6ed0*/  UIADD3 UR21, UR21, 0xc000, URZ ;  /* 0x0000c00015157890 */ /* 0x000fc4000fffe03f */
[----:B------:R-:W-:-:S03]  /*6ee0*/  ULEA.HI.X UR23, UR23, UR25, UR30, 0x2, UP0 ;  /* 0x0000001917177291 */ /* 0x000fc600080f141e */
[----:B------:R-:W-:-:S06]  /*6ef0*/  UMOV UR30, 0x300 ;  /* 0x00000300001e7882 */ /* 0x000fcc0000000000 */
[----:B------:R1:W-:Y:S02]  /*6f00*/  UBLKRED.G.S.ADD.F32.RN [UR22], [UR21], UR30, desc[UR32] ;  /* 0x00002016150073bb */ /* 0x0003e400080a141e */
[----:B-1----:R0:W-:Y:S02]  /*6f10*/  UTMACMDFLUSH ;  /* 0x00000000000079b7 */ /* 0x0021e40000000000 */
.L_x_1071:
[----:B------:R-:W-:Y:S05]  /*6f20*/  BSYNC B1 ;  /* 0x0000000000017941 */ /* 0x000fea0003800000 */
.L_x_1070:
        /* <DEDUP_REMOVED lines=13> */
.L_x_1073:
[----:B------:R-:W-:Y:S05]  /*7000*/  BSYNC B1 ;  /* 0x0000000000017941 */ /* 0x000fea0003800000 */
.L_x_1072:
[----:B------:R-:W-:Y:S06]  /*7010*/  BAR.ARV 0xa, 0xa0 ;  /* 0x0282800000007b1d */ /* 0x000fec0000002000 */
[----:B------:R-:W-:Y:S04]  /*7020*/  BSSY B1, `(.L_x_1074) ;  /* 0x0000003000017945 */ /* 0x000fe80003800000 */
[----:B------:R-:W-:Y:S05]  /*7030*/  @!P0 BRA `(.L_x_1075) ;  /* 0x0000000000048947 */ /* 0x000fea0003800000 */
[----:B------:R-:W-:-:S04]  /*7040*/  DEPBAR.LE SB0, 0x0 ;  /* 0x000080000000791a */ /* 0x000fc80000000000 */
.L_x_1075:
[----:B------:R-:W-:Y:S05]  /*7050*/  BSYNC B1 ;  /* 0x0000000000017941 */ /* 0x000fea0003800000 */
.L_x_1074:
        /* <DEDUP_REMOVED lines=13> */
.L_x_1077:
[----:B------:R-:W-:Y:S05]  /*7130*/  BSYNC B1 ;  /* 0x0000000000017941 */ /* 0x000fea0003800000 */
.L_x_1076:
        /* <DEDUP_REMOVED lines=13> */
.L_x_1079:
[----:B------:R-:W-:Y:S05]  /*7210*/  BSYNC B1 ;  /* 0x0000000000017941 */ /* 0x000fea0003800000 */
.L_x_1078:
[----:B------:R-:W-:Y:S01]  /*7220*/  UIADD3 UR12, UR12, 0x2, URZ ;  /* 0x000000020c0c7890 */ /* 0x000fe2000fffe03f */
[----:B------:R-:W-:Y:S06]  /*7230*/  BAR.ARV 0xa, 0xa0 ;  /* 0x0282800000007b1d */ /* 0x000fec0000002000 */
[----:B------:R-:W-:Y:S01]  /*7240*/  UISETP.GE.AND UP0, UPT, UR12, UR8, UPT ;  /* 0x000000080c00728c */ /* 0x000fe2000bf06270 */
[----:B------:R-:W-:Y:S04]  /*7250*/  BSSY B1, `(.L_x_1080) ;  /* 0x0000003000017945 */ /* 0x000fe80003800000 */
[----:B------:R-:W-:Y:S06]  /*7260*/  @!P0 BRA `(.L_x_1081) ;  /* 0x0000000000048947 */ /* 0x000fec0003800000 */
[----:B------:R-:W-:-:S04]  /*7270*/  DEPBAR.LE SB0, 0x0 ;  /* 0x000080000000791a */ /* 0x000fc80000000000 */
.L_x_1081:
[----:B------:R-:W-:Y:S05]  /*7280*/  BSYNC B1 ;  /* 0x0000000000017941 */ /* 0x000fea0003800000 */
.L_x_1080:
[----:B------:R-:W-:Y:S06]  /*7290*/  BAR.ARV 0xb, 0xa0 ;  /* 0x02c2800000007b1d */ /* 0x000fec0000002000 */
[----:B------:R-:W-:Y:S01]  /*72a0*/  PLOP3.LUT P1, PT, PT, PT, UP0, 0x80, 0x0 ;  /* 0x000000000000781c */ /* 0x000fe20003f2f008 */
[----:B------:R-:W-:Y:S02]  /*72b0*/  UIADD3 UR20, UR20, 0x3000, URZ ;  /* 0x0000300014147890 */ /* 0x000fe4000fffe03f */
[----:B------:R-:W-:-:S10]  /*72c0*/  UIADD3 UR4, UR4, 0x3000, URZ ;  /* 0x0000300004047890 */ /* 0x000fd4000fffe03f */
[----:B------:R-:W-:Y:S05]  /*72d0*/  @!P1 BRA `(.L_x_1082) ;  /* 0xfffffff800c09947 */ /* 0x000fea000383ffff */
[----:B------:R-:W-:Y:S05]  /*72e0*/  BRA `(.L_x_1060) ;  /* 0x0000002400947947 */ /* 0x000fea0003800000 */
.L_x_1059:
[----:B------:R-:W1:Y:S01]  /*72f0*/  S2UR UR21, SR_CTAID.Z ;  /* 0x00000000001579c3 */ /* 0x000e620000002700 */
[----:B------:R-:W-:Y:S01]  /*7300*/  IMAD.MOV.U32 R11, RZ, RZ, 0x1 ;  /* 0x00000001ff0b7424 */ /* 0x000fe200078e00ff */
[----:B-1----:R-:W-:-:S13]  /*7310*/  ISETP.LE.AND P0, PT, RZ, UR21, PT ;  /* 0x00000015ff007c0c */ /* 0x002fda000bf03270 */
[----:B------:R-:W-:Y:S05]  /*7320*/  @!P0 BRA `(.L_x_1083) ;  /* 0x0000002000f08947 */ /* 0x000fea0003800000 */
[----:B------:R-:W1:Y:S01]  /*7330*/  S2UR UR9, SR_CTAID.X ;  /* 0x00000000000979c3 */ /* 0x000e620000002500 */
[----:B------:R-:W-:Y:S01]  /*7340*/  ULDC UR8, c[0x0][0x280] ;  /* 0x0000a00000087ab9 */ /* 0x000fe20000000800 */
[----:B------:R-:W-:Y:S01]  /*7350*/  ULDC UR4, c[0x0][0x290] ;  /* 0x0000a40000047ab9 */ /* 0x000fe20000000800 */
[----:B------:R-:W-:-:S05]  /*7360*/  ULDC UR5, c[0x0][0x74c] ;  /* 0x0001d30000057ab9 */ /* 0x000fca0000000800 */
[----:B------:R-:W2:Y:S01]  /*7370*/  S2UR UR20, SR_CTAID.Y ;  /* 0x00000000001479c3 */ /* 0x000ea20000002600 */
[----:B-1----:R-:W-:Y:S02]  /*7380*/  USHF.L.U32 UR11, UR9, 0x7, URZ ;  /* 0x00000007090b7899 */ /* 0x002fe4000800063f */
[----:B------:R-:W-:Y:S02]  /*7390*/  ISETP.LE.AND P0, PT, RZ, UR9, PT ;  /* 0x00000009ff007c0c */ /* 0x000fe4000bf03270 */
[----:B------:R-:W-:-:S04]  /*73a0*/  UIADD3 UR4, -UR4, UR11, UR8 ;  /* 0x0000000b04047290 */ /* 0x000fc8000fffe108 */
[----:B------:R-:W-:-:S04]  /*73b0*/  UIADD3 UR4, UR4, -UR5, URZ ;  /* 0x8000000504047290 */ /* 0x000fc8000fffe03f */
[----:B------:R-:W-:-:S04]  /*73c0*/  USHF.R.S32.HI UR5, URZ, 0x1f, UR4 ;  /* 0x0000001f3f057899 */ /* 0x000fc80008011404 */
[----:B------:R-:W-:Y:S02]  /*73d0*/  ULEA.HI UR5, UR5, UR4, URZ, 0x6 ;  /* 0x0000000405057291 */ /* 0x000fe4000f8f303f */
[----:B------:R-:W-:Y:S02]  /*73e0*/  UIADD3 UR4, UR8, 0x3f, URZ ;  /* 0x0000003f08047890 */ /* 0x000fe4000fffe03f */
[----:B------:R-:W-:Y:S02]  /*73f0*/  USHF.R.S32.HI UR5, URZ, 0x6, UR5 ;  /* 0x000000063f057899 */ /* 0x000fe40008011405 */
[----:B------:R-:W-:Y:S02]  /*7400*/  USHF.R.S32.HI UR6, URZ, 0x1f, UR4 ;  /* 0x0000001f3f067899 */ /* 0x000fe40008011404 */
[----:B------:R-:W-:Y:S02]  /*7410*/  UISETP.LT.AND UP0, UPT, URZ, UR5, UPT ;  /* 0x000000053f00728c */ /* 0x000fe4000bf01270 */
[----:B------:R-:W-:-:S02]  /*7420*/  ULEA.HI UR6, UR6, UR4, URZ, 0x6 ;  /* 0x0000000406067291 */ /* 0x000fc4000f8f303f */
[----:B------:R-:W-:Y:S02]  /*7430*/  USEL UR7, URZ, UR5, !UP0 ;  /* 0x000000053f077287 */ /* 0x000fe4000c000000 */
[----:B------:R-:W-:Y:S01]  /*7440*/  USHF.R.S32.HI UR6, URZ, 0x6, UR6 ;  /* 0x000000063f067899 */ /* 0x000fe20008011406 */
[----:B--2---:R-:W-:Y:S11]  /*7450*/  @!P0 BRA `(.L_x_1084) ;  /* 0x0000000000288947 */ /* 0x004ff60003800000 */
[----:B------:R-:W-:Y:S01]  /*7460*/  ULEA UR8, UR9, UR8, 0x7 ;  /* 0x0000000809087291 */ /* 0x000fe2000f8e383f */
[----:B------:R-:W-:Y:S01]  /*7470*/  ULDC UR4, c[0x0][0x290] ;  /* 0x0000a40000047ab9 */ /* 0x000fe20000000800 */
[----:B------:R-:W-:Y:S02]  /*7480*/  ULDC UR5, c[0x0][0x748] ;  /* 0x0001d20000057ab9 */ /* 0x000fe40000000800 */
[----:B------:R-:W-:-:S04]  /*7490*/  UIADD3 UR4, -UR4, 0xbf, UR8 ;  /* 0x000000bf04047890 */ /* 0x000fc8000fffe108 */
[----:B------:R-:W-:-:S04]  /*74a0*/  UIADD3 UR4, UR4, UR5, URZ ;  /* 0x0000000504047290 */ /* 0x000fc8000fffe03f */
[----:B------:R-:W-:-:S04]  /*74b0*/  USHF.R.S32.HI UR5, URZ, 0x1f, UR4 ;  /* 0x0000001f3f057899 */ /* 0x000fc80008011404 */
[----:B------:R-:W-:-:S04]  /*74c0*/  ULEA.HI UR5, UR5, UR4, URZ, 0x6 ;  /* 0x0000000405057291 */ /* 0x000fc8000f8f303f */
[----:B------:R-:W-:-:S04]  /*74d0*/  USHF.R.S32.HI UR5, URZ, 0x6, UR5 ;  /* 0x000000063f057899 */ /* 0x000fc80008011405 */
[----:B------:R-:W-:-:S04]  /*74e0*/  UISETP.LT.AND UP0, UPT, UR5, UR6, UPT ;  /* 0x000000060500728c */ /* 0x000fc8000bf01270 */
[----:B------:R-:W-:-:S12]  /*74f0*/  USEL UR6, UR5, UR6, UP0 ;  /* 0x0000000605067287 */ /* 0x000fd80008000000 */
.L_x_1084:
[----:B------:R-:W-:-:S06]  /*7500*/  UISETP.GT.AND UP0, UPT, UR6, UR7, UPT ;  /* 0x000000070600728c */ /* 0x000fcc000bf04270 */
[----:B------:R-:W-:-:S13]  /*7510*/  PLOP3.LUT P0, PT, PT, PT, UP0, 0x80, 0x0 ;  /* 0x000000000000781c */ /* 0x000fda0003f0f008 */
[----:B------:R-:W-:Y:S05]  /*7520*/  @!P0 BRA `(.L_x_1083) ;  /* 0x0000002000708947 */ /* 0x000fea0003800000 */
[----:B------:R-:W-:Y:S01]  /*7530*/  USHF.R.S32.HI UR10, URZ, 0x1f, UR20 ;  /* 0x0000001f3f0a7899 */ /* 0x000fe20008011414 */
[----:B------:R-:W-:Y:S01]  /*7540*/  IMAD.U32 R4, RZ, RZ, UR7 ;  /* 0x00000007ff047e24 */ /* 0x000fe2000f8e00ff */
[----:B------:R-:W-:Y:S01]  /*7550*/  ULDC.64 UR8, c[0x0][0x718] ;  /* 0x0001c60000087ab9 */ /* 0x000fe20000000a00 */
[----:B------:R-:W-:Y:S01]  /*7560*/  ULDC.64 UR12, c[0x0][0x730] ;  /* 0x0001cc00000c7ab9 */ /* 0x000fe20000000a00 */
[----:B------:R-:W-:Y:S01]  /*7570*/  UIMAD.WIDE.U32 UR4, UR20, UR8, URZ ;  /* 0x00000008140472a5 */ /* 0x000fe2000f8e003f */
[----:B------:R-:W-:Y:S01]  /*7580*/  BSSY B1, `(.L_x_1083) ;  /* 0x0000216000017945 */ /* 0x000fe20003800000 */
[----:B------:R-:W-:Y:S01]  /*7590*/  UIMAD UR8, UR10, UR8, URZ ;  /* 0x000000080a0872a4 */ /* 0x000fe2000f8e023f */
[----:B------:R-:W-:Y:S01]  /*75a0*/  IMAD.MOV.U32 R0, RZ, RZ, RZ ;  /* 0x000000ffff007224 */ /* 0x000fe200078e00ff */
[----:B------:R-:W-:Y:S02]  /*75b0*/  UIMAD UR10, UR10, UR12, URZ ;  /* 0x0000000c0a0a72a4 */ /* 0x000fe4000f8e023f */
[----:B------:R-:W-:-:S02]  /*75c0*/  UIMAD UR22, UR20, UR9, UR8 ;  /* 0x00000009141672a4 */ /* 0x000fc4000f8e0208 */
[----:B------:R-:W-:Y:S02]  /*75d0*/  UIMAD.WIDE.U32 UR8, UR20, UR12, URZ ;  /* 0x0000000c140872a5 */ /* 0x000fe4000f8e003f */
[----:B------:R-:W-:Y:S02]  /*75e0*/  UIMAD UR12, UR20, UR13, UR10 ;  /* 0x0000000d140c72a4 */ /* 0x000fe4000f8e020a */
[----:B------:R-:W-:Y:S01]  /*75f0*/  USHF.R.S32.HI UR13, URZ, 0x1f, UR21 ;  /* 0x0000001f3f0d7899 */ /* 0x000fe20008011415 */
[----:B------:R-:W-:Y:S01]  /*7600*/  ULDC UR10, c[0x0][0x2e8] ;  /* 0x0000ba00000a7ab9 */ /* 0x000fe20000000800 */
[----:B------:R-:W-:Y:S01]  /*7610*/  ELECT P0, URZ, PT ;  /* 0x00000000003f782f */ /* 0x000fe20003800000 */
[----:B------:R-:W-:Y:S01]  /*7620*/  UISETP.NE.AND UP0, UPT, UR10, 0x1, UPT ;  /* 0x000000010a00788c */ /* 0x000fe2000bf05270 */
[----:B------:R-:W-:Y:S01]  /*7630*/  ULDC.64 UR14, c[0x0][0x720] ;  /* 0x0001c800000e7ab9 */ /* 0x000fe20000000a00 */
[----:B------:R-:W-:Y:S02]  /*7640*/  UIADD3 UR23, UR5, UR22, URZ ;  /* 0x0000001605177290 */ /* 0x000fe4000fffe03f */
[----:B------:R-:W-:-:S02]  /*7650*/  UIMAD UR10, UR13, UR14, URZ ;  /* 0x0000000e0d0a72a4 */ /* 0x000fc4000f8e023f */
[----:B------:R-:W-:Y:S01]  /*7660*/  UIADD3 UR9, UR9, UR12, URZ ;  /* 0x0000000c09097290 */ /* 0x000fe2000fffe03f */
[----:B------:R-:W-:Y:S01]  /*7670*/  ULDC.64 UR18, c[0x0][0x738] ;  /* 0x0001ce0000127ab9 */ /* 0x000fe20000000a00 */
[----:B------:R-:W-:-:S03]  /*7680*/  UMOV UR22, UR4 ;  /* 0x0000000400167c82 */ /* 0x000fc60008000000 */
[----:B------:R-:W-:Y:S01]  /*7690*/  @UP0 ULDC UR16, c[0x0][0x2ec] ;  /* 0x0000bb0000100ab9 */ /* 0x000fe20000000800 */
[----:B------:R-:W-:Y:S02]  /*76a0*/  UIMAD UR13, UR13, UR18, URZ ;  /* 0x000000120d0d72a4 */ /* 0x000fe4000f8e023f */
[----:B------:R-:W-:Y:S02]  /*76b0*/  UIMAD UR5, UR21, UR15, UR10 ;  /* 0x0000000f150572a4 */ /* 0x000fe4000f8e020a */
[----:B------:R-:W-:Y:S02]  /*76c0*/  UIMAD.WIDE.U32 UR22, UR21, UR14, UR22 ;  /* 0x0000000e151672a5 */ /* 0x000fe4000f8e0016 */
[----:B------:R-:W-:Y:S02]  /*76d0*/  UIMAD.WIDE.U32 UR16, UR20, UR16, URZ ;  /* 0x00000010141072a5 */ /* 0x000fe4000f8e003f */
[----:B------:R-:W-:Y:S01]  /*76e0*/  UIMAD.WIDE.U32 UR14, UR21, UR18, UR8 ;  /* 0x00000012150e72a5 */ /* 0x000fe2000f8e0008 */
[----:B------:R-:W-:-:S02]  /*76f0*/  UMOV UR12, UR20 ;  /* 0x00000014000c7c82 */ /* 0x000fc40008000000 */
[----:B------:R-:W-:Y:S01]  /*7700*/  @UP0 ULDC UR8, c[0x0][0x2f0] ;  /* 0x0000bc0000080ab9 */ /* 0x000fe20000000800 */
[----:B------:R-:W-:Y:S02]  /*7710*/  UIMAD UR4, UR21, UR19, UR13 ;  /* 0x00000013150472a4 */ /* 0x000fe4000f8e020d */
[----:B------:R-:W-:Y:S01]  /*7720*/  @UP0 USHF.R.U32.HI UR12, URZ, UR8, UR17 ;  /* 0x000000083f0c0299 */ /* 0x000fe20008011611 */
[----:B------:R-:W-:Y:S11]  /*7730*/  @!P0 BRA `(.L_x_1085) ;  /* 0x0000001c00e88947 */ /* 0x000ff60003800000 */
[----:B------:R-:W1:Y:S01]  /*7740*/  S2R R3, SR_CgaCtaId ;  /* 0x0000000000037919 */ /* 0x000e620000008800 */
[----:B------:R-:W-:-:S04]  /*7750*/  MOV R16, 0x400 ;  /* 0x0000040000107802 */ /* 0x000fc80000000f00 */
[----:B-1----:R-:W-:Y:S01]  /*7760*/  LEA R16, R3, R16, 0x18 ;  /* 0x0000001003107211 */ /* 0x002fe200078ec0ff */
[----:B------:R-:W-:-:S05]  /*7770*/  IMAD.MOV.U32 R3, RZ, RZ, 0x1 ;  /* 0x00000001ff037424 */ /* 0x000fca00078e00ff */
[----:B------:R-:W-:-:S04]  /*7780*/  SHF.L.U32 R3, R3, 0x1f, RZ ;  /* 0x0000001f03037819 */ /* 0x000fc800000006ff */
[----:B------:R-:W1:Y:S02]  /*7790*/  SYNCS.PHASECHK.TRANS64.TRYWAIT P0, [R16+URZ+0x26820], R3 ;  /* 0x02682003100075a7 */ /* 0x000e64000800017f */
[----:B-1----:R-:W-:Y:S05]  /*77a0*/  @!P0 BRA `(.L_x_1086) ;  /* 0x0000002000d08947 */ /* 0x002fea0003800000 */
.L_x_1114:
[----:B------:R-:W2:Y:S01]  /*77b0*/  S2R R0, SR_TID.X ;  /* 0x0000000000007919 */ /* 0x000ea20000002100 */
[----:B------:R-:W-:Y:S02]  /*77c0*/  IMAD.U32 R15, RZ, RZ, UR23 ;  /* 0x00000017ff0f7e24 */ /* 0x000fe4000f8e00ff */
[----:B------:R-:W-:Y:S02]  /*77d0*/  IMAD.U32 R14, RZ, RZ, UR15 ;  /* 0x0000000fff0e7e24 */ /* 0x000fe4000f8e00ff */
[----:B------:R-:W-:Y:S02]  /*77e0*/  VIADD R15, R15, UR5 ;  /* 0x000000050f0f7c36 */ /* 0x000fe40008000000 */
        /* <DEDUP_REMOVED lines=11> */
.L_x_1087:
[----:B------:R-:W-:Y:S01]  /*78a0*/  R2UR UR19, R4 ;  /* 0x00000000041372ca */ /* 0x000fe200000e0000 */
[----:B------:R-:W2:Y:S01]  /*78b0*/  LDC.64 R6, c[0x0][0x198] ;  /* 0x00006600ff067b82 */ /* 0x000ea20000000a00 */
[----:B------:R-:W-:Y:S01]  /*78c0*/  R2UR UR7, R15 ;  /* 0x000000000f0772ca */ /* 0x000fe200000e0000 */
[----:B------:R-:W-:Y:S01]  /*78d0*/  ULDC.64 UR16, c[0x0][0x700] ;  /* 0x0001c00000107ab9 */ /* 0x000fe20000000a00 */
[----:B------:R-:W-:Y:S01]  /*78e0*/  UMOV UR50, 0x0 ;  /* 0x0000000000327882 */ /* 0x000fe20000000000 */
[----:B------:R-:W-:Y:S01]  /*78f0*/  IMAD.U32 R10, RZ, RZ, UR16 ;  /* 0x00000010ff0a7e24 */ /* 0x000fe2000f8e00ff */
[----:B------:R-:W-:Y:S01]  /*7900*/  UMOV UR51, 0x14f00000 ;  /* 0x14f0000000337882 */ /* 0x000fe20000000000 */
[----:B------:R-:W-:Y:S01]  /*7910*/  IMAD.U32 R9, RZ, RZ, UR17 ;  /* 0x00000011ff097e24 */ /* 0x000fe2000f8e00ff */
[----:B------:R-:W-:Y:S01]  /*7920*/  UMOV UR18, URZ ;  /* 0x0000003f00127c82 */ /* 0x000fe20008000000 */
[----:B------:R-:W-:Y:S01]  /*7930*/  UMOV UR42, 0x20 ;  /* 0x00000020002a7882 */ /* 0x000fe20000000000 */
[----:B------:R-:W-:Y:S01]  /*7940*/  UMOV UR44, UR20 ;  /* 0x00000014002c7c82 */ /* 0x000fe20008000000 */
[----:B------:R-:W-:Y:S01]  /*7950*/  UMOV UR45, UR21 ;  /* 0x00000015002d7c82 */ /* 0x000fe20008000000 */
[----:B------:R-:W-:Y:S01]  /*7960*/  UMOV UR26, 0x40 ;  /* 0x00000040001a7882 */ /* 0x000fe20000000000 */
[----:B------:R-:W-:Y:S01]  /*7970*/  USHF.L.U32 UR19, UR19, 0x6, URZ ;  /* 0x0000000613137899 */ /* 0x000fe2000800063f */
[----:B------:R-:W-:Y:S01]  /*7980*/  IMAD.MOV.U32 R5, RZ, RZ, 0xc000 ;  /* 0x0000c000ff057424 */ /* 0x000fe200078e00ff */
[----:B------:R-:W-:Y:S01]  /*7990*/  UMOV UR28, UR20 ;  /* 0x00000014001c7c82 */ /* 0x000fe20008000000 */
[----:B------:R-:W-:Y:S01]  /*79a0*/  UMOV UR29, UR21 ;  /* 0x00000015001d7c82 */ /* 0x000fe20008000000 */
[----:B------:R-:W-:Y:S01]  /*79b0*/  UIADD3 UR8, UP0, UR19, UR22, URZ ;  /* 0x0000001613087290 */ /* 0x000fe2000ff1e03f */
[----:B------:R-:W-:Y:S01]  /*79c0*/  IMAD.MOV.U32 R19, RZ, RZ, RZ ;  /* 0x000000ffff137224 */ /* 0x000fe200078e00ff */
[----:B------:R-:W-:Y:S01]  /*79d0*/  UMOV UR54, 0x0 ;  /* 0x0000000000367882 */ /* 0x000fe20000000000 */
[----:B------:R-:W-:Y:S01]  /*79e0*/  UMOV UR43, UR19 ;  /* 0x00000013002b7c82 */ /* 0x000fe20008000000 */
[----:B------:R-:W-:-:S02]  /*79f0*/  ULEA.HI.X.SX32 UR7, UR19, UR7, 0x1, UP0 ;  /* 0x0000000713077291 */ /* 0x000fc400080f0e3f */
[----:B-1----:R-:W-:Y:S01]  /*7a00*/  IMAD.U32 R3, RZ, RZ, UR8 ;  /* 0x00000008ff037e24 */ /* 0x002fe2000f8e00ff */
[----:B------:R-:W-:Y:S01]  /*7a10*/  UMOV UR27, UR19 ;  /* 0x00000013001b7c82 */ /* 0x000fe20008000000 */
[----:B------:R-:W-:Y:S01]  /*7a20*/  IMAD.U32 R2, RZ, RZ, UR8 ;  /* 0x00000008ff027e24 */ /* 0x000fe2000f8e00ff */
[----:B------:R-:W-:Y:S01]  /*7a30*/  R2UR UR8, R16 ;  /* 0x00000000100872ca */ /* 0x000fe200000e0000 */
[----:B--2---:R-:W-:Y:S01]  /*7a40*/  IMAD.MOV.U32 R8, RZ, RZ, R6 ;  /* 0x000000ffff087224 */ /* 0x004fe200078e0006 */
[----:B------:R-:W-:Y:S01]  /*7a50*/  LEA R0, P1, R3, R10, 0x2 ;  /* 0x0000000a03007211 */ /* 0x000fe200078210ff */
[----:B------:R-:W-:Y:S01]  /*7a60*/  IMAD.U32 R3, RZ, RZ, UR7 ;  /* 0x00000007ff037e24 */ /* 0x000fe2000f8e00ff */
[----:B------:R-:W-:Y:S01]  /*7a70*/  UMOV UR7, 0x10 ;  /* 0x0000001000077882 */ /* 0x000fe20000000000 */
[----:B------:R-:W-:Y:S01]  /*7a80*/  UMOV UR55, 0x10000000 ;  /* 0x1000000000377882 */ /* 0x000fe20000000000 */
[----:B------:R-:W-:Y:S01]  /*7a90*/  R2UR UR32, R0 ;  /* 0x00000000002072ca */ /* 0x000fe200000e0000 */
[----:B------:R-:W-:Y:S01]  /*7aa0*/  UMOV UR13, UR21 ;  /* 0x00000015000d7c82 */ /* 0x000fe20008000000 */
[----:B------:R-:W-:Y:S01]  /*7ab0*/  LEA.HI.X R2, R2, R9, R3, 0x2, P1 ;  /* 0x0000000902027211 */ /* 0x000fe200008f1403 */
[----:B------:R-:W-:Y:S01]  /*7ac0*/  UMOV UR10, UR18 ;  /* 0x00000012000a7c82 */ /* 0x000fe20008000000 */
[----:B------:R-:W-:Y:S01]  /*7ad0*/  IADD3 R0, P1, R8, 0x2f0, RZ ;  /* 0x000002f008007810 */ /* 0x000fe20007f3e0ff */
[----:B------:R-:W-:Y:S01]  /*7ae0*/  UMOV UR34, 0x10 ;  /* 0x0000001000227882 */ /* 0x000fe20000000000 */
[----:B------:R-:W-:Y:S01]  /*7af0*/  R2UR UR33, R2 ;  /* 0x00000000022172ca */ /* 0x000fe200000e0000 */
[----:B------:R-:W-:Y:S01]  /*7b00*/  UIADD3 UR17, UR8, 0x26810, URZ ;  /* 0x0002681008117890 */ /* 0x000fe2000fffe03f */
[----:B------:R-:W-:Y:S01]  /*7b10*/  R2UR UR46, R0 ;  /* 0x00000000002e72ca */ /* 0x000fe200000e0000 */
[----:B------:R-:W-:Y:S01]  /*7b20*/  UIADD3 UR16, UR8, 0x12000, URZ ;  /* 0x0001200008107890 */ /* 0x000fe2000fffe03f */
[----:B------:R-:W-:Y:S01]  /*7b30*/  IADD3 R0, P2, R8, 0x3f0, RZ ;  /* 0x000003f008007810 */ /* 0x000fe20007f5e0ff */
[----:B------:R-:W-:-:S02]  /*7b40*/  UIADD3 UR40, UR8, 0x13000, URZ ;  /* 0x0001300008287890 */ /* 0x000fc4000fffe03f */
[----:B------:R-:W-:Y:S01]  /*7b50*/  UIADD3 UR24, UR8, 0x14000, URZ ;  /* 0x0001400008187890 */ /* 0x000fe2000fffe03f */
[----:B------:R-:W-:Y:S01]  /*7b60*/  R2UR UR30, R0 ;  /* 0x00000000001e72ca */ /* 0x000fe200000e0000 */
[--C-:B------:R-:W-:Y:S01]  /*7b70*/  IMAD.X R0, RZ, RZ, R7.reuse, P1 ;  /* 0x000000ffff007224 */ /* 0x100fe200008e0607 */
[----:B------:R-:W-:Y:S01]  /*7b80*/  IADD3 R2, P1, R8, 0xf0, RZ ;  /* 0x000000f008027810 */ /* 0x000fe20007f3e0ff */
[----:B------:R-:W-:Y:S01]  /*7b90*/  UIADD3 UR56, UR8, 0x1e000, URZ ;  /* 0x0001e00008387890 */ /* 0x000fe2000fffe03f */
[----:B------:R-:W-:Y:S02]  /*7ba0*/  UMOV UR41, UR17 ;  /* 0x0000001100297c82 */ /* 0x000fe40008000000 */
[----:B------:R-:W-:Y:S01]  /*7bb0*/  R2UR UR48, R2 ;  /* 0x00000000023072ca */ /* 0x000fe200000e0000 */
[--C-:B------:R-:W-:Y:S01]  /*7bc0*/  IMAD.X R3, RZ, RZ, R7.reuse, P1 ;  /* 0x000000ffff037224 */ /* 0x100fe200008e0607 */
[----:B------:R-:W-:Y:S01]  /*7bd0*/  R2UR UR47, R0 ;  /* 0x00000000002f72ca */ /* 0x000fe200000e0000 */
[----:B------:R-:W-:Y:S01]  /*7be0*/  IMAD.X R0, RZ, RZ, R7, P2 ;  /* 0x000000ffff007224 */ /* 0x000fe200010e0607 */
[----:B------:R-:W-:Y:S01]  /*7bf0*/  UMOV UR25, UR17 ;  /* 0x0000001100197c82 */ /* 0x000fe20008000000 */
[----:B------:R-:W-:Y:S01]  /*7c00*/  UMOV UR57, UR17 ;  /* 0x0000001100397c82 */ /* 0x000fe20008000000 */
[----:B------:R-:W-:Y:S01]  /*7c10*/  R2UR UR49, R3 ;  /* 0x00000000033172ca */ /* 0x000fe200000e0000 */
[----:B------:R-:W-:Y:S01]  /*7c20*/  UIADD3 UR9, UR8, 0x26800, URZ ;  /* 0x0002680008097890 */ /* 0x000fe2000fffe03f */
[----:B------:R-:W-:Y:S01]  /*7c30*/  R2UR UR31, R0 ;  /* 0x00000000001f72ca */ /* 0x000fe200000e0000 */
[----:B------:R-:W-:Y:S01]  /*7c40*/  IMAD.U32 R0, RZ, RZ, UR6 ;  /* 0x00000006ff007e24 */ /* 0x000fe2000f8e00ff */
[----:B------:R-:W-:Y:S01]  /*7c50*/  UMOV UR35, UR11 ;  /* 0x0000000b00237c82 */ /* 0x000fe20008000000 */
[----:B------:R-:W-:Y:S01]  /*7c60*/  UMOV UR36, UR12 ;  /* 0x0000000c00247c82 */ /* 0x000fe20008000000 */
[----:B------:R-:W-:Y:S01]  /*7c70*/  UMOV UR37, UR21 ;  /* 0x0000001500257c82 */ /* 0x000fe20008000000 */
[----:B------:R-:W-:Y:S01]  /*7c80*/  VIADD R6, R0, 0xffffffff ;  /* 0xffffffff00067836 */ /* 0x000fe20000000000 */
[----:B------:R-:W-:Y:S01]  /*7c90*/  UMOV UR52, UR12 ;  /* 0x0000000c00347c82 */ /* 0x000fe20008000000 */
[----:B------:R-:W-:Y:S01]  /*7ca0*/  UMOV UR53, UR21 ;  /* 0x0000001500357c82 */ /* 0x000fe20008000000 */
[----:B------:R-:W-:Y:S01]  /*7cb0*/  UMOV UR58, 0x50 ;  /* 0x00000050003a7882 */ /* 0x000fe20000000000 */
[----:B------:R-:W-:Y:S01]  /*7cc0*/  UMOV UR59, UR11 ;  /* 0x0000000b003b7c82 */ /* 0x000fe20008000000 */
[----:B------:R1:W-:Y:S01]  /*7cd0*/  STL [R1], R6 ;  /* 0x0000000601007387 */ /* 0x0003e20000100800 */
[----:B------:R-:W-:Y:S01]  /*7ce0*/  ISETP.GE.AND P1, PT, R4, R6, PT ;  /* 0x000000060400720c */ /* 0x000fe20003f26270 */
[----:B------:R-:W-:Y:S01]  /*7cf0*/  UMOV UR60, UR12 ;  /* 0x0000000c003c7c82 */ /* 0x000fe20008000000 */
[----:B------:R-:W-:Y:S01]  /*7d00*/  UMOV UR61, UR21 ;  /* 0x00000015003d7c82 */ /* 0x000fe20008000000 */
[----:B------:R-:W-:Y:S01]  /*7d10*/  UTMALDG.4D [UR16], [UR48], desc[UR50] ;  /* 0x00003210300075b4 */ /* 0x000fe20008019000 */
[----:B------:R2:W-:Y:S01]  /*7d20*/  UTMALDG.4D [UR40], [UR48], desc[UR50] ;  /* 0x00003228300075b4 */ /* 0x0005e20008019000 */
[----:B------:R-:W-:Y:S01]  /*7d30*/  UTMALDG.4D [UR24], [UR48], desc[UR50] ;  /* 0x00003218300075b4 */ /* 0x000fe20008019000 */
[----:B------:R3:W-:Y:S01]  /*7d40*/  UBLKCP.S.G [UR56], [UR32], UR7 ;  /* 0x00000038200073ba */ /* 0x0007e20008000207 */
[----:B------:R1:W-:Y:S01]  /*7d50*/  SYNCS.ARRIVE.TRANS64 RZ, [R16+URZ+0x26800], R5 ;  /* 0x0268000510ff79a7 */ /* 0x0003e2000800003f */
[----:B------:R4:W-:Y:S01]  /*7d60*/  UTMALDG.4D [UR8], [UR46], desc[UR54] ;  /* 0x000036082e0075b4 */ /* 0x0009e20008019000 */
[----:B--2---:R-:W-:Y:S01]  /*7d70*/  UIADD3 UR40, UR8, 0x4000, URZ ;  /* 0x0000400008287890 */ /* 0x004fe2000fffe03f */
[----:B------:R-:W-:Y:S01]  /*7d80*/  UMOV UR42, 0x40 ;  /* 0x00000040002a7882 */ /* 0x000fe20000000000 */
[----:B------:R-:W-:Y:S01]  /*7d90*/  UMOV UR43, UR11 ;  /* 0x0000000b002b7c82 */ /* 0x000fe20008000000 */
[----:B------:R-:W-:Y:S01]  /*7da0*/  UMOV UR44, UR12 ;  /* 0x0000000c002c7c82 */ /* 0x000fe20008000000 */
[----:B------:R-:W-:Y:S01]  /*7db0*/  UMOV UR41, UR9 ;  /* 0x0000000900297c82 */ /* 0x000fe20008000000 */
[----:B---3--:R-:W-:-:S02]  /*7dc0*/  UIADD3 UR32, UR8, 0x1000, URZ ;  /* 0x0000100008207890 */ /* 0x008fc4000fffe03f */
[----:B------:R-:W-:Y:S02]  /*7dd0*/  UIADD3 UR48, UR8, 0x2000, URZ ;  /* 0x0000200008307890 */ /* 0x000fe4000fffe03f */
[----:B------:R-:W-:Y:S01]  /*7de0*/  UIADD3 UR24, UR8, 0x3000, URZ ;  /* 0x0000300008187890 */ /* 0x000fe2000fffe03f */
[----:B------:R-:W-:Y:S01]  /*7df0*/  UMOV UR33, UR9 ;  /* 0x0000000900217c82 */ /* 0x000fe20008000000 */
[----:B------:R-:W-:Y:S01]  /*7e00*/  UMOV UR50, 0x20 ;  /* 0x0000002000327882 */ /* 0x000fe20000000000 */
[----:B------:R-:W-:Y:S01]  /*7e10*/  UMOV UR51, UR11 ;  /* 0x0000000b00337c82 */ /* 0x000fe20008000000 */
[----:B------:R-:W-:Y:S01]  /*7e20*/  UMOV UR49, UR9 ;  /* 0x0000000900317c82 */ /* 0x000fe20008000000 */
[----:B------:R-:W-:Y:S01]  /*7e30*/  UMOV UR26, 0x30 ;  /* 0x00000030001a7882 */ /* 0x000fe20000000000 */
[----:B------:R-:W-:Y:S01]  /*7e40*/  UMOV UR27, UR11 ;  /* 0x0000000b001b7c82 */ /* 0x000fe20008000000 */
[----:B------:R-:W-:Y:S01]  /*7e50*/  UMOV UR28, UR12 ;  /* 0x0000000c001c7c82 */ /* 0x000fe20008000000 */
[----:B------:R2:W-:Y:S01]  /*7e60*/  UTMALDG.4D [UR32], [UR46], desc[UR54] ;  /* 0x000036202e0075b4 */ /* 0x0005e20008019000 */
[----:B------:R-:W-:Y:S01]  /*7e70*/  UMOV UR25, UR9 ;  /* 0x0000000900197c82 */ /* 0x000fe20008000000 */
[----:B------:R-:W-:Y:S01]  /*7e80*/  UIADD3 UR56, UR8, 0x5000, URZ ;  /* 0x0000500008387890 */ /* 0x000fe2000fffe03f */
[----:B------:R-:W-:Y:S01]  /*7e90*/  UMOV UR57, UR9 ;  /* 0x0000000900397c82 */ /* 0x000fe20008000000 */
[----:B----4-:R-:W-:Y:S01]  /*7ea0*/  UMOV UR10, 0x40 ;  /* 0x00000040000a7882 */ /* 0x010fe20000000000 */
[----:B------:R-:W-:Y:S01]  /*7eb0*/  UTMALDG.4D [UR48], [UR46], desc[UR54] ;  /* 0x000036302e0075b4 */ /* 0x000fe20008019000 */
[----:B------:R3:W-:Y:S01]  /*7ec0*/  UTMALDG.4D [UR24], [UR46], desc[UR54] ;  /* 0x000036182e0075b4 */ /* 0x0007e20008019000 */
[----:B------:R1:W-:Y:S01]  /*7ed0*/  UTMALDG.4D [UR40], [UR46], desc[UR54] ;  /* 0x000036282e0075b4 */ /* 0x0003e20008019000 */
[----:B--2---:R-:W-:Y:S01]  /*7ee0*/  UIADD3 UR32, UR8, 0x6000, URZ ;  /* 0x0000600008207890 */ /* 0x004fe2000fffe03f */
[----:B------:R-:W-:-:S02]  /*7ef0*/  UMOV UR34, UR18 ;  /* 0x0000001200227c82 */ /* 0x000fc40008000000 */
[----:B------:R1:W-:Y:S06]  /*7f00*/  UTMALDG.4D [UR56], [UR46], desc[UR54] ;  /* 0x000036382e0075b4 */ /* 0x0003ec0008019000 */
[----:B------:R1:W-:Y:S01]  /*7f10*/  UTMALDG.4D [UR32], [UR30], desc[UR54] ;  /* 0x000036201e0075b4 */ /* 0x0003e20008019000 */
[----:B---3--:R-:W-:Y:S02]  /*7f20*/  UIADD3 UR24, UR8, 0x8000, URZ ;  /* 0x0000800008187890 */ /* 0x008fe4000fffe03f */
[----:B------:R-:W-:Y:S01]  /*7f30*/  UIADD3 UR8, UR8, 0xa000, URZ ;  /* 0x0000a00008087890 */ /* 0x000fe2000fffe03f */
[----:B------:R-:W-:-:S06]  /*7f40*/  UMOV UR26, 0x20 ;  /* 0x00000020001a7882 */ /* 0x000fcc0000000000 */
[----:B------:R1:W-:Y:S02]  /*7f50*/  UTMALDG.4D [UR24], [UR30], desc[UR54] ;  /* 0x000036181e0075b4 */ /* 0x0003e40008019000 */
[----:B------:R1:W-:Y:S02]  /*7f60*/  UTMALDG.4D [UR8], [UR30], desc[UR54] ;  /* 0x000036081e0075b4 */ /* 0x0003e40008019000 */
[----:B-1----:R-:W-:Y:S05]  /*7f70*/  @P1 BRA `(.L_x_1088) ;  /* 0x0000001000e41947 */ /* 0x002fea0003800000 */
[----:B------:R-:W-:Y:S01]  /*7f80*/  R2UR UR7, R4 ;  /* 0x00000000040772ca */ /* 0x000fe200000e0000 */
[----:B------:R-:W1:Y:S01]  /*7f90*/  S2R R6, SR_TID.X ;  /* 0x0000000000067919 */ /* 0x000e620000002100 */
[----:B------:R-:W-:Y:S01]  /*7fa0*/  UIADD3 UR8, UR6, -0x2, URZ ;  /* 0xfffffffe06087890 */ /* 0x000fe2000fffe03f */
[----:B------:R-:W-:-:S05]  /*7fb0*/  IMAD.MOV.U32 R11, RZ, RZ, 0x1 ;  /* 0x00000001ff0b7424 */ /* 0x000fca00078e00ff */
[----:B------:R-:W-:-:S05]  /*7fc0*/  ISETP.NE.AND P1, PT, R4, UR8, PT ;  /* 0x0000000804007c0c */ /* 0x000fca000bf25270 */
[----:B------:R-:W-:-:S04]  /*7fd0*/  ULOP3.LUT UR7, URZ, UR7, URZ, 0x33, !UPT ;  /* 0x000000073f077292 */ /* 0x000fc8000f8e333f */
[----:B------:R-:W-:-:S06]  /*7fe0*/  UIADD3 UR7, UR7, UR6, URZ ;  /* 0x0000000607077290 */ /* 0x000fcc000fffe03f */
[----:B------:R-:W-:-:S05]  /*7ff0*/  IMAD.U32 R0, RZ, RZ, UR7 ;  /* 0x00000007ff007e24 */ /* 0x000fca000f8e00ff */
[----:B------:R-:W-:Y:S01]  /*8000*/  LOP3.LUT R5, R0, 0x1, RZ, 0xc0, !PT ;  /* 0x0000000100057812 */ /* 0x000fe200078ec0ff */
[----:B------:R-:W-:-:S04]  /*8010*/  IMAD.MOV.U32 R0, RZ, RZ, R4 ;  /* 0x000000ffff007224 */ /* 0x000fc800078e0004 */
[----:B------:R2:W-:Y:S01]  /*8020*/  STL [R1+0x4], R5 ;  /* 0x0000040501007387 */ /* 0x0005e20000100800 */
[----:B-1----:R-:W-:Y:S01]  /*8030*/  LOP3.LUT R6, R6, 0x1f, RZ, 0xc0, !PT ;  /* 0x0000001f06067812 */ /* 0x002fe200078ec0ff */
[----:B------:R-:W-:Y:S06]  /*8040*/  @!P1 BRA `(.L_x_1089) ;  /* 0x0000000c00209947 */ /* 0x000fec0003800000 */
[----:B------:R-:W-:Y:S01]  /*8050*/  R2UR UR8, R5 ;  /* 0x00000000050872ca */ /* 0x000fe200000e0000 */
[----:B------:R-:W-:Y:S02]  /*8060*/  IMAD.MOV.U32 R0, RZ, RZ, R4 ;  /* 0x000000ffff007224 */ /* 0x000fe400078e0004 */
[----:B------:R-:W-:-:S10]  /*8070*/  IMAD.MOV.U32 R11, RZ, RZ, 0x1 ;  /* 0x00000001ff0b7424 */ /* 0x000fd400078e00ff */
[----:B------:R-:W-:-:S06]  /*8080*/  UIADD3 UR7, UR7, -UR8, URZ ;  /* 0x8000000807077290 */ /* 0x000fcc000fffe03f */
[----:B------:R-:W-:-:S07]  /*8090*/  IMAD.U32 R20, RZ, RZ, UR7 ;  /* 0x00000007ff147e24 */ /* 0x000fce000f8e00ff */
.L_x_1098:
[----:B--234-:R-:W-:-:S04]  /*80a0*/  SHF.L.U32 R21, R11, 0x1f, RZ ;  /* 0x0000001f0b157819 */ /* 0x01cfc800000006ff */
[----:B------:R-:W1:Y:S02]  /*80b0*/  SYNCS.PHASECHK.TRANS64.TRYWAIT P1, [R16+URZ+0x26840], R21 ;  /* 0x02684015100075a7 */ /* 0x000e64000802017f */
[----:B-1----:R-:W-:Y:S05]  /*80c0*/  @!P1 BRA `(.L_x_1090) ;  /* 0x00000018009c9947 */ /* 0x002fea0003800000 */
.L_x_1115:
[----:B------:R-:W-:Y:S05]  /*80d0*/  @P0 BRA `(.L_x_1091) ;  /* 0x0000000000140947 */ /* 0x000fea0003800000 */
[----:B------:R-:W-:Y:S01]  /*80e0*/  ISETP.NE.AND P1, PT, R6, RZ, PT ;  /* 0x000000ff0600720c */ /* 0x000fe20003f25270 */
[----:B------:R-:W-:-:S04]  /*80f0*/  IMAD.MOV.U32 R3, RZ, RZ, 0x3100 ;  /* 0x00003100ff037424 */ /* 0x000fc800078e00ff */
[----:B------:R3:W-:Y:S08]  /*8100*/  SYNCS.ARRIVE.TRANS64 RZ, [R16+URZ+0x26830], R3 ;  /* 0x0268300310ff79a7 */ /* 0x0007f0000800003f */
[----:B------:R-:W-:Y:S05]  /*8110*/  @!P1 BRA `(.L_x_1091) ;  /* 0x0000000000049947 */ /* 0x000fea0003800000 */
[----:B------:R-:W-:Y:S01]  /*8120*/  BPT.TRAP 0x1 ;  /* 0x000000040000795c */ /* 0x000fe20000300000 */
.L_x_1091:
[----:B------:R-:W3:Y:S01]  /*8130*/  LDC.64 R12, c[0x0][0x728] ;  /* 0x0001ca00ff0c7b82 */ /* 0x000ee20000000a00 */
[----:B------:R-:W-:Y:S01]  /*8140*/  IMAD.SHL.U32 R18, R0, 0x40, RZ ;  /* 0x0000004000127824 */ /* 0x000fe200078e00ff */
[----:B------:R-:W-:Y:S01]  /*8150*/  R2UR UR40, R16 ;  /* 0x00000000102872ca */ /* 0x000fe200000e0000 */
[----:B------:R-:W-:Y:S01]  /*8160*/  UMOV UR30, 0x0 ;  /* 0x00000000001e7882 */ /* 0x000fe20000000000 */
[----:B------:R-:W-:Y:S01]  /*8170*/  UMOV UR31, 0x14f00000 ;  /* 0x14f00000001f7882 */ /* 0x000fe20000000000 */
[----:B------:R-:W-:Y:S01]  /*8180*/  UMOV UR18, URZ ;  /* 0x0000003f00127c82 */ /* 0x000fe20008000000 */
[C---:B------:R-:W-:Y:S01]  /*8190*/  IADD3 R2, P1, R18.reuse, UR14, RZ ;  /* 0x0000000e12027c10 */ /* 0x040fe2000ff3e0ff */
[----:B------:R-:W-:Y:S01]  /*81a0*/  UMOV UR34, 0x20 ;  /* 0x0000002000227882 */ /* 0x000fe20000000000 */
[----:B--2---:R-:W2:Y:S01]  /*81b0*/  LDC.64 R4, c[0x0][0x198] ;  /* 0x00006600ff047b82 */ /* 0x004ea20000000a00 */
[----:B------:R-:W-:Y:S01]  /*81c0*/  R2UR UR19, R18 ;  /* 0x00000000121372ca */ /* 0x000fe200000e0000 */
        /* <DEDUP_REMOVED lines=16> */
[----:B------:R-:W-:Y:S01]  /*82d0*/  LEA.HI.X.SX32 R3, R18, R14, 0x1, P1 ;  /* 0x0000000e12037211 */ /* 0x000fe200008f0eff */
[----:B------:R-:W-:Y:S01]  /*82e0*/  UMOV UR7, 0x10 ;  /* 0x0000001000077882 */ /* 0x000fe20000000000 */
[----:B--2---:R-:W-:Y:S01]  /*82f0*/  IMAD.MOV.U32 R8, RZ, RZ, R4 ;  /* 0x000000ffff087224 */ /* 0x004fe200078e0004 */
[----:B------:R-:W-:Y:S01]  /*8300*/  UMOV UR41, UR17 ;  /* 0x0000001100297c82 */ /* 0x000fe20008000000 */
[----:B------:R-:W-:Y:S01]  /*8310*/  IMAD.MOV.U32 R7, RZ, RZ, R5 ;  /* 0x000000ffff077224 */ /* 0x000fe200078e0005 */
[----:B------:R-:W-:-:S02]  /*8320*/  LEA.HI.X R2, R2, R13, R3, 0x2, P2 ;  /* 0x0000000d02027211 */ /* 0x000fc400010f1403 */
[----:B------:R-:W-:Y:S02]  /*8330*/  IADD3 R4, P1, R8, 0x1f0, RZ ;  /* 0x000001f008047810 */ /* 0x000fe40007f3e0ff */
[----:B------:R-:W-:Y:S02]  /*8340*/  R2UR UR43, R2 ;  /* 0x00000000022b72ca */ /* 0x000fe400000e0000 */
[----:B------:R-:W-:Y:S01]  /*8350*/  R2UR UR8, R4 ;  /* 0x00000000040872ca */ /* 0x000fe200000e0000 */
[----:B------:R-:W-:-:S05]  /*8360*/  IMAD.X R5, RZ, RZ, R7, P1 ;  /* 0x000000ffff057224 */ /* 0x000fca00008e0607 */
[----:B------:R-:W-:-:S13]  /*8370*/  R2UR UR9, R5 ;  /* 0x00000000050972ca */ /* 0x000fda00000e0000 */
[----:B------:R2:W-:Y:S01]  /*8380*/  UTMALDG.4D [UR16], [UR8], desc[UR30] ;  /* 0x00001e10080075b4 */ /* 0x0005e20008019000 */
[----:B------:R2:W-:Y:S01]  /*8390*/  UTMALDG.4D [UR32], [UR8], desc[UR30] ;  /* 0x00001e20080075b4 */ /* 0x0005e20008019000 */
[----:B------:R2:W-:Y:S01]  /*83a0*/  UTMALDG.4D [UR24], [UR8], desc[UR30] ;  /* 0x00001e18080075b4 */ /* 0x0005e20008019000 */
[----:B------:R2:W-:Y:S01]  /*83b0*/  UBLKCP.S.G [UR40], [UR42], UR7 ;  /* 0x000000282a0073ba */ /* 0x0005e20008000207 */
[----:B------:R-:W3:Y:S02]  /*83c0*/  SYNCS.PHASECHK.TRANS64.TRYWAIT P1, [R16+URZ+0x26828], R21 ;  /* 0x02682815100075a7 */ /* 0x000ee4000802017f */
[----:B--23--:R-:W-:Y:S05]  /*83d0*/  @!P1 BRA `(.L_x_1092) ;  /* 0x0000001400ec9947 */ /* 0x00cfea0003800000 */
.L_x_1116:
[----:B------:R-:W-:Y:S05]  /*83e0*/  @P0 BRA `(.L_x_1093) ;  /* 0x0000000000140947 */ /* 0x000fea0003800000 */
[----:B------:R-:W-:Y:S01]  /*83f0*/  ISETP.NE.AND P1, PT, R6, RZ, PT ;  /* 0x000000ff0600720c */ /* 0x000fe20003f25270 */
[----:B------:R-:W-:-:S04]  /*8400*/  IMAD.MOV.U32 R2, RZ, RZ, 0x3100 ;  /* 0x00003100ff027424 */ /* 0x000fc800078e00ff */
[----:B------:R3:W-:Y:S08]  /*8410*/  SYNCS.ARRIVE.TRANS64 RZ, [R16+URZ+0x26818], R2 ;  /* 0x0268180210ff79a7 */ /* 0x0007f0000800003f */
[----:B------:R-:W-:Y:S05]  /*8420*/  @!P1 BRA `(.L_x_1093) ;  /* 0x0000000000049947 */ /* 0x000fea0003800000 */
[----:B------:R-:W-:Y:S01]  /*8430*/  BPT.TRAP 0x1 ;  /* 0x000000040000795c */ /* 0x000fe20000300000 */
.L_x_1093:
[----:B------:R-:W-:Y:S01]  /*8440*/  VIADD R18, R18, 0x40 ;  /* 0x0000004012127836 */ /* 0x000fe20000000000 */
[----:B------:R-:W-:Y:S01]  /*8450*/  ULDC.64 UR8, c[0x0][0x700] ;  /* 0x0001c00000087ab9 */ /* 0x000fe20000000a00 */
[----:B------:R-:W-:Y:S01]  /*8460*/  R2UR UR40, R16 ;  /* 0x00000000102872ca */ /* 0x000fe200000e0000 */
[----:B------:R-:W-:Y:S01]  /*8470*/  IMAD.U32 R10, RZ, RZ, UR8 ;  /* 0x00000008ff0a7e24 */ /* 0x000fe2000f8e00ff */
[----:B------:R-:W-:Y:S01]  /*8480*/  UMOV UR30, 0x0 ;  /* 0x00000000001e7882 */ /* 0x000fe20000000000 */
[----:B---3--:R-:W-:Y:S01]  /*8490*/  IADD3 R2, P1, R18, UR22, RZ ;  /* 0x0000001612027c10 */ /* 0x008fe2000ff3e0ff */
[----:B------:R-:W-:Y:S01]  /*84a0*/  IMAD.U32 R9, RZ, RZ, UR9 ;  /* 0x00000009ff097e24 */ /* 0x000fe2000f8e00ff */
[----:B------:R-:W-:Y:S01]  /*84b0*/  SHF.R.S32.HI R17, RZ, 0x1f, R18 ;  /* 0x0000001fff117819 */ /* 0x000fe20000011412 */
[----:B------:R-:W-:Y:S01]  /*84c0*/  UMOV UR31, 0x14f00000 ;  /* 0x14f00000001f7882 */ /* 0x000fe20000000000 */
[----:B------:R-:W-:Y:S01]  /*84d0*/  LEA R3, P2, R2, R10, 0x2 ;  /* 0x0000000a02037211 */ /* 0x000fe200078410ff */
[----:B------:R-:W-:Y:S01]  /*84e0*/  UMOV UR34, URZ ;  /* 0x0000003f00227c82 */ /* 0x000fe20008000000 */
[----:B------:R-:W-:Y:S01]  /*84f0*/  R2UR UR35, R18 ;  /* 0x00000000122372ca */ /* 0x000fe200000e0000 */
[----:B------:R-:W-:Y:S01]  /*8500*/  UMOV UR36, UR20 ;  /* 0x0000001400247c82 */ /* 0x000fe20008000000 */
[----:B------:R-:W-:Y:S01]  /*8510*/  R2UR UR42, R3 ;  /* 0x00000000032a72ca */ /* 0x000fe200000e0000 */
[----:B------:R-:W-:Y:S01]  /*8520*/  IMAD.X R3, R17, 0x1, R15, P1 ;  /* 0x0000000111037824 */ /* 0x000fe200008e060f */
[----:B------:R-:W-:-:S02]  /*8530*/  UIADD3 UR33, UR40, 0x26818, URZ ;  /* 0x0002681828217890 */ /* 0x000fc4000fffe03f */
[----:B------:R-:W-:Y:S02]  /*8540*/  UIADD3 UR32, UR40, 0x15000, URZ ;  /* 0x0001500028207890 */ /* 0x000fe4000fffe03f */
[----:B------:R-:W-:Y:S01]  /*8550*/  LEA.HI.X R3, R2, R9, R3, 0x2, P2 ;  /* 0x0000000902037211 */ /* 0x000fe200010f1403 */
        /* <DEDUP_REMOVED lines=8> */
[----:B------:R-:W-:Y:S01]  /*85e0*/  UMOV UR26, 0x20 ;  /* 0x00000020001a7882 */ /* 0x000fe20000000000 */
[----:B------:R-:W-:Y:S01]  /*85f0*/  UMOV UR28, UR20 ;  /* 0x00000014001c7c82 */ /* 0x000fe20008000000 */
[----:B------:R-:W-:Y:S01]  /*8600*/  UMOV UR29, UR21 ;  /* 0x00000015001d7c82 */ /* 0x000fe20008000000 */
[----:B------:R-:W-:Y:S01]  /*8610*/  R2UR UR9, R3 ;  /* 0x00000000030972ca */ /* 0x000fe200000e0000 */
[----:B------:R-:W-:Y:S01]  /*8620*/  UMOV UR25, UR33 ;  /* 0x0000002100197c82 */ /* 0x000fe20008000000 */
[----:B------:R-:W-:Y:S01]  /*8630*/  UMOV UR27, UR35 ;  /* 0x00000023001b7c82 */ /* 0x000fe20008000000 */
[----:B------:R-:W-:Y:S01]  /*8640*/  UMOV UR18, 0x40 ;  /* 0x0000004000127882 */ /* 0x000fe20000000000 */
[----:B------:R-:W-:Y:S01]  /*8650*/  UMOV UR17, UR33 ;  /* 0x0000002100117c82 */ /* 0x000fe20008000000 */
[----:B------:R-:W-:Y:S01]  /*8660*/  UMOV UR19, UR35 ;  /* 0x0000002300137c82 */ /* 0x000fe20008000000 */
[----:B------:R-:W-:Y:S01]  /*8670*/  UMOV UR41, UR33 ;  /* 0x0000002100297c82 */ /* 0x000fe20008000000 */
[----:B------:R-:W-:-:S06]  /*8680*/  UMOV UR7, 0x10 ;  /* 0x0000001000077882 */ /* 0x000fcc0000000000 */
[----:B------:R3:W-:Y:S01]  /*8690*/  UTMALDG.4D [UR32], [UR8], desc[UR30] ;  /* 0x00001e20080075b4 */ /* 0x0007e20008019000 */
[----:B------:R3:W-:Y:S01]  /*86a0*/  UTMALDG.4D [UR24], [UR8], desc[UR30] ;  /* 0x00001e18080075b4 */ /* 0x0007e20008019000 */
[----:B------:R3:W-:Y:S01]  /*86b0*/  UTMALDG.4D [UR16], [UR8], desc[UR30] ;  /* 0x00001e10080075b4 */ /* 0x0007e20008019000 */
[----:B------:R3:W-:Y:S01]  /*86c0*/  UBLKCP.S.G [UR40], [UR42], UR7 ;  /* 0x000000282a0073ba */ /* 0x0007e20008000207 */
[----:B------:R-:W4:Y:S02]  /*86d0*/  SYNCS.PHASECHK.TRANS64.TRYWAIT P1, [R16+URZ+0x26848], R21 ;  /* 0x02684815100075a7 */ /* 0x000f24000802017f */
[----:B---34-:R-:W-:Y:S05]  /*86e0*/  @!P1 BRA `(.L_x_1094) ;  /* 0x00000014003c9947 */ /* 0x018fea0003800000 */
.L_x_1117:
[----:B------:R-:W-:Y:S05]  /*86f0*/  @P0 BRA `(.L_x_1095) ;  /* 0x0000000000140947 */ /* 0x000fea0003800000 */
[----:B------:R-:W-:Y:S01]  /*8700*/  ISETP.NE.AND P1, PT, R6, RZ, PT ;  /* 0x000000ff0600720c */ /* 0x000fe20003f25270 */
[----:B-123--:R-:W-:-:S04]  /*8710*/  IMAD.MOV.U32 R21, RZ, RZ, 0x3100 ;  /* 0x00003100ff157424 */ /* 0x00efc800078e00ff */
[----:B------:R4:W-:Y:S08]  /*8720*/  SYNCS.ARRIVE.TRANS64 RZ, [R16+URZ+0x26838], R21 ;  /* 0x0268381510ff79a7 */ /* 0x0009f0000800003f */
[----:B------:R-:W-:Y:S05]  /*8730*/  @!P1 BRA `(.L_x_1095) ;  /* 0x0000000000049947 */ /* 0x000fea0003800000 */
[----:B------:R-:W-:Y:S01]  /*8740*/  BPT.TRAP 0x1 ;  /* 0x000000040000795c */ /* 0x000fe20000300000 */
.L_x_1095:
        /* <DEDUP_REMOVED lines=8> */
[C---:B------:R-:W-:Y:S01]  /*87d0*/  LEA R12, P1, R18.reuse, R12, 0x2 ;  /* 0x0000000c120c7211 */ /* 0x040fe200078210ff */
        /* <DEDUP_REMOVED lines=27> */
[----:B------:R-:W5:Y:S02]  /*8990*/  SYNCS.PHASECHK.TRANS64.TRYWAIT P1, [R16+URZ+0x26820], R5 ;  /* 0x02682005100075a7 */ /* 0x000f64000802017f */
[----:B-1---5:R-:W-:Y:S05]  /*89a0*/  @!P1 BRA `(.L_x_1096) ;  /* 0x0000001000a09947 */ /* 0x022fea0003800000 */
.L_x_1119:
[----:B------:R-:W-:Y:S05]  /*89b0*/  @P0 BRA `(.L_x_1097) ;  /* 0x0000000000140947 */ /* 0x000fea0003800000 */
[----:B------:R-:W-:Y:S01]  /*89c0*/  ISETP.NE.AND P1, PT, R6, RZ, PT ;  /* 0x000000ff0600720c */ /* 0x000fe20003f25270 */
[----:B------:R-:W-:-:S04]  /*89d0*/  IMAD.MOV.U32 R5, RZ, RZ, 0x3100 ;  /* 0x00003100ff057424 */ /* 0x000fc800078e00ff */
[----:B------:R1:W-:Y:S08]  /*89e0*/  SYNCS.ARRIVE.TRANS64 RZ, [R16+URZ+0x26810], R5 ;  /* 0x0268100510ff79a7 */ /* 0x0003f0000800003f */
[----:B------:R-:W-:Y:S05]  /*89f0*/  @!P1 BRA `(.L_x_1097) ;  /* 0x0000000000049947 */ /* 0x000fea0003800000 */
[----:B------:R-:W-:Y:S01]  /*8a00*/  BPT.TRAP 0x1 ;  /* 0x000000040000795c */ /* 0x000fe20000300000 */
.L_x_1097:
[----:B------:R-:W-:Y:S01]  /*8a10*/  R2UR UR7, R0 ;  /* 0x00000000000772ca */ /* 0x000fe200000e0000 */
[----:B------:R-:W-:Y:S01]  /*8a20*/  VIADD R20, R20, 0xfffffffe ;  /* 0xfffffffe14147836 */ /* 0x000fe20000000000 */
[----:B------:R-:W-:Y:S01]  /*8a30*/  R2UR UR8, R15 ;  /* 0x000000000f0872ca */ /* 0x000fe200000e0000 */
[----:B------:R-:W-:Y:S01]  /*8a40*/  UMOV UR30, 0x0 ;  /* 0x00000000001e7882 */ /* 0x000fe20000000000 */
[----:B------:R-:W-:Y:S01]  /*8a50*/  R2UR UR40, R16 ;  /* 0x00000000102872ca */ /* 0x000fe200000e0000 */
[----:B------:R-:W-:Y:S01]  /*8a60*/  UMOV UR31, 0x14f00000 ;  /* 0x14f00000001f7882 */ /* 0x000fe20000000000 */
[----:B------:R-:W-:Y:S01]  /*8a70*/  UMOV UR34, URZ ;  /* 0x0000003f00227c82 */ /* 0x000fe20008000000 */
[----:B------:R-:W-:Y:S01]  /*8a80*/  UMOV UR36, UR20 ;  /* 0x0000001400247c82 */ /* 0x000fe20008000000 */
[----:B------:R-:W-:Y:S01]  /*8a90*/  UMOV UR37, UR21 ;  /* 0x0000001500257c82 */ /* 0x000fe20008000000 */
[----:B------:R-:W-:Y:S01]  /*8aa0*/  UMOV UR26, 0x20 ;  /* 0x00000020001a7882 */ /* 0x000fe20000000000 */
[----:B------:R-:W-:Y:S01]  /*8ab0*/  UMOV UR28, UR20 ;  /* 0x00000014001c7c82 */ /* 0x000fe20008000000 */
[----:B------:R-:W-:Y:S01]  /*8ac0*/  UMOV UR29, UR21 ;  /* 0x00000015001d7c82 */ /* 0x000fe20008000000 */
[----:B------:R-:W-:Y:S01]  /*8ad0*/  UMOV UR18, 0x40 ;  /* 0x0000004000127882 */ /* 0x000fe20000000000 */
[----:B------:R-:W-:Y:S01]  /*8ae0*/  UIADD3 UR7, UR7, 0x2, URZ ;  /* 0x0000000207077890 */ /* 0x000fe2000fffe03f */
[----:B------:R-:W-:-:S03]  /*8af0*/  UMOV UR10, 0x10 ;  /* 0x00000010000a7882 */ /* 0x000fc60000000000 */
[----:B------:R-:W-:Y:S02]  /*8b00*/  USHF.L.U32 UR35, UR7, 0x6, URZ ;  /* 0x0000000607237899 */ /* 0x000fe4000800063f */
[----:B------:R-:W-:Y:S02]  /*8b10*/  UIADD3 UR33, UR40, 0x26810, URZ ;  /* 0x0002681028217890 */ /* 0x000fe4000fffe03f */
[----:B------:R-:W-:Y:S02]  /*8b20*/  UIADD3 UR9, UP0, UR35, UR22, URZ ;  /* 0x0000001623097290 */ /* 0x000fe4000ff1e03f */
[----:B------:R-:W-:Y:S02]  /*8b30*/  UIADD3 UR32, UR40, 0x12000, URZ ;  /* 0x0001200028207890 */ /* 0x000fe4000fffe03f */
[----:B------:R-:W-:Y:S02]  /*8b40*/  ULEA.HI.X.SX32 UR8, UR35, UR8, 0x1, UP0 ;  /* 0x0000000823087291 */ /* 0x000fe400080f0e3f */
[----:B-1----:R-:W-:Y:S01]  /*8b50*/  IMAD.U32 R5, RZ, RZ, UR9 ;  /* 0x00000009ff057e24 */ /* 0x002fe2000f8e00ff */
[----:B------:R-:W-:-:S02]  /*8b60*/  UIADD3 UR24, UR40, 0x13000, URZ ;  /* 0x0001300028187890 */ /* 0x000fc4000fffe03f */
[----:B------:R-:W-:Y:S01]  /*8b70*/  UIADD3 UR16, UR40, 0x14000, URZ ;  /* 0x0001400028107890 */ /* 0x000fe2000fffe03f */
[----:B------:R-:W-:Y:S01]  /*8b80*/  IMAD.U32 R4, RZ, RZ, UR8 ;  /* 0x00000008ff047e24 */ /* 0x000fe2000f8e00ff */
[----:B------:R-:W-:Y:S01]  /*8b90*/  LEA R0, P1, R5, R10, 0x2 ;  /* 0x0000000a05007211 */ /* 0x000fe200078210ff */
[----:B------:R-:W-:Y:S01]  /*8ba0*/  UIADD3 UR40, UR40, 0x1e000, URZ ;  /* 0x0001e00028287890 */ /* 0x000fe2000fffe03f */
[----:B------:R-:W-:Y:S01]  /*8bb0*/  R2UR UR8, R2 ;  /* 0x00000000020872ca */ /* 0x000fe200000e0000 */
[----:B------:R-:W-:Y:S01]  /*8bc0*/  UMOV UR25, UR33 ;  /* 0x0000002100197c82 */ /* 0x000fe20008000000 */
[----:B------:R-:W-:Y:S01]  /*8bd0*/  R2UR UR42, R0 ;  /* 0x00000000002a72ca */ /* 0x000fe200000e0000 */
[----:B------:R-:W-:Y:S01]  /*8be0*/  IMAD.U32 R0, RZ, RZ, UR9 ;  /* 0x00000009ff007e24 */ /* 0x000fe2000f8e00ff */
[----:B------:R-:W-:Y:S01]  /*8bf0*/  R2UR UR9, R3 ;  /* 0x00000000030972ca */ /* 0x000fe200000e0000 */
[----:B------:R-:W-:Y:S01]  /*8c00*/  UMOV UR27, UR35 ;  /* 0x00000023001b7c82 */ /* 0x000fe20008000000 */
[----:B------:R-:W-:Y:S01]  /*8c10*/  UMOV UR17, UR33 ;  /* 0x0000002100117c82 */ /* 0x000fe20008000000 */
[----:B------:R-:W-:Y:S01]  /*8c20*/  UMOV UR19, UR35 ;  /* 0x0000002300137c82 */ /* 0x000fe20008000000 */
[----:B------:R-:W-:Y:S01]  /*8c30*/  LEA.HI.X R0, R0, R9, R4, 0x2, P1 ;  /* 0x0000000900007211 */ /* 0x000fe200008f1404 */
[----:B------:R-:W-:Y:S01]  /*8c40*/  UMOV UR41, UR33 ;  /* 0x0000002100297c82 */ /* 0x000fe20008000000 */
[----:B------:R-:W-:-:S02]  /*8c50*/  ISETP.NE.AND P1, PT, R20, RZ, PT ;  /* 0x000000ff1400720c */ /* 0x000fc40003f25270 */
[----:B------:R-:W-:Y:S01]  /*8c60*/  R2UR UR43, R0 ;  /* 0x00000000002b72ca */ /* 0x000fe200000e0000 */
[----:B------:R-:W-:-:S04]  /*8c70*/  IMAD.U32 R0, RZ, RZ, UR7 ;  /* 0x00000007ff007e24 */ /* 0x000fc8000f8e00ff */
[----:B------:R1:W-:Y:S01]  /*8c80*/  UTMALDG.4D [UR32], [UR8], desc[UR30] ;  /* 0x00001e20080075b4 */ /* 0x0003e20008019000 */
[----:B------:R1:W-:Y:S01]  /*8c90*/  UTMALDG.4D [UR24], [UR8], desc[UR30] ;  /* 0x00001e18080075b4 */ /* 0x0003e20008019000 */
[----:B------:R1:W-:Y:S06]  /*8ca0*/  UTMALDG.4D [UR16], [UR8], desc[UR30] ;  /* 0x00001e10080075b4 */ /* 0x0003ec0008019000 */
[----:B------:R1:W-:Y:S02]  /*8cb0*/  UBLKCP.S.G [UR40], [UR42], UR10 ;  /* 0x000000282a0073ba */ /* 0x0003e4000800020a */
[----:B-1----:R-:W-:Y:S05]  /*8cc0*/  @P1 BRA `(.L_x_1098) ;  /* 0xfffffff000f41947 */ /* 0x002fea000383ffff */
.L_x_1089:
[----:B------:R-:W3:Y:S02]  /*8cd0*/  LDL.LU R4, [R1+0x4] ;  /* 0x0000040001047983 */ /* 0x000ee40000300800 */
[----:B---3--:R-:W-:Y:S02]  /*8ce0*/  ISETP.NE.AND P1, PT, R4, RZ, PT ;  /* 0x000000ff0400720c */ /* 0x008fe40003f25270 */
[----:B------:R1:W5:Y:S11]  /*8cf0*/  LDL R4, [R1] ;  /* 0x0000000001047983 */ /* 0x0003760000100800 */
[----:B-1----:R-:W-:Y:S05]  /*8d00*/  @!P1 BRA `(.L_x_1088) ;  /* 0x0000000400809947 */ /* 0x002fea0003800000 */
[----:B------:R-:W-:-:S04]  /*8d10*/  SHF.L.U32 R13, R11, 0x1f, RZ ;  /* 0x0000001f0b0d7819 */ /* 0x000fc800000006ff */
[----:B------:R-:W1:Y:S02]  /*8d20*/  SYNCS.PHASECHK.TRANS64.TRYWAIT P1, [R16+URZ+0x26840], R13 ;  /* 0x0268400d100075a7 */ /* 0x000e64000802017f */
[----:B-1----:R-:W-:Y:S05]  /*8d30*/  @!P1 BRA `(.L_x_1099) ;  /* 0x0000000c00d49947 */ /* 0x002fea0003800000 */
.L_x_1120:
[----:B------:R-:W-:Y:S05]  /*8d40*/  @P0 BRA `(.L_x_1100) ;  /* 0x0000000000140947 */ /* 0x000fea0003800000 */
[----:B------:R-:W-:Y:S01]  /*8d50*/  ISETP.NE.AND P1, PT, R6, RZ, PT ;  /* 0x000000ff0600720c */ /* 0x000fe20003f25270 */
[----:B--2---:R-:W-:-:S04]  /*8d60*/  IMAD.MOV.U32 R5, RZ, RZ, 0x3100 ;  /* 0x00003100ff057424 */ /* 0x004fc800078e00ff */
[----:B------:R3:W-:Y:S08]  /*8d70*/  SYNCS.ARRIVE.TRANS64 RZ, [R16+URZ+0x26830], R5 ;  /* 0x0268300510ff79a7 */ /* 0x0007f0000800003f */
[----:B------:R-:W-:Y:S05]  /*8d80*/  @!P1 BRA `(.L_x_1100) ;  /* 0x0000000000049947 */ /* 0x000fea0003800000 */
[----:B------:R-:W-:Y:S01]  /*8d90*/  BPT.TRAP 0x1 ;  /* 0x000000040000795c */ /* 0x000fe20000300000 */
.L_x_1100:
[----:B--23-5:R-:W2:Y:S01]  /*8da0*/  LDC.64 R4, c[0x0][0x728] ;  /* 0x0001ca00ff047b82 */ /* 0x02cea20000000a00 */
[----:B------:R-:W-:Y:S01]  /*8db0*/  IMAD.SHL.U32 R17, R0, 0x40, RZ ;  /* 0x0000004000117824 */ /* 0x000fe200078e00ff */
[----:B------:R-:W-:Y:S01]  /*8dc0*/  R2UR UR16, R16 ;  /* 0x00000000101072ca */ /* 0x000fe200000e0000 */
[----:B------:R-:W-:Y:S01]  /*8dd0*/  UMOV UR30, 0x0 ;  /* 0x00000000001e7882 */ /* 0x000fe20000000000 */
[----:B------:R-:W-:Y:S01]  /*8de0*/  UMOV UR31, 0x14f00000 ;  /* 0x14f00000001f7882 */ /* 0x000fe20000000000 */
[----:B------:R-:W-:Y:S01]  /*8df0*/  UMOV UR34, URZ ;  /* 0x0000003f00227c82 */ /* 0x000fe20008000000 */
[C---:B------:R-:W-:Y:S01]  /*8e00*/  IADD3 R0, P1, R17.reuse, UR14, RZ ;  /* 0x0000000e11007c10 */ /* 0x040fe2000ff3e0ff */
[----:B------:R-:W-:Y:S01]  /*8e10*/  UMOV UR36, UR20 ;  /* 0x0000001400247c82 */ /* 0x000fe20008000000 */
[----:B------:R-:W-:Y:S01]  /*8e20*/  R2UR UR35, R17 ;  /* 0x00000000112372ca */ /* 0x000fe200000e0000 */
[----:B------:R-:W-:Y:S01]  /*8e30*/  UMOV UR37, UR21 ;  /* 0x0000001500257c82 */ /* 0x000fe20008000000 */
[----:B------:R-:W-:Y:S01]  /*8e40*/  UMOV UR26, 0x20 ;  /* 0x00000020001a7882 */ /* 0x000fe20000000000 */
[----:B------:R-:W-:Y:S01]  /*8e50*/  UMOV UR28, UR20 ;  /* 0x00000014001c7c82 */ /* 0x000fe20008000000 */
[----:B------:R-:W-:Y:S01]  /*8e60*/  UMOV UR29, UR21 ;  /* 0x00000015001d7c82 */ /* 0x000fe20008000000 */
[----:B------:R-:W-:Y:S01]  /*8e70*/  UMOV UR18, 0x40 ;  /* 0x0000004000127882 */ /* 0x000fe20000000000 */
[----:B------:R-:W-:Y:S01]  /*8e80*/  UMOV UR7, 0x10 ;  /* 0x0000001000077882 */ /* 0x000fe20000000000 */
        /* <DEDUP_REMOVED lines=12> */
[----:B------:R-:W-:-:S03]  /*8f50*/  UMOV UR43, UR33 ;  /* 0x00000021002b7c82 */ /* 0x000fc60008000000 */
[----:B------:R-:W-:Y:S02]  /*8f60*/  LEA.HI.X R5, R0, R5, R4, 0x2, P2 ;  /* 0x0000000500057211 */ /* 0x000fe400010f1404 */
        /* <DEDUP_REMOVED lines=11> */
.L_x_1121:
[----:B------:R-:W-:Y:S05]  /*9020*/  @P0 BRA `(.L_x_1102) ;  /* 0x0000000000140947 */ /* 0x000fea0003800000 */
[----:B------:R-:W-:Y:S01]  /*9030*/  ISETP.NE.AND P0, PT, R6, RZ, PT ;  /* 0x000000ff0600720c */ /* 0x000fe20003f05270 */
[----:B------:R-:W-:-:S04]  /*9040*/  IMAD.MOV.U32 R5, RZ, RZ, 0x3100 ;  /* 0x00003100ff057424 */ /* 0x000fc800078e00ff */
[----:B------:R3:W-:Y:S08]  /*9050*/  SYNCS.ARRIVE.TRANS64 RZ, [R16+URZ+0x26818], R5 ;  /* 0x0268180510ff79a7 */ /* 0x0007f0000800003f */
[----:B------:R-:W-:Y:S05]  /*9060*/  @!P0 BRA `(.L_x_1102) ;  /* 0x0000000000048947 */ /* 0x000fea0003800000 */
[----:B------:R-:W-:Y:S01]  /*9070*/  BPT.TRAP 0x1 ;  /* 0x000000040000795c */ /* 0x000fe20000300000 */
.L_x_1102:
        /* <DEDUP_REMOVED lines=13> */
[----:B------:R-:W-:-:S04]  /*9150*/  UIADD3 UR35, UR35, 0x40, URZ ;  /* 0x0000004023237890 */ /* 0x000fc8000fffe03f */
[----:B------:R-:W-:Y:S02]  /*9160*/  UIADD3 UR8, UP0, UR35, UR22, URZ ;  /* 0x0000001623087290 */ /* 0x000fe4000ff1e03f */
[----:B------:R-:W-:Y:S02]  /*9170*/  UIADD3 UR32, UR40, 0x15000, URZ ;  /* 0x0001500028207890 */ /* 0x000fe4000fffe03f */
[----:B------:R-:W-:Y:S02]  /*9180*/  ULEA.HI.X.SX32 UR7, UR35, UR7, 0x1, UP0 ;  /* 0x0000000723077291 */ /* 0x000fe400080f0e3f */
[----:B---3--:R-:W-:Y:S01]  /*9190*/  IMAD.U32 R5, RZ, RZ, UR8 ;  /* 0x00000008ff057e24 */ /* 0x008fe2000f8e00ff */
[----:B------:R-:W-:Y:S01]  /*91a0*/  UIADD3 UR33, UR40, 0x26818, URZ ;  /* 0x0002681828217890 */ /* 0x000fe2000fffe03f */
[----:B------:R-:W-:Y:S01]  /*91b0*/  IMAD.U32 R0, RZ, RZ, UR8 ;  /* 0x00000008ff007e24 */ /* 0x000fe2000f8e00ff */
[----:B------:R-:W-:Y:S01]  /*91c0*/  R2UR UR8, R2 ;  /* 0x00000000020872ca */ /* 0x000fe200000e0000 */
[----:B------:R-:W-:Y:S01]  /*91d0*/  IMAD.U32 R4, RZ, RZ, UR7 ;  /* 0x00000007ff047e24 */ /* 0x000fe2000f8e00ff */
[----:B------:R-:W-:Y:S01]  /*91e0*/  LEA R10, P0, R5, R10, 0x2 ;  /* 0x0000000a050a7211 */ /* 0x000fe200078010ff */
[----:B------:R-:W-:-:S02]  /*91f0*/  UIADD3 UR24, UR40, 0x16000, URZ ;  /* 0x0001600028187890 */ /* 0x000fc4000fffe03f */
[----:B------:R-:W-:Y:S01]  /*9200*/  UIADD3 UR16, UR40, 0x17000, URZ ;  /* 0x0001700028107890 */ /* 0x000fe2000fffe03f */
[----:B------:R-:W-:Y:S01]  /*9210*/  LEA.HI.X R9, R0, R9, R4, 0x2, P0 ;  /* 0x0000000900097211 */ /* 0x000fe200000f1404 */
[----:B------:R-:W-:Y:S01]  /*9220*/  UIADD3 UR40, UR40, 0x1e100, URZ ;  /* 0x0001e10028287890 */ /* 0x000fe2000fffe03f */
[----:B------:R3:W5:Y:S01]  /*9230*/  LDL.LU R4, [R1] ;  /* 0x0000000001047983 */ /* 0x0007620000300800 */
[----:B------:R-:W-:Y:S01]  /*9240*/  R2UR UR42, R10 ;  /* 0x000000000a2a72ca */ /* 0x000fe200000e0000 */
[----:B------:R-:W-:Y:S01]  /*9250*/  UMOV UR25, UR33 ;  /* 0x0000002100197c82 */ /* 0x000fe20008000000 */
[----:B------:R-:W-:Y:S01]  /*9260*/  R2UR UR43, R9 ;  /* 0x00000000092b72ca */ /* 0x000fe200000e0000 */
[----:B------:R-:W-:Y:S01]  /*9270*/  UMOV UR27, UR35 ;  /* 0x00000023001b7c82 */ /* 0x000fe20008000000 */
[----:B------:R3:W-:Y:S01]  /*9280*/  UTMALDG.4D [UR32], [UR8], desc[UR30] ;  /* 0x00001e20080075b4 */ /* 0x0007e20008019000 */
[----:B------:R-:W-:Y:S01]  /*9290*/  UMOV UR17, UR33 ;  /* 0x0000002100117c82 */ /* 0x000fe20008000000 */
[----:B------:R-:W-:Y:S01]  /*92a0*/  UMOV UR19, UR35 ;  /* 0x0000002300137c82 */ /* 0x000fe20008000000 */
[----:B------:R-:W-:Y:S01]  /*92b0*/  UMOV UR41, UR33 ;  /* 0x0000002100297c82 */ /* 0x000fe20008000000 */
[----:B------:R-:W-:Y:S01]  /*92c0*/  UMOV UR7, 0x10 ;  /* 0x0000001000077882 */ /* 0x000fe20000000000 */
[----:B------:R3:W-:Y:S01]  /*92d0*/  UTMALDG.4D [UR24], [UR8], desc[UR30] ;  /* 0x00001e18080075b4 */ /* 0x0007e20008019000 */
[----:B------:R3:W-:Y:S05]  /*92e0*/  UTMALDG.4D [UR16], [UR8], desc[UR30] ;  /* 0x00001e10080075b4 */ /* 0x0007ea0008019000 */
[----:B------:R3:W-:Y:S02]  /*92f0*/  UBLKCP.S.G [UR40], [UR42], UR7 ;  /* 0x000000282a0073ba */ /* 0x0007e40008000207 */
[----:B---3--:R-:W-:-:S07]  /*9300*/  IMAD.MOV.U32 R19, RZ, RZ, 0x1 ;  /* 0x00000001ff137424 */ /* 0x008fce00078e00ff */
.L_x_1088:
[----:B------:R-:W3:Y:S01]  /*9310*/  S2R R0, SR_TID.X ;  /* 0x0000000000007919 */ /* 0x000ee20000002100 */
[----:B------:R-:W-:Y:S01]  /*9320*/  IMAD R3, R19, 0x8, R16 ;  /* 0x0000000813037824 */ /* 0x000fe200078e0210 */
[----:B---3--:R-:W-:Y:S02]  /*9330*/  LOP3.LUT R2, R0, 0x7f, RZ, 0xc0, !PT ;  /* 0x0000007f00027812 */ /* 0x008fe400078ec0ff */
[----:B------:R-:W-:Y:S02]  /*9340*/  SHF.L.U32 R0, R11, 0x1f, RZ ;  /* 0x0000001f0b007819 */ /* 0x000fe400000006ff */
[----:B------:R-:W-:Y:S02]  /*9350*/  ISETP.NE.AND P1, PT, R2, RZ, PT ;  /* 0x000000ff0200720c */ /* 0x000fe40003f25270 */
[----:B------:R-:W3:Y:S02]  /*9360*/  SYNCS.PHASECHK.TRANS64.TRYWAIT P0, [R3+URZ+0x26840], R0 ;  /* 0x02684000030075a7 */ /* 0x000ee4000800017f */
[----:B---3--:R-:W-:Y:S09]  /*9370*/  @!P0 BRA `(.L_x_1103) ;  /* 0x00000008006c8947 */ /* 0x008ff20003800000 */
.L_x_1122:
[----:B------:R-:W-:Y:S05]  /*9380*/  @P1 BRA `(.L_x_1104) ;  /* 0x0000000000181947 */ /* 0x000fea0003800000 */
[----:B------:R-:W1:Y:S01]  /*9390*/  S2R R2, SR_TID.X ;  /* 0x0000000000027919 */ /* 0x000e620000002100 */
[----:B---3--:R-:W-:-:S04]  /*93a0*/  IMAD.MOV.U32 R0, RZ, RZ, 0x3100 ;  /* 0x00003100ff007424 */ /* 0x008fc800078e00ff */
[----:B------:R3:W-:Y:S01]  /*93b0*/  SYNCS.ARRIVE.TRANS64 RZ, [R3+URZ+0x26830], R0 ;  /* 0x0268300003ff79a7 */ /* 0x0007e2000800003f */
[----:B-1----:R-:W-:-:S13]  /*93c0*/  LOP3.LUT P0, RZ, R2, 0x1f, RZ, 0xc0, !PT ;  /* 0x0000001f02ff7812 */ /* 0x002fda000780c0ff */
[----:B---3--:R-:W-:Y:S05]  /*93d0*/  @!P0 BRA `(.L_x_1104) ;  /* 0x0000000000048947 */ /* 0x008fea0003800000 */
[----:B------:R-:W-:Y:S01]  /*93e0*/  BPT.TRAP 0x1 ;  /* 0x000000040000795c */ /* 0x000fe20000300000 */
.L_x_1104:
[----:B-----5:R-:W-:Y:S01]  /*93f0*/  R2UR UR35, R4 ;  /* 0x00000000042372ca */ /* 0x020fe200000e0000 */
[C-C-:B---3--:R-:W-:Y:S01]  /*9400*/  IMAD R0, R19.reuse, 0x3000, R16.reuse ;  /* 0x0000300013007824 */ /* 0x148fe200078e0210 */
[----:B------:R-:W-:Y:S01]  /*9410*/  IADD3 R8, P0, R8, 0x1f0, RZ ;  /* 0x000001f008087810 */ /* 0x000fe20007f1e0ff */
[----:B-12-4-:R-:W-:Y:S01]  /*9420*/  IMAD R16, R19, 0x100, R16 ;  /* 0x0000010013107824 */ /* 0x016fe200078e0210 */
[----:B------:R-:W-:Y:S01]  /*9430*/  R2UR UR10, R14 ;  /* 0x000000000e0a72ca */ /* 0x000fe200000e0000 */
[----:B------:R-:W-:Y:S01]  /*9440*/  ULDC.64 UR30, c[0x0][0x728] ;  /* 0x0001ca00001e7ab9 */ /* 0x000fe20000000a00 */
[----:B------:R-:W-:Y:S01]  /*9450*/  R2UR UR33, R3 ;  /* 0x00000000032172ca */ /* 0x000fe200000e0000 */
[----:B------:R-:W-:Y:S01]  /*9460*/  IMAD.X R7, RZ, RZ, R7, P0 ;  /* 0x000000ffff077224 */ /* 0x000fe200000e0607 */
[----:B------:R-:W-:Y:S01]  /*9470*/  R2UR UR16, R0 ;  /* 0x00000000001072ca */ /* 0x000fe200000e0000 */
[----:B------:R-:W-:Y:S01]  /*9480*/  UMOV UR40, 0x0 ;  /* 0x0000000000287882 */ /* 0x000fe20000000000 */
[----:B------:R-:W-:Y:S01]  /*9490*/  R2UR UR7, R16 ;  /* 0x00000000100772ca */ /* 0x000fe200000e0000 */
[----:B------:R-:W-:Y:S01]  /*94a0*/  UMOV UR41, 0x14f00000 ;  /* 0x14f0000000297882 */ /* 0x000fe20000000000 */
[----:B------:R-:W-:Y:S01]  /*94b0*/  R2UR UR8, R8 ;  /* 0x00000000080872ca */ /* 0x000fe200000e0000 */
[----:B------:R-:W-:Y:S01]  /*94c0*/  USHF.L.U32 UR35, UR35, 0x6, URZ ;  /* 0x0000000623237899 */ /* 0x000fe2000800063f */
[----:B------:R-:W-:Y:S01]  /*94d0*/  R2UR UR9, R7 ;  /* 0x00000000070972ca */ /* 0x000fe200000e0000 */
[----:B------:R-:W-:Y:S01]  /*94e0*/  UMOV UR34, URZ ;  /* 0x0000003f00227c82 */ /* 0x000fe20008000000 */
[----:B------:R-:W-:Y:S01]  /*94f0*/  UMOV UR36, UR20 ;  /* 0x0000001400247c82 */ /* 0x000fe20008000000 */
[----:B------:R-:W-:Y:S01]  /*9500*/  UIADD3 UR13, UP0, UR35, UR14, URZ ;  /* 0x0000000e230d7290 */ /* 0x000fe2000ff1e03f */
[----:B------:R-:W-:Y:S01]  /*9510*/  VIADD R0, R19, 0x1 ;  /* 0x0000000113007836 */ /* 0x000fe20000000000 */
[----:B------:R-:W-:-:S02]  /*9520*/  UIADD3 UR33, UR33, 0x26830, URZ ;  /* 0x0002683021217890 */ /* 0x000fc4000fffe03f */
[----:B------:R-:W-:Y:S02]  /*9530*/  ULEA UR30, UP1, UR13, UR30, 0x2 ;  /* 0x0000001e0d1e7291 */ /* 0x000fe4000f82103f */
[----:B------:R-:W-:Y:S01]  /*9540*/  ULEA.HI.X.SX32 UR10, UR35, UR10, 0x1, UP0 ;  /* 0x0000000a230a7291 */ /* 0x000fe200080f0e3f */
[C---:B------:R-:W-:Y:S01]  /*9550*/  ISETP.NE.AND P0, PT, R0.reuse, 0x2, PT ;  /* 0x000000020000780c */ /* 0x040fe20003f05270 */
[----:B------:R-:W-:Y:S02]  /*9560*/  UIADD3 UR32, UR16, 0x18000, URZ ;  /* 0x0001800010207890 */ /* 0x000fe4000fffe03f */
[----:B------:R-:W-:Y:S01]  /*9570*/  UIADD3 UR24, UR16, 0x19000, URZ ;  /* 0x0001900010187890 */ /* 0x000fe2000fffe03f */
[----:B------:R-:W-:Y:S01]  /*9580*/  SEL R2, RZ, 0x1, P0 ;  /* 0x00000001ff027807 */ /* 0x000fe20000000000 */
[----:B------:R-:W-:Y:S01]  /*9590*/  UIADD3 UR16, UR16, 0x1a000, URZ ;  /* 0x0001a00010107890 */ /* 0x000fe2000fffe03f */
[----:B------:R-:W-:Y:S01]  /*95a0*/  SEL R0, R0, RZ, P0 ;  /* 0x000000ff00007207 */ /* 0x000fe20000000000 */
[----:B------:R-:W-:Y:S01]  /*95b0*/  ULEA.HI.X UR31, UR13, UR31, UR10, 0x2, UP1 ;  /* 0x0000001f0d1f7291 */ /* 0x000fe200088f140a */
[----:B------:R-:W-:Y:S01]  /*95c0*/  LOP3.LUT R11, R11, R2, RZ, 0x3c, !PT ;  /* 0x000000020b0b7212 */ /* 0x000fe200078e3cff */
[----:B------:R-:W-:Y:S01]  /*95d0*/  UIADD3 UR42, UR7, 0x1e200, URZ ;  /* 0x0001e200072a7890 */ /* 0x000fe2000fffe03f */
[----:B------:R-:W-:Y:S01]  /*95e0*/  UMOV UR37, UR21 ;  /* 0x0000001500257c82 */ /* 0x000fe20008000000 */
[----:B------:R-:W-:Y:S01]  /*95f0*/  UMOV UR26, 0x20 ;  /* 0x00000020001a7882 */ /* 0x000fe20000000000 */
        /* <DEDUP_REMOVED lines=12> */
[----:B------:R1:W-:Y:S02]  /*96c0*/  UBLKCP.S.G [UR42], [UR30], UR7 ;  /* 0x0000002a1e0073ba */ /* 0x0003e40008000207 */
[----:B-1----:R-:W-:Y:S01]  /*96d0*/  NOP ;  /* 0x0000000000007918 */ /* 0x002fe20000000000 */
.L_x_1085:
[----:B------:R-:W-:Y:S05]  /*96e0*/  BSYNC B1 ;  /* 0x0000000000017941 */ /* 0x000fea0003800000 */
.L_x_1083:
[----:B------:R-:W-:-:S03]  /*96f0*/  UMOV UR7, 0xffffffff ;  /* 0xffffffff00077882 */ /* 0x000fc60000000000 */
[----:B------:R-:W-:Y:S05]  /*9700*/  BRA.DIV UR7, `(.L_x_1105) ;  /* 0x00000006079c7947 */ /* 0x000fea000b800000 */
[----:B------:R-:W-:-:S13]  /*9710*/  ELECT P6, URZ, PT ;  /* 0x00000000003f782f */ /* 0x000fda00038c0000 */
.L_x_1125:
[----:B------:R-:W-:Y:S05]  /*9720*/  @!P6 BRA `(.L_x_1060) ;  /* 0x000000000084e947 */ /* 0x000fea0003800000 */
[----:B------:R-:W-:-:S06]  /*9730*/  ULOP3.LUT UR7, UR38, 0x2, URZ, 0xfc, !UPT ;  /* 0x0000000226077892 */ /* 0x000fcc000f8efc3f */
[----:B------:R-:W-:-:S05]  /*9740*/  IMAD.U32 R2, RZ, RZ, UR7 ;  /* 0x00000007ff027e24 */ /* 0x000fca000f8e00ff */
[----:B------:R-:W-:-:S13]  /*9750*/  ISETP.NE.AND P2, PT, R2, 0x3, PT ;  /* 0x000000030200780c */ /* 0x000fda0003f45270 */
[----:B------:R-:W-:Y:S05]  /*9760*/  @!P2 BRA `(.L_x_1106) ;  /* 0x000000000004a947 */ /* 0x000fea0003800000 */
[----:B------:R-:W-:Y:S01]  /*9770*/  BPT.TRAP 0x1 ;  /* 0x000000040000795c */ /* 0x000fe20000300000 */
.L_x_1106:
        /* <DEDUP_REMOVED lines=15> */
.L_x_1126:
[----:B------:R-:W2:Y:S02]  /*9870*/  SYNCS.PHASECHK.TRANS64.TRYWAIT P0, [R3+URZ], R2 ;  /* 0x00000002030075a7 */ /* 0x000ea4000800017f */
[----:B--2---:R-:W-:Y:S05]  /*9880*/  @!P0 BRA `(.L_x_1108) ;  /* 0x0000000400708947 */ /* 0x004fea0003800000 */
.L_x_1127:
[----:B------:R-:W-:Y:S05]  /*9890*/  @!P2 BRA `(.L_x_1109) ;  /* 0x000000000004a947 */ /* 0x000fea0003800000 */
[----:B------:R-:W-:Y:S01]  /*98a0*/  BPT.TRAP 0x1 ;  /* 0x000000040000795c */ /* 0x000fe20000300000 */
.L_x_1109:
[----:B--2---:R-:W-:-:S04]  /*98b0*/  VIADD R3, R7, 0x26840 ;  /* 0x0002684007037836 */ /* 0x004fc80000000000 */
[----:B------:R-:W-:-:S04]  /*98c0*/  IMAD R0, R0, 0x8, R3 ;  /* 0x0000000800007824 */ /* 0x000fc800078e0203 */
[----:B------:R-:W2:Y:S02]  /*98d0*/  SYNCS.PHASECHK.TRANS64.TRYWAIT P0, [R0+URZ], R5 ;  /* 0x00000005000075a7 */ /* 0x000ea4000800017f */
[----:B--2---:R-:W-:Y:S05]  /*98e0*/  @!P0 BRA `(.L_x_1110) ;  /* 0x00000004006c8947 */ /* 0x004fea0003800000 */
.L_x_1128:
[----:B------:R-:W-:-:S07]  /*98f0*/  IMAD R3, R4, 0x8, R3 ;  /* 0x0000000804037824 */ /* 0x000fce00078e0203 */
.L_x_1111:
[----:B---3--:R3:W4:Y:S02]  /*9900*/  SYNCS.PHASECHK.TRANS64.TRYWAIT P0, [R3+URZ], R2 ;  /* 0x00000002030075a7 */ /* 0x008724000800017f */
[----:B----4-:R-:W-:Y:S05]  /*9910*/  @!P0 NANOSLEEP.SYNCS 0x989680 ;  /* 0x009896800000895d */ /* 0x010fea0003900000 */
[----:B------:R-:W4:Y:S02]  /*9920*/  @!P0 SYNCS.PHASECHK.TRANS64 P0, [R3+URZ], R2 ;  /* 0x00000002030085a7 */ /* 0x000f24000800007f */
[----:B----4-:R-:W-:Y:S05]  /*9930*/  @!P0 BRA `(.L_x_1111) ;  /* 0xfffffffc00f08947 */ /* 0x010fea000383ffff */
.L_x_1060:
[----:B------:R-:W-:Y:S05]  /*9940*/  BSYNC B0 ;  /* 0x0000000000007941 */ /* 0x000fea0003800000 */
.L_x_1058:
[----:B------:R-:W-:Y:S05]  /*9950*/  EXIT ;  /* 0x000000000000794d */ /* 0x000fea0003800000 */
.L_x_1028:
[----:B------:R-:W-:Y:S02]  /*9960*/  IMAD.MOV.U32 R13, RZ, RZ, R17 ;  /* 0x000000ffff0d7224 */ /* 0x000fe400078e0011 */
[----:B------:R-:W-:Y:S02]  /*9970*/  IMAD.MOV.U32 R12, RZ, RZ, RZ ;  /* 0x000000ffff0c7224 */ /* 0x000fe400078e00ff */
[----:B------:R-:W-:Y:S02]  /*9980*/  IMAD.MOV.U32 R11, RZ, RZ, 0x1f ;  /* 0x0000001fff0b7424 */ /* 0x000fe400078e00ff */
[----:B------:R-:W-:-:S07]  /*9990*/  IMAD.MOV.U32 R15, RZ, RZ, -0x1 ;  /* 0xffffffffff0f7424 */ /* 0x000fce00078e00ff */
[----:B------:R-:W-:Y:S05]  /*99a0*/  WARPSYNC.COLLECTIVE R15, `(.L_x_1112) ;  /* 0x000000000f087348 */ /* 0x000fea0003c00000 */
[----:B------:R1:W2:Y:S02]  /*99b0*/  SHFL.IDX P6, R14, R13, R12, R11 ;  /* 0x0000000c0d0e7389 */ /* 0x0002a400000c000b */
[----:B-12---:R-:W-:Y:S01]  /*99c0*/  ENDCOLLECTIVE ;  /* 0x000000000000791b */ /* 0x006fe20003800000 */
.L_x_1112:
[----:B------:R-:W-:Y:S05]  /*99d0*/  BRA `(.L_x_1113) ;  /* 0xffffff7400b47947 */ /* 0x000fea000383ffff */
.L_x_1030:
[----:B--2---:R2:W3:Y:S02]  /*99e0*/  SYNCS.PHASECHK.TRANS64.TRYWAIT P0, [R237+URZ+0x26800], R4 ;  /* 0x02680004ed0075a7 */ /* 0x0044e4000800017f */
[----:B---3--:R-:W-:Y:S05]  /*99f0*/  @!P0 NANOSLEEP.SYNCS 0x989680 ;  /* 0x009896800000895d */ /* 0x008fea0003900000 */
[----:B------:R-:W3:Y:S02]  /*9a00*/  @!P0 SYNCS.PHASECHK.TRANS64 P0, [R237+URZ+0x26800], R4 ;  /* 0x02680004ed0085a7 */ /* 0x000ee4000800007f */
[----:B---3--:R-:W-:Y:S05]  /*9a10*/  @!P0 BRA `(.L_x_1030) ;  /* 0xfffffffc00f08947 */ /* 0x008fea000383ffff */
[----:B------:R-:W-:Y:S05]  /*9a20*/  BRA `(.L_x_1029) ;  /* 0xffffff7400dc7947 */ /* 0x000fea000383ffff */
.L_x_1035:
[----:B--2---:R-:W-:-:S04]  /*9a30*/  IMAD.U32 R5, RZ, RZ, UR6 ;  /* 0x00000006ff057e24 */ /* 0x004fc8000f8e00ff */
[----:B------:R2:W3:Y:S03]  /*9a40*/  SYNCS.PHASECHK.TRANS64.TRYWAIT P0, [R5+URZ+0x26810], R120 ;  /* 0x02681078050075a7 */ /* 0x0004e6000800017f */
[----:B---3--:R-:W-:Y:S05]  /*9a50*/  @!P0 NANOSLEEP.SYNCS 0x989680 ;  /* 0x009896800000895d */ /* 0x008fea0003900000 */
[----:B------:R-:W3:Y:S02]  /*9a60*/  @!P0 SYNCS.PHASECHK.TRANS64 P0, [R5+URZ+0x26810], R120 ;  /* 0x02681078050085a7 */ /* 0x000ee4000800007f */
[----:B---3--:R-:W-:Y:S05]  /*9a70*/  @!P0 BRA `(.L_x_1035) ;  /* 0xfffffffc00ec8947 */ /* 0x008fea000383ffff */
[----:B------:R-:W-:Y:S05]  /*9a80*/  BRA `(.L_x_1034) ;  /* 0xffffff8000447947 */ /* 0x000fea000383ffff */
.L_x_1039:
[----:B------:R-:W-:-:S04]  /*9a90*/  IMAD.U32 R121, RZ, RZ, UR6 ;  /* 0x00000006ff797e24 */ /* 0x000fc8000f8e00ff */
[----:B------:R1:W1:Y:S03]  /*9aa0*/  SYNCS.PHASECHK.TRANS64.TRYWAIT P0, [R121+URZ+0x26830], R120 ;  /* 0x02683078790075a7 */ /* 0x000266000800017f */
[----:B-1----:R-:W-:Y:S05]  /*9ab0*/  @!P0 NANOSLEEP.SYNCS 0x989680 ;  /* 0x009896800000895d */ /* 0x002fea0003900000 */
[----:B------:R-:W1:Y:S02]  /*9ac0*/  @!P0 SYNCS.PHASECHK.TRANS64 P0, [R121+URZ+0x26830], R120 ;  /* 0x02683078790085a7 */ /* 0x000e64000800007f */
[----:B-1----:R-:W-:Y:S05]  /*9ad0*/  @!P0 BRA `(.L_x_1039) ;  /* 0xfffffffc00ec8947 */ /* 0x002fea000383ffff */
[----:B------:R-:W-:Y:S05]  /*9ae0*/  BRA `(.L_x_1038) ;  /* 0xffffff8800087947 */ /* 0x000fea000383ffff */
.L_x_1086:
[----:B-1----:R1:W2:Y:S02]  /*9af0*/  SYNCS.PHASECHK.TRANS64.TRYWAIT P0, [R16+URZ+0x26820], R3 ;  /* 0x02682003100075a7 */ /* 0x0022a4000800017f */
[----:B--2---:R-:W-:Y:S05]  /*9b00*/  @!P0 NANOSLEEP.SYNCS 0x989680 ;  /* 0x009896800000895d */ /* 0x004fea0003900000 */
[----:B------:R-:W2:Y:S02]  /*9b10*/  @!P0 SYNCS.PHASECHK.TRANS64 P0, [R16+URZ+0x26820], R3 ;  /* 0x02682003100085a7 */ /* 0x000ea4000800007f */
[----:B--2---:R-:W-:Y:S05]  /*9b20*/  @!P0 BRA `(.L_x_1086) ;  /* 0xfffffffc00f08947 */ /* 0x004fea000383ffff */
[----:B------:R-:W-:Y:S05]  /*9b30*/  BRA `(.L_x_1114) ;  /* 0xffffffdc001c7947 */ /* 0x000fea000383ffff */
.L_x_1090:
[----:B-1----:R1:W3:Y:S02]  /*9b40*/  SYNCS.PHASECHK.TRANS64.TRYWAIT P1, [R16+URZ+0x26840], R21 ;  /* 0x02684015100075a7 */ /* 0x0022e4000802017f */
[----:B---3--:R-:W-:Y:S05]  /*9b50*/  @!P1 NANOSLEEP.SYNCS 0x989680 ;  /* 0x009896800000995d */ /* 0x008fea0003900000 */
[----:B------:R-:W3:Y:S02]  /*9b60*/  @!P1 SYNCS.PHASECHK.TRANS64 P1, [R16+URZ+0x26840], R21 ;  /* 0x02684015100095a7 */ /* 0x000ee4000802007f */
[----:B---3--:R-:W-:Y:S05]  /*9b70*/  @!P1 BRA `(.L_x_1090) ;  /* 0xfffffffc00f09947 */ /* 0x008fea000383ffff */
[----:B------:R-:W-:Y:S05]  /*9b80*/  BRA `(.L_x_1115) ;  /* 0xffffffe400507947 */ /* 0x000fea000383ffff */
.L_x_1092:
[----:B--2---:R2:W3:Y:S02]  /*9b90*/  SYNCS.PHASECHK.TRANS64.TRYWAIT P1, [R16+URZ+0x26828], R21 ;  /* 0x02682815100075a7 */ /* 0x0044e4000802017f */
[----:B---3--:R-:W-:Y:S05]  /*9ba0*/  @!P1 NANOSLEEP.SYNCS 0x989680 ;  /* 0x009896800000995d */ /* 0x008fea0003900000 */
[----:B------:R-:W3:Y:S02]  /*9bb0*/  @!P1 SYNCS.PHASECHK.TRANS64 P1, [R16+URZ+0x26828], R21 ;  /* 0x02682815100095a7 */ /* 0x000ee4000802007f */
[----:B---3--:R-:W-:Y:S05]  /*9bc0*/  @!P1 BRA `(.L_x_1092) ;  /* 0xfffffffc00f09947 */ /* 0x008fea000383ffff */
[----:B------:R-:W-:Y:S05]  /*9bd0*/  BRA `(.L_x_1116) ;  /* 0xffffffe800007947 */ /* 0x000fea000383ffff */
.L_x_1094:
[----:B---3--:R3:W4:Y:S02]  /*9be0*/  SYNCS.PHASECHK.TRANS64.TRYWAIT P1, [R16+URZ+0x26848], R21 ;  /* 0x02684815100075a7 */ /* 0x008724000802017f */
[----:B----4-:R-:W-:Y:S05]  /*9bf0*/  @!P1 NANOSLEEP.SYNCS 0x989680 ;  /* 0x009896800000995d */ /* 0x010fea0003900000 */
[----:B------:R-:W4:Y:S02]  /*9c00*/  @!P1 SYNCS.PHASECHK.TRANS64 P1, [R16+URZ+0x26848], R21 ;  /* 0x02684815100095a7 */ /* 0x000f24000802007f */
[----:B----4-:R-:W-:Y:S05]  /*9c10*/  @!P1 BRA `(.L_x_1094) ;  /* 0xfffffffc00f09947 */ /* 0x010fea000383ffff */
[----:B------:R-:W-:Y:S05]  /*9c20*/  BRA `(.L_x_1117) ;  /* 0xffffffe800b07947 */ /* 0x000fea000383ffff */
.L_x_1096:
[----:B------:R-:W-:-:S07]  /*9c30*/  SHF.L.U32 R5, R11, 0x1f, RZ ;  /* 0x0000001f0b057819 */ /* 0x000fce00000006ff */
.L_x_1118:
[----:B------:R1:W1:Y:S02]  /*9c40*/  SYNCS.PHASECHK.TRANS64.TRYWAIT P1, [R16+URZ+0x26820], R5 ;  /* 0x02682005100075a7 */ /* 0x000264000802017f */
[----:B-1----:R-:W-:Y:S05]  /*9c50*/  @!P1 NANOSLEEP.SYNCS 0x989680 ;  /* 0x009896800000995d */ /* 0x002fea0003900000 */
[----:B------:R-:W1:Y:S02]  /*9c60*/  @!P1 SYNCS.PHASECHK.TRANS64 P1, [R16+URZ+0x26820], R5 ;  /* 0x02682005100095a7 */ /* 0x000e64000802007f */
[----:B-1----:R-:W-:Y:S05]  /*9c70*/  @!P1 BRA `(.L_x_1118) ;  /* 0xfffffffc00f09947 */ /* 0x002fea000383ffff */
[----:B------:R-:W-:Y:S05]  /*9c80*/  BRA `(.L_x_1119) ;  /* 0xffffffec00487947 */ /* 0x000fea000383ffff */
.L_x_1099:
[----:B-1----:R1:W3:Y:S02]  /*9c90*/  SYNCS.PHASECHK.TRANS64.TRYWAIT P1, [R16+URZ+0x26840], R13 ;  /* 0x0268400d100075a7 */ /* 0x0022e4000802017f */
[----:B---3--:R-:W-:Y:S05]  /*9ca0*/  @!P1 NANOSLEEP.SYNCS 0x989680 ;  /* 0x009896800000995d */ /* 0x008fea0003900000 */
[----:B------:R-:W3:Y:S02]  /*9cb0*/  @!P1 SYNCS.PHASECHK.TRANS64 P1, [R16+URZ+0x26840], R13 ;  /* 0x0268400d100095a7 */ /* 0x000ee4000802007f */
[----:B---3--:R-:W-:Y:S05]  /*9cc0*/  @!P1 BRA `(.L_x_1099) ;  /* 0xfffffffc00f09947 */ /* 0x008fea000383ffff */
[----:B------:R-:W-:Y:S05]  /*9cd0*/  BRA `(.L_x_1120) ;  /* 0xfffffff000187947 */ /* 0x000fea000383ffff */
.L_x_1101:
[----:B--2---:R2:W3:Y:S02]  /*9ce0*/  SYNCS.PHASECHK.TRANS64.TRYWAIT P1, [R16+URZ+0x26828], R13 ;  /* 0x0268280d100075a7 */ /* 0x0044e4000802017f */
[----:B---3--:R-:W-:Y:S05]  /*9cf0*/  @!P1 NANOSLEEP.SYNCS 0x989680 ;  /* 0x009896800000995d */ /* 0x008fea0003900000 */
[----:B------:R-:W3:Y:S02]  /*9d00*/  @!P1 SYNCS.PHASECHK.TRANS64 P1, [R16+URZ+0x26828], R13 ;  /* 0x0268280d100095a7 */ /* 0x000ee4000802007f */
[----:B---3--:R-:W-:Y:S05]  /*9d10*/  @!P1 BRA `(.L_x_1101) ;  /* 0xfffffffc00f09947 */ /* 0x008fea000383ffff */
[----:B------:R-:W-:Y:S05]  /*9d20*/  BRA `(.L_x_1121) ;  /* 0xfffffff000bc7947 */ /* 0x000fea000383ffff */
.L_x_1103:
[----:B---3--:R3:W1:Y:S02]  /*9d30*/  SYNCS.PHASECHK.TRANS64.TRYWAIT P0, [R3+URZ+0x26840], R0 ;  /* 0x02684000030075a7 */ /* 0x008664000800017f */
[----:B-1----:R-:W-:Y:S05]  /*9d40*/  @!P0 NANOSLEEP.SYNCS 0x989680 ;  /* 0x009896800000895d */ /* 0x002fea0003900000 */
[----:B------:R-:W1:Y:S02]  /*9d50*/  @!P0 SYNCS.PHASECHK.TRANS64 P0, [R3+URZ+0x26840], R0 ;  /* 0x02684000030085a7 */ /* 0x000e64000800007f */
[----:B-1----:R-:W-:Y:S05]  /*9d60*/  @!P0 BRA `(.L_x_1103) ;  /* 0xfffffffc00f08947 */ /* 0x002fea000383ffff */
[----:B------:R-:W-:Y:S05]  /*9d70*/  BRA `(.L_x_1122) ;  /* 0xfffffff400807947 */ /* 0x000fea000383ffff */
.L_x_1105:
[----:B------:R-:W-:Y:S01]  /*9d80*/  BSSY B1, `(.L_x_1123) ;  /* 0x0000006000017945 */ /* 0x000fe20003800000 */
[----:B------:R-:W-:-:S07]  /*9d90*/  IMAD.MOV.U32 R15, RZ, RZ, -0x1 ;  /* 0xffffffffff0f7424 */ /* 0x000fce00078e00ff */
[----:B------:R-:W-:Y:S05]  /*9da0*/  WARPSYNC.COLLECTIVE R15, `(.L_x_1124) ;  /* 0x000000000f0c7348 */ /* 0x000fea0003c00000 */
[----:B------:R-:W-:Y:S02]  /*9db0*/  ELECT P6, UR62, PT ;  /* 0x00000000003e782f */ /* 0x000fe400038c0000 */
[----:B------:R-:W-:Y:S01]  /*9dc0*/  MOV R14, UR62 ;  /* 0x0000003e000e7c02 */ /* 0x000fe20008000f00 */
[----:B------:R-:W-:Y:S10]  /*9dd0*/  ENDCOLLECTIVE ;  /* 0x000000000000791b */ /* 0x000ff40003800000 */
.L_x_1124:
[----:B------:R-:W-:Y:S05]  /*9de0*/  BSYNC B1 ;  /* 0x0000000000017941 */ /* 0x000fea0003800000 */
.L_x_1123:
[----:B------:R-:W-:Y:S05]  /*9df0*/  BRA `(.L_x_1125) ;  /* 0xfffffff800487947 */ /* 0x000fea000383ffff */
.L_x_1107:
[----:B-1----:R1:W2:Y:S02]  /*9e00*/  SYNCS.PHASECHK.TRANS64.TRYWAIT P0, [R6+URZ], R5 ;  /* 0x00000005060075a7 */ /* 0x0022a4000800017f */
[----:B--2---:R-:W-:Y:S05]  /*9e10*/  @!P0 NANOSLEEP.SYNCS 0x989680 ;  /* 0x009896800000895d */ /* 0x004fea0003900000 */
[----:B------:R-:W2:Y:S02]  /*9e20*/  @!P0 SYNCS.PHASECHK.TRANS64 P0, [R6+URZ], R5 ;  /* 0x00000005060085a7 */ /* 0x000ea4000800007f */
[----:B--2---:R-:W-:Y:S05]  /*9e30*/  @!P0 BRA `(.L_x_1107) ;  /* 0xfffffffc00f08947 */ /* 0x004fea000383ffff */
[----:B------:R-:W-:Y:S05]  /*9e40*/  BRA `(.L_x_1126) ;  /* 0xfffffff800887947 */ /* 0x000fea000383ffff */
.L_x_1108:
[----:B--2---:R2:W3:Y:S02]  /*9e50*/  SYNCS.PHASECHK.TRANS64.TRYWAIT P0, [R3+URZ], R2 ;  /* 0x00000002030075a7 */ /* 0x0044e4000800017f */
[----:B---3--:R-:W-:Y:S05]  /*9e60*/  @!P0 NANOSLEEP.SYNCS 0x989680 ;  /* 0x009896800000895d */ /* 0x008fea0003900000 */
[----:B------:R-:W3:Y:S02]  /*9e70*/  @!P0 SYNCS.PHASECHK.TRANS64 P0, [R3+URZ], R2 ;  /* 0x00000002030085a7 */ /* 0x000ee4000800007f */
[----:B---3--:R-:W-:Y:S05]  /*9e80*/  @!P0 BRA `(.L_x_1108) ;  /* 0xfffffffc00f08947 */ /* 0x008fea000383ffff */
[----:B------:R-:W-:Y:S05]  /*9e90*/  BRA `(.L_x_1127) ;  /* 0xfffffff8007c7947 */ /* 0x000fea000383ffff */
.L_x_1110:
[----:B--2---:R2:W3:Y:S02]  /*9ea0*/  SYNCS.PHASECHK.TRANS64.TRYWAIT P0, [R0+URZ], R5 ;  /* 0x00000005000075a7 */ /* 0x0044e4000800017f */
[----:B---3--:R-:W-:Y:S05]  /*9eb0*/  @!P0 NANOSLEEP.SYNCS 0x989680 ;  /* 0x009896800000895d */ /* 0x008fea0003900000 */
[----:B------:R-:W3:Y:S02]  /*9ec0*/  @!P0 SYNCS.PHASECHK.TRANS64 P0, [R0+URZ], R5 ;  /* 0x00000005000085a7 */ /* 0x000ee4000800007f */
[----:B---3--:R-:W-:Y:S05]  /*9ed0*/  @!P0 BRA `(.L_x_1110) ;  /* 0xfffffffc00f08947 */ /* 0x008fea000383ffff */
[----:B------:R-:W-:Y:S05]  /*9ee0*/  BRA `(.L_x_1128) ;  /* 0xfffffff800807947 */ /* 0x000fea000383ffff */
.L_x_1129:
        /* <DEDUP_REMOVED lines=9> */
.L_x_6559:


//--------------------- .text._ZN7cutlass13device_kernelIN5flash11enable_sm90INS1_16FlashAttnBwdSm90INS1_25CollectiveMainloopBwdSm90ILi2ELi2ELi2EN4cute5tupleIJNS5_1CILi1EEES8_S8_EEENS6_IJNS7_ILi64EEENS7_ILi128EEENS7_ILi96EEEEEENS_10bfloat16_tEfNS_4arch4Sm90ELb0ELb1ELb1ELb0ELb1ELb1ELb0ELb0ELi2ELi1ELi2ELi1ELb1EEENS1_21CollectiveEpilogueBwdISD_SE_SG_Li256ELb0ELb0ELi1EEENS1_19SingleTileSchedulerILb0ELb0ELb0ELi128EEEEEEEEEvNT_6ParamsE --------------------------
	.section	.text._ZN7cutlass13device_kernelIN5flash11enable_sm90INS1_16FlashAttnBwdSm90INS1_25CollectiveMainloopBwdSm90ILi2ELi2ELi2EN4cute5tupleIJNS5_1CILi1EEES8_S8_EEENS6_IJNS7_ILi64EEENS7_ILi128EEENS7_ILi96EEEEEENS_10bfloat16_tEfNS_4arch4Sm90ELb0ELb1ELb1ELb0ELb1ELb1ELb0ELb0ELi2ELi1ELi2ELi1ELb1EEENS1_21CollectiveEpilogueBwdISD_SE_SG_Li256ELb0ELb0ELi1EEENS1_19SingleTileSchedulerILb0ELb0ELb0ELi128EEEEEEEEEvNT_6ParamsE,"ax",@progbits
	.align	128
.text._ZN7cutlass13device_kernelIN5flash11enable_sm90INS1_16FlashAttnBwdSm90INS1_25CollectiveMainloopBwdSm90ILi2ELi2ELi2EN4cute5tupleIJNS5_1CILi1EEES8_S8_EEENS6_IJNS7_ILi64EEENS7_ILi128EEENS7_ILi96EEEEEENS_10bfloat16_tEfNS_4arch4Sm90ELb0ELb1ELb1ELb0ELb1ELb1ELb0ELb0ELi2ELi1ELi2ELi1ELb1EEENS1_21CollectiveEpilogueBwdISD_SE_SG_Li256ELb0ELb0ELi1EEENS1_19SingleTileSchedulerILb0ELb0ELb0ELi128EEEEEEEEEvNT_6ParamsE:
        .type           _ZN7cutlass13device_kernelIN5flash11enable_sm90INS1_16FlashAttnBwdSm90INS1_25CollectiveMainloopBwdSm90ILi2ELi2ELi2EN4cute5tupleIJNS5_1CILi1EEES8_S8_EEENS6_IJNS7_ILi64EEENS7_ILi128EEENS7_ILi96EEEEEENS_10bfloat16_tEfNS_4arch4Sm90ELb0ELb1ELb1ELb0ELb1ELb1ELb0ELb0ELi2ELi1ELi2ELi1ELb1EEENS1_21CollectiveEpilogueBwdISD_SE_SG_Li256ELb0ELb0ELi1EEENS1_19SingleTileSchedulerILb0ELb0ELb0ELi128EEEEEEEEEvNT_6ParamsE,@function
        .size           _ZN7cutlass13device_kernelIN5flash11enable_sm90INS1_16FlashAttnBwdSm90INS1_25CollectiveMainloopBwdSm90ILi2ELi2ELi2EN4cute5tupleIJNS5_1CILi1EEES8_S8_EEENS6_IJNS7_ILi64EEENS7_ILi128EEENS7_ILi96EEEEEENS_10bfloat16_tEfNS_4arch4Sm90ELb0ELb1ELb1ELb0ELb1ELb1ELb0ELb0ELi2ELi1ELi2ELi1ELb1EEENS1_21CollectiveEpilogueBwdISD_SE_SG_Li256ELb0ELb0ELi1EEENS1_19SingleTileSchedulerILb0ELb0ELb0ELi128EEEEEEEEEvNT_6ParamsE,(.L_x_6560 - _ZN7cutlass13device_kernelIN5flash11enable_sm90INS1_16FlashAttnBwdSm90INS1_25CollectiveMainloopBwdSm90ILi2ELi2ELi2EN4cute5tupleIJNS5_1CILi1EEES8_S8_EEENS6_IJNS7_ILi64EEENS7_ILi128EEENS7_ILi96EEEEEENS_10bfloat16_tEfNS_4arch4Sm90ELb0ELb1ELb1ELb0ELb1ELb1ELb0ELb0ELi2ELi1ELi2ELi1ELb1EEENS1_21CollectiveEpilogueBwdISD_SE_SG_Li256ELb0ELb0ELi1EEENS1_19SingleTileSchedulerILb0ELb0ELb0ELi128EEEEEEEEEvNT_6ParamsE)
        .other          _ZN7cutlass13device_kernelIN5flash11enable_sm90INS1_16FlashAttnBwdSm90INS1_25CollectiveMainloopBwdSm90ILi2ELi2ELi2EN4cute5tupleIJNS5_1CILi1EEES8_S8_EEENS6_IJNS7_ILi64EEENS7_ILi128EEENS7_ILi96EEEEEENS_10bfloat16_tEfNS_4arch4Sm90ELb0ELb1ELb1ELb0ELb1ELb1ELb0ELb0ELi2ELi1ELi2ELi1ELb1EEENS1_21CollectiveEpilogueBwdISD_SE_SG_Li256ELb0ELb0ELi1EEENS1_19SingleTileSchedulerILb0ELb0ELb0ELi128EEEEEEEEEvNT_6ParamsE,@"STO_CUDA_ENTRY STV_DEFAULT"
_ZN7cutlass13device_kernelIN5flash11enable_sm90INS1_16FlashAttnBwdSm90INS1_25CollectiveMainloopBwdSm90ILi2ELi2ELi2EN4cute5tupleIJNS5_1CILi1EEES8_S8_EEENS6_IJNS7_ILi64EEENS7_ILi128EEENS7_ILi96EEEEEENS_10bfloat16_tEfNS_4arch4Sm90ELb0ELb1ELb1ELb0ELb1ELb1ELb0ELb0ELi2ELi1ELi2ELi1ELb1EEENS1_21CollectiveEpilogueBwdISD_SE_SG_Li256ELb0ELb0ELi1EEENS1_19SingleTileSchedulerILb0ELb0ELb0ELi128EEEEEEEEEvNT_6ParamsE:
        /* <DEDUP_REMOVED lines=30> */
.L_x_1131:
[----:B------:R-:W-:Y:S05]  /*01e0*/  BSYNC B0 ;  /* 0x0000000000007941 */ /* 0x000fea0003800000 */
.L_x_1130:
        /* <DEDUP_REMOVED lines=37> */
.L_x_1132:
        /* <DEDUP_REMOVED lines=22> */
.L_x_1133:
[----:B------:R-:W-:Y:S01]  /*05a0*/  PLOP3.LUT P0, PT, PT, PT, UP0, 0x80, 0x0 ;  /* 0x000000000000781c */ /* 0x000fe20003f0f008 */
[----:B------:R-:W-:Y:S01]  /*05b0*/  NOP ;  /* 0x0000000000007918 */ /* 0x000fe20000000000 */
[----:B------:R-:W-:Y:S01]  /*05c0*/  ULDC.64 UR46, c[0x0][0x208] ;  /* 0x00008200002e7ab9 */ /* 0x000fe20000000a00 */
[----:B-12-4-:R-:W-:Y:S10]  /*05d0*/  BAR.SYNC.DEFER_BLOCKING 0x0 ;  /* 0x0000000000007b1d */ /* 0x016ff40000010000 */
[----:B------:R-:W-:Y:S05]  /*05e0*/  @!P0 BRA `(.L_x_1134) ;  /* 0x0000005c00f88947 */ /* 0x000fea0003800000 */
.L_x_1135:
        /* <DEDUP_REMOVED lines=87> */
.L_x_1136:
        /* <DEDUP_REMOVED lines=28> */
.L_x_1139:
        /* <DEDUP_REMOVED lines=15> */
.L_x_1138:
        /* <DEDUP_REMOVED lines=22> */
.L_x_1141:
        /* <DEDUP_REMOVED lines=15> */
.L_x_1140:
[----:B------:R-:W-:Y:S01]  /*1060*/  SHF.R.S32.HI R19, RZ, 0x1f, R18 ;  /* 0x0000001fff137819 */ /* 0x000fe20000011412 */
[----:B------:R-:W-:-:S03]  /*1070*/  UMOV UR4, 0xffffffff ;  /* 0xffffffff00047882 */ /* 0x000fc60000000000 */
[----:B------:R-:W-:-:S04]  /*1080*/  LEA.HI R0, R19, R18, RZ, 0x7 ;  /* 0x0000001213007211 */ /* 0x000fc800078f38ff */
[----:B------:R-:W-:Y:S01]  /*1090*/  SHF.R.S32.HI R17, RZ, 0x7, R0 ;  /* 0x00000007ff117819 */ /* 0x000fe20000011400 */
[----:B------:R-:W-:Y:S06]  /*10a0*/  BRA.DIV UR4, `(.L_x_1142) ;  /* 0x0000009604e47947 */ /* 0x000fec000b800000 */
[----:B------:R1:W2:Y:S02]  /*10b0*/  SHFL.IDX PT, R14, R17, RZ, 0x1f ;  /* 0x00001fff110e7589 */ /* 0x0002a400000e0000 */
.L_x_1256:
        /* <DEDUP_REMOVED lines=15> */
.L_x_1143:
        /* <DEDUP_REMOVED lines=19> */
.L_x_1145:
        /* <DEDUP_REMOVED lines=127> */
.L_x_1156:
[----:B------:R-:W-:-:S06]  /*1ad0*/  UISETP.NE.AND UP0, UPT, UR11, 0x3, UPT ;  /* 0x000000030b00788c */ /* 0x000fcc000bf05270 */
[----:B------:R-:W-:-:S13]  /*1ae0*/  PLOP3.LUT P6, PT, PT, PT, UP0, 0x80, 0x0 ;  /* 0x000000000000781c */ /* 0x000fda0003fcf008 */
[----:B-1----:R-:W-:Y:S05]  /*1af0*/  @!P6 BRA `(.L_x_1146) ;  /* 0x000000000004e947 */ /* 0x002fea0003800000 */
[----:B------:R-:W-:Y:S01]  /*1b00*/  BPT.TRAP 0x1 ;  /* 0x000000040000795c */ /* 0x000fe20000300000 */
.L_x_1146:
[----:B------:R-:W-:Y:S01]  /*1b10*/  R2UR UR9, R237 ;  /* 0x00000000ed0972ca */ /* 0x000fe200000e0000 */
[----:B------:R-:W-:-:S05]  /*1b20*/  IMAD.U32 R120, RZ, RZ, UR4 ;  /* 0x00000004ff787e24 */ /* 0x000fca000f8e00ff */
[----:B------:R-:W-:-:S07]  /*1b30*/  SHF.L.U32 R120, R120, 0x1f, RZ ;  /* 0x0000001f78787819 */ /* 0x000fce00000006ff */
[----:B------:R-:W-:-:S09]  /*1b40*/  ULEA UR9, UR5, UR9, 0x3 ;  /* 0x0000000905097291 */ /* 0x000fd2000f8e183f */
[----:B------:R1:W2:Y:S01]  /*1b50*/  SYNCS.PHASECHK.TRANS64.TRYWAIT P0, [UR9+0x26810], R120 ;  /* 0x02681078ff0075a7 */ /* 0x0002a20008000149 */
[----:B------:R-:W-:Y:S05]  /*1b60*/  @!P6 BRA `(.L_x_1147) ;  /* 0x000000000004e947 */ /* 0x000fea0003800000 */
[----:B------:R-:W-:Y:S01]  /*1b70*/  BPT.TRAP 0x1 ;  /* 0x000000040000795c */ /* 0x000fe20000300000 */
.L_x_1147:
[----:B--2---:R-:W-:Y:S05]  /*1b80*/  @P0 BRA `(.L_x_1148) ;  /* 0x0000000000080947 */ /* 0x004fea0003800000 */
[----:B------:R-:W2:Y:S02]  /*1b90*/  SYNCS.PHASECHK.TRANS64.TRYWAIT P0, [UR9+0x26810], R120 ;  /* 0x02681078ff0075a7 */ /* 0x000ea40008000149 */
[----:B--2---:R-:W-:Y:S05]  /*1ba0*/  @!P0 BRA `(.L_x_1149) ;  /* 0x0000008c00588947 */ /* 0x004fea0003800000 */
.L_x_1148:
        /* <DEDUP_REMOVED lines=66> */
.L_x_1150:
[----:B------:R1:W1:Y:S01]  /*1fd0*/  SYNCS.PHASECHK.TRANS64.TRYWAIT P0, [UR9+0x26830], R120 ;  /* 0x02683078ff0075a7 */ /* 0x0002620008000149 */
[----:B------:R-:W-:Y:S05]  /*1fe0*/  @!P6 BRA `(.L_x_1151) ;  /* 0x000000000004e947 */ /* 0x000fea0003800000 */
[----:B------:R-:W-:Y:S01]  /*1ff0*/  BPT.TRAP 0x1 ;  /* 0x000000040000795c */ /* 0x000fe20000300000 */
.L_x_1151:
        /* <DEDUP_REMOVED lines=50> */
.L_x_1152:
        /* <DEDUP_REMOVED lines=14> */
[----:B------:R-:W-:Y:S01]  /*2400*/  FMUL.FTZ R224, R159, UR7 ;  /* 0x000000079fe07c20 */ /* 0x000fe20008410000 */
[----:B------:R-:W-:Y:S01]  /*2410*/  IADD3 R120, R222, 0x8, -R120 ;  /* 0x00000008de787810 */ /* 0x000fe20007ffe878 */
[----:B------:R-:W5:Y:S01]  /*2420*/  MUFU.TANH R235, R235 ;  /* 0x000000eb00eb7308 */ /* 0x000f620000002400 */
[----:B------:R-:W-:-:S02]  /*2430*/  SEL R121, R121, 0x40, !P2 ;  /* 0x0000004079797807 */ /* 0x000fc40005000000 */
[----:B------:R-:W-:Y:S02]  /*2440*/  SEL R122, R120, 0x40, !P0 ;  /* 0x00000040787a7807 */ /* 0x000fe40004000000 */
[----:B------:R-:W-:Y:S02]  /*2450*/  SEL R120, R123, 0x40, P1 ;  /* 0x000000407b787807 */ /* 0x000fe40000800000 */
[C---:B------:R-:W-:Y:S01]  /*2460*/  ISETP.GE.AND P0, PT, R121.reuse, RZ, PT ;  /* 0x000000ff7900720c */ /* 0x040fe20003f06270 */
[----:B------:R-:W5:Y:S01]  /*2470*/  MUFU.TANH R234, R234 ;  /* 0x000000ea00ea7308 */ /* 0x000f620000002400 */
[----:B------:R-:W-:Y:S02]  /*2480*/  ISETP.GE.AND P1, PT, R121, 0x8, PT ;  /* 0x000000087900780c */ /* 0x000fe40003f26270 */
[----:B------:R-:W-:Y:S02]  /*2490*/  SEL R223, R223, 0x40, P3 ;  /* 0x00000040dfdf7807 */ /* 0x000fe40001800000 */
[----:B------:R-:W-:-:S02]  /*24a0*/  ISETP.GT.OR P0, PT, R120, RZ, !P0 ;  /* 0x000000ff7800720c */ /* 0x000fc40004704670 */
[----:B------:R-:W-:Y:S01]  /*24b0*/  ISETP.GT.OR P1, PT, R120, 0x8, !P1 ;  /* 0x000000087800780c */ /* 0x000fe20004f24670 */
[----:B------:R-:W-:Y:S01]  /*24c0*/  MUFU.TANH R224, R224 ;  /* 0x000000e000e07308 */ /* 0x000fe20000002400 */
[C---:B------:R-:W-:Y:S02]  /*24d0*/  ISETP.GE.AND P3, PT, R122.reuse, RZ, PT ;  /* 0x000000ff7a00720c */ /* 0x040fe40003f66270 */
[----:B------:R-:W-:Y:S02]  /*24e0*/  ISETP.GE.AND P4, PT, R121, 0x1, PT ;  /* 0x000000017900780c */ /* 0x000fe40003f86270 */
[----:B------:R-:W-:Y:S02]  /*24f0*/  ISETP.GE.AND P5, PT, R122, 0x1, PT ;  /* 0x000000017a00780c */ /* 0x000fe40003fa6270 */
[----:B------:R-:W-:Y:S02]  /*2500*/  FSEL R225, R6, -INF , !P0 ;  /* 0xff80000006e17808 */ /* 0x000fe40004000000 */
[----:B------:R-:W-:-:S02]  /*2510*/  FSEL R221, R10, -INF , !P1 ;  /* 0xff8000000add7808 */ /* 0x000fc40004800000 */
        /* <DEDUP_REMOVED lines=8> */
[----:B------:R-:W-:Y:S02]  /*25a0*/  ISETP.GT.OR P5, PT, R223, 0x1, !P5 ;  /* 0x00000001df00780c */ /* 0x000fe40006fa4670 */
[----:B------:R-:W-:-:S02]  /*25b0*/  ISETP.GE.AND P1, PT, R121, 0x11, PT ;  /* 0x000000117900780c */ /* 0x000fc40003f26270 */
        /* <DEDUP_REMOVED lines=41> */
[----:B------:R-:W-:Y:S01]  /*2850*/  FMUL.FTZ R220, R155, UR7 ;  /* 0x000000079bdc7c20 */ /* 0x000fe20008410000 */
[C---:B------:R-:W-:Y:S01]  /*2860*/  ISETP.GT.OR P0, PT, R120.reuse, 0x18, !P0 ;  /* 0x000000187800780c */ /* 0x040fe20004704670 */
[----:B------:R4:W3:Y:S01]  /*2870*/  MUFU.EX2 R155, R232 ;  /* 0x000000e8009b7308 */ /* 0x0008e20000000800 */
[----:B------:R-:W-:Y:S01]  /*2880*/  ISETP.GT.OR P1, PT, R120, 0x20, !P1 ;  /* 0x000000207800780c */ /* 0x000fe20004f24670 */
[----:B------:R-:W-:Y:S01]  /*2890*/  UMOV UR14, UR13 ;  /* 0x0000000d000e7c82 */ /* 0x000fe20008000000 */
[----:B------:R-:W-:-:S02]  /*28a0*/  ISETP.GE.AND P3, PT, R122, 0x18, PT ;  /* 0x000000187a00780c */ /* 0x000fc40003f66270 */
[----:B------:R-:W-:Y:S02]  /*28b0*/  ISETP.GE.AND P4, PT, R121, 0x19, PT ;  /* 0x000000197900780c */ /* 0x000fe40003f86270 */
[----:B------:R-:W-:Y:S01]  /*28c0*/  ISETP.GE.AND P5, PT, R122, 0x19, PT ;  /* 0x000000197a00780c */ /* 0x000fe20003fa6270 */
[----:B------:R-:W-:Y:S01]  /*28d0*/  FFMA.FTZ R227, R227, UR8, -R190 ;  /* 0x00000008e3e37c23 */ /* 0x000fe200080108be */
[----:B------:R-:W-:Y:S01]  /*28e0*/  FSEL R218, R18, -INF , !P2 ;  /* 0xff80000012da7808 */ /* 0x000fe20005000000 */
[----:B----4-:R-:W4:Y:S01]  /*28f0*/  LDL R232, [R1] ;  /* 0x0000000001e87983 */ /* 0x010f220000100800 */
[----:B------:R-:W-:Y:S01]  /*2900*/  FSEL R214, R19, -INF , !P0 ;  /* 0xff80000013d67808 */ /* 0x000fe20004000000 */
[----:B------:R-:W-:Y:S01]  /*2910*/  MUFU.EX2 R159, R231 ;  /* 0x000000e7009f7308 */ /* 0x000fe20000000800 */
[----:B------:R-:W-:Y:S02]  /*2920*/  FSEL R152, R199, -INF , !P1 ;  /* 0xff800000c7987808 */ /* 0x000fe40004800000 */
[----:B------:R-:W-:-:S02]  /*2930*/  ISETP.GE.AND P2, PT, R122, 0x20, PT ;  /* 0x000000207a00780c */ /* 0x000fc40003f46270 */
[----:B------:R-:W-:Y:S02]  /*2940*/  ISETP.GT.OR P3, PT, R223, 0x18, !P3 ;  /* 0x00000018df00780c */ /* 0x000fe40005f64670 */
[----:B------:R-:W-:Y:S01]  /*2950*/  ISETP.GE.AND P0, PT, R121, 0x21, PT ;  /* 0x000000217900780c */ /* 0x000fe20003f06270 */
[----:B------:R-:W-:Y:S01]  /*2960*/  FFMA.FTZ R219, R219, UR8, -R191 ;  /* 0x00000008dbdb7c23 */ /* 0x000fe200080108bf */
[----:B------:R-:W-:Y:S01]  /*2970*/  ISETP.GT.OR P4, PT, R120, 0x19, !P4 ;  /* 0x000000197800780c */ /* 0x000fe20006784670 */
[----:B------:R-:W3:Y:S01]  /*2980*/  MUFU.EX2 R194, R194 ;  /* 0x000000c200c27308 */ /* 0x000ee20000000800 */
[----:B------:R-:W-:Y:S02]  /*2990*/  ISETP.GT.OR P5, PT, R223, 0x19, !P5 ;  /* 0x00000019df00780c */ /* 0x000fe40006fa4670 */
[----:B------:R-:W-:Y:S02]  /*29a0*/  ISETP.GE.AND P1, PT, R121, 0x29, PT ;  /* 0x000000297900780c */ /* 0x000fe40003f26270 */
[----:B------:R-:W-:-:S02]  /*29b0*/  FSEL R217, R197, -INF , !P3 ;  /* 0xff800000c5d97808 */ /* 0x000fc40005800000 */
[----:B------:R-:W-:Y:S01]  /*29c0*/  FSEL R215, R196, -INF , !P4 ;  /* 0xff800000c4d77808 */ /* 0x000fe20006000000 */
[----:B------:R-:W-:Y:S01]  /*29d0*/  MUFU.TANH R222, R222 ;  /* 0x000000de00de7308 */ /* 0x000fe20000002400 */
[----:B------:R-:W-:Y:S02]  /*29e0*/  FSEL R216, R198, -INF , !P5 ;  /* 0xff800000c6d87808 */ /* 0x000fe40006800000 */
[----:B------:R-:W-:Y:S02]  /*29f0*/  ISETP.GT.OR P2, PT, R223, 0x20, !P2 ;  /* 0x00000020df00780c */ /* 0x000fe40005744670 */
[C---:B------:R-:W-:Y:S02]  /*2a00*/  ISETP.GT.OR P0, PT, R120.reuse, 0x21, !P0 ;  /* 0x000000217800780c */ /* 0x040fe40004704670 */
[----:B------:R-:W-:Y:S01]  /*2a10*/  ISETP.GT.OR P1, PT, R120, 0x29, !P1 ;  /* 0x000000297800780c */ /* 0x000fe20004f24670 */
[----:B------:R-:W-:Y:S01]  /*2a20*/  MUFU.TANH R220, R220 ;  /* 0x000000dc00dc7308 */ /* 0x000fe20000002400 */
[----:B------:R-:W-:-:S02]  /*2a30*/  ISETP.GE.AND P3, PT, R122, 0x21, PT ;  /* 0x000000217a00780c */ /* 0x000fc40003f66270 */
[----:B------:R-:W-:Y:S02]  /*2a40*/  ISETP.GE.AND P4, PT, R121, 0x28, PT ;  /* 0x000000287900780c */ /* 0x000fe40003f86270 */
[----:B------:R-:W-:Y:S02]  /*2a50*/  ISETP.GE.AND P5, PT, R122, 0x28, PT ;  /* 0x000000287a00780c */ /* 0x000fe40003fa6270 */
[----:B------:R-:W-:Y:S02]  /*2a60*/  FSEL R213, R201, -INF , !P2 ;  /* 0xff800000c9d57808 */ /* 0x000fe40005000000 */
[----:B------:R-:W-:Y:S02]  /*2a70*/  FSEL R154, R200, -INF , !P0 ;  /* 0xff800000c89a7808 */ /* 0x000fe40004000000 */
[----:B--2---:R-:W-:Y:S02]  /*2a80*/  FSEL R206, R204, -INF , !P1 ;  /* 0xff800000ccce7808 */ /* 0x004fe40004800000 */
[----:B------:R-:W-:-:S02]  /*2a90*/  ISETP.GE.AND P2, PT, R122, 0x29, PT ;  /* 0x000000297a00780c */ /* 0x000fc40003f46270 */
[----:B------:R-:W-:Y:S02]  /*2aa0*/  ISETP.GT.OR P3, PT, R223, 0x21, !P3 ;  /* 0x00000021df00780c */ /* 0x000fe40005f64670 */
[----:B------:R-:W-:Y:S02]  /*2ab0*/  ISETP.GE.AND P0, PT, R121, 0x30, PT ;  /* 0x000000307900780c */ /* 0x000fe40003f06270 */
[----:B------:R-:W-:Y:S02]  /*2ac0*/  ISETP.GT.OR P4, PT, R120, 0x28, !P4 ;  /* 0x000000287800780c */ /* 0x000fe40006784670 */
[----:B------:R-:W-:Y:S02]  /*2ad0*/  ISETP.GT.OR P5, PT, R223, 0x28, !P5 ;  /* 0x00000028df00780c */ /* 0x000fe40006fa4670 */
[----:B------:R-:W-:Y:S02]  /*2ae0*/  ISETP.GE.AND P1, PT, R122, 0x30, PT ;  /* 0x000000307a00780c */ /* 0x000fe40003f26270 */
[----:B------:R-:W-:-:S02]  /*2af0*/  FSEL R212, R202, -INF , !P3 ;  /* 0xff800000cad47808 */ /* 0x000fc40005800000 */
[----:B------:R-:W-:Y:S02]  /*2b00*/  FSEL R208, R203, -INF , !P4 ;  /* 0xff800000cbd07808 */ /* 0x000fe40006000000 */
[----:B------:R-:W-:Y:S02]  /*2b10*/  FSEL R211, R205, -INF , !P5 ;  /* 0xff800000cdd37808 */ /* 0x000fe40006800000 */
[C---:B------:R-:W-:Y:S02]  /*2b20*/  ISETP.GT.OR P2, PT, R223.reuse, 0x29, !P2 ;  /* 0x00000029df00780c */ /* 0x040fe40005744670 */
[----:B------:R-:W-:Y:S02]  /*2b30*/  ISETP.GT.OR P0, PT, R120, 0x30, !P0 ;  /* 0x000000307800780c */ /* 0x000fe40004704670 */
[----:B------:R-:W-:Y:S02]  /*2b40*/  ISETP.GT.OR P1, PT, R223, 0x30, !P1 ;  /* 0x00000030df00780c */ /* 0x000fe40004f24670 */
[----:B------:R-:W-:-:S02]  /*2b50*/  ISETP.GE.AND P3, PT, R121, 0x31, PT ;  /* 0x000000317900780c */ /* 0x000fc40003f66270 */
[C---:B------:R-:W-:Y:S02]  /*2b60*/  ISETP.GE.AND P4, PT, R121.reuse, 0x38, PT ;  /* 0x000000387900780c */ /* 0x040fe40003f86270 */
[----:B------:R-:W-:Y:S02]  /*2b70*/  ISETP.GE.AND P5, PT, R121, 0x39, PT ;  /* 0x000000397900780c */ /* 0x000fe40003fa6270 */
[----:B-1----:R-:W-:Y:S02]  /*2b80*/  FSEL R210, R236, -INF , !P2 ;  /* 0xff800000ecd27808 */ /* 0x002fe40005000000 */
[----:B-----5:R-:W-:Y:S02]  /*2b90*/  FSEL R207, R235, -INF , !P0 ;  /* 0xff800000ebcf7808 */ /* 0x020fe40004000000 */
[----:B------:R-:W-:Y:S02]  /*2ba0*/  FSEL R209, R234, -INF , !P1 ;  /* 0xff800000ead17808 */ /* 0x000fe40004800000 */
[----:B------:R-:W-:-:S02]  /*2bb0*/  ISETP.GE.AND P2, PT, R122, 0x31, PT ;  /* 0x000000317a00780c */ /* 0x000fc40003f46270 */
[C---:B------:R-:W-:Y:S02]  /*2bc0*/  ISETP.GE.AND P0, PT, R122.reuse, 0x38, PT ;  /* 0x000000387a00780c */ /* 0x040fe40003f06270 */
[----:B------:R-:W-:Y:S02]  /*2bd0*/  ISETP.GE.AND P1, PT, R122, 0x39, PT ;  /* 0x000000397a00780c */ /* 0x000fe40003f26270 */
[C---:B------:R-:W-:Y:S02]  /*2be0*/  ISETP.GT.OR P3, PT, R120.reuse, 0x31, !P3 ;  /* 0x000000317800780c */ /* 0x040fe40005f64670 */
[C---:B------:R-:W-:Y:S02]  /*2bf0*/  ISETP.GT.OR P4, PT, R120.reuse, 0x38, !P4 ;  /* 0x000000387800780c */ /* 0x040fe40006784670 */
[----:B------:R-:W-:Y:S02]  /*2c00*/  ISETP.GT.OR P5, PT, R120, 0x39, !P5 ;  /* 0x000000397800780c */ /* 0x000fe40006fa4670 */
[----:B------:R-:W-:Y:S01]  /*2c10*/  WARPGROUP.ARRIVE ;  /* 0x00000000000079c5 */ /* 0x000fe20000000000 */
[----:B------:R-:W-:-:S02]  /*2c20*/  ISETP.GT.OR P2, PT, R223, 0x31, !P2 ;  /* 0x00000031df00780c */ /* 0x000fc40005744670 */
[C---:B------:R-:W-:Y:S02]  /*2c30*/  ISETP.GT.OR P0, PT, R223.reuse, 0x38, !P0 ;  /* 0x00000038df00780c */ /* 0x040fe40004704670 */
[----:B------:R-:W-:Y:S01]  /*2c40*/  ISETP.GT.OR P1, PT, R223, 0x39, !P1 ;  /* 0x00000039df00780c */ /* 0x000fe20004f24670 */
[----:B------:R-:W-:Y:S01]  /*2c50*/  HGMMA.64x64x16.F32.BF16 R120, R160, gdesc[UR12], RZ, !UPT, gsb0 ;  /* 0x00e0000ca0787df0 */ /* 0x000fe2000c0018ff */
[----:B------:R-:W-:Y:S01]  /*2c60*/  UIADD3 UR14, UR13, 0x2, URZ ;  /* 0x000000020d0e7890 */ /* 0x000fe2000fffe03f */
[----:B------:R-:W-:Y:S01]  /*2c70*/  FMUL.FTZ R223, R158, UR7 ;  /* 0x000000079edf7c20 */ /* 0x000fe20008410000 */
[----:B------:R-:W-:Y:S01]  /*2c80*/  UMOV UR15, 0x80000020 ;  /* 0x80000020000f7882 */ /* 0x000fe20000000000 */
[----:B------:R-:W-:Y:S02]  /*2c90*/  WARPGROUP.DEPBAR.LE gsb0, 0x0 ;  /* 0x00008000000079c5 */ /* 0x000fe40000010000 */
[----:B------:R-:W-:Y:S01]  /*2ca0*/  WARPGROUP.ARRIVE ;  /* 0x00000000000079c5 */ /* 0x000fe20000000000 */
[----:B------:R1:W-:Y:S05]  /*2cb0*/  MUFU.EX2 R158, R230 ;  /* 0x000000e6009e7308 */ /* 0x0003ea0000000800 */
[----:B------:R-:W-:Y:S01]  /*2cc0*/  HGMMA.64x64x16.F32.BF16 R120, R172, gdesc[UR12], R120, gsb0 ;  /* 0x00e0000cac787df0 */ /* 0x000fe20008001878 */
[----:B------:R-:W-:Y:S01]  /*2cd0*/  UIADD3 UR14, UR13, 0x100, URZ ;  /* 0x000001000d0e7890 */ /* 0x000fe2000fffe03f */
[----:B------:R-:W-:Y:S01]  /*2ce0*/  UMOV UR15, 0x80000020 ;  /* 0x80000020000f7882 */ /* 0x000fe20000000000 */
        /* <DEDUP_REMOVED lines=8> */
[----:B------:R-:W-:Y:S01]  /*2d70*/  UIADD3 UR14, UR13, 0x102, URZ ;  /* 0x000001020d0e7890 */ /* 0x000fe2000fffe03f */
[----:B------:R-:W-:Y:S01]  /*2d80*/  UMOV UR15, 0x80000020 ;  /* 0x80000020000f7882 */ /* 0x000fe20000000000 */
[----:B------:R-:W-:Y:S02]  /*2d90*/  WARPGROUP.DEPBAR.LE gsb0, 0x0 ;  /* 0x00008000000079c5 */ /* 0x000fe40000010000 */
        /* <DEDUP_REMOVED lines=255> */
[----:B------:R-:W-:Y:S02]  /*3d90*/  UMOV UR19, 0x80000020 ;  /* 0x8000002000137882 */ /* 0x000fe40000000000 */
        /* <DEDUP_REMOVED lines=176> */
.L_x_1154:
[----:B------:R-:W-:Y:S01]  /*48a0*/  UIADD3 UR12, UR9, 0x26840, URZ ;  /* 0x00026840090c7890 */ /* 0x000fe2000fffe03f */
[----:B------:R-:W1:Y:S01]  /*48b0*/  S2R R5, SR_TID.X ;  /* 0x0000000000057919 */ /* 0x000e620000002100 */
[----:B------:R-:W-:Y:S02]  /*48c0*/  ULOP3.LUT UR10, UR10, 0x1000000, URZ, 0xfc, !UPT ;  /* 0x010000000a0a7892 */ /* 0x000fe4000f8efc3f */
[----:B------:R-:W-:Y:S02]  /*48d0*/  UPRMT UR12, URZ, 0x654, UR12 ;  /* 0x000006543f0c7896 */ /* 0x000fe4000800000c */
[----:B------:R-:W-:Y:S01]  /*48e0*/  UIMAD UR10, UR5, 0x300, UR10 ;  /* 0x00000300050a78a4 */ /* 0x000fe2000f8e020a */
[----:B------:R-:W-:-:S06]  /*48f0*/  UMOV UR15, 0x80000020 ;  /* 0x80000020000f7882 */ /* 0x000fcc0000000000 */
[----:B------:R-:W-:Y:S01]  /*4900*/  SYNCS.ARRIVE.TRANS64.RED.A1T0 RZ, [UR12], RZ ;  /* 0x000000ffffff79a7 */ /* 0x000fe2000810040c */
[----:B------:R-:W-:Y:S01]  /*4910*/  WARPGROUP.ARRIVE ;  /* 0x00000000000079c5 */ /* 0x000fe20000000000 */
[----:B------:R-:W-:Y:S01]  /*4920*/  UMOV UR14, UR10 ;  /* 0x0000000a000e7c82 */ /* 0x000fe20008000000 */
        /* <DEDUP_REMOVED lines=39> */
.L_x_1155:
        /* <DEDUP_REMOVED lines=62> */
.L_x_1137:
        /* <DEDUP_REMOVED lines=23> */
.L_x_1158:
        /* <DEDUP_REMOVED lines=20> */
.L_x_1159:
        /* <DEDUP_REMOVED lines=18> */
.L_x_1160:
        /* <DEDUP_REMOVED lines=18> */
.L_x_1161:
        /* <DEDUP_REMOVED lines=149> */
.L_x_1163:
[----:B------:R-:W-:Y:S05]  /*5dc0*/  BSYNC B0 ;  /* 0x0000000000007941 */ /* 0x000fea0003800000 */
.L_x_1162:
[----:B------:R-:W-:-:S04]  /*5dd0*/  DEPBAR.LE SB0, 0x0 ;  /* 0x000080000000791a */ /* 0x000fc80000000000 */
[----:B------:R-:W-:Y:S05]  /*5de0*/  EXIT ;  /* 0x000000000000794d */ /* 0x000fea0003800000 */
.L_x_1157:
[----:B------:R-:W2:Y:S01]  /*5df0*/  S2R R0, SR_TID.X ;  /* 0x0000000000007919 */ /* 0x000ea20000002100 */
[----:B------:R-:W3:Y:S01]  /*5e00*/  S2UR UR10, SR_CTAID.Y ;  /* 0x00000000000a79c3 */ /* 0x000ee20000002600 */
[----:B------:R-:W-:Y:S01]  /*5e10*/  BSSY B0, `(.L_x_1164) ;  /* 0x000003b000007945 */ /* 0x000fe20003800000 */
[----:B------:R-:W4:Y:S06]  /*5e20*/  S2R R17, SR_CTAID.X ;  /* 0x0000000000117919 */ /* 0x000f2c0000002500 */
[----:B-1----:R-:W1:Y:S08]  /*5e30*/  LDC.64 R4, c[0x0][0x820] ;  /* 0x00020800ff047b82 */ /* 0x002e700000000a00 */
[----:B------:R-:W4:Y:S08]  /*5e40*/  LDC R8, c[0x0][0x808] ;  /* 0x00020200ff087b82 */ /* 0x000f300000000800 */
[----:B------:R-:W5:Y:S01]  /*5e50*/  LDC.64 R10, c[0x0][0x850] ;  /* 0x00021400ff0a7b82 */ /* 0x000f620000000a00 */
        /* <DEDUP_REMOVED lines=9> */
[----:B------:R-:W3:Y:S02]  /*5ef0*/  LDC.64 R14, c[0x0][0x858] ;  /* 0x00021600ff0e7b82 */ /* 0x000ee40000000a00 */
[----:B------:R-:W-:Y:S02]  /*5f00*/  IMAD.SHL.U32 R6, R0, 0x8, RZ ;  /* 0x0000000800067824 */ /* 0x000fe400078e00ff */
[----:B-1----:R-:W-:Y:S01]  /*5f10*/  IMAD R0, R4, UR5, RZ ;  /* 0x0000000504007c24 */ /* 0x002fe2000f8e02ff */
[----:B--2---:R-:W-:Y:S01]  /*5f20*/  USHF.R.S32.HI UR4, URZ, 0x1f, UR7 ;  /* 0x0000001f3f047899 */ /* 0x004fe20008011407 */
[----:B------:R-:W-:Y:S01]  /*5f30*/  VIADD R16, R6, 0x20 ;  /* 0x0000002006107836 */ /* 0x000fe20000000000 */
[----:B------:R-:W-:Y:S01]  /*5f40*/  SHF.R.S32.HI R7, RZ, 0x1f, R6 ;  /* 0x0000001fff077819 */ /* 0x000fe20000011406 */
[----:B------:R-:W-:-:S02]  /*5f50*/  IMAD R3, R5, UR10, R0 ;  /* 0x0000000a05037c24 */ /* 0x000fc4000f8e0200 */
[----:B-----5:R-:W-:Y:S02]  /*5f60*/  IMAD R0, R10, UR5, RZ ;  /* 0x000000050a007c24 */ /* 0x020fe4000f8e02ff */
[----:B------:R-:W-:-:S04]  /*5f70*/  IMAD.WIDE.U32 R4, R4, UR10, R6 ;  /* 0x0000000a04047c25 */ /* 0x000fc8000f8e0006 */
[----:B------:R-:W-:Y:S02]  /*5f80*/  IMAD.IADD R5, R5, 0x1, R3 ;  /* 0x0000000105057824 */ /* 0x000fe400078e0203 */
[----:B----4-:R-:W-:Y:S02]  /*5f90*/  IMAD R3, R17, -0x80, R8 ;  /* 0xffffff8011037824 */ /* 0x010fe400078e0208 */
[----:B------:R-:W-:Y:S02]  /*5fa0*/  IMAD R11, R11, UR10, R0 ;  /* 0x0000000a0b0b7c24 */ /* 0x000fe4000f8e0200 */
[C---:B------:R-:W-:Y:S01]  /*5fb0*/  VIADD R0, R2.reuse, 0x40 ;  /* 0x0000004002007836 */ /* 0x040fe20000000000 */
[----:B------:R-:W-:Y:S01]  /*5fc0*/  ISETP.GE.AND P1, PT, R2, R3, PT ;  /* 0x000000030200720c */ /* 0x000fe20003f26270 */
[----:B------:R-:W-:-:S03]  /*5fd0*/  IMAD.WIDE.U32 R8, R10, UR10, R6 ;  /* 0x0000000a0a087c25 */ /* 0x000fc6000f8e0006 */
[----:B------:R-:W-:Y:S01]  /*5fe0*/  ISETP.GE.AND P0, PT, R0, R3, PT ;  /* 0x000000030000720c */ /* 0x000fe20003f06270 */
[----:B---3--:R-:W-:Y:S01]  /*5ff0*/  IMAD R10, R12, UR4, RZ ;  /* 0x000000040c0a7c24 */ /* 0x008fe2000f8e02ff */
[----:B------:R-:W-:Y:S01]  /*6000*/  SHF.R.S32.HI R3, RZ, 0x1f, R2 ;  /* 0x0000001fff037819 */ /* 0x000fe20000011402 */
[----:B------:R-:W-:Y:S02]  /*6010*/  IMAD.IADD R9, R9, 0x1, R11 ;  /* 0x0000000109097824 */ /* 0x000fe400078e020b */
[----:B------:R-:W-:Y:S02]  /*6020*/  IMAD R0, R14, UR4, RZ ;  /* 0x000000040e007c24 */ /* 0x000fe4000f8e02ff */
[----:B------:R-:W-:Y:S02]  /*6030*/  IMAD R11, R13, UR7, R10 ;  /* 0x000000070d0b7c24 */ /* 0x000fe4000f8e020a */
[----:B------:R-:W-:-:S04]  /*6040*/  IMAD.WIDE.U32 R4, R12, UR7, R4 ;  /* 0x000000070c047c25 */ /* 0x000fc8000f8e0004 */
[----:B------:R-:W-:Y:S02]  /*6050*/  IMAD R15, R15, UR7, R0 ;  /* 0x000000070f0f7c24 */ /* 0x000fe4000f8e0200 */
[----:B------:R-:W-:-:S04]  /*6060*/  IMAD.WIDE.U32 R12, R14, UR7, R8 ;  /* 0x000000070e0c7c25 */ /* 0x000fc8000f8e0008 */
[----:B------:R-:W-:-:S04]  /*6070*/  IMAD.WIDE R2, R17, 0x80, R2 ;  /* 0x0000008011027825 */ /* 0x000fc800078e0202 */
        /* <DEDUP_REMOVED lines=20> */
.L_x_1165:
[----:B------:R-:W-:Y:S05]  /*61c0*/  BSYNC B0 ;  /* 0x0000000000007941 */ /* 0x000fea0003800000 */
.L_x_1164:
        /* <DEDUP_REMOVED lines=20> */
.L_x_1167:
[----:B------:R-:W-:Y:S05]  /*6310*/  BSYNC B0 ;  /* 0x0000000000007941 */ /* 0x000fea0003800000 */
.L_x_1166:
        /* <DEDUP_REMOVED lines=18> */
.L_x_1169:
[----:B------:R-:W-:Y:S05]  /*6440*/  BSYNC B0 ;  /* 0x0000000000007941 */ /* 0x000fea0003800000 */
.L_x_1168:
        /* <DEDUP_REMOVED lines=8> */
[----:B------:R-:W-:Y:S01]  /*64d0*/  IMAD.MOV.U32 R3, RZ, RZ, R15 ;  /* 0x000000ffff037224 */ /* 0x000fe200078e000f */
[----:B------:R-:W-:Y:S01]  /*64e0*/  ISETP.GE.AND P2, PT, R16, UR4, PT ;  /* 0x0000000410007c0c */ /* 0x000fe2000bf46270 */
[----:B------:R-:W-:Y:S02]  /*64f0*/  IMAD R0, R0, UR6, RZ ;  /* 0x0000000600007c24 */ /* 0x000fe4000f8e02ff */
[----:B------:R-:W-:-:S04]  /*6500*/  IMAD.WIDE.U32 R2, R5, UR6, R2 ;  /* 0x0000000605027c25 */ /* 0x000fc8000f8e0002 */
        /* <DEDUP_REMOVED lines=10> */
.L_x_1171:
[----:B------:R-:W-:Y:S05]  /*65b0*/  BSYNC B0 ;  /* 0x0000000000007941 */ /* 0x000fea0003800000 */
.L_x_1170:
[----:B------:R-:W-:Y:S05]  /*65c0*/  EXIT ;  /* 0x000000000000794d */ /* 0x000fea0003800000 */
.L_x_1134:
        /* <DEDUP_REMOVED lines=14> */
[----:B------:R-:W-:Y:S02]  /*66b0*/  ULDC UR4, c[0x0][0x280] ;  /* 0x0000a00000047ab9 */ /* 0x000fe40000000800 */
[----:B------:R-:W-:-:S04]  /*66c0*/  UIADD3 UR5, UR4, 0x3f, URZ ;  /* 0x0000003f04057890 */ /* 0x000fc8000fffe03f */
[----:B------:R-:W-:Y:S01]  /*66d0*/  USHF.R.S32.HI UR6, URZ, 0x1f, UR5 ;  /* 0x0000001f3f067899 */ /* 0x000fe20008011405 */
[----:B------:R-:W2:Y:S03]  /*66e0*/  S2UR UR17, SR_CTAID.Y ;  /* 0x00000000001179c3 */ /* 0x000ea60000002600 */
[----:B------:R-:W-:-:S04]  /*66f0*/  ULEA.HI UR5, UR6, UR5, URZ, 0x6 ;  /* 0x0000000506057291 */ /* 0x000fc8000f8f303f */
[----:B------:R-:W-:Y:S01]  /*6700*/  USHF.R.S32.HI UR5, URZ, 0x6, UR5 ;  /* 0x000000063f057899 */ /* 0x000fe20008011405 */
[----:B-1----:R-:W-:Y:S01]  /*6710*/  ISETP.LE.AND P0, PT, RZ, UR23, PT ;  /* 0x00000017ff007c0c */ /* 0x002fe2000bf03270 */
[----:B--2---:R-:W-:-:S12]  /*6720*/  USHF.R.S32.HI UR18, URZ, 0x1f, UR17 ;  /* 0x0000001f3f127899 */ /* 0x004fd80008011411 */
[----:B------:R-:W-:Y:S05]  /*6730*/  @!P0 BRA `(.L_x_1175) ;  /* 0x00000000002c8947 */ /* 0x000fea0003800000 */
        /* <DEDUP_REMOVED lines=9> */
[----:B------:R-:W-:Y:S01]  /*67d0*/  USEL UR11, UR5, UR7, UP0 ;  /* 0x00000007050b7287 */ /* 0x000fe20008000000 */
[----:B------:R-:W-:Y:S11]  /*67e0*/  BRA `(.L_x_1176) ;  /* 0x0000000000047947 */ /* 0x000ff60003800000 */
.L_x_1175:
[----:B------:R-:W-:-:S05]  /*67f0*/  UMOV UR11, UR5 ;  /* 0x00000005000b7c82 */ /* 0x000fca0008000000 */
.L_x_1176:
[----:B------:R-:W-:Y:S01]  /*6800*/  ULEA UR4, UR23, UR4, 0x7 ;  /* 0x0000000417047291 */ /* 0x000fe2000f8e383f */
[----:B------:R-:W-:Y:S01]  /*6810*/  ULDC UR6, c[0x0][0x290] ;  /* 0x0000a40000067ab9 */ /* 0x000fe20000000800 */
[----:B------:R-:W-:Y:S01]  /*6820*/  ULDC UR7, c[0x0][0x74c] ;  /* 0x0001d30000077ab9 */ /* 0x000fe20000000800 */
[----:B------:R-:W-:Y:S01]  /*6830*/  ULDC.64 UR12, c[0x0][0x2e0] ;  /* 0x0000b800000c7ab9 */ /* 0x000fe20000000a00 */
[----:B------:R-:W-:Y:S01]  /*6840*/  UIADD3 UR8, -UR7, UR4, -UR6 ;  /* 0x0000000407087290 */ /* 0x000fe2000fffe906 */
[----:B------:R-:W-:Y:S02]  /*6850*/  ULDC UR15, c[0x0][0x288] ;  /* 0x0000a200000f7ab9 */ /* 0x000fe40000000800 */
[----:B------:R-:W-:Y:S01]  /*6860*/  ULDC.64 UR6, c[0x0][0x2d8] ;  /* 0x0000b60000067ab9 */ /* 0x000fe20000000a00 */
[----:B------:R-:W-:Y:S02]  /*6870*/  USHF.R.S32.HI UR9, URZ, 0x1f, UR8 ;  /* 0x0000001f3f097899 */ /* 0x000fe40008011408 */
[----:B------:R-:W-:-:S02]  /*6880*/  UIMAD UR4, UR18, UR6, URZ ;  /* 0x00000006120472a4 */ /* 0x000fc4000f8e023f */
[----:B------:R-:W-:Y:S02]  /*6890*/  ULEA.HI UR10, UR9, UR8, URZ, 0x6 ;  /* 0x00000008090a7291 */ /* 0x000fe4000f8f303f */
[----:B------:R-:W-:Y:S02]  /*68a0*/  UIMAD.WIDE.U32 UR8, UR17, UR6, URZ ;  /* 0x00000006110872a5 */ /* 0x000fe4000f8e003f */
[----:B------:R-:W-:Y:S02]  /*68b0*/  USHF.R.S32.HI UR10, URZ, 0x6, UR10 ;  /* 0x000000063f0a7899 */ /* 0x000fe4000801140a */
[----:B------:R-:W-:Y:S02]  /*68c0*/  UIMAD UR4, UR17, UR7, UR4 ;  /* 0x00000007110472a4 */ /* 0x000fe4000f8e0204 */
[----:B------:R-:W-:Y:S02]  /*68d0*/  UISETP.LT.AND UP0, UPT, URZ, UR10, UPT ;  /* 0x0000000a3f00728c */ /* 0x000fe4000bf01270 */
[----:B------:R-:W-:-:S02]  /*68e0*/  USHF.R.S32.HI UR7, URZ, 0x1f, UR16 ;  /* 0x0000001f3f077899 */ /* 0x000fc40008011410 */
[----:B------:R-:W-:Y:S02]  /*68f0*/  USEL UR6, URZ, UR10, !UP0 ;  /* 0x0000000a3f067287 */ /* 0x000fe4000c000000 */
[----:B------:R-:W-:Y:S02]  /*6900*/  UIMAD UR7, UR7, UR12, URZ ;  /* 0x0000000c070772a4 */ /* 0x000fe4000f8e023f */
[----:B------:R-:W-:Y:S02]  /*6910*/  UISETP.GT.AND UP0, UPT, UR11, UR6, UPT ;  /* 0x000000060b00728c */ /* 0x000fe4000bf04270 */
[----:B------:R-:W-:Y:S02]  /*6920*/  UIMAD UR10, UR16, UR15, URZ ;  /* 0x0000000f100a72a4 */ /* 0x000fe4000f8e023f */
[----:B------:R-:W-:Y:S02]  /*6930*/  UIMAD UR14, UR16, UR13, UR7 ;  /* 0x0000000d100e72a4 */ /* 0x000fe4000f8e0207 */
[----:B------:R-:W-:Y:S01]  /*6940*/  PLOP3.LUT P1, PT, PT, PT, UP0, 0x80, 0x0 ;  /* 0x000000000000781c */ /* 0x000fe20003f2f008 */
[----:B------:R-:W-:-:S02]  /*6950*/  UIADD3 UR9, UR9, UR4, URZ ;  /* 0x0000000409097290 */ /* 0x000fc4000fffe03f */
[----:B------:R-:W-:Y:S02]  /*6960*/  UIADD3 UR7, UP1, UR10, UR17, URZ ;  /* 0x000000110a077290 */ /* 0x000fe4000ff3e03f */
[----:B------:R-:W-:Y:S01]  /*6970*/  UIMAD.WIDE.U32 UR8, UR16, UR12, UR8 ;  /* 0x0000000c100872a5 */ /* 0x000fe2000f8e0008 */
[----:B------:R-:W-:Y:S01]  /*6980*/  ELECT P0, URZ, PT ;  /* 0x00000000003f782f */ /* 0x000fe20003800000 */
[----:B------:R-:W-:-:S06]  /*6990*/  ULEA.HI.X.SX32 UR10, UR10, UR18, 0x1, UP1 ;  /* 0x000000120a0a7291 */ /* 0x000fcc00088f0e3f */
[----:B------:R-:W-:Y:S06]  /*69a0*/  @!P1 BRA `(.L_x_1177) ;  /* 0x00000010004c9947 */ /* 0x000fec0003800000 */
[----:B------:R-:W1:Y:S01]  /*69b0*/  S2R R0, SR_TID.X ;  /* 0x0000000000007919 */ /* 0x000e620000002100 */
[----:B------:R-:W-:Y:S02]  /*69c0*/  UIADD3 UR4, -UR6, UR11, URZ ;  /* 0x0000000b06047290 */ /* 0x000fe4000fffe13f */
[----:B------:R-:W-:Y:S02]  /*69d0*/  UIADD3 UR14, UR9, UR14, URZ ;  /* 0x0000000e090e7290 */ /* 0x000fe4000fffe03f */
[----:B------:R-:W-:-:S04]  /*69e0*/  ULOP3.LUT UR4, UR4, 0x1, URZ, 0xc0, !UPT ;  /* 0x0000000104047892 */ /* 0x000fc8000f8ec03f */
[----:B------:R-:W-:-:S03]  /*69f0*/  UISETP.NE.U32.AND UP0, UPT, UR4, 0x1, UPT ;  /* 0x000000010400788c */ /* 0x000fc6000bf05070 */
[----:B------:R-:W-:Y:S02]  /*6a00*/  ULDC UR4, c[0x0][0x760] ;  /* 0x0001d80000047ab9 */ /* 0x000fe40000000800 */
[----:B------:R-:W-:Y:S01]  /*6a10*/  UIMAD UR15, UR15, UR4, URZ ;  /* 0x000000040f0f72a4 */ /* 0x000fe2000f8e023f */
[----:B------:R-:W-:Y:S02]  /*6a20*/  PLOP3.LUT P1, PT, PT, PT, UP0, 0x80, 0x0 ;  /* 0x000000000000781c */ /* 0x000fe40003f2f008 */
[----:B-1----:R-:W-:-:S11]  /*6a30*/  LOP3.LUT R9, R0, 0x1f, RZ, 0xc0, !PT ;  /* 0x0000001f00097812 */ /* 0x002fd600078ec0ff */
[----:B------:R-:W-:Y:S05]  /*6a40*/  @P1 BRA `(.L_x_1178) ;  /* 0x00000004006c1947 */ /* 0x000fea0003800000 */
        /* <DEDUP_REMOVED lines=8> */
[----:B------:R-:W-:-:S04]  /*6ad0*/  IMAD.U32 R2, RZ, RZ, UR13 ;  /* 0x0000000dff027e24 */ /* 0x000fc8000f8e00ff */
[----:B------:R-:W-:Y:S01]  /*6ae0*/  IMAD.U32 R3, RZ, RZ, UR4 ;  /* 0x00000004ff037e24 */ /* 0x000fe2000f8e00ff */
[----:B------:R-:W-:Y:S06]  /*6af0*/  @P2 BRA `(.L_x_1180) ;  /* 0x0000000000142947 */ /* 0x000fec0003800000 */
.L_x_1181:
[----:B------:R-:W2:Y:S04]  /*6b00*/  LDG.E.STRONG.GPU R0, desc[UR46][R2.64] ;  /* 0x0000002e02007981 */ /* 0x000ea8000c1ef900 */
[----:B--2---:R-:W-:Y:S01]  /*6b10*/  CCTL.IVALL ;  /* 0x00000000ff00798f */ /* 0x004fe20002000000 */
[----:B------:R-:W-:Y:S05]  /*6b20*/  YIELD ;  /* 0x0000000000007946 */ /* 0x000fea0003800000 */
[----:B------:R-:W-:-:S13]  /*6b30*/  ISETP.NE.AND P1, PT, R0, UR23, PT ;  /* 0x0000001700007c0c */ /* 0x000fda000bf25270 */
[----:B------:R-:W-:Y:S05]  /*6b40*/  @P1 BRA `(.L_x_1181) ;  /* 0xfffffffc00ec1947 */ /* 0x000fea000383ffff */
.L_x_1180:
[----:B------:R-:W-:Y:S05]  /*6b50*/  BSYNC B1 ;  /* 0x0000000000017941 */ /* 0x000fea0003800000 */
.L_x_1179:
[----:B------:R-:W-:-:S03]  /*6b60*/  UMOV UR4, 0xffffffff ;  /* 0xffffffff00047882 */ /* 0x000fc60000000000 */
[----:B------:R-:W-:Y:S05]  /*6b70*/  BRA.DIV UR4, `(.L_x_1182) ;  /* 0x0000003e04947947 */ /* 0x000fea000b800000 */
[----:B------:R-:W-:Y:S01]  /*6b80*/  NOP ;  /* 0x0000000000007918 */ /* 0x000fe20000000000 */
.L_x_1259:
        /* <DEDUP_REMOVED lines=22> */
.L_x_1184:
[----:B------:R-:W-:Y:S05]  /*6cf0*/  BSYNC B1 ;  /* 0x0000000000017941 */ /* 0x000fea0003800000 */
.L_x_1183:
        /* <DEDUP_REMOVED lines=20> */
.L_x_1186:
[----:B------:R-:W-:Y:S05]  /*6e40*/  BSYNC B1 ;  /* 0x0000000000017941 */ /* 0x000fea0003800000 */
.L_x_1185:
[----:B------:R-:W-:Y:S06]  /*6e50*/  BAR.ARV 0xa, 0xa0 ;  /* 0x0282800000007b1d */ /* 0x000fec0000002000 */
[----:B------:R-:W-:Y:S04]  /*6e60*/  BSSY B1, `(.L_x_1187) ;  /* 0x0000003000017945 */ /* 0x000fe80003800000 */
[----:B------:R-:W-:Y:S05]  /*6e70*/  @!P0 BRA `(.L_x_1188) ;  /* 0x0000000000048947 */ /* 0x000fea0003800000 */
[----:B------:R-:W-:-:S04]  /*6e80*/  DEPBAR.LE SB0, 0x0 ;  /* 0x000080000000791a */ /* 0x000fc80000000000 */
.L_x_1188:
[----:B------:R-:W-:Y:S05]  /*6e90*/  BSYNC B1 ;  /* 0x0000000000017941 */ /* 0x000fea0003800000 */
.L_x_1187:
        /* <DEDUP_REMOVED lines=19> */
.L_x_1190:
[----:B------:R-:W-:Y:S05]  /*6fd0*/  BSYNC B1 ;  /* 0x0000000000017941 */ /* 0x000fea0003800000 */
.L_x_1189:
[----:B------:R-:W-:Y:S01]  /*6fe0*/  UIADD3 UR18, UR6, 0x1, URZ ;  /* 0x0000000106127890 */ /* 0x000fe2000fffe03f */
[----:B------:R-:W-:Y:S11]  /*6ff0*/  BRA `(.L_x_1191) ;  /* 0x0000000000047947 */ /* 0x000ff60003800000 */
.L_x_1178:
[----:B------:R-:W-:-:S05]  /*7000*/  UMOV UR18, UR6 ;  /* 0x0000000600127c82 */ /* 0x000fca0008000000 */
.L_x_1191:
[----:B------:R-:W-:-:S03]  /*7010*/  UIADD3 UR4, UR6, 0x1, URZ ;  /* 0x0000000106047890 */ /* 0x000fc6000fffe03f */
[----:B------:R-:W-:Y:S01]  /*7020*/  UMOV UR6, UR18 ;  /* 0x0000001200067c82 */ /* 0x000fe20008000000 */
[----:B------:R-:W-:-:S06]  /*7030*/  UISETP.NE.AND UP0, UPT, UR11, UR4, UPT ;  /* 0x000000040b00728c */ /* 0x000fcc000bf05270 */
[----:B------:R-:W-:-:S13]  /*7040*/  PLOP3.LUT P1, PT, PT, PT, UP0, 0x80, 0x0 ;  /* 0x000000000000781c */ /* 0x000fda0003f2f008 */
[----:B------:R-:W-:Y:S05]  /*7050*/  @!P1 BRA `(.L_x_1177) ;  /* 0x0000000800a09947 */ /* 0x000fea0003800000 */
[----:B------:R-:W-:Y:S01]  /*7060*/  ULDC.64 UR20, c[0x0][0x2c0] ;  /* 0x0000b00000147ab9 */ /* 0x000fe20000000a00 */
[----:B------:R-:W-:Y:S01]  /*7070*/  UMOV UR4, URZ ;  /* 0x0000003f00047c82 */ /* 0x000fe20008000000 */
[----:B------:R-:W-:Y:S01]  /*7080*/  ULEA UR20, UP0, UR8, UR20, 0x2 ;  /* 0x0000001408147291 */ /* 0x000fe2000f80103f */
[----:B------:R-:W-:-:S03]  /*7090*/  UMOV UR6, UR18 ;  /* 0x0000001200067c82 */ /* 0x000fc60008000000 */
[----:B------:R-:W-:Y:S02]  /*70a0*/  ULEA.HI.X UR21, UR8, UR21, UR14, 0x2, UP0 ;  /* 0x0000001508157291 */ /* 0x000fe400080f140e */
[----:B------:R-:W-:-:S04]  /*70b0*/  UIADD3 UR20, UP0, UR20, 0x3000, URZ ;  /* 0x0000300014147890 */ /* 0x000fc8000ff1e03f */
[----:B------:R-:W-:-:S12]  /*70c0*/  UIADD3.X UR21, URZ, UR21, URZ, UP0, !UPT ;  /* 0x000000153f157290 */ /* 0x000fd800087fe43f */
.L_x_1216:
        /* <DEDUP_REMOVED lines=11> */
.L_x_1194:
[----:B------:R-:W2:Y:S04]  /*7180*/  LDG.E.STRONG.GPU R0, desc[UR46][R2.64] ;  /* 0x0000002e02007981 */ /* 0x000ea8000c1ef900 */
[----:B--2---:R-:W-:Y:S01]  /*7190*/  CCTL.IVALL ;  /* 0x00000000ff00798f */ /* 0x004fe20002000000 */
[----:B------:R-:W-:Y:S05]  /*71a0*/  YIELD ;  /* 0x0000000000007946 */ /* 0x000fea0003800000 */
[----:B------:R-:W-:-:S13]  /*71b0*/  ISETP.NE.AND P1, PT, R0, UR23, PT ;  /* 0x0000001700007c0c */ /* 0x000fda000bf25270 */
[----:B------:R-:W-:Y:S05]  /*71c0*/  @P1 BRA `(.L_x_1194) ;  /* 0xfffffffc00ec1947 */ /* 0x000fea000383ffff */
.L_x_1193:
[----:B------:R-:W-:Y:S05]  /*71d0*/  BSYNC B1 ;  /* 0x0000000000017941 */ /* 0x000fea0003800000 */
.L_x_1192:
[----:B------:R-:W-:-:S03]  /*71e0*/  UMOV UR16, 0xffffffff ;  /* 0xffffffff00107882 */ /* 0x000fc60000000000 */
[----:B------:R-:W-:Y:S05]  /*71f0*/  BRA.DIV UR16, `(.L_x_1195) ;  /* 0x0000003a10107947 */ /* 0x000fea000b800000 */
[----:B------:R-:W-:Y:S01]  /*7200*/  NOP ;  /* 0x0000000000007918 */ /* 0x000fe20000000000 */
.L_x_1262:
        /* <DEDUP_REMOVED lines=17> */
[----:B------:R1:W-:Y:S02]  /*7320*/  UBLKRED.G.S.ADD.F32.RN [UR16], [UR22], UR24, desc[UR26] ;  /* 0x00001a10160073bb */ /* 0x0003e400080a1418 */
[----:B-1----:R0:W-:Y:S02]  /*7330*/  UTMACMDFLUSH ;  /* 0x00000000000079b7 */ /* 0x0021e40000000000 */
.L_x_1197:
[----:B------:R-:W-:Y:S05]  /*7340*/  BSYNC B1 ;  /* 0x0000000000017941 */ /* 0x000fea0003800000 */
.L_x_1196:
[----:B------:R-:W-:Y:S01]  /*7350*/  UIMAD UR16, UR18, 0x1800, UR4 ;  /* 0x00001800121078a4 */ /* 0x000fe2000f8e0204 */
[----:B------:R-:W-:Y:S03]  /*7360*/  BAR.SYNC.DEFER_BLOCKING 0xe, 0xa0 ;  /* 0x0382800000007b1d */ /* 0x000fe60000010000 */
[----:B------:R-:W-:-:S03]  /*7370*/  UIMAD.WIDE UR16, UR16, 0x4, UR20 ;  /* 0x00000004101078a5 */ /* 0x000fc6000f8e0214 */
        /* <DEDUP_REMOVED lines=12> */
.L_x_1199:
[----:B------:R-:W-:Y:S05]  /*7440*/  BSYNC B1 ;  /* 0x0000000000017941 */ /* 0x000fea0003800000 */
.L_x_1198:
[----:B------:R-:W-:Y:S06]  /*7450*/  BAR.ARV 0xa, 0xa0 ;  /* 0x0282800000007b1d */ /* 0x000fec0000002000 */
[----:B------:R-:W-:Y:S04]  /*7460*/  BSSY B1, `(.L_x_1200) ;  /* 0x0000003000017945 */ /* 0x000fe80003800000 */
[----:B------:R-:W-:Y:S05]  /*7470*/  @!P0 BRA `(.L_x_1201) ;  /* 0x0000000000048947 */ /* 0x000fea0003800000 */
[----:B------:R-:W-:-:S04]  /*7480*/  DEPBAR.LE SB0, 0x0 ;  /* 0x000080000000791a */ /* 0x000fc80000000000 */
.L_x_1201:
[----:B------:R-:W-:Y:S05]  /*7490*/  BSYNC B1 ;  /* 0x0000000000017941 */ /* 0x000fea0003800000 */
.L_x_1200:
        /* <DEDUP_REMOVED lines=19> */
.L_x_1203:
[----:B------:R-:W-:Y:S05]  /*75d0*/  BSYNC B1 ;  /* 0x0000000000017941 */ /* 0x000fea0003800000 */
.L_x_1202:
        /* <DEDUP_REMOVED lines=9> */
.L_x_1206:
[----:B------:R-:W2:Y:S04]  /*7670*/  LDG.E.STRONG.GPU R0, desc[UR46][R2.64] ;  /* 0x0000002e02007981 */ /* 0x000ea8000c1ef900 */
[----:B--2---:R-:W-:Y:S01]  /*7680*/  CCTL.IVALL ;  /* 0x00000000ff00798f */ /* 0x004fe20002000000 */
[----:B------:R-:W-:Y:S05]  /*7690*/  YIELD ;  /* 0x0000000000007946 */ /* 0x000fea0003800000 */
[----:B------:R-:W-:-:S13]  /*76a0*/  ISETP.NE.AND P1, PT, R0, UR23, PT ;  /* 0x0000001700007c0c */ /* 0x000fda000bf25270 */
[----:B------:R-:W-:Y:S05]  /*76b0*/  @P1 BRA `(.L_x_1206) ;  /* 0xfffffffc00ec1947 */ /* 0x000fea000383ffff */
.L_x_1205:
[----:B------:R-:W-:Y:S05]  /*76c0*/  BSYNC B1 ;  /* 0x0000000000017941 */ /* 0x000fea0003800000 */
.L_x_1204:
[----:B------:R-:W-:-:S03]  /*76d0*/  UMOV UR12, 0xffffffff ;  /* 0xffffffff000c7882 */ /* 0x000fc60000000000 */
[----:B------:R-:W-:Y:S05]  /*76e0*/  BRA.DIV UR12, `(.L_x_1207) ;  /* 0x000000320cf07947 */ /* 0x000fea000b800000 */
[----:B------:R-:W-:Y:S01]  /*76f0*/  NOP ;  /* 0x0000000000007918 */ /* 0x000fe20000000000 */
.L_x_1265:
[----:B------:R-:W-:Y:S05]  /*7700*/  WARPSYNC.ALL ;  /* 0x0000000000007948 */ /* 0x000fea0003800000 */
[----:B------:R-:W-:Y:S06]  /*7710*/  BAR.SYNC.DEFER_BLOCKING 0xd, 0xa0 ;  /* 0x0342800000007b1d */ /* 0x000fec0000010000 */
[----:B------:R-:W-:Y:S04]  /*7720*/  BSSY B1, `(.L_x_1208) ;  /* 0x000000d000017945 */ /* 0x000fe80003800000 */
[----:B------:R-:W-:Y:S05]  /*7730*/  @!P0 BRA `(.L_x_1209) ;  /* 0x00000000002c8947 */ /* 0x000fea0003800000 */
[----:B------:R-:W1:Y:S01]  /*7740*/  S2UR UR13, SR_CgaCtaId ;  /* 0x00000000000d79c3 */ /* 0x000e620000008800 */
[----:B------:R-:W-:Y:S01]  /*7750*/  UMOV UR12, 0x400 ;  /* 0x00000400000c7882 */ /* 0x000fe20000000000 */
[----:B------:R-:W-:Y:S01]  /*7760*/  UIADD3 UR24, UP0, UR16, 0x3000, URZ ;  /* 0x0000300010187890 */ /* 0x000fe2000ff1e03f */
[----:B------:R-:W-:Y:S01]  /*7770*/  UMOV UR26, 0x0 ;  /* 0x00000000001a7882 */ /* 0x000fe20000000000 */
[----:B------:R-:W-:Y:S02]  /*7780*/  UMOV UR27, 0x14f00000 ;  /* 0x14f00000001b7882 */ /* 0x000fe40000000000 */
[----:B------:R-:W-:Y:S02]  /*7790*/  UIADD3.X UR25, URZ, UR17, URZ, UP0, !UPT ;  /* 0x000000113f197290 */ /* 0x000fe400087fe43f */
[----:B-1----:R-:W-:-:S03]  /*77a0*/  ULEA UR12, UR13, UR12, 0x18 ;  /* 0x0000000c0d0c7291 */ /* 0x002fc6000f8ec03f */
[----:B------:R-:W-:Y:S01]  /*77b0*/  UMOV UR13, 0x300 ;  /* 0x00000300000d7882 */ /* 0x000fe20000000000 */
[----:B------:R-:W-:-:S09]  /*77c0*/  UIADD3 UR12, UR12, 0xc000, URZ ;  /* 0x0000c0000c0c7890 */ /* 0x000fd2000fffe03f */
[----:B------:R1:W-:Y:S02]  /*77d0*/  UBLKRED.G.S.ADD.F32.RN [UR24], [UR12], UR13, desc[UR26] ;  /* 0x00001a180c0073bb */ /* 0x0003e400080a140d */
[----:B-1----:R0:W-:Y:S02]  /*77e0*/  UTMACMDFLUSH ;  /* 0x00000000000079b7 */ /* 0x0021e40000000000 */
.L_x_1209:
[----:B------:R-:W-:Y:S05]  /*77f0*/  BSYNC B1 ;  /* 0x0000000000017941 */ /* 0x000fea0003800000 */
.L_x_1208:
        /* <DEDUP_REMOVED lines=12> */
[----:B------:R1:W-:Y:S01]  /*78c0*/  UBLKRED.G.S.ADD.F32.RN [UR24], [UR12], UR13, desc[UR26] ;  /* 0x00001a180c0073bb */ /* 0x0003e200080a140d */
[----:B------:R0:W-:Y:S01]  /*78d0*/  UTMACMDFLUSH ;  /* 0x00000000000079b7 */ /* 0x0001e20000000000 */
[----:B-1----:R-:W-:-:S04]  /*78e0*/  DEPBAR.LE SB0, 0x1 ;  /* 0x000080400000791a */ /* 0x002fc80000000000 */
.L_x_1211:
[----:B------:R-:W-:Y:S05]  /*78f0*/  BSYNC B1 ;  /* 0x0000000000017941 */ /* 0x000fea0003800000 */
.L_x_1210:
[----:B------:R-:W-:Y:S06]  /*7900*/  BAR.ARV 0xa, 0xa0 ;  /* 0x0282800000007b1d */ /* 0x000fec0000002000 */
[----:B------:R-:W-:Y:S04]  /*7910*/  BSSY B1, `(.L_x_1212) ;  /* 0x0000003000017945 */ /* 0x000fe80003800000 */
[----:B------:R-:W-:Y:S05]  /*7920*/  @!P0 BRA `(.L_x_1213) ;  /* 0x0000000000048947 */ /* 0x000fea0003800000 */
[----:B------:R-:W-:-:S04]  /*7930*/  DEPBAR.LE SB0, 0x0 ;  /* 0x000080000000791a */ /* 0x000fc80000000000 */
.L_x_1213:
[----:B------:R-:W-:Y:S05]  /*7940*/  BSYNC B1 ;  /* 0x0000000000017941 */ /* 0x000fea0003800000 */
.L_x_1212:
        /* <DEDUP_REMOVED lines=19> */
.L_x_1215:
[----:B------:R-:W-:Y:S05]  /*7a80*/  BSYNC B1 ;  /* 0x0000000000017941 */ /* 0x000fea0003800000 */
.L_x_1214:
[----:B------:R-:W-:Y:S02]  /*7a90*/  UIADD3 UR6, UR6, 0x2, URZ ;  /* 0x0000000206067890 */ /* 0x000fe4000fffe03f */
[----:B------:R-:W-:Y:S02]  /*7aa0*/  UIADD3 UR4, UR4, 0x3000, URZ ;  /* 0x0000300004047890 */ /* 0x000fe4000fffe03f */
[----:B------:R-:W-:-:S06]  /*7ab0*/  UISETP.GE.AND UP0, UPT, UR6, UR11, UPT ;  /* 0x0000000b0600728c */ /* 0x000fcc000bf06270 */
[----:B------:R-:W-:-:S13]  /*7ac0*/  PLOP3.LUT P1, PT, PT, PT, UP0, 0x80, 0x0 ;  /* 0x000000000000781c */ /* 0x000fda0003f2f008 */
[----:B------:R-:W-:Y:S05]  /*7ad0*/  @!P1 BRA `(.L_x_1216) ;  /* 0xfffffff4007c9947 */ /* 0x000fea000383ffff */
.L_x_1177:
[----:B------:R-:W-:-:S06]  /*7ae0*/  UISETP.GT.AND UP0, UPT, UR5, UR6, UPT ;  /* 0x000000060500728c */ /* 0x000fcc000bf04270 */
[----:B------:R-:W-:-:S13]  /*7af0*/  PLOP3.LUT P0, PT, PT, PT, UP0, 0x80, 0x0 ;  /* 0x000000000000781c */ /* 0x000fda0003f0f008 */
[----:B------:R-:W-:Y:S05]  /*7b00*/  @!P0 BRA `(.L_x_1174) ;  /* 0x0000002c00448947 */ /* 0x000fea0003800000 */
[----:B------:R-:W2:Y:S01]  /*7b10*/  S2R R0, SR_TID.X ;  /* 0x0000000000007919 */ /* 0x000ea20000002100 */
[----:B------:R-:W-:Y:S01]  /*7b20*/  UIADD3 UR4, UR5, -UR6, URZ ;  /* 0x8000000605047290 */ /* 0x000fe2000fffe03f */
[----:B------:R-:W-:Y:S01]  /*7b30*/  ULDC UR16, c[0x0][0x288] ;  /* 0x0000a20000107ab9 */ /* 0x000fe20000000800 */
[----:B------:R-:W-:Y:S02]  /*7b40*/  ULDC UR17, c[0x0][0x760] ;  /* 0x0001d80000117ab9 */ /* 0x000fe40000000800 */
[----:B------:R-:W-:Y:S02]  /*7b50*/  ULOP3.LUT UR4, UR4, 0x1, URZ, 0xc0, !UPT ;  /* 0x0000000104047892 */ /* 0x000fe4000f8ec03f */
[----:B------:R-:W-:Y:S02]  /*7b60*/  UIMAD UR18, UR16, UR17, URZ ;  /* 0x00000011101272a4 */ /* 0x000fe4000f8e023f */
[----:B------:R-:W-:-:S06]  /*7b70*/  UISETP.NE.U32.AND UP0, UPT, UR4, 0x1, UPT ;  /* 0x000000010400788c */ /* 0x000fcc000bf05070 */
[----:B------:R-:W-:Y:S02]  /*7b80*/  PLOP3.LUT P0, PT, PT, PT, UP0, 0x80, 0x0 ;  /* 0x000000000000781c */ /* 0x000fe40003f0f008 */
[----:B--2---:R-:W-:-:S11]  /*7b90*/  LOP3.LUT R0, R0, 0x1f, RZ, 0xc0, !PT ;  /* 0x0000001f00007812 */ /* 0x004fd600078ec0ff */
[----:B------:R-:W-:Y:S05]  /*7ba0*/  @P0 BRA `(.L_x_1217) ;  /* 0x0000000000780947 */ /* 0x000fea0003800000 */
[----:B------:R-:W-:Y:S01]  /*7bb0*/  UIMAD UR4, UR18, UR6, URZ ;  /* 0x00000006120472a4 */ /* 0x000fe2000f8e023f */
[----:B------:R-:W-:Y:S01]  /*7bc0*/  ISETP.NE.AND P0, PT, R0, RZ, PT ;  /* 0x000000ff0000720c */ /* 0x000fe20003f05270 */
[----:B------:R-:W-:Y:S01]  /*7bd0*/  ULDC.64 UR12, c[0x0][0x768] ;  /* 0x0001da00000c7ab9 */ /* 0x000fe20000000a00 */
[----:B------:R-:W-:Y:S01]  /*7be0*/  BSSY B1, `(.L_x_1218) ;  /* 0x0000019000017945 */ /* 0x000fe20003800000 */
[----:B------:R-:W-:-:S04]  /*7bf0*/  UIADD3 UR8, UP0, UR4, UR7, URZ ;  /* 0x0000000704087290 */ /* 0x000fc8000ff1e03f */
[----:B------:R-:W-:Y:S02]  /*7c00*/  ULEA.HI.X.SX32 UR9, UR4, UR10, 0x1, UP0 ;  /* 0x0000000a04097291 */ /* 0x000fe400080f0e3f */
[----:B------:R-:W-:Y:S02]  /*7c10*/  ULEA UR11, UP0, UR8, UR12, 0x2 ;  /* 0x0000000c080b7291 */ /* 0x000fe4000f80103f */
[----:B------:R-:W-:Y:S02]  /*7c20*/  UIADD3 UR4, UR6, 0x1, URZ ;  /* 0x0000000106047890 */ /* 0x000fe4000fffe03f */
[----:B------:R-:W-:Y:S01]  /*7c30*/  ULEA.HI.X UR9, UR8, UR13, UR9, 0x2, UP0 ;  /* 0x0000000d08097291 */ /* 0x000fe200080f1409 */
[----:B------:R-:W-:Y:S01]  /*7c40*/  NOP ;  /* 0x0000000000007918 */ /* 0x000fe20000000000 */
[----:B------:R-:W-:Y:S10]  /*7c50*/  @P0 BRA `(.L_x_1219) ;  /* 0x0000000000440947 */ /* 0x000ff40003800000 */
        /* <DEDUP_REMOVED lines=9> */
[----:B-1----:R-:W1:Y:S01]  /*7cf0*/  S2R R2, SR_LANEID ;  /* 0x0000000000027919 */ /* 0x002e620000000000 */
[----:B------:R-:W-:Y:S01]  /*7d00*/  VOTEU.ANY UR8, UPT, PT ;  /* 0x0000000000087886 */ /* 0x000fe200038e0100 */
[----:B------:R-:W-:Y:S01]  /*7d10*/  IMAD.U32 R3, RZ, RZ, UR9 ;  /* 0x00000009ff037e24 */ /* 0x000fe2000f8e00ff */
[----:B------:R-:W-:-:S02]  /*7d20*/  UFLO.U32 UR12, UR8 ;  /* 0x00000008000c72bd */ /* 0x000fc400080e0000 */
[----:B------:R-:W2:Y:S04]  /*7d30*/  POPC R5, UR8 ;  /* 0x0000000800057d09 */ /* 0x000ea80008000000 */
[----:B-1----:R-:W-:Y:S01]  /*7d40*/  ISETP.EQ.U32.AND P0, PT, R2, UR12, PT ;  /* 0x0000000c02007c0c */ /* 0x002fe2000bf02070 */
[----:B------:R-:W-:-:S12]  /*7d50*/  IMAD.U32 R2, RZ, RZ, UR11 ;  /* 0x0000000bff027e24 */ /* 0x000fd8000f8e00ff */
[----:B--2---:R2:W-:Y:S02]  /*7d60*/  @P0 REDG.E.ADD.S32.STRONG.GPU desc[UR46][R2.64], R5 ;  /* 0x000000050200098e */ /* 0x0045e4000c10e3ae */
.L_x_1219:
[----:B------:R-:W-:Y:S05]  /*7d70*/  BSYNC B1 ;  /* 0x0000000000017941 */ /* 0x000fea0003800000 */
.L_x_1218:
[----:B------:R-:W-:Y:S05]  /*7d80*/  BRA `(.L_x_1220) ;  /* 0x0000000000047947 */ /* 0x000fea0003800000 */
.L_x_1217:
[----:B------:R-:W-:-:S05]  /*7d90*/  UMOV UR4, UR6 ;  /* 0x0000000600047c82 */ /* 0x000fca0008000000 */
.L_x_1220:
[----:B------:R-:W-:-:S04]  /*7da0*/  UIADD3 UR8, UR6, 0x1, URZ ;  /* 0x0000000106087890 */ /* 0x000fc8000fffe03f */
[----:B------:R-:W-:-:S06]  /*7db0*/  UISETP.NE.AND UP0, UPT, UR5, UR8, UPT ;  /* 0x000000080500728c */ /* 0x000fcc000bf05270 */
[----:B------:R-:W-:-:S13]  /*7dc0*/  PLOP3.LUT P0, PT, PT, PT, UP0, 0x80, 0x0 ;  /* 0x000000000000781c */ /* 0x000fda0003f0f008 */
[----:B------:R-:W-:Y:S05]  /*7dd0*/  @!P0 BRA `(.L_x_1174) ;  /* 0x0000002800908947 */ /* 0x000fea0003800000 */
[----:B------:R-:W-:Y:S01]  /*7de0*/  UIADD3 UR8, UR4, 0x1, URZ ;  /* 0x0000000104087890 */ /* 0x000fe2000fffe03f */
[----:B------:R-:W-:Y:S01]  /*7df0*/  ISETP.NE.AND P1, PT, R0, RZ, PT ;  /* 0x000000ff0000720c */ /* 0x000fe20003f25270 */
[----:B------:R-:W-:Y:S02]  /*7e00*/  UIMAD UR9, UR4, UR16, URZ ;  /* 0x00000010040972a4 */ /* 0x000fe4000f8e023f */
[----:B------:R-:W-:Y:S02]  /*7e10*/  UIADD3 UR11, -UR5, UR4, URZ ;  /* 0x00000004050b7290 */ /* 0x000fe4000fffe13f */
[----:B------:R-:W-:Y:S02]  /*7e20*/  UIMAD UR8, UR18, UR8, URZ ;  /* 0x00000008120872a4 */ /* 0x000fe4000f8e023f */
[----:B------:R-:W-:Y:S01]  /*7e30*/  UIMAD UR9, UR9, UR17, URZ ;  /* 0x00000011090972a4 */ /* 0x000fe2000f8e023f */
[----:B------:R-:W-:-:S11]  /*7e40*/  ULDC.64 UR20, c[0x0][0x768] ;  /* 0x0001da0000147ab9 */ /* 0x000fd60000000a00 */
.L_x_1225:
[----:B------:R-:W-:Y:S01]  /*7e50*/  UIADD3 UR12, UP0, UR9, UR7, URZ ;  /* 0x00000007090c7290 */ /* 0x000fe2000ff1e03f */
[----:B------:R-:W-:-:S03]  /*7e60*/  NOP ;  /* 0x0000000000007918 */ /* 0x000fc60000000000 */
[----:B------:R-:W-:Y:S01]  /*7e70*/  ULEA.HI.X.SX32 UR13, UR9, UR10, 0x1, UP0 ;  /* 0x0000000a090d7291 */ /* 0x000fe200080f0e3f */
[----:B------:R-:W-:Y:S01]  /*7e80*/  BSSY B1, `(.L_x_1221) ;  /* 0x0000015000017945 */ /* 0x000fe20003800000 */
[----:B------:R-:W-:-:S04]  /*7e90*/  ULEA UR15, UP0, UR12, UR20, 0x2 ;  /* 0x000000140c0f7291 */ /* 0x000fc8000f80103f */
[----:B------:R-:W-:Y:S01]  /*7ea0*/  ULEA.HI.X UR13, UR12, UR21, UR13, 0x2, UP0 ;  /* 0x000000150c0d7291 */ /* 0x000fe200080f140d */
[----:B---34-:R-:W-:Y:S11]  /*7eb0*/  @P1 BRA `(.L_x_1222) ;  /* 0x0000000000441947 */ /* 0x018ff60003800000 */
        /* <DEDUP_REMOVED lines=8> */
[----:B012345:R-:W-:Y:S01]  /*7f40*/  CCTL.IVALL ;  /* 0x00000000ff00798f */ /* 0x03ffe20002000000 */
[----:B------:R-:W3:Y:S01]  /*7f50*/  S2R R0, SR_LANEID ;  /* 0x0000000000007919 */ /* 0x000ee20000000000 */
[----:B------:R-:W-:Y:S01]  /*7f60*/  VOTEU.ANY UR12, UPT, PT ;  /* 0x00000000000c7886 */ /* 0x000fe200038e0100 */
[----:B-12---:R-:W-:Y:S01]  /*7f70*/  IMAD.U32 R2, RZ, RZ, UR15 ;  /* 0x0000000fff027e24 */ /* 0x006fe2000f8e00ff */
[----:B------:R-:W-:-:S02]  /*7f80*/  UFLO.U32 UR14, UR12 ;  /* 0x0000000c000e72bd */ /* 0x000fc400080e0000 */
[----:B------:R-:W1:Y:S01]  /*7f90*/  POPC R5, UR12 ;  /* 0x0000000c00057d09 */ /* 0x000e620008000000 */
[----:B------:R-:W-:-:S03]  /*7fa0*/  IMAD.U32 R3, RZ, RZ, UR13 ;  /* 0x0000000dff037e24 */ /* 0x000fc6000f8e00ff */
[----:B---3--:R-:W-:-:S13]  /*7fb0*/  ISETP.EQ.U32.AND P0, PT, R0, UR14, PT ;  /* 0x0000000e00007c0c */ /* 0x008fda000bf02070 */
[----:B-1----:R3:W-:Y:S02]  /*7fc0*/  @P0 REDG.E.ADD.S32.STRONG.GPU desc[UR46][R2.64], R5 ;  /* 0x000000050200098e */ /* 0x0027e4000c10e3ae */
.L_x_1222:
[----:B------:R-:W-:Y:S05]  /*7fd0*/  BSYNC B1 ;  /* 0x0000000000017941 */ /* 0x000fea0003800000 */
.L_x_1221:
[----:B------:R-:W-:Y:S01]  /*7fe0*/  UIADD3 UR12, UP0, UR8, UR7, URZ ;  /* 0x00000007080c7290 */ /* 0x000fe2000ff1e03f */
[----:B------:R-:W-:-:S03]  /*7ff0*/  NOP ;  /* 0x0000000000007918 */ /* 0x000fc60000000000 */
[----:B------:R-:W-:Y:S01]  /*8000*/  ULEA.HI.X.SX32 UR13, UR8, UR10, 0x1, UP0 ;  /* 0x0000000a080d7291 */ /* 0x000fe200080f0e3f */
[----:B------:R-:W-:Y:S01]  /*8010*/  BSSY B1, `(.L_x_1223) ;  /* 0x0000015000017945 */ /* 0x000fe20003800000 */
[----:B------:R-:W-:-:S04]  /*8020*/  ULEA UR15, UP0, UR12, UR20, 0x2 ;  /* 0x000000140c0f7291 */ /* 0x000fc8000f80103f */
[----:B------:R-:W-:Y:S01]  /*8030*/  ULEA.HI.X UR13, UR12, UR21, UR13, 0x2, UP0 ;  /* 0x000000150c0d7291 */ /* 0x000fe200080f140d */
[----:B------:R-:W-:Y:S11]  /*8040*/  @P1 BRA `(.L_x_1224) ;  /* 0x0000000000441947 */ /* 0x000ff60003800000 */
[----:B------:R-:W-:Y:S01]  /*8050*/  @!PT LDS RZ, [RZ] ;  /* 0x00000000fffff984 */ /* 0x000fe20000000800 */
[----:B------:R-:W-:Y:S01]  /*8060*/  @!PT LDS RZ, [RZ] ;  /* 0x00000000fffff984 */ /* 0x000fe20000000800 */
[----:B------:R-:W-:Y:S01]  /*8070*/  @!PT LDS RZ, [RZ] ;  /* 0x00000000fffff984 */ /* 0x000fe20000000800 */
[----:B------:R-:W-:Y:S01]  /*8080*/  @!PT LDS RZ, [RZ] ;  /* 0x00000000fffff984 */ /* 0x000fe20000000800 */
[----:B------:R4:W-:Y:S06]  /*8090*/  MEMBAR.ALL.CTA ;  /* 0x0000000000007992 */ /* 0x0009ec0000008000 */
[----:B----4-:R-:W-:Y:S06]  /*80a0*/  MEMBAR.ALL.GPU ;  /* 0x0000000000007992 */ /* 0x010fec000000a000 */
[----:B------:R-:W-:-:S00]  /*80b0*/  ERRBAR ;  /* 0x00000000000079ab */ /* 0x000fc00000000000 */
[----:B------:R-:W-:Y:S06]  /*80c0*/  CGAERRBAR ;  /* 0x00000000000075ab */ /* 0x000fec0000000000 */
[----:B012345:R-:W-:Y:S01]  /*80d0*/  CCTL.IVALL ;  /* 0x00000000ff00798f */ /* 0x03ffe20002000000 */
[----:B------:R-:W4:Y:S01]  /*80e0*/  S2R R0, SR_LANEID ;  /* 0x0000000000007919 */ /* 0x000f220000000000 */
[----:B------:R-:W-:Y:S01]  /*80f0*/  VOTEU.ANY UR12, UPT, PT ;  /* 0x00000000000c7886 */ /* 0x000fe200038e0100 */
[----:B-123--:R-:W-:Y:S01]  /*8100*/  IMAD.U32 R2, RZ, RZ, UR15 ;  /* 0x0000000fff027e24 */ /* 0x00efe2000f8e00ff */
[----:B------:R-:W-:-:S02]  /*8110*/  UFLO.U32 UR14, UR12 ;  /* 0x0000000c000e72bd */ /* 0x000fc400080e0000 */
[----:B------:R-:W1:Y:S01]  /*8120*/  POPC R5, UR12 ;  /* 0x0000000c00057d09 */ /* 0x000e620008000000 */
[----:B------:R-:W-:-:S03]  /*8130*/  IMAD.U32 R3, RZ, RZ, UR13 ;  /* 0x0000000dff037e24 */ /* 0x000fc6000f8e00ff */
[----:B----4-:R-:W-:-:S13]  /*8140*/  ISETP.EQ.U32.AND P0, PT, R0, UR14, PT ;  /* 0x0000000e00007c0c */ /* 0x010fda000bf02070 */
[----:B-1----:R4:W-:Y:S02]  /*8150*/  @P0 REDG.E.ADD.S32.STRONG.GPU desc[UR46][R2.64], R5 ;  /* 0x000000050200098e */ /* 0x0029e4000c10e3ae */
.L_x_1224:
[----:B------:R-:W-:Y:S05]  /*8160*/  BSYNC B1 ;  /* 0x0000000000017941 */ /* 0x000fea0003800000 */
.L_x_1223:
[----:B------:R-:W-:Y:S02]  /*8170*/  UIADD3 UR11, UR11, 0x2, URZ ;  /* 0x000000020b0b7890 */ /* 0x000fe4000fffe03f */
[----:B------:R-:W-:Y:S02]  /*8180*/  ULEA UR8, UR18, UR8, 0x1 ;  /* 0x0000000812087291 */ /* 0x000fe4000f8e083f */
[----:B------:R-:W-:Y:S02]  /*8190*/  ULEA UR9, UR18, UR9, 0x1 ;  /* 0x0000000912097291 */ /* 0x000fe4000f8e083f */
[----:B------:R-:W-:-:S13]  /*81a0*/  ISETP.NE.AND P0, PT, RZ, UR11, PT ;  /* 0x0000000bff007c0c */ /* 0x000fda000bf05270 */
[----:B------:R-:W-:Y:S05]  /*81b0*/  @!P0 BRA `(.L_x_1174) ;  /* 0x0000002400988947 */ /* 0x000fea0003800000 */
[----:B------:R-:W-:Y:S05]  /*81c0*/  BRA `(.L_x_1225) ;  /* 0xfffffffc00207947 */ /* 0x000fea000383ffff */
.L_x_1173:
        /* <DEDUP_REMOVED lines=33> */
.L_x_1227:
        /* <DEDUP_REMOVED lines=43> */
.L_x_1266:
        /* <DEDUP_REMOVED lines=15> */
.L_x_1230:
        /* <DEDUP_REMOVED lines=19> */
[----:B------:R-:W-:Y:S01]  /*88b0*/  UMOV UR13, UR21 ;  /* 0x00000015000d7c82 */ /* 0x000fe20008000000 */
        /* <DEDUP_REMOVED lines=10> */
[----:B------:R-:W-:Y:S01]  /*8960*/  UMOV UR10, UR18 ;  /* 0x00000012000a7c82 */ /* 0x000fe20008000000 */
[----:B------:R-:W-:Y:S01]  /*8970*/  R2UR UR32, R0 ;  /* 0x00000000002072ca */ /* 0x000fe200000e0000 */
[----:B------:R-:W-:Y:S01]  /*8980*/  UMOV UR34, 0x10 ;  /* 0x0000001000227882 */ /* 0x000fe20000000000 */
[----:B------:R-:W-:Y:S01]  /*8990*/  LEA.HI.X R2, R2, R9, R3, 0x2, P1 ;  /* 0x0000000902027211 */ /* 0x000fe200008f1403 */
[----:B------:R-:W-:Y:S01]  /*89a0*/  UMOV UR35, UR11 ;  /* 0x0000000b00237c82 */ /* 0x000fe20008000000 */
[----:B------:R-:W-:Y:S01]  /*89b0*/  IADD3 R0, P1, R8, 0x2f0, RZ ;  /* 0x000002f008007810 */ /* 0x000fe20007f3e0ff */
[----:B------:R-:W-:Y:S01]  /*89c0*/  UMOV UR36, UR12 ;  /* 0x0000000c00247c82 */ /* 0x000fe20008000000 */
        /* <DEDUP_REMOVED lines=26> */
[----:B------:R-:W-:Y:S01]  /*8b70*/  UMOV UR58, 0x50 ;  /* 0x00000050003a7882 */ /* 0x000fe20000000000 */
[----:B------:R-:W-:Y:S01]  /*8b80*/  UMOV UR59, UR11 ;  /* 0x0000000b003b7c82 */ /* 0x000fe20008000000 */
[----:B------:R-:W-:Y:S01]  /*8b90*/  UMOV UR60, UR12 ;  /* 0x0000000c003c7c82 */ /* 0x000fe20008000000 */
[----:B------:R-:W-:Y:S01]  /*8ba0*/  UMOV UR61, UR21 ;  /* 0x00000015003d7c82 */ /* 0x000fe20008000000 */
[----:B------:R1:W-:Y:S01]  /*8bb0*/  STL [R1], R6 ;  /* 0x0000000601007387 */ /* 0x0003e20000100800 */
[----:B------:R-:W-:Y:S01]  /*8bc0*/  ISETP.GE.AND P1, PT, R4, R6, PT ;  /* 0x000000060400720c */ /* 0x000fe20003f26270 */
[----:B------:R2:W-:Y:S01]  /*8bd0*/  UTMALDG.4D [UR16], [UR48], desc[UR50] ;  /* 0x00003210300075b4 */ /* 0x0005e20008019000 */
[----:B------:R3:W-:Y:S01]  /*8be0*/  UTMALDG.4D [UR40], [UR48], desc[UR50] ;  /* 0x00003228300075b4 */ /* 0x0007e20008019000 */
[----:B------:R-:W-:Y:S01]  /*8bf0*/  UTMALDG.4D [UR24], [UR48], desc[UR50] ;  /* 0x00003218300075b4 */ /* 0x000fe20008019000 */
[----:B------:R4:W-:Y:S01]  /*8c00*/  UBLKCP.S.G [UR56], [UR32], UR7 ;  /* 0x00000038200073ba */ /* 0x0009e20008000207 */
[----:B------:R1:W-:Y:S01]  /*8c10*/  SYNCS.ARRIVE.TRANS64 RZ, [R16+URZ+0x26800], R5 ;  /* 0x0268000510ff79a7 */ /* 0x0003e2000800003f */
[----:B--2---:R-:W-:Y:S01]  /*8c20*/  UMOV UR16, 0x0 ;  /* 0x0000000000107882 */ /* 0x004fe20000000000 */
[----:B------:R-:W-:-:S02]  /*8c30*/  UMOV UR17, 0x10000000 ;  /* 0x1000000000117882 */ /* 0x000fc40000000000 */
[----:B------:R2:W-:Y:S01]  /*8c40*/  UTMALDG.4D [UR8], [UR54], desc[UR16] ;  /* 0x00001008360075b4 */ /* 0x0005e20008019000 */
[----:B---3--:R-:W-:Y:S01]  /*8c50*/  UIADD3 UR40, UR8, 0x4000, URZ ;  /* 0x0000400008287890 */ /* 0x008fe2000fffe03f */
[----:B------:R-:W-:Y:S01]  /*8c60*/  UMOV UR42, 0x40 ;  /* 0x00000040002a7882 */ /* 0x000fe20000000000 */
[----:B------:R-:W-:Y:S01]  /*8c70*/  UMOV UR43, UR11 ;  /* 0x0000000b002b7c82 */ /* 0x000fe20008000000 */
[----:B------:R-:W-:Y:S01]  /*8c80*/  UMOV UR44, UR12 ;  /* 0x0000000c002c7c82 */ /* 0x000fe20008000000 */
[----:B------:R-:W-:Y:S01]  /*8c90*/  UMOV UR41, UR9 ;  /* 0x0000000900297c82 */ /* 0x000fe20008000000 */
[----:B----4-:R-:W-:Y:S02]  /*8ca0*/  UIADD3 UR32, UR8, 0x1000, URZ ;  /* 0x0000100008207890 */ /* 0x010fe4000fffe03f */
        /* <DEDUP_REMOVED lines=13> */
[----:B--2---:R-:W-:Y:S01]  /*8d80*/  UMOV UR10, 0x40 ;  /* 0x00000040000a7882 */ /* 0x004fe20000000000 */
[----:B------:R-:W-:Y:S01]  /*8d90*/  UTMALDG.4D [UR48], [UR54], desc[UR16] ;  /* 0x00001030360075b4 */ /* 0x000fe20008019000 */
[----:B------:R2:W-:Y:S01]  /*8da0*/  UTMALDG.4D [UR24], [UR54], desc[UR16] ;  /* 0x00001018360075b4 */ /* 0x0005e20008019000 */
[----:B------:R1:W-:Y:S01]  /*8db0*/  UTMALDG.4D [UR40], [UR54], desc[UR16] ;  /* 0x00001028360075b4 */ /* 0x0003e20008019000 */
[----:B---3--:R-:W-:Y:S01]  /*8dc0*/  UIADD3 UR32, UR8, 0x6000, URZ ;  /* 0x0000600008207890 */ /* 0x008fe2000fffe03f */
[----:B------:R-:W-:-:S02]  /*8dd0*/  UMOV UR34, UR18 ;  /* 0x0000001200227c82 */ /* 0x000fc40008000000 */
[----:B------:R1:W-:Y:S06]  /*8de0*/  UTMALDG.4D [UR56], [UR54], desc[UR16] ;  /* 0x00001038360075b4 */ /* 0x0003ec0008019000 */
[----:B------:R1:W-:Y:S01]  /*8df0*/  UTMALDG.4D [UR32], [UR30], desc[UR16] ;  /* 0x000010201e0075b4 */ /* 0x0003e20008019000 */
[----:B--2---:R-:W-:Y:S02]  /*8e00*/  UIADD3 UR24, UR8, 0x8000, URZ ;  /* 0x0000800008187890 */ /* 0x004fe4000fffe03f */
        /* <DEDUP_REMOVED lines=23> */
.L_x_1241:
[----:B--234-:R-:W-:-:S04]  /*8f80*/  SHF.L.U32 R21, R11, 0x1f, RZ ;  /* 0x0000001f0b157819 */ /* 0x01cfc800000006ff */
[----:B------:R-:W1:Y:S02]  /*8f90*/  SYNCS.PHASECHK.TRANS64.TRYWAIT P1, [R16+URZ+0x26840], R21 ;  /* 0x02684015100075a7 */ /* 0x000e64000802017f */
[----:B-1----:R-:W-:Y:S05]  /*8fa0*/  @!P1 BRA `(.L_x_1233) ;  /* 0x0000001800f09947 */ /* 0x002fea0003800000 */
.L_x_1267:
[----:B------:R-:W-:Y:S05]  /*8fb0*/  @P0 BRA `(.L_x_1234) ;  /* 0x0000000000140947 */ /* 0x000fea0003800000 */
[----:B------:R-:W-:Y:S01]  /*8fc0*/  ISETP.NE.AND P1, PT, R6, RZ, PT ;  /* 0x000000ff0600720c */ /* 0x000fe20003f25270 */
[----:B------:R-:W-:-:S04]  /*8fd0*/  IMAD.MOV.U32 R3, RZ, RZ, 0x3100 ;  /* 0x00003100ff037424 */ /* 0x000fc800078e00ff */
[----:B------:R3:W-:Y:S08]  /*8fe0*/  SYNCS.ARRIVE.TRANS64 RZ, [R16+URZ+0x26830], R3 ;  /* 0x0268300310ff79a7 */ /* 0x0007f0000800003f */
[----:B------:R-:W-:Y:S05]  /*8ff0*/  @!P1 BRA `(.L_x_1234) ;  /* 0x0000000000049947 */ /* 0x000fea0003800000 */
[----:B------:R-:W-:Y:S01]  /*9000*/  BPT.TRAP 0x1 ;  /* 0x000000040000795c */ /* 0x000fe20000300000 */
.L_x_1234:
        /* <DEDUP_REMOVED lines=43> */
.L_x_1268:
[----:B------:R-:W-:Y:S05]  /*92c0*/  @P0 BRA `(.L_x_1236) ;  /* 0x0000000000140947 */ /* 0x000fea0003800000 */
[----:B------:R-:W-:Y:S01]  /*92d0*/  ISETP.NE.AND P1, PT, R6, RZ, PT ;  /* 0x000000ff0600720c */ /* 0x000fe20003f25270 */
[----:B------:R-:W-:-:S04]  /*92e0*/  IMAD.MOV.U32 R2, RZ, RZ, 0x3100 ;  /* 0x00003100ff027424 */ /* 0x000fc800078e00ff */
[----:B------:R3:W-:Y:S08]  /*92f0*/  SYNCS.ARRIVE.TRANS64 RZ, [R16+URZ+0x26818], R2 ;  /* 0x0268180210ff79a7 */ /* 0x0007f0000800003f */
[----:B------:R-:W-:Y:S05]  /*9300*/  @!P1 BRA `(.L_x_1236) ;  /* 0x0000000000049947 */ /* 0x000fea0003800000 */
[----:B------:R-:W-:Y:S01]  /*9310*/  BPT.TRAP 0x1 ;  /* 0x000000040000795c */ /* 0x000fe20000300000 */
.L_x_1236:
        /* <DEDUP_REMOVED lines=43> */
.L_x_1269:
[----:B------:R-:W-:Y:S05]  /*95d0*/  @P0 BRA `(.L_x_1238) ;  /* 0x0000000000140947 */ /* 0x000fea0003800000 */
[----:B------:R-:W-:Y:S01]  /*95e0*/  ISETP.NE.AND P1, PT, R6, RZ, PT ;  /* 0x000000ff0600720c */ /* 0x000fe20003f25270 */
[----:B-123--:R-:W-:-:S04]  /*95f0*/  IMAD.MOV.U32 R21, RZ, RZ, 0x3100 ;  /* 0x00003100ff157424 */ /* 0x00efc800078e00ff */
[----:B------:R4:W-:Y:S08]  /*9600*/  SYNCS.ARRIVE.TRANS64 RZ, [R16+URZ+0x26838], R21 ;  /* 0x0268381510ff79a7 */ /* 0x0009f0000800003f */
[----:B------:R-:W-:Y:S05]  /*9610*/  @!P1 BRA `(.L_x_1238) ;  /* 0x0000000000049947 */ /* 0x000fea0003800000 */
[----:B------:R-:W-:Y:S01]  /*9620*/  BPT.TRAP 0x1 ;  /* 0x000000040000795c */ /* 0x000fe20000300000 */
.L_x_1238:
        /* <DEDUP_REMOVED lines=38> */
.L_x_1271:
[----:B------:R-:W-:Y:S05]  /*9890*/  @P0 BRA `(.L_x_1240) ;  /* 0x0000000000140947 */ /* 0x000fea0003800000 */
[----:B------:R-:W-:Y:S01]  /*98a0*/  ISETP.NE.AND P1, PT, R6, RZ, PT ;  /* 0x000000ff0600720c */ /* 0x000fe20003f25270 */
[----:B------:R-:W-:-:S04]  /*98b0*/  IMAD.MOV.U32 R5, RZ, RZ, 0x3100 ;  /* 0x00003100ff057424 */ /* 0x000fc800078e00ff */
[----:B------:R1:W-:Y:S08]  /*98c0*/  SYNCS.ARRIVE.TRANS64 RZ, [R16+URZ+0x26810], R5 ;  /* 0x0268100510ff79a7 */ /* 0x0003f0000800003f */
[----:B------:R-:W-:Y:S05]  /*98d0*/  @!P1 BRA `(.L_x_1240) ;  /* 0x0000000000049947 */ /* 0x000fea0003800000 */
[----:B------:R-:W-:Y:S01]  /*98e0*/  BPT.TRAP 0x1 ;  /* 0x000000040000795c */ /* 0x000fe20000300000 */
.L_x_1240:
        /* <DEDUP_REMOVED lines=44> */
.L_x_1232:
[----:B------:R-:W3:Y:S02]  /*9bb0*/  LDL.LU R4, [R1+0x4] ;  /* 0x0000040001047983 */ /* 0x000ee40000300800 */
[----:B---3--:R-:W-:Y:S02]  /*9bc0*/  ISETP.NE.AND P1, PT, R4, RZ, PT ;  /* 0x000000ff0400720c */ /* 0x008fe40003f25270 */
[----:B------:R1:W5:Y:S11]  /*9bd0*/  LDL R4, [R1] ;  /* 0x0000000001047983 */ /* 0x0003760000100800 */
[----:B-1----:R-:W-:Y:S05]  /*9be0*/  @!P1 BRA `(.L_x_1231) ;  /* 0x0000000400809947 */ /* 0x002fea0003800000 */
[----:B------:R-:W-:-:S04]  /*9bf0*/  SHF.L.U32 R13, R11, 0x1f, RZ ;  /* 0x0000001f0b0d7819 */ /* 0x000fc800000006ff */
[----:B------:R-:W1:Y:S02]  /*9c00*/  SYNCS.PHASECHK.TRANS64.TRYWAIT P1, [R16+URZ+0x26840], R13 ;  /* 0x0268400d100075a7 */ /* 0x000e64000802017f */
[----:B-1----:R-:W-:Y:S05]  /*9c10*/  @!P1 BRA `(.L_x_1242) ;  /* 0x0000001000289947 */ /* 0x002fea0003800000 */
.L_x_1272:
[----:B------:R-:W-:Y:S05]  /*9c20*/  @P0 BRA `(.L_x_1243) ;  /* 0x0000000000140947 */ /* 0x000fea0003800000 */
[----:B------:R-:W-:Y:S01]  /*9c30*/  ISETP.NE.AND P1, PT, R6, RZ, PT ;  /* 0x000000ff0600720c */ /* 0x000fe20003f25270 */
[----:B--2---:R-:W-:-:S04]  /*9c40*/  IMAD.MOV.U32 R5, RZ, RZ, 0x3100 ;  /* 0x00003100ff057424 */ /* 0x004fc800078e00ff */
[----:B------:R3:W-:Y:S08]  /*9c50*/  SYNCS.ARRIVE.TRANS64 RZ, [R16+URZ+0x26830], R5 ;  /* 0x0268300510ff79a7 */ /* 0x0007f0000800003f */
[----:B------:R-:W-:Y:S05]  /*9c60*/  @!P1 BRA `(.L_x_1243) ;  /* 0x0000000000049947 */ /* 0x000fea0003800000 */
[----:B------:R-:W-:Y:S01]  /*9c70*/  BPT.TRAP 0x1 ;  /* 0x000000040000795c */ /* 0x000fe20000300000 */
.L_x_1243:
        /* <DEDUP_REMOVED lines=40> */
.L_x_1273:
[----:B------:R-:W-:Y:S05]  /*9f00*/  @P0 BRA `(.L_x_1245) ;  /* 0x0000000000140947 */ /* 0x000fea0003800000 */
[----:B------:R-:W-:Y:S01]  /*9f10*/  ISETP.NE.AND P0, PT, R6, RZ, PT ;  /* 0x000000ff0600720c */ /* 0x000fe20003f05270 */
[----:B------:R-:W-:-:S04]  /*9f20*/  IMAD.MOV.U32 R5, RZ, RZ, 0x3100 ;  /* 0x00003100ff057424 */ /* 0x000fc800078e00ff */
[----:B------:R3:W-:Y:S08]  /*9f30*/  SYNCS.ARRIVE.TRANS64 RZ, [R16+URZ+0x26818], R5 ;  /* 0x0268180510ff79a7 */ /* 0x0007f0000800003f */
[----:B------:R-:W-:Y:S05]  /*9f40*/  @!P0 BRA `(.L_x_1245) ;  /* 0x0000000000048947 */ /* 0x000fea0003800000 */
[----:B------:R-:W-:Y:S01]  /*9f50*/  BPT.TRAP 0x1 ;  /* 0x000000040000795c */ /* 0x000fe20000300000 */
.L_x_1245:
        /* <DEDUP_REMOVED lines=41> */
.L_x_1231:
[----:B------:R-:W3:Y:S01]  /*a1f0*/  S2R R0, SR_TID.X ;  /* 0x0000000000007919 */ /* 0x000ee20000002100 */
[----:B------:R-:W-:Y:S01]  /*a200*/  IMAD R3, R19, 0x8, R16 ;  /* 0x0000000813037824 */ /* 0x000fe200078e0210 */
[----:B---3--:R-:W-:Y:S02]  /*a210*/  LOP3.LUT R2, R0, 0x7f, RZ, 0xc0, !PT ;  /* 0x0000007f00027812 */ /* 0x008fe400078ec0ff */
[----:B------:R-:W-:Y:S02]  /*a220*/  SHF.L.U32 R0, R11, 0x1f, RZ ;  /* 0x0000001f0b007819 */ /* 0x000fe400000006ff */
[----:B------:R-:W-:Y:S02]  /*a230*/  ISETP.NE.AND P1, PT, R2, RZ, PT ;  /* 0x000000ff0200720c */ /* 0x000fe40003f25270 */
[----:B------:R-:W3:Y:S02]  /*a240*/  SYNCS.PHASECHK.TRANS64.TRYWAIT P0, [R3+URZ+0x26840], R0 ;  /* 0x02684000030075a7 */ /* 0x000ee4000800017f */
[----:B---3--:R-:W-:Y:S09]  /*a250*/  @!P0 BRA `(.L_x_1246) ;  /* 0x0000000800c08947 */ /* 0x008ff20003800000 */
.L_x_1274:
[----:B------:R-:W-:Y:S05]  /*a260*/  @P1 BRA `(.L_x_1247) ;  /* 0x0000000000181947 */ /* 0x000fea0003800000 */
[----:B------:R-:W1:Y:S01]  /*a270*/  S2R R2, SR_TID.X ;  /* 0x0000000000027919 */ /* 0x000e620000002100 */
[----:B---3--:R-:W-:-:S04]  /*a280*/  IMAD.MOV.U32 R0, RZ, RZ, 0x3100 ;  /* 0x00003100ff007424 */ /* 0x008fc800078e00ff */
[----:B------:R3:W-:Y:S01]  /*a290*/  SYNCS.ARRIVE.TRANS64 RZ, [R3+URZ+0x26830], R0 ;  /* 0x0268300003ff79a7 */ /* 0x0007e2000800003f */
[----:B-1----:R-:W-:-:S13]  /*a2a0*/  LOP3.LUT P0, RZ, R2, 0x1f, RZ, 0xc0, !PT ;  /* 0x0000001f02ff7812 */ /* 0x002fda000780c0ff */
[----:B---3--:R-:W-:Y:S05]  /*a2b0*/  @!P0 BRA `(.L_x_1247) ;  /* 0x0000000000048947 */ /* 0x008fea0003800000 */
[----:B------:R-:W-:Y:S01]  /*a2c0*/  BPT.TRAP 0x1 ;  /* 0x000000040000795c */ /* 0x000fe20000300000 */
.L_x_1247:
        /* <DEDUP_REMOVED lines=47> */
.L_x_1228:
[----:B------:R-:W-:Y:S05]  /*a5c0*/  BSYNC B1 ;  /* 0x0000000000017941 */ /* 0x000fea0003800000 */
.L_x_1226:
[----:B------:R-:W-:-:S03]  /*a5d0*/  UMOV UR7, 0xffffffff ;  /* 0xffffffff00077882 */ /* 0x000fc60000000000 */
[----:B------:R-:W-:Y:S05]  /*a5e0*/  BRA.DIV UR7, `(.L_x_1248) ;  /* 0x0000000607f07947 */ /* 0x000fea000b800000 */
[----:B------:R-:W-:-:S13]  /*a5f0*/  ELECT P6, URZ, PT ;  /* 0x00000000003f782f */ /* 0x000fda00038c0000 */
.L_x_1277:
[----:B------:R-:W-:Y:S05]  /*a600*/  @!P6 BRA `(.L_x_1174) ;  /* 0x000000000084e947 */ /* 0x000fea0003800000 */
[----:B------:R-:W-:-:S06]  /*a610*/  ULOP3.LUT UR7, UR38, 0x2, URZ, 0xfc, !UPT ;  /* 0x0000000226077892 */ /* 0x000fcc000f8efc3f */
[----:B------:R-:W-:-:S05]  /*a620*/  IMAD.U32 R2, RZ, RZ, UR7 ;  /* 0x00000007ff027e24 */ /* 0x000fca000f8e00ff */
[----:B------:R-:W-:-:S13]  /*a630*/  ISETP.NE.AND P2, PT, R2, 0x3, PT ;  /* 0x000000030200780c */ /* 0x000fda0003f45270 */
[----:B------:R-:W-:Y:S05]  /*a640*/  @!P2 BRA `(.L_x_1249) ;  /* 0x000000000004a947 */ /* 0x000fea0003800000 */
[----:B------:R-:W-:Y:S01]  /*a650*/  BPT.TRAP 0x1 ;  /* 0x000000040000795c */ /* 0x000fe20000300000 */
.L_x_1249:
        /* <DEDUP_REMOVED lines=15> */
.L_x_1278:
[----:B------:R-:W2:Y:S02]  /*a750*/  SYNCS.PHASECHK.TRANS64.TRYWAIT P0, [R3+URZ], R2 ;  /* 0x00000002030075a7 */ /* 0x000ea4000800017f */
[----:B--2---:R-:W-:Y:S05]  /*a760*/  @!P0 BRA `(.L_x_1251) ;  /* 0x0000000400c48947 */ /* 0x004fea0003800000 */
.L_x_1279:
[----:B------:R-:W-:Y:S05]  /*a770*/  @!P2 BRA `(.L_x_1252) ;  /* 0x000000000004a947 */ /* 0x000fea0003800000 */
[----:B------:R-:W-:Y:S01]  /*a780*/  BPT.TRAP 0x1 ;  /* 0x000000040000795c */ /* 0x000fe20000300000 */
.L_x_1252:
[----:B--2---:R-:W-:-:S04]  /*a790*/  VIADD R3, R7, 0x26840 ;  /* 0x0002684007037836 */ /* 0x004fc80000000000 */
[----:B------:R-:W-:-:S04]  /*a7a0*/  IMAD R0, R0, 0x8, R3 ;  /* 0x0000000800007824 */ /* 0x000fc800078e0203 */
[----:B------:R-:W2:Y:S02]  /*a7b0*/  SYNCS.PHASECHK.TRANS64.TRYWAIT P0, [R0+URZ], R5 ;  /* 0x00000005000075a7 */ /* 0x000ea4000800017f */
[----:B--2---:R-:W-:Y:S05]  /*a7c0*/  @!P0 BRA `(.L_x_1253) ;  /* 0x0000000400c08947 */ /* 0x004fea0003800000 */
.L_x_1280:
[----:B------:R-:W-:-:S07]  /*a7d0*/  IMAD R3, R4, 0x8, R3 ;  /* 0x0000000804037824 */ /* 0x000fce00078e0203 */
.L_x_1254:
[----:B---3--:R3:W4:Y:S02]  /*a7e0*/  SYNCS.PHASECHK.TRANS64.TRYWAIT P0, [R3+URZ], R2 ;  /* 0x00000002030075a7 */ /* 0x008724000800017f */
[----:B----4-:R-:W-:Y:S05]  /*a7f0*/  @!P0 NANOSLEEP.SYNCS 0x989680 ;  /* 0x009896800000895d */ /* 0x010fea0003900000 */
[----:B------:R-:W4:Y:S02]  /*a800*/  @!P0 SYNCS.PHASECHK.TRANS64 P0, [R3+URZ], R2 ;  /* 0x00000002030085a7 */ /* 0x000f24000800007f */
[----:B----4-:R-:W-:Y:S05]  /*a810*/  @!P0 BRA `(.L_x_1254) ;  /* 0xfffffffc00f08947 */ /* 0x010fea000383ffff */
.L_x_1174:
[----:B------:R-:W-:Y:S05]  /*a820*/  BSYNC B0 ;  /* 0x0000000000007941 */ /* 0x000fea0003800000 */
.L_x_1172:
[----:B------:R-:W-:Y:S05]  /*a830*/  EXIT ;  /* 0x000000000000794d */ /* 0x000fea0003800000 */
.L_x_1142:
[----:B------:R-:W-:Y:S02]  /*a840*/  IMAD.MOV.U32 R13, RZ, RZ, R17 ;  /* 0x000000ffff0d7224 */ /* 0x000fe400078e0011 */
[----:B------:R-:W-:Y:S02]  /*a850*/  IMAD.MOV.U32 R12, RZ, RZ, RZ ;  /* 0x000000ffff0c7224 */ /* 0x000fe400078e00ff */
[----:B------:R-:W-:Y:S02]  /*a860*/  IMAD.MOV.U32 R11, RZ, RZ, 0x1f ;  /* 0x0000001fff0b7424 */ /* 0x000fe400078e00ff */
[----:B------:R-:W-:-:S07]  /*a870*/  IMAD.MOV.U32 R15, RZ, RZ, -0x1 ;  /* 0xffffffffff0f7424 */ /* 0x000fce00078e00ff */
[----:B------:R-:W-:Y:S05]  /*a880*/  WARPSYNC.COLLECTIVE R15, `(.L_x_1255) ;  /* 0x000000000f087348 */ /* 0x000fea0003c00000 */
[----:B------:R1:W2:Y:S02]  /*a890*/  SHFL.IDX P6, R14, R13, R12, R11 ;  /* 0x0000000c0d0e7389 */ /* 0x0002a400000c000b */
[----:B-12---:R-:W-:Y:S01]  /*a8a0*/  ENDCOLLECTIVE ;  /* 0x000000000000791b */ /* 0x006fe20003800000 */
.L_x_1255:
[----:B------:R-:W-:Y:S05]  /*a8b0*/  BRA `(.L_x_1256) ;  /* 0xffffff6800007947 */ /* 0x000fea000383ffff */
.L_x_1144:
[----:B--2---:R2:W3:Y:S02]  /*a8c0*/  SYNCS.PHASECHK.TRANS64.TRYWAIT P0, [R237+URZ+0x26800], R4 ;  /* 0x02680004ed0075a7 */ /* 0x0044e4000800017f */
[----:B---3--:R-:W-:Y:S05]  /*a8d0*/  @!P0 NANOSLEEP.SYNCS 0x989680 ;  /* 0x009896800000895d */ /* 0x008fea0003900000 */
[----:B------:R-:W3:Y:S02]  /*a8e0*/  @!P0 SYNCS.PHASECHK.TRANS64 P0, [R237+URZ+0x26800], R4 ;  /* 0x02680004ed0085a7 */ /* 0x000ee4000800007f */
[----:B---3--:R-:W-:Y:S05]  /*a8f0*/  @!P0 BRA `(.L_x_1144) ;  /* 0xfffffffc00f08947 */ /* 0x008fea000383ffff */
[----:B------:R-:W-:Y:S05]  /*a900*/  BRA `(.L_x_1143) ;  /* 0xffffff6800287947 */ /* 0x000fea000383ffff */
.L_x_1149:
[----:B--2---:R-:W-:-:S04]  /*a910*/  IMAD.U32 R5, RZ, RZ, UR9 ;  /* 0x00000009ff057e24 */ /* 0x004fc8000f8e00ff */
[----:B------:R2:W3:Y:S03]  /*a920*/  SYNCS.PHASECHK.TRANS64.TRYWAIT P0, [R5+URZ+0x26810], R120 ;  /* 0x02681078050075a7 */ /* 0x0004e6000800017f */
[----:B---3--:R-:W-:Y:S05]  /*a930*/  @!P0 NANOSLEEP.SYNCS 0x989680 ;  /* 0x009896800000895d */ /* 0x008fea0003900000 */
[----:B------:R-:W3:Y:S02]  /*a940*/  @!P0 SYNCS.PHASECHK.TRANS64 P0, [R5+URZ+0x26810], R120 ;  /* 0x02681078050085a7 */ /* 0x000ee4000800007f */
[----:B---3--:R-:W-:Y:S05]  /*a950*/  @!P0 BRA `(.L_x_1149) ;  /* 0xfffffffc00ec8947 */ /* 0x008fea000383ffff */
[----:B------:R-:W-:Y:S05]  /*a960*/  BRA `(.L_x_1148) ;  /* 0xffffff7000907947 */ /* 0x000fea000383ffff */
.L_x_1153:
[----:B------:R-:W-:-:S04]  /*a970*/  IMAD.U32 R121, RZ, RZ, UR9 ;  /* 0x00000009ff797e24 */ /* 0x000fc8000f8e00ff */
[----:B------:R1:W1:Y:S03]  /*a980*/  SYNCS.PHASECHK.TRANS64.TRYWAIT P0, [R121+URZ+0x26830], R120 ;  /* 0x02683078790075a7 */ /* 0x000266000800017f */
[----:B-1----:R-:W-:Y:S05]  /*a990*/  @!P0 NANOSLEEP.SYNCS 0x989680 ;  /* 0x009896800000895d */ /* 0x002fea0003900000 */
[----:B------:R-:W1:Y:S02]  /*a9a0*/  @!P0 SYNCS.PHASECHK.TRANS64 P0, [R121+URZ+0x26830], R120 ;  /* 0x02683078790085a7 */ /* 0x000e64000800007f */
[----:B-1----:R-:W-:Y:S05]  /*a9b0*/  @!P0 BRA `(.L_x_1153) ;  /* 0xfffffffc00ec8947 */ /* 0x002fea000383ffff */
[----:B------:R-:W-:Y:S05]  /*a9c0*/  BRA `(.L_x_1152) ;  /* 0xffffff7800547947 */ /* 0x000fea000383ffff */
.L_x_1182:
[----:B------:R-:W-:Y:S01]  /*a9d0*/  BSSY B1, `(.L_x_1257) ;  /* 0x0000005000017945 */ /* 0x000fe20003800000 */
[----:B------:R-:W-:-:S07]  /*a9e0*/  IMAD.MOV.U32 R15, RZ, RZ, -0x1 ;  /* 0xffffffffff0f7424 */ /* 0x000fce00078e00ff */
[----:B------:R-:W-:Y:S05]  /*a9f0*/  WARPSYNC.COLLECTIVE R15, `(.L_x_1258) ;  /* 0x000000000f087348 */ /* 0x000fea0003c00000 */
[----:B------:R-:W-:Y:S01]  /*aa00*/  NOP ;  /* 0x0000000000007918 */ /* 0x000fe20000000000 */
[----:B------:R-:W-:Y:S01]  /*aa10*/  ENDCOLLECTIVE ;  /* 0x000000000000791b */ /* 0x000fe20003800000 */
.L_x_1258:
[----:B------:R-:W-:Y:S05]  /*aa20*/  BSYNC B1 ;  /* 0x0000000000017941 */ /* 0x000fea0003800000 */
.L_x_1257:
[----:B------:R-:W-:Y:S05]  /*aa30*/  BRA `(.L_x_1259) ;  /* 0xffffffc000547947 */ /* 0x000fea000383ffff */
.L_x_1195:
[----:B------:R-:W-:Y:S01]  /*aa40*/  BSSY B1, `(.L_x_1260) ;  /* 0x0000005000017945 */ /* 0x000fe20003800000 */
[----:B------:R-:W-:-:S07]  /*aa50*/  IMAD.MOV.U32 R15, RZ, RZ, -0x1 ;  /* 0xffffffffff0f7424 */ /* 0x000fce00078e00ff */
[----:B------:R-:W-:Y:S05]  /*aa60*/  WARPSYNC.COLLECTIVE R15, `(.L_x_1261) ;  /* 0x000000000f087348 */ /* 0x000fea0003c00000 */
[----:B------:R-:W-:Y:S01]  /*aa70*/  NOP ;  /* 0x0000000000007918 */ /* 0x000fe20000000000 */
[----:B------:R-:W-:Y:S01]  /*aa80*/  ENDCOLLECTIVE ;  /* 0x000000000000791b */ /* 0x000fe20003800000 */
.L_x_1261:
[----:B------:R-:W-:Y:S05]  /*aa90*/  BSYNC B1 ;  /* 0x0000000000017941 */ /* 0x000fea0003800000 */
.L_x_1260:
[----:B------:R-:W-:Y:S05]  /*aaa0*/  BRA `(.L_x_1262) ;  /* 0xffffffc400d87947 */ /* 0x000fea000383ffff */
.L_x_1207:
[----:B------:R-:W-:Y:S01]  /*aab0*/  BSSY B1, `(.L_x_1263) ;  /* 0x0000005000017945 */ /* 0x000fe20003800000 */
[----:B------:R-:W-:-:S07]  /*aac0*/  IMAD.MOV.U32 R15, RZ, RZ, -0x1 ;  /* 0xffffffffff0f7424 */ /* 0x000fce00078e00ff */
[----:B------:R-:W-:Y:S05]  /*aad0*/  WARPSYNC.COLLECTIVE R15, `(.L_x_1264) ;  /* 0x000000000f087348 */ /* 0x000fea0003c00000 */
[----:B------:R-:W-:Y:S01]  /*aae0*/  NOP ;  /* 0x0000000000007918 */ /* 0x000fe20000000000 */
[----:B------:R-:W-:Y:S01]  /*aaf0*/  ENDCOLLECTIVE ;  /* 0x000000000000791b */ /* 0x000fe20003800000 */
.L_x_1264:
[----:B------:R-:W-:Y:S05]  /*ab00*/  BSYNC B1 ;  /* 0x0000000000017941 */ /* 0x000fea0003800000 */
.L_x_1263:
[----:B------:R-:W-:Y:S05]  /*ab10*/  BRA `(.L_x_1265) ;  /* 0xffffffc800f87947 */ /* 0x000fea000383ffff */
.L_x_1229:
[----:B-1----:R1:W2:Y:S02]  /*ab20*/  SYNCS.PHASECHK.TRANS64.TRYWAIT P0, [R16+URZ+0x26820], R3 ;  /* 0x02682003100075a7 */ /* 0x0022a4000800017f */
[----:B--2---:R-:W-:Y:S05]  /*ab30*/  @!P0 NANOSLEEP.SYNCS 0x989680 ;  /* 0x009896800000895d */ /* 0x004fea0003900000 */
[----:B------:R-:W2:Y:S02]  /*ab40*/  @!P0 SYNCS.PHASECHK.TRANS64 P0, [R16+URZ+0x26820], R3 ;  /* 0x02682003100085a7 */ /* 0x000ea4000800007f */
[----:B--2---:R-:W-:Y:S05]  /*ab50*/  @!P0 BRA `(.L_x_1229) ;  /* 0xfffffffc00f08947 */ /* 0x004fea000383ffff */
[----:B------:R-:W-:Y:S05]  /*ab60*/  BRA `(.L_x_1266) ;  /* 0xffffffd800c87947 */ /* 0x000fea000383ffff */
.L_x_1233:
[----:B-1----:R1:W3:Y:S02]  /*ab70*/  SYNCS.PHASECHK.TRANS64.TRYWAIT P1, [R16+URZ+0x26840], R21 ;  /* 0x02684015100075a7 */ /* 0x0022e4000802017f */
[----:B---3--:R-:W-:Y:S05]  /*ab80*/  @!P1 NANOSLEEP.SYNCS 0x989680 ;  /* 0x009896800000995d */ /* 0x008fea0003900000 */
[----:B------:R-:W3:Y:S02]  /*ab90*/  @!P1 SYNCS.PHASECHK.TRANS64 P1, [R16+URZ+0x26840], R21 ;  /* 0x02684015100095a7 */ /* 0x000ee4000802007f */
[----:B---3--:R-:W-:Y:S05]  /*aba0*/  @!P1 BRA `(.L_x_1233) ;  /* 0xfffffffc00f09947 */ /* 0x008fea000383ffff */
[----:B------:R-:W-:Y:S05]  /*abb0*/  BRA `(.L_x_1267) ;  /* 0xffffffe000fc7947 */ /* 0x000fea000383ffff */
.L_x_1235:
[----:B--2---:R2:W3:Y:S02]  /*abc0*/  SYNCS.PHASECHK.TRANS64.TRYWAIT P1, [R16+URZ+0x26828], R21 ;  /* 0x02682815100075a7 */ /* 0x0044e4000802017f */
[----:B---3--:R-:W-:Y:S05]  /*abd0*/  @!P1 NANOSLEEP.SYNCS 0x989680 ;  /* 0x009896800000995d */ /* 0x008fea0003900000 */
[----:B------:R-:W3:Y:S02]  /*abe0*/  @!P1 SYNCS.PHASECHK.TRANS64 P1, [R16+URZ+0x26828], R21 ;  /* 0x02682815100095a7 */ /* 0x000ee4000802007f */
[----:B---3--:R-:W-:Y:S05]  /*abf0*/  @!P1 BRA `(.L_x_1235) ;  /* 0xfffffffc00f09947 */ /* 0x008fea000383ffff */
[----:B------:R-:W-:Y:S05]  /*ac00*/  BRA `(.L_x_1268) ;  /* 0xffffffe400ac7947 */ /* 0x000fea000383ffff */
.L_x_1237:
[----:B---3--:R3:W4:Y:S02]  /*ac10*/  SYNCS.PHASECHK.TRANS64.TRYWAIT P1, [R16+URZ+0x26848], R21 ;  /* 0x02684815100075a7 */ /* 0x008724000802017f */
[----:B----4-:R-:W-:Y:S05]  /*ac20*/  @!P1 NANOSLEEP.SYNCS 0x989680 ;  /* 0x009896800000995d */ /* 0x010fea0003900000 */
[----:B------:R-:W4:Y:S02]  /*ac30*/  @!P1 SYNCS.PHASECHK.TRANS64 P1, [R16+URZ+0x26848], R21 ;  /* 0x02684815100095a7 */ /* 0x000f24000802007f */
[----:B----4-:R-:W-:Y:S05]  /*ac40*/  @!P1 BRA `(.L_x_1237) ;  /* 0xfffffffc00f09947 */ /* 0x010fea000383ffff */
[----:B------:R-:W-:Y:S05]  /*ac50*/  BRA `(.L_x_1269) ;  /* 0xffffffe8005c7947 */ /* 0x000fea000383ffff */
.L_x_1239:
[----:B------:R-:W-:-:S07]  /*ac60*/  SHF.L.U32 R5, R11, 0x1f, RZ ;  /* 0x0000001f0b057819 */ /* 0x000fce00000006ff */
.L_x_1270:
[----:B------:R1:W1:Y:S02]  /*ac70*/  SYNCS.PHASECHK.TRANS64.TRYWAIT P1, [R16+URZ+0x26820], R5 ;  /* 0x02682005100075a7 */ /* 0x000264000802017f */
[----:B-1----:R-:W-:Y:S05]  /*ac80*/  @!P1 NANOSLEEP.SYNCS 0x989680 ;  /* 0x009896800000995d */ /* 0x002fea0003900000 */
[----:B------:R-:W1:Y:S02]  /*ac90*/  @!P1 SYNCS.PHASECHK.TRANS64 P1, [R16+URZ+0x26820], R5 ;  /* 0x02682005100095a7 */ /* 0x000e64000802007f */
[----:B-1----:R-:W-:Y:S05]  /*aca0*/  @!P1 BRA `(.L_x_1270) ;  /* 0xfffffffc00f09947 */ /* 0x002fea000383ffff */
[----:B------:R-:W-:Y:S05]  /*acb0*/  BRA `(.L_x_1271) ;  /* 0xffffffe800f47947 */ /* 0x000fea000383ffff */
.L_x_1242:
[----:B-1----:R1:W3:Y:S02]  /*acc0*/  SYNCS.PHASECHK.TRANS64.TRYWAIT P1, [R16+URZ+0x26840], R13 ;  /* 0x0268400d100075a7 */ /* 0x0022e4000802017f */
[----:B---3--:R-:W-:Y:S05]  /*acd0*/  @!P1 NANOSLEEP.SYNCS 0x989680 ;  /* 0x009896800000995d */ /* 0x008fea0003900000 */
[----:B------:R-:W3:Y:S02]  /*ace0*/  @!P1 SYNCS.PHASECHK.TRANS64 P1, [R16+URZ+0x26840], R13 ;  /* 0x0268400d100095a7 */ /* 0x000ee4000802007f */
[----:B---3--:R-:W-:Y:S05]  /*acf0*/  @!P1 BRA `(.L_x_1242) ;  /* 0xfffffffc00f09947 */ /* 0x008fea000383ffff */
[----:B------:R-:W-:Y:S05]  /*ad00*/  BRA `(.L_x_1272) ;  /* 0xffffffec00c47947 */ /* 0x000fea000383ffff */
.L_x_1244:
[----:B--2---:R2:W3:Y:S02]  /*ad10*/  SYNCS.PHASECHK.TRANS64.TRYWAIT P1, [R16+URZ+0x26828], R13 ;  /* 0x0268280d100075a7 */ /* 0x0044e4000802017f */
[----:B---3--:R-:W-:Y:S05]  /*ad20*/  @!P1 NANOSLEEP.SYNCS 0x989680 ;  /* 0x009896800000995d */ /* 0x008fea0003900000 */
[----:B------:R-:W3:Y:S02]  /*ad30*/  @!P1 SYNCS.PHASECHK.TRANS64 P1, [R16+URZ+0x26828], R13 ;  /* 0x0268280d100095a7 */ /* 0x000ee4000802007f */
[----:B---3--:R-:W-:Y:S05]  /*ad40*/  @!P1 BRA `(.L_x_1244) ;  /* 0xfffffffc00f09947 */ /* 0x008fea000383ffff */
[----:B------:R-:W-:Y:S05]  /*ad50*/  BRA `(.L_x_1273) ;  /* 0xfffffff000687947 */ /* 0x000fea000383ffff */
.L_x_1246:
[----:B---3--:R3:W1:Y:S02]  /*ad60*/  SYNCS.PHASECHK.TRANS64.TRYWAIT P0, [R3+URZ+0x26840], R0 ;  /* 0x02684000030075a7 */ /* 0x008664000800017f */
[----:B-1----:R-:W-:Y:S05]  /*ad70*/  @!P0 NANOSLEEP.SYNCS 0x989680 ;  /* 0x009896800000895d */ /* 0x002fea0003900000 */
[----:B------:R-:W1:Y:S02]  /*ad80*/  @!P0 SYNCS.PHASECHK.TRANS64 P0, [R3+URZ+0x26840], R0 ;  /* 0x02684000030085a7 */ /* 0x000e64000800007f */
[----:B-1----:R-:W-:Y:S05]  /*ad90*/  @!P0 BRA `(.L_x_1246) ;  /* 0xfffffffc00f08947 */ /* 0x002fea000383ffff */
[----:B------:R-:W-:Y:S05]  /*ada0*/  BRA `(.L_x_1274) ;  /* 0xfffffff4002c7947 */ /* 0x000fea000383ffff */
.L_x_1248:
[----:B------:R-:W-:Y:S01]  /*adb0*/  BSSY B1, `(.L_x_1275) ;  /* 0x0000006000017945 */ /* 0x000fe20003800000 */
[----:B------:R-:W-:-:S07]  /*adc0*/  IMAD.MOV.U32 R15, RZ, RZ, -0x1 ;  /* 0xffffffffff0f7424 */ /* 0x000fce00078e00ff */
[----:B------:R-:W-:Y:S05]  /*add0*/  WARPSYNC.COLLECTIVE R15, `(.L_x_1276) ;  /* 0x000000000f0c7348 */ /* 0x000fea0003c00000 */
[----:B------:R-:W-:Y:S02]  /*ade0*/  ELECT P6, UR62, PT ;  /* 0x00000000003e782f */ /* 0x000fe400038c0000 */
[----:B------:R-:W-:Y:S01]  /*adf0*/  MOV R14, UR62 ;  /* 0x0000003e000e7c02 */ /* 0x000fe20008000f00 */
[----:B------:R-:W-:Y:S10]  /*ae00*/  ENDCOLLECTIVE ;  /* 0x000000000000791b */ /* 0x000ff40003800000 */
.L_x_1276:
[----:B------:R-:W-:Y:S05]  /*ae10*/  BSYNC B1 ;  /* 0x0000000000017941 */ /* 0x000fea0003800000 */
.L_x_1275:
[----:B------:R-:W-:Y:S05]  /*ae20*/  BRA `(.L_x_1277) ;  /* 0xfffffff400f47947 */ /* 0x000fea000383ffff */
.L_x_1250:
[----:B-1----:R1:W2:Y:S02]  /*ae30*/  SYNCS.PHASECHK.TRANS64.TRYWAIT P0, [R6+URZ], R5 ;  /* 0x00000005060075a7 */ /* 0x0022a4000800017f */
[----:B--2---:R-:W-:Y:S05]  /*ae40*/  @!P0 NANOSLEEP.SYNCS 0x989680 ;  /* 0x009896800000895d */ /* 0x004fea0003900000 */
[----:B------:R-:W2:Y:S02]  /*ae50*/  @!P0 SYNCS.PHASECHK.TRANS64 P0, [R6+URZ], R5 ;  /* 0x00000005060085a7 */ /* 0x000ea4000800007f */
[----:B--2---:R-:W-:Y:S05]  /*ae60*/  @!P0 BRA `(.L_x_1250) ;  /* 0xfffffffc00f08947 */ /* 0x004fea000383ffff */
[----:B------:R-:W-:Y:S05]  /*ae70*/  BRA `(.L_x_1278) ;  /* 0xfffffff800347947 */ /* 0x000fea000383ffff */
.L_x_1251:
[----:B--2---:R2:W3:Y:S02]  /*ae80*/  SYNCS.PHASECHK.TRANS64.TRYWAIT P0, [R3+URZ], R2 ;  /* 0x00000002030075a7 */ /* 0x0044e4000800017f */
[----:B---3--:R-:W-:Y:S05]  /*ae90*/  @!P0 NANOSLEEP.SYNCS 0x989680 ;  /* 0x009896800000895d */ /* 0x008fea0003900000 */
[----:B------:R-:W3:Y:S02]  /*aea0*/  @!P0 SYNCS.PHASECHK.TRANS64 P0, [R3+URZ], R2 ;  /* 0x00000002030085a7 */ /* 0x000ee4000800007f */
[----:B---3--:R-:W-:Y:S05]  /*aeb0*/  @!P0 BRA `(.L_x_1251) ;  /* 0xfffffffc00f08947 */ /* 0x008fea000383ffff */
[----:B------:R-:W-:Y:S05]  /*aec0*/  BRA `(.L_x_1279) ;  /* 0xfffffff800287947 */ /* 0x000fea000383ffff */
.L_x_1253:
[----:B--2---:R2:W3:Y:S02]  /*aed0*/  SYNCS.PHASECHK.TRANS64.TRYWAIT P0, [R0+URZ], R5 ;  /* 0x00000005000075a7 */ /* 0x0044e4000800017f */
[----:B---3--:R-:W-:Y:S05]  /*aee0*/  @!P0 NANOSLEEP.SYNCS 0x989680 ;  /* 0x009896800000895d */ /* 0x008fea0003900000 */
[----:B------:R-:W3:Y:S02]  /*aef0*/  @!P0 SYNCS.PHASECHK.TRANS64 P0, [R0+URZ], R5 ;  /* 0x00000005000085a7 */ /* 0x000ee4000800007f */
[----:B---3--:R-:W-:Y:S05]  /*af00*/  @!P0 BRA `(.L_x_1253) ;  /* 0xfffffffc00f08947 */ /* 0x008fea000383ffff */
[----:B------:R-:W-:Y:S05]  /*af10*/  BRA `(.L_x_1280) ;  /* 0xfffffff8002c7947 */ /* 0x000fea000383ffff */
.L_x_1281:
        /* <DEDUP_REMOVED lines=14> */
.L_x_6560:


//--------------------- .text._ZN7cutlass13device_kernelIN5flash11enable_sm90INS1_16FlashAttnBwdSm90INS1_25CollectiveMainloopBwdSm90ILi2ELi2ELi2EN4cute5tupleIJNS5_1CILi1EEES8_S8_EEENS6_IJNS7_ILi64EEENS7_ILi128EEENS7_ILi96EEEEEENS_10bfloat16_tEfNS_4arch4Sm90ELb0ELb1ELb1ELb0ELb0ELb1ELb0ELb0ELi2ELi1ELi2ELi1ELb1EEENS1_24CollectiveEpilogueBwdGQAISD_fSG_Li256ELb0ELb0EEENS1_19SingleTileSchedulerILb0ELb0ELb0ELi128EEEEEEEEEvNT_6ParamsE --------------------------
	.section	.text._ZN7cutlass13device_kernelIN5flash11enable_sm90INS1_16FlashAttnBwdSm90INS1_25CollectiveMainloopBwdSm90ILi2ELi2ELi2EN4cute5tupleIJNS5_1CILi1EEES8_S8_EEENS6_IJNS7_ILi64EEENS7_ILi128EEENS7_ILi96EEEEEENS_10bfloat16_tEfNS_4arch4Sm90ELb0ELb1ELb1ELb0ELb0ELb1ELb0ELb0ELi2ELi1ELi2ELi1ELb1EEENS1_24CollectiveEpilogueBwdGQAISD_fSG_Li256ELb0ELb0EEENS1_19SingleTileSchedulerILb0ELb0ELb0ELi128EEEEEEEEEvNT_6ParamsE,"ax",@progbits
	.align	128
.text._ZN7cutlass13device_kernelIN5flash11enable_sm90INS1_16FlashAttnBwdSm90INS1_25CollectiveMainloopBwdSm90ILi2ELi2ELi2EN4cute5tupleIJNS5_1CILi1EEES8_S8_EEENS6_IJNS7_ILi64EEENS7_ILi128EEENS7_ILi96EEEEEENS_10bfloat16_tEfNS_4arch4Sm90ELb0ELb1ELb1ELb0ELb0ELb1ELb0ELb0ELi2ELi1ELi2ELi1ELb1EEENS1_24CollectiveEpilogueBwdGQAISD_fSG_Li256ELb0ELb0EEENS1_19SingleTileSchedulerILb0ELb0ELb0ELi128EEEEEEEEEvNT_6ParamsE:
        .type           _ZN7cutlass13device_kernelIN5flash11enable_sm90INS1_16FlashAttnBwdSm90INS1_25CollectiveMainloopBwdSm90ILi2ELi2ELi2EN4cute5tupleIJNS5_1CILi1EEES8_S8_EEENS6_IJNS7_ILi64EEENS7_ILi128EEENS7_ILi96EEEEEENS_10bfloat16_tEfNS_4arch4Sm90ELb0ELb1ELb1ELb0ELb0ELb1ELb0ELb0ELi2ELi1ELi2ELi1ELb1EEENS1_24CollectiveEpilogueBwdGQAISD_fSG_Li256ELb0ELb0EEENS1_19SingleTileSchedulerILb0ELb0ELb0ELi128EEEEEEEEEvNT_6ParamsE,@function
        .size           _ZN7cutlass13device_kernelIN5flash11enable_sm90INS1_16FlashAttnBwdSm90INS1_25CollectiveMainloopBwdSm90ILi2ELi2ELi2EN4cute5tupleIJNS5_1CILi1EEES8_S8_EEENS6_IJNS7_ILi64EEENS7_ILi128EEENS7_ILi96EEEEEENS_10bfloat16_tEfNS_4arch4Sm90ELb0ELb1ELb1ELb0ELb0ELb1ELb0ELb0ELi2ELi1ELi2ELi1ELb1EEENS1_24CollectiveEpilogueBwdGQAISD_fSG_Li256ELb0ELb0EEENS1_19SingleTileSchedulerILb0ELb0ELb0ELi128EEEEEEEEEvNT_6ParamsE,(.L_x_6561 - _ZN7cutlass13device_kernelIN5flash11enable_sm90INS1_16FlashAttnBwdSm90INS1_25CollectiveMainloopBwdSm90ILi2ELi2ELi2EN4cute5tupleIJNS5_1CILi1EEES8_S8_EEENS6_IJNS7_ILi64EEENS7_ILi128EEENS7_ILi96EEEEEENS_10bfloat16_tEfNS_4arch4Sm90ELb0ELb1ELb1ELb0ELb0ELb1ELb0ELb0ELi2ELi1ELi2ELi1ELb1EEENS1_24CollectiveEpilogueBwdGQAISD_fSG_Li256ELb0ELb0EEENS1_19SingleTileSchedulerILb0ELb0ELb0ELi128EEEEEEEEEvNT_6ParamsE)
        .other          _ZN7cutlass13device_kernelIN5flash11enable_sm90INS1_16FlashAttnBwdSm90INS1_25CollectiveMainloopBwdSm90ILi2ELi2ELi2EN4cute5tupleIJNS5_1CILi1EEES8_S8_EEENS6_IJNS7_ILi64EEENS7_ILi128EEENS7_ILi96EEEEEENS_10bfloat16_tEfNS_4arch4Sm90ELb0ELb1ELb1ELb0ELb0ELb1ELb0ELb0ELi2ELi1ELi2ELi1ELb1EEENS1_24CollectiveEpilogueBwdGQAISD_fSG_Li256ELb0ELb0EEENS1_19SingleTileSchedulerILb0ELb0ELb0ELi128EEEEEEEEEvNT_6ParamsE,@"STO_CUDA_ENTRY STV_DEFAULT"
_ZN7cutlass13device_kernelIN5flash11enable_sm90INS1_16FlashAttnBwdSm90INS1_25CollectiveMainloopBwdSm90ILi2ELi2ELi2EN4cute5tupleIJNS5_1CILi1EEES8_S8_EEENS6_IJNS7_ILi64EEENS7_ILi128EEENS7_ILi96EEEEEENS_10bfloat16_tEfNS_4arch4Sm90ELb0ELb1ELb1ELb0ELb0ELb1ELb0ELb0ELi2ELi1ELi2ELi1ELb1EEENS1_24CollectiveEpilogueBwdGQAISD_fSG_Li256ELb0ELb0EEENS1_19SingleTileSchedulerILb0ELb0ELb0ELi128EEEEEEEEEvNT_6ParamsE:
        /* <DEDUP_REMOVED lines=24> */
.L_x_1283:
[----:B------:R-:W-:Y:S05]  /*0180*/  BSYNC B0 ;  /* 0x0000000000007941 */ /* 0x000fea0003800000 */
.L_x_1282:
        /* <DEDUP_REMOVED lines=37> */
.L_x_1284:
        /* <DEDUP_REMOVED lines=22> */
.L_x_1285:
[----:B------:R-:W-:Y:S01]  /*0540*/  PLOP3.LUT P0, PT, PT, PT, UP0, 0x80, 0x0 ;  /* 0x000000000000781c */ /* 0x000fe20003f0f008 */
[----:B------:R-:W-:Y:S01]  /*0550*/  NOP ;  /* 0x0000000000007918 */ /* 0x000fe20000000000 */
[----:B------:R-:W-:Y:S01]  /*0560*/  BSSY B6, `(.L_x_1286) ;  /* 0x000084e000067945 */ /* 0x000fe20003800000 */
[----:B-12-4-:R-:W-:Y:S10]  /*0570*/  BAR.SYNC.DEFER_BLOCKING 0x0 ;  /* 0x0000000000007b1d */ /* 0x016ff40000010000 */
[----:B------:R-:W-:Y:S05]  /*0580*/  @!P0 BRA `(.L_x_1287) ;  /* 0x0000005000608947 */ /* 0x000fea0003800000 */
.L_x_1288:
        /* <DEDUP_REMOVED lines=13> */
[----:B----4-:R-:W-:Y:S05]  /*0660*/  @!P0 BRA `(.L_x_1289) ;  /* 0x0000008000f48947 */ /* 0x010fea0003800000 */
        /* <DEDUP_REMOVED lines=73> */
.L_x_1290:
        /* <DEDUP_REMOVED lines=28> */
.L_x_1293:
        /* <DEDUP_REMOVED lines=15> */
.L_x_1292:
        /* <DEDUP_REMOVED lines=22> */
.L_x_1295:
        /* <DEDUP_REMOVED lines=15> */
.L_x_1294:
[----:B------:R-:W-:Y:S01]  /*1000*/  SHF.R.S32.HI R19, RZ, 0x1f, R18 ;  /* 0x0000001fff137819 */ /* 0x000fe20000011412 */
[----:B------:R-:W-:-:S03]  /*1010*/  UMOV UR4, 0xffffffff ;  /* 0xffffffff00047882 */ /* 0x000fc60000000000 */
[----:B------:R-:W-:-:S04]  /*1020*/  LEA.HI R0, R19, R18, RZ, 0x7 ;  /* 0x0000001213007211 */ /* 0x000fc800078f38ff */
[----:B------:R-:W-:Y:S01]  /*1030*/  SHF.R.S32.HI R17, RZ, 0x7, R0 ;  /* 0x00000007ff117819 */ /* 0x000fe20000011400 */
[----:B------:R-:W-:Y:S06]  /*1040*/  BRA.DIV UR4, `(.L_x_1296) ;  /* 0x0000007a04847947 */ /* 0x000fec000b800000 */
[----:B------:R1:W2:Y:S02]  /*1050*/  SHFL.IDX PT, R14, R17, RZ, 0x1f ;  /* 0x00001fff110e7589 */ /* 0x0002a400000e0000 */
.L_x_1368:
        /* <DEDUP_REMOVED lines=15> */
.L_x_1297:
        /* <DEDUP_REMOVED lines=19> */
.L_x_1299:
        /* <DEDUP_REMOVED lines=127> */
.L_x_1310:
[----:B------:R-:W-:-:S06]  /*1a70*/  UISETP.NE.AND UP0, UPT, UR16, 0x3, UPT ;  /* 0x000000031000788c */ /* 0x000fcc000bf05270 */
[----:B------:R-:W-:-:S13]  /*1a80*/  PLOP3.LUT P6, PT, PT, PT, UP0, 0x80, 0x0 ;  /* 0x000000000000781c */ /* 0x000fda0003fcf008 */
[----:B-1----:R-:W-:Y:S05]  /*1a90*/  @!P6 BRA `(.L_x_1300) ;  /* 0x000000000004e947 */ /* 0x002fea0003800000 */
[----:B------:R-:W-:Y:S01]  /*1aa0*/  BPT.TRAP 0x1 ;  /* 0x000000040000795c */ /* 0x000fe20000300000 */
.L_x_1300:
[----:B------:R-:W-:Y:S01]  /*1ab0*/  R2UR UR6, R237 ;  /* 0x00000000ed0672ca */ /* 0x000fe200000e0000 */
[----:B------:R-:W-:-:S05]  /*1ac0*/  IMAD.U32 R120, RZ, RZ, UR4 ;  /* 0x00000004ff787e24 */ /* 0x000fca000f8e00ff */
[----:B------:R-:W-:-:S07]  /*1ad0*/  SHF.L.U32 R120, R120, 0x1f, RZ ;  /* 0x0000001f78787819 */ /* 0x000fce00000006ff */
[----:B------:R-:W-:-:S09]  /*1ae0*/  ULEA UR6, UR5, UR6, 0x3 ;  /* 0x0000000605067291 */ /* 0x000fd2000f8e183f */
[----:B------:R1:W2:Y:S01]  /*1af0*/  SYNCS.PHASECHK.TRANS64.TRYWAIT P0, [UR6+0x26810], R120 ;  /* 0x02681078ff0075a7 */ /* 0x0002a20008000146 */
[----:B------:R-:W-:Y:S05]  /*1b00*/  @!P6 BRA `(.L_x_1301) ;  /* 0x000000000004e947 */ /* 0x000fea0003800000 */
[----:B------:R-:W-:Y:S01]  /*1b10*/  BPT.TRAP 0x1 ;  /* 0x000000040000795c */ /* 0x000fe20000300000 */
.L_x_1301:
[----:B--2---:R-:W-:Y:S05]  /*1b20*/  @P0 BRA `(.L_x_1302) ;  /* 0x0000000000080947 */ /* 0x004fea0003800000 */
[----:B------:R-:W2:Y:S02]  /*1b30*/  SYNCS.PHASECHK.TRANS64.TRYWAIT P0, [UR6+0x26810], R120 ;  /* 0x02681078ff0075a7 */ /* 0x000ea40008000146 */
[----:B--2---:R-:W-:Y:S05]  /*1b40*/  @!P0 BRA `(.L_x_1303) ;  /* 0x0000006c00f88947 */ /* 0x004fea0003800000 */
.L_x_1302:
        /* <DEDUP_REMOVED lines=66> */
.L_x_1304:
[----:B------:R1:W1:Y:S01]  /*1f70*/  SYNCS.PHASECHK.TRANS64.TRYWAIT P0, [UR6+0x26830], R120 ;  /* 0x02683078ff0075a7 */ /* 0x0002620008000146 */
[----:B------:R-:W-:Y:S05]  /*1f80*/  @!P6 BRA `(.L_x_1305) ;  /* 0x000000000004e947 */ /* 0x000fea0003800000 */
[----:B------:R-:W-:Y:S01]  /*1f90*/  BPT.TRAP 0x1 ;  /* 0x000000040000795c */ /* 0x000fe20000300000 */
.L_x_1305:
        /* <DEDUP_REMOVED lines=50> */
.L_x_1306:
        /* <DEDUP_REMOVED lines=604> */
.L_x_1308:
        /* <DEDUP_REMOVED lines=46> */
.L_x_1309:
        /* <DEDUP_REMOVED lines=62> */
.L_x_1291:
[----:B------:R-:W-:Y:S05]  /*4f40*/  @P0 BRA `(.L_x_1289) ;  /* 0x0000003800bc0947 */ /* 0x000fea0003800000 */
[----:B-1----:R-:W1:Y:S01]  /*4f50*/  S2R R4, SR_TID.X ;  /* 0x0000000000047919 */ /* 0x002e620000002100 */
[----:B------:R-:W2:Y:S01]  /*4f60*/  S2UR UR5, SR_CTAID.Y ;  /* 0x00000000000579c3 */ /* 0x000ea20000002600 */
[----:B------:R-:W-:Y:S01]  /*4f70*/  ULDC UR4, c[0x0][0x850] ;  /* 0x0002140000047ab9 */ /* 0x000fe20000000800 */
[----:B------:R-:W-:Y:S01]  /*4f80*/  ULDC.64 UR12, c[0x0][0x818] ;  /* 0x00020600000c7ab9 */ /* 0x000fe20000000a00 */
[----:B------:R-:W-:Y:S01]  /*4f90*/  UISETP.NE.AND UP0, UPT, UR4, 0x1, UPT ;  /* 0x000000010400788c */ /* 0x000fe2000bf05270 */
[----:B------:R-:W-:Y:S01]  /*4fa0*/  BSSY B0, `(.L_x_1311) ;  /* 0x0000052000007945 */ /* 0x000fe20003800000 */
[----:B------:R-:W-:Y:S01]  /*4fb0*/  ULDC.64 UR14, c[0x0][0x820] ;  /* 0x00020800000e7ab9 */ /* 0x000fe20000000a00 */
[----:B------:R-:W-:Y:S01]  /*4fc0*/  UMOV UR4, 0x400 ;  /* 0x0000040000047882 */ /* 0x000fe20000000000 */
[----:B------:R-:W-:Y:S01]  /*4fd0*/  ULDC.64 UR16, c[0x0][0x848] ;  /* 0x0002120000107ab9 */ /* 0x000fe20000000a00 */
[----:B------:R-:W3:Y:S06]  /*4fe0*/  S2UR UR9, SR_CgaCtaId ;  /* 0x00000000000979c3 */ /* 0x000eec0000008800 */
[----:B------:R-:W-:-:S02]  /*4ff0*/  @UP0 ULDC UR6, c[0x0][0x854] ;  /* 0x0002150000060ab9 */ /* 0x000fc40000000800 */
[----:B------:R-:W4:Y:S01]  /*5000*/  S2UR UR8, SR_CTAID.X ;  /* 0x00000000000879c3 */ /* 0x000f220000002500 */
[----:B--2---:R-:W-:-:S07]  /*5010*/  UIMAD.WIDE.U32 UR6, UR5, UR6, URZ ;  /* 0x00000006050672a5 */ /* 0x004fce000f8e003f */
[----:B------:R-:W2:Y:S01]  /*5020*/  S2UR UR18, SR_CTAID.Z ;  /* 0x00000000001279c3 */ /* 0x000ea20000002700 */
[----:B-1----:R-:W-:Y:S01]  /*5030*/  VIADD R3, R4, 0xffffff80 ;  /* 0xffffff8004037836 */ /* 0x002fe20000000000 */
[----:B---3--:R-:W-:-:S03]  /*5040*/  ULEA UR4, UR9, UR4, 0x18 ;  /* 0x0000000409047291 */ /* 0x008fc6000f8ec03f */
[----:B------:R-:W-:Y:S01]  /*5050*/  @UP0 ULDC UR9, c[0x0][0x858] ;  /* 0x0002160000090ab9 */ /* 0x000fe20000000800 */
[----:B------:R-:W-:Y:S01]  /*5060*/  SHF.R.S32.HI R0, RZ, 0x1f, R3 ;  /* 0x0000001fff007819 */ /* 0x000fe20000011403 */
[----:B------:R-:W-:Y:S01]  /*5070*/  @UP0 USHF.R.U32.HI UR5, URZ, UR9, UR7 ;  /* 0x000000093f050299 */ /* 0x000fe20008011607 */
[----:B------:R-:W-:Y:S01]  /*5080*/  BAR.SYNC.DEFER_BLOCKING 0x1, 0x100 ;  /* 0x0044000000007b1d */ /* 0x000fe20000010000 */
[----:B------:R-:W-:Y:S01]  /*5090*/  ISETP.NE.AND P0, PT, R3, RZ, PT ;  /* 0x000000ff0300720c */ /* 0x000fe20003f05270 */
[----:B----4-:R-:W-:Y:S01]  /*50a0*/  UIMAD UR8, UR8, 0x3000, URZ ;  /* 0x00003000080878a4 */ /* 0x010fe2000f8e023f */
[----:B------:R-:W-:Y:S01]  /*50b0*/  LEA.HI R2, R0, R3, RZ, 0x7 ;  /* 0x0000000300027211 */ /* 0x000fe200078f38ff */
[----:B------:R-:W-:Y:S02]  /*50c0*/  USHF.R.S32.HI UR10, URZ, 0x1f, UR5 ;  /* 0x0000001f3f0a7899 */ /* 0x000fe40008011405 */
[----:B------:R-:W-:Y:S01]  /*50d0*/  USHF.R.S32.HI UR9, URZ, 0x1f, UR8 ;  /* 0x0000001f3f097899 */ /* 0x000fe20008011408 */
[----:B------:R-:W-:Y:S01]  /*50e0*/  LOP3.LUT R0, R2, 0x3fffff80, RZ, 0xc0, !PT ;  /* 0x3fffff8002007812 */ /* 0x000fe200078ec0ff */
[----:B------:R-:W-:Y:S01]  /*50f0*/  UIMAD UR11, UR10, UR12, URZ ;  /* 0x0000000c0a0b72a4 */ /* 0x000fe2000f8e023f */
[----:B------:R-:W-:Y:S01]  /*5100*/  SHF.R.S32.HI R5, RZ, 0x7, R2 ;  /* 0x00000007ff057819 */ /* 0x000fe20000011402 */
[----:B------:R-:W-:-:S02]  /*5110*/  UIMAD.WIDE.U32 UR6, UR5, UR12, UR8 ;  /* 0x0000000c050672a5 */ /* 0x000fc4000f8e0008 */
[----:B------:R-:W-:Y:S01]  /*5120*/  IMAD.IADD R0, R3, 0x1, -R0 ;  /* 0x0000000103007824 */ /* 0x000fe200078e0a00 */
[----:B------:R-:W-:-:S03]  /*5130*/  UIMAD UR11, UR5, UR13, UR11 ;  /* 0x0000000d050b72a4 */ /* 0x000fc6000f8e020b */
[----:B------:R-:W-:Y:S01]  /*5140*/  IMAD R0, R5, 0x600, R0 ;  /* 0x0000060005007824 */ /* 0x000fe200078e0200 */
[----:B------:R-:W-:Y:S01]  /*5150*/  ULDC.64 UR12, c[0x0][0x840] ;  /* 0x00021000000c7ab9 */ /* 0x000fe20000000a00 */
[----:B------:R-:W-:Y:S02]  /*5160*/  UIADD3 UR7, UR7, UR11, URZ ;  /* 0x0000000b07077290 */ /* 0x000fe4000fffe03f */
[----:B------:R-:W-:Y:S01]  /*5170*/  IMAD.SHL.U32 R0, R0, 0x4, RZ ;  /* 0x0000000400007824 */ /* 0x000fe200078e00ff */
[----:B------:R-:W-:Y:S02]  /*5180*/  UIMAD UR10, UR10, UR12, URZ ;  /* 0x0000000c0a0a72a4 */ /* 0x000fe4000f8e023f */
[----:B------:R-:W-:Y:S02]  /*5190*/  UIMAD.WIDE.U32 UR8, UR5, UR12, UR8 ;  /* 0x0000000c050872a5 */ /* 0x000fe4000f8e0008 */
[----:B------:R-:W-:Y:S01]  /*51a0*/  LEA R0, R0, UR4, 0x2 ;  /* 0x0000000400007c11 */ /* 0x000fe2000f8e10ff */
[----:B------:R-:W-:-:S02]  /*51b0*/  UIMAD UR12, UR5, UR13, UR10 ;  /* 0x0000000d050c72a4 */ /* 0x000fc4000f8e020a */
[----:B--2---:R-:W-:Y:S02]  /*51c0*/  USHF.R.S32.HI UR5, URZ, 0x1f, UR18 ;  /* 0x0000001f3f057899 */ /* 0x004fe40008011412 */
[----:B------:R1:W-:Y:S01]  /*51d0*/  STS.128 [R0], R24 ;  /* 0x0000001800007388 */ /* 0x0003e20000000c00 */
[----:B------:R-:W-:Y:S02]  /*51e0*/  UIADD3 UR9, UR9, UR12, URZ ;  /* 0x0000000c09097290 */ /* 0x000fe4000fffe03f */
[----:B------:R-:W-:Y:S01]  /*51f0*/  UIMAD UR10, UR5, UR14, URZ ;  /* 0x0000000e050a72a4 */ /* 0x000fe2000f8e023f */
[----:B------:R1:W-:Y:S01]  /*5200*/  STS.128 [R0+0x800], R28 ;  /* 0x0008001c00007388 */ /* 0x0003e20000000c00 */
[----:B------:R-:W-:Y:S02]  /*5210*/  UIMAD UR5, UR5, UR16, URZ ;  /* 0x00000010050572a4 */ /* 0x000fe4000f8e023f */
[----:B------:R-:W-:Y:S01]  /*5220*/  UIMAD UR10, UR18, UR15, UR10 ;  /* 0x0000000f120a72a4 */ /* 0x000fe2000f8e020a */
[----:B------:R1:W-:Y:S01]  /*5230*/  STS.128 [R0+0x1000], R32 ;  /* 0x0010002000007388 */ /* 0x0003e20000000c00 */
[----:B------:R-:W-:-:S02]  /*5240*/  UIMAD.WIDE.U32 UR6, UR18, UR14, UR6 ;  /* 0x0000000e120672a5 */ /* 0x000fc4000f8e0006 */
[----:B------:R-:W-:Y:S01]  /*5250*/  UIMAD UR5, UR18, UR17, UR5 ;  /* 0x00000011120572a4 */ /* 0x000fe2000f8e0205 */
[----:B------:R1:W-:Y:S01]  /*5260*/  STS.128 [R0+0x1800], R36 ;  /* 0x0018002400007388 */ /* 0x0003e20000000c00 */
[----:B------:R-:W-:Y:S01]  /*5270*/  UIMAD.WIDE.U32 UR8, UR18, UR16, UR8 ;  /* 0x00000010120872a5 */ /* 0x000fe2000f8e0008 */
[----:B------:R-:W-:Y:S02]  /*5280*/  ULDC.64 UR12, c[0x0][0x800] ;  /* 0x00020000000c7ab9 */ /* 0x000fe40000000a00 */
[----:B------:R1:W-:Y:S01]  /*5290*/  STS.128 [R0+0x2000], R40 ;  /* 0x0020002800007388 */ /* 0x0003e20000000c00 */
[----:B------:R-:W-:Y:S01]  /*52a0*/  ULDC.64 UR14, c[0x0][0x828] ;  /* 0x00020a00000e7ab9 */ /* 0x000fe20000000a00 */
[----:B------:R-:W-:Y:S02]  /*52b0*/  UIADD3 UR7, UR7, UR10, URZ ;  /* 0x0000000a07077290 */ /* 0x000fe4000fffe03f */
[----:B------:R1:W-:Y:S01]  /*52c0*/  STS.128 [R0+0x2800], R44 ;  /* 0x0028002c00007388 */ /* 0x0003e20000000c00 */
[----:B------:R-:W-:-:S02]  /*52d0*/  ULEA UR12, UP0, UR6, UR12, 0x2 ;  /* 0x0000000c060c7291 */ /* 0x000fc4000f80103f */
[----:B------:R-:W-:Y:S01]  /*52e0*/  UIADD3 UR5, UR9, UR5, URZ ;  /* 0x0000000509057290 */ /* 0x000fe2000fffe03f */
[----:B------:R1:W-:Y:S01]  /*52f0*/  STS.128 [R0+0x3000], R48 ;  /* 0x0030003000007388 */ /* 0x0003e20000000c00 */
[----:B------:R-:W-:Y:S02]  /*5300*/  ULEA UR14, UP1, UR8, UR14, 0x2 ;  /* 0x0000000e080e7291 */ /* 0x000fe4000f82103f */
[----:B------:R-:W-:Y:S01]  /*5310*/  ULEA.HI.X UR13, UR6, UR13, UR7, 0x2, UP0 ;  /* 0x0000000d060d7291 */ /* 0x000fe200080f1407 */
[----:B------:R1:W-:Y:S01]  /*5320*/  STS.128 [R0+0x3800], R52 ;  /* 0x0038003400007388 */ /* 0x0003e20000000c00 */
[----:B------:R-:W-:-:S03]  /*5330*/  ULEA.HI.X UR7, UR8, UR15, UR5, 0x2, UP1 ;  /* 0x0000000f08077291 */ /* 0x000fc600088f1405 */
        /* <DEDUP_REMOVED lines=10> */
[----:B--2---:R-:W-:Y:S06]  /*53e0*/  BAR.SYNC.DEFER_BLOCKING 0x1, 0x100 ;  /* 0x0044000000007b1d */ /* 0x004fec0000010000 */
[----:B------:R-:W-:Y:S05]  /*53f0*/  @P0 BRA `(.L_x_1312) ;  /* 0x0000000000300947 */ /* 0x000fea0003800000 */
[----:B------:R-:W-:Y:S01]  /*5400*/  PLOP3.LUT P0, PT, PT, PT, PT, 0x80, 0x0 ;  /* 0x000000000000781c */ /* 0x000fe20003f0f070 */
[----:B------:R-:W-:Y:S01]  /*5410*/  UMOV UR5, 0xc00 ;  /* 0x00000c0000057882 */ /* 0x000fe20000000000 */
[----:B------:R-:W-:Y:S01]  /*5420*/  UMOV UR8, 0x0 ;  /* 0x0000000000087882 */ /* 0x000fe20000000000 */
[----:B------:R-:W-:Y:S01]  /*5430*/  UMOV UR9, 0x14f00000 ;  /* 0x14f0000000097882 */ /* 0x000fe20000000000 */
[----:B------:R-:W-:-:S09]  /*5440*/  UMOV UR6, UR14 ;  /* 0x0000000e00067c82 */ /* 0x000fd20008000000 */
.L_x_1313:
[----:B------:R-:W-:Y:S01]  /*5450*/  @P0 ELECT P1, URZ, PT ;  /* 0x00000000003f082f */ /* 0x000fe20003820000 */
[----:B------:R2:W-:-:S12]  /*5460*/  UBLKRED.G.S.ADD.F32.RN [UR6], [UR4], UR5, desc[UR8] ;  /* 0x00000806040073bb */ /* 0x0005d800080a1405 */
[----:B------:R-:W-:Y:S02]  /*5470*/  @P1 PLOP3.LUT P0, PT, P1, PT, PT, 0x8, 0x0 ;  /* 0x000000000000181c */ /* 0x000fe40000f0e170 */
[----:B------:R-:W-:-:S11]  /*5480*/  PLOP3.LUT P1, PT, PT, PT, PT, 0x8, 0x0 ;  /* 0x000000000000781c */ /* 0x000fd60003f2e170 */
[----:B--2---:R-:W-:Y:S05]  /*5490*/  @P0 BRA.U.ANY `(.L_x_1313) ;  /* 0xfffffffd00ec0947 */ /* 0x004fea000393ffff */
[----:B------:R0:W-:Y:S01]  /*54a0*/  UTMACMDFLUSH ;  /* 0x00000000000079b7 */ /* 0x0001e20000000000 */
[----:B------:R-:W-:-:S04]  /*54b0*/  DEPBAR.LE SB0, 0x0 ;  /* 0x000080000000791a */ /* 0x000fc80000000000 */
.L_x_1312:
[----:B------:R-:W-:Y:S05]  /*54c0*/  BSYNC B0 ;  /* 0x0000000000007941 */ /* 0x000fea0003800000 */
.L_x_1311:
        /* <DEDUP_REMOVED lines=28> */
.L_x_1314:
[----:B------:R-:W-:Y:S01]  /*5690*/  @P0 ELECT P1, URZ, PT ;  /* 0x00000000003f082f */ /* 0x000fe20003820000 */
[----:B------:R2:W-:-:S12]  /*56a0*/  UBLKRED.G.S.ADD.F32.RN [UR6], [UR4], UR5, desc[UR8] ;  /* 0x00000806040073bb */ /* 0x0005d800080a1405 */
[----:B------:R-:W-:Y:S02]  /*56b0*/  @P1 PLOP3.LUT P0, PT, P1, PT, PT, 0x8, 0x0 ;  /* 0x000000000000181c */ /* 0x000fe40000f0e170 */
[----:B------:R-:W-:-:S11]  /*56c0*/  PLOP3.LUT P1, PT, PT, PT, PT, 0x8, 0x0 ;  /* 0x000000000000781c */ /* 0x000fd60003f2e170 */
[----:B--2---:R-:W-:Y:S05]  /*56d0*/  @P0 BRA.U.ANY `(.L_x_1314) ;  /* 0xfffffffd00ec0947 */ /* 0x004fea000393ffff */
[----:B------:R0:W-:Y:S01]  /*56e0*/  UTMACMDFLUSH ;  /* 0x00000000000079b7 */ /* 0x0001e20000000000 */
[----:B------:R-:W-:-:S04]  /*56f0*/  DEPBAR.LE SB0, 0x0 ;  /* 0x000080000000791a */ /* 0x000fc80000000000 */
[----:B------:R-:W-:Y:S05]  /*5700*/  BRA `(.L_x_1289) ;  /* 0x0000003000cc7947 */ /* 0x000fea0003800000 */
.L_x_1287:
        /* <DEDUP_REMOVED lines=40> */
.L_x_1316:
[----:B------:R-:W-:Y:S02]  /*5990*/  UISETP.GT.AND UP0, UPT, UR8, UR5, UPT ;  /* 0x000000050800728c */ /* 0x000fe4000bf04270 */
[----:B------:R-:W-:Y:S02]  /*59a0*/  USHF.R.S32.HI UR14, URZ, 0x1f, UR12 ;  /* 0x0000001f3f0e7899 */ /* 0x000fe4000801140c */
[----:B------:R-:W-:Y:S02]  /*59b0*/  USHF.R.S32.HI UR4, URZ, 0x1f, UR13 ;  /* 0x0000001f3f047899 */ /* 0x000fe4000801140d */
[----:B------:R-:W-:-:S13]  /*59c0*/  PLOP3.LUT P0, PT, PT, PT, UP0, 0x80, 0x0 ;  /* 0x000000000000781c */ /* 0x000fda0003f0f008 */
[----:B------:R-:W-:Y:S05]  /*59d0*/  @!P0 BRA `(.L_x_1289) ;  /* 0x0000003000188947 */ /* 0x000fea0003800000 */
[----:B------:R-:W-:Y:S01]  /*59e0*/  ULDC.64 UR10, c[0x0][0x2d8] ;  /* 0x0000b600000a7ab9 */ /* 0x000fe20000000a00 */
[----:B------:R-:W-:Y:S01]  /*59f0*/  ELECT P0, URZ, PT ;  /* 0x00000000003f782f */ /* 0x000fe20003800000 */
[----:B------:R-:W-:Y:S02]  /*5a00*/  UIMAD UR9, UR4, UR10, URZ ;  /* 0x0000000a040972a4 */ /* 0x000fe4000f8e023f */
[----:B------:R-:W-:Y:S02]  /*5a10*/  UIADD3 UR4, -UR5, UR8, URZ ;  /* 0x0000000805047290 */ /* 0x000fe4000fffe13f */
[----:B------:R-:W-:Y:S02]  /*5a20*/  UIMAD.WIDE.U32 UR6, UR13, UR10, URZ ;  /* 0x0000000a0d0672a5 */ /* 0x000fe4000f8e003f */
[----:B------:R-:W-:Y:S02]  /*5a30*/  ULOP3.LUT UR4, UR4, 0x1, URZ, 0xc0, !UPT ;  /* 0x0000000104047892 */ /* 0x000fe4000f8ec03f */
[----:B------:R-:W-:-:S02]  /*5a40*/  UIMAD UR9, UR13, UR11, UR9 ;  /* 0x0000000b0d0972a4 */ /* 0x000fc4000f8e0209 */
[----:B------:R-:W-:Y:S01]  /*5a50*/  UISETP.NE.U32.AND UP0, UPT, UR4, 0x1, UPT ;  /* 0x000000010400788c */ /* 0x000fe2000bf05070 */
[----:B------:R-:W-:Y:S01]  /*5a60*/  ULDC.64 UR10, c[0x0][0x2e0] ;  /* 0x0000b800000a7ab9 */ /* 0x000fe20000000a00 */
[----:B------:R-:W-:Y:S02]  /*5a70*/  UIADD3 UR7, UR7, UR9, URZ ;  /* 0x0000000907077290 */ /* 0x000fe4000fffe03f */
[----:B------:R-:W-:Y:S02]  /*5a80*/  UIMAD UR9, UR14, UR10, URZ ;  /* 0x0000000a0e0972a4 */ /* 0x000fe4000f8e023f */
[----:B------:R-:W-:Y:S01]  /*5a90*/  PLOP3.LUT P1, PT, PT, PT, UP0, 0x80, 0x0 ;  /* 0x000000000000781c */ /* 0x000fe20003f2f008 */
[----:B------:R-:W-:Y:S02]  /*5aa0*/  UIMAD.WIDE.U32 UR6, UR12, UR10, UR6 ;  /* 0x0000000a0c0672a5 */ /* 0x000fe4000f8e0006 */
[----:B------:R-:W-:-:S04]  /*5ab0*/  UIMAD UR9, UR12, UR11, UR9 ;  /* 0x0000000b0c0972a4 */ /* 0x000fc8000f8e0209 */
[----:B------:R-:W-:-:S06]  /*5ac0*/  UIADD3 UR9, UR7, UR9, URZ ;  /* 0x0000000907097290 */ /* 0x000fcc000fffe03f */
[----:B------:R-:W-:Y:S06]  /*5ad0*/  @P1 BRA `(.L_x_1317) ;  /* 0x0000000000bc1947 */ /* 0x000fec0003800000 */
        /* <DEDUP_REMOVED lines=18> */
.L_x_1319:
[----:B------:R-:W-:Y:S05]  /*5c00*/  BSYNC B0 ;  /* 0x0000000000007941 */ /* 0x000fea0003800000 */
.L_x_1318:
        /* <DEDUP_REMOVED lines=19> */
.L_x_1321:
[----:B------:R-:W-:Y:S05]  /*5d40*/  BSYNC B0 ;  /* 0x0000000000007941 */ /* 0x000fea0003800000 */
.L_x_1320:
[----:B------:R-:W-:Y:S06]  /*5d50*/  BAR.ARV 0xa, 0xa0 ;  /* 0x0282800000007b1d */ /* 0x000fec0000002000 */
[----:B------:R-:W-:Y:S04]  /*5d60*/  BSSY B0, `(.L_x_1322) ;  /* 0x0000003000007945 */ /* 0x000fe80003800000 */
[----:B------:R-:W-:Y:S05]  /*5d70*/  @!P0 BRA `(.L_x_1323) ;  /* 0x0000000000048947 */ /* 0x000fea0003800000 */
[----:B------:R-:W-:-:S04]  /*5d80*/  DEPBAR.LE SB0, 0x0 ;  /* 0x000080000000791a */ /* 0x000fc80000000000 */
.L_x_1323:
[----:B------:R-:W-:Y:S05]  /*5d90*/  BSYNC B0 ;  /* 0x0000000000007941 */ /* 0x000fea0003800000 */
.L_x_1322:
[----:B------:R-:W-:Y:S06]  /*5da0*/  BAR.ARV 0xb, 0xa0 ;  /* 0x02c2800000007b1d */ /* 0x000fec0000002000 */
[----:B------:R-:W-:Y:S01]  /*5db0*/  UIADD3 UR12, UR5, 0x1, URZ ;  /* 0x00000001050c7890 */ /* 0x000fe2000fffe03f */
[----:B------:R-:W-:Y:S11]  /*5dc0*/  BRA `(.L_x_1324) ;  /* 0x0000000000047947 */ /* 0x000ff60003800000 */
.L_x_1317:
[----:B------:R-:W-:-:S05]  /*5dd0*/  UMOV UR12, UR5 ;  /* 0x00000005000c7c82 */ /* 0x000fca0008000000 */
.L_x_1324:
        /* <DEDUP_REMOVED lines=17> */
.L_x_1337:
        /* <DEDUP_REMOVED lines=20> */
.L_x_1326:
[----:B------:R-:W-:Y:S05]  /*6030*/  BSYNC B0 ;  /* 0x0000000000007941 */ /* 0x000fea0003800000 */
.L_x_1325:
        /* <DEDUP_REMOVED lines=13> */
.L_x_1328:
[----:B------:R-:W-:Y:S05]  /*6110*/  BSYNC B0 ;  /* 0x0000000000007941 */ /* 0x000fea0003800000 */
.L_x_1327:
[----:B------:R-:W-:Y:S06]  /*6120*/  BAR.ARV 0xa, 0xa0 ;  /* 0x0282800000007b1d */ /* 0x000fec0000002000 */
[----:B------:R-:W-:Y:S04]  /*6130*/  BSSY B0, `(.L_x_1329) ;  /* 0x0000003000007945 */ /* 0x000fe80003800000 */
[----:B------:R-:W-:Y:S05]  /*6140*/  @!P0 BRA `(.L_x_1330) ;  /* 0x0000000000048947 */ /* 0x000fea0003800000 */
[----:B------:R-:W-:-:S04]  /*6150*/  DEPBAR.LE SB0, 0x0 ;  /* 0x000080000000791a */ /* 0x000fc80000000000 */
.L_x_1330:
[----:B------:R-:W-:Y:S05]  /*6160*/  BSYNC B0 ;  /* 0x0000000000007941 */ /* 0x000fea0003800000 */
.L_x_1329:
        /* <DEDUP_REMOVED lines=13> */
.L_x_1332:
[----:B------:R-:W-:Y:S05]  /*6240*/  BSYNC B0 ;  /* 0x0000000000007941 */ /* 0x000fea0003800000 */
.L_x_1331:
        /* <DEDUP_REMOVED lines=13> */
.L_x_1334:
[----:B------:R-:W-:Y:S05]  /*6320*/  BSYNC B0 ;  /* 0x0000000000007941 */ /* 0x000fea0003800000 */
.L_x_1333:
[----:B------:R-:W-:Y:S01]  /*6330*/  UIADD3 UR12, UR12, 0x2, URZ ;  /* 0x000000020c0c7890 */ /* 0x000fe2000fffe03f */
[----:B------:R-:W-:Y:S06]  /*6340*/  BAR.ARV 0xa, 0xa0 ;  /* 0x0282800000007b1d */ /* 0x000fec0000002000 */
[----:B------:R-:W-:Y:S01]  /*6350*/  UISETP.GE.AND UP0, UPT, UR12, UR8, UPT ;  /* 0x000000080c00728c */ /* 0x000fe2000bf06270 */
[----:B------:R-:W-:Y:S04]  /*6360*/  BSSY B0, `(.L_x_1335) ;  /* 0x0000003000007945 */ /* 0x000fe80003800000 */
[----:B------:R-:W-:Y:S06]  /*6370*/  @!P0 BRA `(.L_x_1336) ;  /* 0x0000000000048947 */ /* 0x000fec0003800000 */
[----:B------:R-:W-:-:S04]  /*6380*/  DEPBAR.LE SB0, 0x0 ;  /* 0x000080000000791a */ /* 0x000fc80000000000 */
.L_x_1336:
[----:B------:R-:W-:Y:S05]  /*6390*/  BSYNC B0 ;  /* 0x0000000000007941 */ /* 0x000fea0003800000 */
.L_x_1335:
[----:B------:R-:W-:Y:S06]  /*63a0*/  BAR.ARV 0xb, 0xa0 ;  /* 0x02c2800000007b1d */ /* 0x000fec0000002000 */
[----:B------:R-:W-:Y:S01]  /*63b0*/  PLOP3.LUT P1, PT, PT, PT, UP0, 0x80, 0x0 ;  /* 0x000000000000781c */ /* 0x000fe20003f2f008 */
[----:B------:R-:W-:Y:S02]  /*63c0*/  UIADD3 UR20, UR20, 0x3000, URZ ;  /* 0x0000300014147890 */ /* 0x000fe4000fffe03f */
[----:B------:R-:W-:-:S10]  /*63d0*/  UIADD3 UR4, UR4, 0x3000, URZ ;  /* 0x0000300004047890 */ /* 0x000fd4000fffe03f */
[----:B------:R-:W-:Y:S05]  /*63e0*/  @!P1 BRA `(.L_x_1337) ;  /* 0xfffffff800c09947 */ /* 0x000fea000383ffff */
[----:B------:R-:W-:Y:S05]  /*63f0*/  BRA `(.L_x_1289) ;  /* 0x0000002400907947 */ /* 0x000fea0003800000 */
.L_x_1315:
        /* <DEDUP_REMOVED lines=33> */
.L_x_1339:
        /* <DEDUP_REMOVED lines=43> */
.L_x_1369:
        /* <DEDUP_REMOVED lines=15> */
.L_x_1342:
        /* <DEDUP_REMOVED lines=63> */
[----:B------:R-:W-:Y:S01]  /*6da0*/  UIADD3 UR56, UR8, 0x3000, URZ ;  /* 0x0000300008387890 */ /* 0x000fe2000fffe03f */
[----:B------:R-:W-:Y:S01]  /*6db0*/  UMOV UR58, 0x30 ;  /* 0x00000030003a7882 */ /* 0x000fe20000000000 */
[----:B------:R-:W-:-:S02]  /*6dc0*/  UMOV UR59, UR11 ;  /* 0x0000000b003b7c82 */ /* 0x000fc40008000000 */
[----:B------:R1:W-:Y:S01]  /*6dd0*/  STL [R1], R6 ;  /* 0x0000000601007387 */ /* 0x0003e20000100800 */
[----:B------:R-:W-:Y:S01]  /*6de0*/  ISETP.GE.AND P1, PT, R4, R6, PT ;  /* 0x000000060400720c */ /* 0x000fe20003f26270 */
[----:B------:R-:W-:Y:S01]  /*6df0*/  UMOV UR60, UR12 ;  /* 0x0000000c003c7c82 */ /* 0x000fe20008000000 */
[----:B------:R-:W-:Y:S01]  /*6e00*/  UMOV UR61, UR21 ;  /* 0x00000015003d7c82 */ /* 0x000fe20008000000 */
[----:B------:R-:W-:Y:S01]  /*6e10*/  UTMALDG.4D [UR16], [UR48], desc[UR50] ;  /* 0x00003210300075b4 */ /* 0x000fe20008019000 */
[----:B------:R-:W-:Y:S01]  /*6e20*/  UMOV UR57, UR9 ;  /* 0x0000000900397c82 */ /* 0x000fe20008000000 */
        /* <DEDUP_REMOVED lines=11> */
[----:B------:R-:W-:Y:S01]  /*6ee0*/  UIADD3 UR32, UR8, 0x2000, URZ ;  /* 0x0000200008207890 */ /* 0x000fe2000fffe03f */
[----:B------:R-:W-:Y:S01]  /*6ef0*/  UMOV UR25, UR9 ;  /* 0x0000000900197c82 */ /* 0x000fe20008000000 */
[----:B------:R-:W-:Y:S01]  /*6f00*/  UMOV UR34, 0x20 ;  /* 0x0000002000227882 */ /* 0x000fe20000000000 */
[----:B------:R-:W-:Y:S01]  /*6f10*/  UMOV UR35, UR11 ;  /* 0x0000000b00237c82 */ /* 0x000fe20008000000 */
[----:B------:R-:W-:Y:S01]  /*6f20*/  UMOV UR36, UR12 ;  /* 0x0000000c00247c82 */ /* 0x000fe20008000000 */
[----:B------:R-:W-:Y:S01]  /*6f30*/  UMOV UR33, UR9 ;  /* 0x0000000900217c82 */ /* 0x000fe20008000000 */
[----:B------:R-:W-:Y:S01]  /*6f40*/  UIADD3 UR48, UR8, 0x4000, URZ ;  /* 0x0000400008307890 */ /* 0x000fe2000fffe03f */
[----:B------:R2:W-:Y:S01]  /*6f50*/  UTMALDG.4D [UR24], [UR46], desc[UR54] ;  /* 0x000036182e0075b4 */ /* 0x0005e20008019000 */
[----:B------:R-:W-:Y:S01]  /*6f60*/  UMOV UR50, 0x40 ;  /* 0x0000004000327882 */ /* 0x000fe20000000000 */
[----:B------:R-:W-:Y:S01]  /*6f70*/  UMOV UR51, UR11 ;  /* 0x0000000b00337c82 */ /* 0x000fe20008000000 */
[----:B------:R-:W-:Y:S01]  /*6f80*/  UMOV UR52, UR12 ;  /* 0x0000000c00347c82 */ /* 0x000fe20008000000 */
[----:B------:R-:W-:Y:S01]  /*6f90*/  UMOV UR53, UR21 ;  /* 0x0000001500357c82 */ /* 0x000fe20008000000 */
[----:B------:R-:W-:Y:S01]  /*6fa0*/  UMOV UR49, UR9 ;  /* 0x0000000900317c82 */ /* 0x000fe20008000000 */
[----:B------:R3:W-:Y:S01]  /*6fb0*/  UTMALDG.4D [UR32], [UR46], desc[UR54] ;  /* 0x000036202e0075b4 */ /* 0x0007e20008019000 */
[----:B----4-:R-:W-:Y:S01]  /*6fc0*/  UMOV UR10, 0x40 ;  /* 0x00000040000a7882 */ /* 0x010fe20000000000 */
[----:B------:R1:W-:Y:S01]  /*6fd0*/  UTMALDG.4D [UR56], [UR46], desc[UR54] ;  /* 0x000036382e0075b4 */ /* 0x0003e20008019000 */
[----:B------:R1:W-:Y:S01]  /*6fe0*/  UTMALDG.4D [UR48], [UR46], desc[UR54] ;  /* 0x000036302e0075b4 */ /* 0x0003e20008019000 */
[----:B--2---:R-:W-:Y:S01]  /*6ff0*/  UIADD3 UR24, UR8, 0x6000, URZ ;  /* 0x0000600008187890 */ /* 0x004fe2000fffe03f */
[----:B------:R-:W-:Y:S01]  /*7000*/  UMOV UR26, UR18 ;  /* 0x00000012001a7c82 */ /* 0x000fe20008000000 */
[----:B------:R1:W-:Y:S01]  /*7010*/  UTMALDG.4D [UR40], [UR46], desc[UR54] ;  /* 0x000036282e0075b4 */ /* 0x0003e20008019000 */
[----:B---3--:R-:W-:-:S02]  /*7020*/  UIADD3 UR32, UR8, 0x8000, URZ ;  /* 0x0000800008207890 */ /* 0x008fc4000fffe03f */
[----:B------:R-:W-:-:S04]  /*7030*/  UIADD3 UR8, UR8, 0xa000, URZ ;  /* 0x0000a00008087890 */ /* 0x000fc8000fffe03f */
[----:B------:R1:W-:Y:S03]  /*7040*/  UTMALDG.4D [UR24], [UR30], desc[UR54] ;  /* 0x000036181e0075b4 */ /* 0x0003e60008019000 */
        /* <DEDUP_REMOVED lines=21> */
.L_x_1353:
[----:B--234-:R-:W-:-:S04]  /*71a0*/  SHF.L.U32 R21, R11, 0x1f, RZ ;  /* 0x0000001f0b157819 */ /* 0x01cfc800000006ff */
[----:B------:R-:W1:Y:S02]  /*71b0*/  SYNCS.PHASECHK.TRANS64.TRYWAIT P1, [R16+URZ+0x26840], R21 ;  /* 0x02684015100075a7 */ /* 0x000e64000802017f */
[----:B-1----:R-:W-:Y:S05]  /*71c0*/  @!P1 BRA `(.L_x_1345) ;  /* 0x00000018009c9947 */ /* 0x002fea0003800000 */
.L_x_1370:
[----:B------:R-:W-:Y:S05]  /*71d0*/  @P0 BRA `(.L_x_1346) ;  /* 0x0000000000140947 */ /* 0x000fea0003800000 */
[----:B------:R-:W-:Y:S01]  /*71e0*/  ISETP.NE.AND P1, PT, R6, RZ, PT ;  /* 0x000000ff0600720c */ /* 0x000fe20003f25270 */
[----:B------:R-:W-:-:S04]  /*71f0*/  IMAD.MOV.U32 R3, RZ, RZ, 0x3100 ;  /* 0x00003100ff037424 */ /* 0x000fc800078e00ff */
[----:B------:R3:W-:Y:S08]  /*7200*/  SYNCS.ARRIVE.TRANS64 RZ, [R16+URZ+0x26830], R3 ;  /* 0x0268300310ff79a7 */ /* 0x0007f0000800003f */
[----:B------:R-:W-:Y:S05]  /*7210*/  @!P1 BRA `(.L_x_1346) ;  /* 0x0000000000049947 */ /* 0x000fea0003800000 */
[----:B------:R-:W-:Y:S01]  /*7220*/  BPT.TRAP 0x1 ;  /* 0x000000040000795c */ /* 0x000fe20000300000 */
.L_x_1346:
        /* <DEDUP_REMOVED lines=43> */
.L_x_1371:
[----:B------:R-:W-:Y:S05]  /*74e0*/  @P0 BRA `(.L_x_1348) ;  /* 0x0000000000140947 */ /* 0x000fea0003800000 */
[----:B------:R-:W-:Y:S01]  /*74f0*/  ISETP.NE.AND P1, PT, R6, RZ, PT ;  /* 0x000000ff0600720c */ /* 0x000fe20003f25270 */
[----:B------:R-:W-:-:S04]  /*7500*/  IMAD.MOV.U32 R2, RZ, RZ, 0x3100 ;  /* 0x00003100ff027424 */ /* 0x000fc800078e00ff */
[----:B------:R3:W-:Y:S08]  /*7510*/  SYNCS.ARRIVE.TRANS64 RZ, [R16+URZ+0x26818], R2 ;  /* 0x0268180210ff79a7 */ /* 0x0007f0000800003f */
[----:B------:R-:W-:Y:S05]  /*7520*/  @!P1 BRA `(.L_x_1348) ;  /* 0x0000000000049947 */ /* 0x000fea0003800000 */
[----:B------:R-:W-:Y:S01]  /*7530*/  BPT.TRAP 0x1 ;  /* 0x000000040000795c */ /* 0x000fe20000300000 */
.L_x_1348:
        /* <DEDUP_REMOVED lines=43> */
.L_x_1372:
[----:B------:R-:W-:Y:S05]  /*77f0*/  @P0 BRA `(.L_x_1350) ;  /* 0x0000000000140947 */ /* 0x000fea0003800000 */
[----:B------:R-:W-:Y:S01]  /*7800*/  ISETP.NE.AND P1, PT, R6, RZ, PT ;  /* 0x000000ff0600720c */ /* 0x000fe20003f25270 */
[----:B-123--:R-:W-:-:S04]  /*7810*/  IMAD.MOV.U32 R21, RZ, RZ, 0x3100 ;  /* 0x00003100ff157424 */ /* 0x00efc800078e00ff */
[----:B------:R4:W-:Y:S08]  /*7820*/  SYNCS.ARRIVE.TRANS64 RZ, [R16+URZ+0x26838], R21 ;  /* 0x0268381510ff79a7 */ /* 0x0009f0000800003f */
[----:B------:R-:W-:Y:S05]  /*7830*/  @!P1 BRA `(.L_x_1350) ;  /* 0x0000000000049947 */ /* 0x000fea0003800000 */
[----:B------:R-:W-:Y:S01]  /*7840*/  BPT.TRAP 0x1 ;  /* 0x000000040000795c */ /* 0x000fe20000300000 */
.L_x_1350:
        /* <DEDUP_REMOVED lines=38> */
.L_x_1374:
[----:B------:R-:W-:Y:S05]  /*7ab0*/  @P0 BRA `(.L_x_1352) ;  /* 0x0000000000140947 */ /* 0x000fea0003800000 */
[----:B------:R-:W-:Y:S01]  /*7ac0*/  ISETP.NE.AND P1, PT, R6, RZ, PT ;  /* 0x000000ff0600720c */ /* 0x000fe20003f25270 */
[----:B------:R-:W-:-:S04]  /*7ad0*/  IMAD.MOV.U32 R5, RZ, RZ, 0x3100 ;  /* 0x00003100ff057424 */ /* 0x000fc800078e00ff */
[----:B------:R1:W-:Y:S08]  /*7ae0*/  SYNCS.ARRIVE.TRANS64 RZ, [R16+URZ+0x26810], R5 ;  /* 0x0268100510ff79a7 */ /* 0x0003f0000800003f */
[----:B------:R-:W-:Y:S05]  /*7af0*/  @!P1 BRA `(.L_x_1352) ;  /* 0x0000000000049947 */ /* 0x000fea0003800000 */
[----:B------:R-:W-:Y:S01]  /*7b00*/  BPT.TRAP 0x1 ;  /* 0x000000040000795c */ /* 0x000fe20000300000 */
.L_x_1352:
        /* <DEDUP_REMOVED lines=44> */
.L_x_1344:
[----:B------:R-:W3:Y:S02]  /*7dd0*/  LDL.LU R4, [R1+0x4] ;  /* 0x0000040001047983 */ /* 0x000ee40000300800 */
[----:B---3--:R-:W-:Y:S02]  /*7de0*/  ISETP.NE.AND P1, PT, R4, RZ, PT ;  /* 0x000000ff0400720c */ /* 0x008fe40003f25270 */
[----:B------:R1:W5:Y:S11]  /*7df0*/  LDL R4, [R1] ;  /* 0x0000000001047983 */ /* 0x0003760000100800 */
[----:B-1----:R-:W-:Y:S05]  /*7e00*/  @!P1 BRA `(.L_x_1343) ;  /* 0x0000000400809947 */ /* 0x002fea0003800000 */
[----:B------:R-:W-:-:S04]  /*7e10*/  SHF.L.U32 R13, R11, 0x1f, RZ ;  /* 0x0000001f0b0d7819 */ /* 0x000fc800000006ff */
[----:B------:R-:W1:Y:S02]  /*7e20*/  SYNCS.PHASECHK.TRANS64.TRYWAIT P1, [R16+URZ+0x26840], R13 ;  /* 0x0268400d100075a7 */ /* 0x000e64000802017f */
[----:B-1----:R-:W-:Y:S05]  /*7e30*/  @!P1 BRA `(.L_x_1354) ;  /* 0x0000000c00d49947 */ /* 0x002fea0003800000 */
.L_x_1375:
[----:B------:R-:W-:Y:S05]  /*7e40*/  @P0 BRA `(.L_x_1355) ;  /* 0x0000000000140947 */ /* 0x000fea0003800000 */
[----:B------:R-:W-:Y:S01]  /*7e50*/  ISETP.NE.AND P1, PT, R6, RZ, PT ;  /* 0x000000ff0600720c */ /* 0x000fe20003f25270 */
[----:B--2---:R-:W-:-:S04]  /*7e60*/  IMAD.MOV.U32 R5, RZ, RZ, 0x3100 ;  /* 0x00003100ff057424 */ /* 0x004fc800078e00ff */
[----:B------:R3:W-:Y:S08]  /*7e70*/  SYNCS.ARRIVE.TRANS64 RZ, [R16+URZ+0x26830], R5 ;  /* 0x0268300510ff79a7 */ /* 0x0007f0000800003f */
[----:B------:R-:W-:Y:S05]  /*7e80*/  @!P1 BRA `(.L_x_1355) ;  /* 0x0000000000049947 */ /* 0x000fea0003800000 */
[----:B------:R-:W-:Y:S01]  /*7e90*/  BPT.TRAP 0x1 ;  /* 0x000000040000795c */ /* 0x000fe20000300000 */
.L_x_1355:
        /* <DEDUP_REMOVED lines=40> */
.L_x_1376:
[----:B------:R-:W-:Y:S05]  /*8120*/  @P0 BRA `(.L_x_1357) ;  /* 0x0000000000140947 */ /* 0x000fea0003800000 */
[----:B------:R-:W-:Y:S01]  /*8130*/  ISETP.NE.AND P0, PT, R6, RZ, PT ;  /* 0x000000ff0600720c */ /* 0x000fe20003f05270 */
[----:B------:R-:W-:-:S04]  /*8140*/  IMAD.MOV.U32 R5, RZ, RZ, 0x3100 ;  /* 0x00003100ff057424 */ /* 0x000fc800078e00ff */
[----:B------:R3:W-:Y:S08]  /*8150*/  SYNCS.ARRIVE.TRANS64 RZ, [R16+URZ+0x26818], R5 ;  /* 0x0268180510ff79a7 */ /* 0x0007f0000800003f */
[----:B------:R-:W-:Y:S05]  /*8160*/  @!P0 BRA `(.L_x_1357) ;  /* 0x0000000000048947 */ /* 0x000fea0003800000 */
[----:B------:R-:W-:Y:S01]  /*8170*/  BPT.TRAP 0x1 ;  /* 0x000000040000795c */ /* 0x000fe20000300000 */
.L_x_1357:
        /* <DEDUP_REMOVED lines=41> */
.L_x_1343:
[----:B------:R-:W3:Y:S01]  /*8410*/  S2R R0, SR_TID.X ;  /* 0x0000000000007919 */ /* 0x000ee20000002100 */
[----:B------:R-:W-:Y:S01]  /*8420*/  IMAD R3, R19, 0x8, R16 ;  /* 0x0000000813037824 */ /* 0x000fe200078e0210 */
[----:B---3--:R-:W-:Y:S02]  /*8430*/  LOP3.LUT R2, R0, 0x7f, RZ, 0xc0, !PT ;  /* 0x0000007f00027812 */ /* 0x008fe400078ec0ff */
[----:B------:R-:W-:Y:S02]  /*8440*/  SHF.L.U32 R0, R11, 0x1f, RZ ;  /* 0x0000001f0b007819 */ /* 0x000fe400000006ff */
[----:B------:R-:W-:Y:S02]  /*8450*/  ISETP.NE.AND P1, PT, R2, RZ, PT ;  /* 0x000000ff0200720c */ /* 0x000fe40003f25270 */
[----:B------:R-:W3:Y:S02]  /*8460*/  SYNCS.PHASECHK.TRANS64.TRYWAIT P0, [R3+URZ+0x26840], R0 ;  /* 0x02684000030075a7 */ /* 0x000ee4000800017f */
[----:B---3--:R-:W-:Y:S09]  /*8470*/  @!P0 BRA `(.L_x_1358) ;  /* 0x00000008006c8947 */ /* 0x008ff20003800000 */
.L_x_1377:
[----:B------:R-:W-:Y:S05]  /*8480*/  @P1 BRA `(.L_x_1359) ;  /* 0x0000000000181947 */ /* 0x000fea0003800000 */
[----:B------:R-:W1:Y:S01]  /*8490*/  S2R R2, SR_TID.X ;  /* 0x0000000000027919 */ /* 0x000e620000002100 */
[----:B---3--:R-:W-:-:S04]  /*84a0*/  IMAD.MOV.U32 R0, RZ, RZ, 0x3100 ;  /* 0x00003100ff007424 */ /* 0x008fc800078e00ff */
[----:B------:R3:W-:Y:S01]  /*84b0*/  SYNCS.ARRIVE.TRANS64 RZ, [R3+URZ+0x26830], R0 ;  /* 0x0268300003ff79a7 */ /* 0x0007e2000800003f */
[----:B-1----:R-:W-:-:S13]  /*84c0*/  LOP3.LUT P0, RZ, R2, 0x1f, RZ, 0xc0, !PT ;  /* 0x0000001f02ff7812 */ /* 0x002fda000780c0ff */
[----:B---3--:R-:W-:Y:S05]  /*84d0*/  @!P0 BRA `(.L_x_1359) ;  /* 0x0000000000048947 */ /* 0x008fea0003800000 */
[----:B------:R-:W-:Y:S01]  /*84e0*/  BPT.TRAP 0x1 ;  /* 0x000000040000795c */ /* 0x000fe20000300000 */
.L_x_1359:
        /* <DEDUP_REMOVED lines=47> */
.L_x_1340:
[----:B------:R-:W-:Y:S05]  /*87e0*/  BSYNC B0 ;  /* 0x0000000000007941 */ /* 0x000fea0003800000 */
.L_x_1338:
[----:B------:R-:W-:-:S03]  /*87f0*/  UMOV UR7, 0xffffffff ;  /* 0xffffffff00077882 */ /* 0x000fc60000000000 */
[----:B------:R-:W-:Y:S05]  /*8800*/  BRA.DIV UR7, `(.L_x_1360) ;  /* 0x00000006079c7947 */ /* 0x000fea000b800000 */
[----:B------:R-:W-:-:S13]  /*8810*/  ELECT P6, URZ, PT ;  /* 0x00000000003f782f */ /* 0x000fda00038c0000 */
.L_x_1380:
[----:B------:R-:W-:Y:S05]  /*8820*/  @!P6 BRA `(.L_x_1289) ;  /* 0x000000000084e947 */ /* 0x000fea0003800000 */
[----:B------:R-:W-:-:S06]  /*8830*/  ULOP3.LUT UR7, UR38, 0x2, URZ, 0xfc, !UPT ;  /* 0x0000000226077892 */ /* 0x000fcc000f8efc3f */
[----:B------:R-:W-:-:S05]  /*8840*/  IMAD.U32 R2, RZ, RZ, UR7 ;  /* 0x00000007ff027e24 */ /* 0x000fca000f8e00ff */
[----:B------:R-:W-:-:S13]  /*8850*/  ISETP.NE.AND P2, PT, R2, 0x3, PT ;  /* 0x000000030200780c */ /* 0x000fda0003f45270 */
[----:B------:R-:W-:Y:S05]  /*8860*/  @!P2 BRA `(.L_x_1361) ;  /* 0x000000000004a947 */ /* 0x000fea0003800000 */
[----:B------:R-:W-:Y:S01]  /*8870*/  BPT.TRAP 0x1 ;  /* 0x000000040000795c */ /* 0x000fe20000300000 */
.L_x_1361:
        /* <DEDUP_REMOVED lines=15> */
.L_x_1381:
[----:B------:R-:W2:Y:S02]  /*8970*/  SYNCS.PHASECHK.TRANS64.TRYWAIT P0, [R3+URZ], R2 ;  /* 0x00000002030075a7 */ /* 0x000ea4000800017f */
[----:B--2---:R-:W-:Y:S05]  /*8980*/  @!P0 BRA `(.L_x_1363) ;  /* 0x0000000400708947 */ /* 0x004fea0003800000 */
.L_x_1382:
[----:B------:R-:W-:Y:S05]  /*8990*/  @!P2 BRA `(.L_x_1364) ;  /* 0x000000000004a947 */ /* 0x000fea0003800000 */
[----:B------:R-:W-:Y:S01]  /*89a0*/  BPT.TRAP 0x1 ;  /* 0x000000040000795c */ /* 0x000fe20000300000 */
.L_x_1364:
[----:B--2---:R-:W-:-:S04]  /*89b0*/  VIADD R3, R7, 0x26840 ;  /* 0x0002684007037836 */ /* 0x004fc80000000000 */
[----:B------:R-:W-:-:S04]  /*89c0*/  IMAD R0, R0, 0x8, R3 ;  /* 0x0000000800007824 */ /* 0x000fc800078e0203 */
[----:B------:R-:W2:Y:S02]  /*89d0*/  SYNCS.PHASECHK.TRANS64.TRYWAIT P0, [R0+URZ], R5 ;  /* 0x00000005000075a7 */ /* 0x000ea4000800017f */
[----:B--2---:R-:W-:Y:S05]  /*89e0*/  @!P0 BRA `(.L_x_1365) ;  /* 0x00000004006c8947 */ /* 0x004fea0003800000 */
.L_x_1383:
[----:B------:R-:W-:-:S07]  /*89f0*/  IMAD R3, R4, 0x8, R3 ;  /* 0x0000000804037824 */ /* 0x000fce00078e0203 */
.L_x_1366:
[----:B---3--:R3:W4:Y:S02]  /*8a00*/  SYNCS.PHASECHK.TRANS64.TRYWAIT P0, [R3+URZ], R2 ;  /* 0x00000002030075a7 */ /* 0x008724000800017f */
[----:B----4-:R-:W-:Y:S05]  /*8a10*/  @!P0 NANOSLEEP.SYNCS 0x989680 ;  /* 0x009896800000895d */ /* 0x010fea0003900000 */
[----:B------:R-:W4:Y:S02]  /*8a20*/  @!P0 SYNCS.PHASECHK.TRANS64 P0, [R3+URZ], R2 ;  /* 0x00000002030085a7 */ /* 0x000f24000800007f */
[----:B----4-:R-:W-:Y:S05]  /*8a30*/  @!P0 BRA `(.L_x_1366) ;  /* 0xfffffffc00f08947 */ /* 0x010fea000383ffff */
.L_x_1289:
[----:B------:R-:W-:Y:S05]  /*8a40*/  BSYNC B6 ;  /* 0x0000000000067941 */ /* 0x000fea0003800000 */
.L_x_1286:
[----:B------:R-:W-:Y:S05]  /*8a50*/  EXIT ;  /* 0x000000000000794d */ /* 0x000fea0003800000 */
.L_x_1296:
[----:B------:R-:W-:Y:S02]  /*8a60*/  IMAD.MOV.U32 R13, RZ, RZ, R17 ;  /* 0x000000ffff0d7224 */ /* 0x000fe400078e0011 */
[----:B------:R-:W-:Y:S02]  /*8a70*/  IMAD.MOV.U32 R12, RZ, RZ, RZ ;  /* 0x000000ffff0c7224 */ /* 0x000fe400078e00ff */
[----:B------:R-:W-:Y:S02]  /*8a80*/  IMAD.MOV.U32 R11, RZ, RZ, 0x1f ;  /* 0x0000001fff0b7424 */ /* 0x000fe400078e00ff */
[----:B------:R-:W-:-:S07]  /*8a90*/  IMAD.MOV.U32 R15, RZ, RZ, -0x1 ;  /* 0xffffffffff0f7424 */ /* 0x000fce00078e00ff */
[----:B------:R-:W-:Y:S05]  /*8aa0*/  WARPSYNC.COLLECTIVE R15, `(.L_x_1367) ;  /* 0x000000000f087348 */ /* 0x000fea0003c00000 */
[----:B------:R1:W2:Y:S02]  /*8ab0*/  SHFL.IDX P6, R14, R13, R12, R11 ;  /* 0x0000000c0d0e7389 */ /* 0x0002a400000c000b */
[----:B-12---:R-:W-:Y:S01]  /*8ac0*/  ENDCOLLECTIVE ;  /* 0x000000000000791b */ /* 0x006fe20003800000 */
.L_x_1367:
[----:B------:R-:W-:Y:S05]  /*8ad0*/  BRA `(.L_x_1368) ;  /* 0xffffff8400607947 */ /* 0x000fea000383ffff */
.L_x_1298:
[----:B--2---:R2:W3:Y:S02]  /*8ae0*/  SYNCS.PHASECHK.TRANS64.TRYWAIT P0, [R237+URZ+0x26800], R4 ;  /* 0x02680004ed0075a7 */ /* 0x0044e4000800017f */
[----:B---3--:R-:W-:Y:S05]  /*8af0*/  @!P0 NANOSLEEP.SYNCS 0x989680 ;  /* 0x009896800000895d */ /* 0x008fea0003900000 */
[----:B------:R-:W3:Y:S02]  /*8b00*/  @!P0 SYNCS.PHASECHK.TRANS64 P0, [R237+URZ+0x26800], R4 ;  /* 0x02680004ed0085a7 */ /* 0x000ee4000800007f */
[----:B---3--:R-:W-:Y:S05]  /*8b10*/  @!P0 BRA `(.L_x_1298) ;  /* 0xfffffffc00f08947 */ /* 0x008fea000383ffff */
[----:B------:R-:W-:Y:S05]  /*8b20*/  BRA `(.L_x_1297) ;  /* 0xffffff8400887947 */ /* 0x000fea000383ffff */
.L_x_1303:
[----:B--2---:R-:W-:-:S04]  /*8b30*/  IMAD.U32 R5, RZ, RZ, UR6 ;  /* 0x00000006ff057e24 */ /* 0x004fc8000f8e00ff */
[----:B------:R2:W3:Y:S03]  /*8b40*/  SYNCS.PHASECHK.TRANS64.TRYWAIT P0, [R5+URZ+0x26810], R120 ;  /* 0x02681078050075a7 */ /* 0x0004e6000800017f */
[----:B---3--:R-:W-:Y:S05]  /*8b50*/  @!P0 NANOSLEEP.SYNCS 0x989680 ;  /* 0x009896800000895d */ /* 0x008fea0003900000 */
[----:B------:R-:W3:Y:S02]  /*8b60*/  @!P0 SYNCS.PHASECHK.TRANS64 P0, [R5+URZ+0x26810], R120 ;  /* 0x02681078050085a7 */ /* 0x000ee4000800007f */
[----:B---3--:R-:W-:Y:S05]  /*8b70*/  @!P0 BRA `(.L_x_1303) ;  /* 0xfffffffc00ec8947 */ /* 0x008fea000383ffff */
[----:B------:R-:W-:Y:S05]  /*8b80*/  BRA `(.L_x_1302) ;  /* 0xffffff8c00f07947 */ /* 0x000fea000383ffff */
.L_x_1307:
[----:B------:R-:W-:-:S04]  /*8b90*/  IMAD.U32 R121, RZ, RZ, UR6 ;  /* 0x00000006ff797e24 */ /* 0x000fc8000f8e00ff */
[----:B------:R1:W1:Y:S03]  /*8ba0*/  SYNCS.PHASECHK.TRANS64.TRYWAIT P0, [R121+URZ+0x26830], R120 ;  /* 0x02683078790075a7 */ /* 0x000266000800017f */
[----:B-1----:R-:W-:Y:S05]  /*8bb0*/  @!P0 NANOSLEEP.SYNCS 0x989680 ;  /* 0x009896800000895d */ /* 0x002fea0003900000 */
[----:B------:R-:W1:Y:S02]  /*8bc0*/  @!P0 SYNCS.PHASECHK.TRANS64 P0, [R121+URZ+0x26830], R120 ;  /* 0x02683078790085a7 */ /* 0x000e64000800007f */
[----:B-1----:R-:W-:Y:S05]  /*8bd0*/  @!P0 BRA `(.L_x_1307) ;  /* 0xfffffffc00ec8947 */ /* 0x002fea000383ffff */
[----:B------:R-:W-:Y:S05]  /*8be0*/  BRA `(.L_x_1306) ;  /* 0xffffff9400b47947 */ /* 0x000fea000383ffff */
.L_x_1341:
[----:B-1----:R1:W2:Y:S02]  /*8bf0*/  SYNCS.PHASECHK.TRANS64.TRYWAIT P0, [R16+URZ+0x26820], R3 ;  /* 0x02682003100075a7 */ /* 0x0022a4000800017f */
[----:B--2---:R-:W-:Y:S05]  /*8c00*/  @!P0 NANOSLEEP.SYNCS 0x989680 ;  /* 0x009896800000895d */ /* 0x004fea0003900000 */
[----:B------:R-:W2:Y:S02]  /*8c10*/  @!P0 SYNCS.PHASECHK.TRANS64 P0, [R16+URZ+0x26820], R3 ;  /* 0x02682003100085a7 */ /* 0x000ea4000800007f */
[----:B--2---:R-:W-:Y:S05]  /*8c20*/  @!P0 BRA `(.L_x_1341) ;  /* 0xfffffffc00f08947 */ /* 0x004fea000383ffff */
[----:B------:R-:W-:Y:S05]  /*8c30*/  BRA `(.L_x_1369) ;  /* 0xffffffdc00207947 */ /* 0x000fea000383ffff */
.L_x_1345:
[----:B-1----:R1:W3:Y:S02]  /*8c40*/  SYNCS.PHASECHK.TRANS64.TRYWAIT P1, [R16+URZ+0x26840], R21 ;  /* 0x02684015100075a7 */ /* 0x0022e4000802017f */
[----:B---3--:R-:W-:Y:S05]  /*8c50*/  @!P1 NANOSLEEP.SYNCS 0x989680 ;  /* 0x009896800000995d */ /* 0x008fea0003900000 */
[----:B------:R-:W3:Y:S02]  /*8c60*/  @!P1 SYNCS.PHASECHK.TRANS64 P1, [R16+URZ+0x26840], R21 ;  /* 0x02684015100095a7 */ /* 0x000ee4000802007f */
[----:B---3--:R-:W-:Y:S05]  /*8c70*/  @!P1 BRA `(.L_x_1345) ;  /* 0xfffffffc00f09947 */ /* 0x008fea000383ffff */
[----:B------:R-:W-:Y:S05]  /*8c80*/  BRA `(.L_x_1370) ;  /* 0xffffffe400507947 */ /* 0x000fea000383ffff */
.L_x_1347:
[----:B--2---:R2:W3:Y:S02]  /*8c90*/  SYNCS.PHASECHK.TRANS64.TRYWAIT P1, [R16+URZ+0x26828], R21 ;  /* 0x02682815100075a7 */ /* 0x0044e4000802017f */
[----:B---3--:R-:W-:Y:S05]  /*8ca0*/  @!P1 NANOSLEEP.SYNCS 0x989680 ;  /* 0x009896800000995d */ /* 0x008fea0003900000 */
[----:B------:R-:W3:Y:S02]  /*8cb0*/  @!P1 SYNCS.PHASECHK.TRANS64 P1, [R16+URZ+0x26828], R21 ;  /* 0x02682815100095a7 */ /* 0x000ee4000802007f */
[----:B---3--:R-:W-:Y:S05]  /*8cc0*/  @!P1 BRA `(.L_x_1347) ;  /* 0xfffffffc00f09947 */ /* 0x008fea000383ffff */
[----:B------:R-:W-:Y:S05]  /*8cd0*/  BRA `(.L_x_1371) ;  /* 0xffffffe800007947 */ /* 0x000fea000383ffff */
.L_x_1349:
[----:B---3--:R3:W4:Y:S02]  /*8ce0*/  SYNCS.PHASECHK.TRANS64.TRYWAIT P1, [R16+URZ+0x26848], R21 ;  /* 0x02684815100075a7 */ /* 0x008724000802017f */
[----:B----4-:R-:W-:Y:S05]  /*8cf0*/  @!P1 NANOSLEEP.SYNCS 0x989680 ;  /* 0x009896800000995d */ /* 0x010fea0003900000 */
[----:B------:R-:W4:Y:S02]  /*8d00*/  @!P1 SYNCS.PHASECHK.TRANS64 P1, [R16+URZ+0x26848], R21 ;  /* 0x02684815100095a7 */ /* 0x000f24000802007f */
[----:B----4-:R-:W-:Y:S05]  /*8d10*/  @!P1 BRA `(.L_x_1349) ;  /* 0xfffffffc00f09947 */ /* 0x010fea000383ffff */
[----:B------:R-:W-:Y:S05]  /*8d20*/  BRA `(.L_x_1372) ;  /* 0xffffffe800b07947 */ /* 0x000fea000383ffff */
.L_x_1351:
[----:B------:R-:W-:-:S07]  /*8d30*/  SHF.L.U32 R5, R11, 0x1f, RZ ;  /* 0x0000001f0b057819 */ /* 0x000fce00000006ff */
.L_x_1373:
[----:B------:R1:W1:Y:S02]  /*8d40*/  SYNCS.PHASECHK.TRANS64.TRYWAIT P1, [R16+URZ+0x26820], R5 ;  /* 0x02682005100075a7 */ /* 0x000264000802017f */
[----:B-1----:R-:W-:Y:S05]  /*8d50*/  @!P1 NANOSLEEP.SYNCS 0x989680 ;  /* 0x009896800000995d */ /* 0x002fea0003900000 */
[----:B------:R-:W1:Y:S02]  /*8d60*/  @!P1 SYNCS.PHASECHK.TRANS64 P1, [R16+URZ+0x26820], R5 ;  /* 0x02682005100095a7 */ /* 0x000e64000802007f */
[----:B-1----:R-:W-:Y:S05]  /*8d70*/  @!P1 BRA `(.L_x_1373) ;  /* 0xfffffffc00f09947 */ /* 0x002fea000383ffff */
[----:B------:R-:W-:Y:S05]  /*8d80*/  BRA `(.L_x_1374) ;  /* 0xffffffec00487947 */ /* 0x000fea000383ffff */
.L_x_1354:
[----:B-1----:R1:W3:Y:S02]  /*8d90*/  SYNCS.PHASECHK.TRANS64.TRYWAIT P1, [R16+URZ+0x26840], R13 ;  /* 0x0268400d100075a7 */ /* 0x0022e4000802017f */
[----:B---3--:R-:W-:Y:S05]  /*8da0*/  @!P1 NANOSLEEP.SYNCS 0x989680 ;  /* 0x009896800000995d */ /* 0x008fea0003900000 */
[----:B------:R-:W3:Y:S02]  /*8db0*/  @!P1 SYNCS.PHASECHK.TRANS64 P1, [R16+URZ+0x26840], R13 ;  /* 0x0268400d100095a7 */ /* 0x000ee4000802007f */
[----:B---3--:R-:W-:Y:S05]  /*8dc0*/  @!P1 BRA `(.L_x_1354) ;  /* 0xfffffffc00f09947 */ /* 0x008fea000383ffff */
[----:B------:R-:W-:Y:S05]  /*8dd0*/  BRA `(.L_x_1375) ;  /* 0xfffffff000187947 */ /* 0x000fea000383ffff */
.L_x_1356:
[----:B--2---:R2:W3:Y:S02]  /*8de0*/  SYNCS.PHASECHK.TRANS64.TRYWAIT P1, [R16+URZ+0x26828], R13 ;  /* 0x0268280d100075a7 */ /* 0x0044e4000802017f */
[----:B---3--:R-:W-:Y:S05]  /*8df0*/  @!P1 NANOSLEEP.SYNCS 0x989680 ;  /* 0x009896800000995d */ /* 0x008fea0003900000 */
[----:B------:R-:W3:Y:S02]  /*8e00*/  @!P1 SYNCS.PHASECHK.TRANS64 P1, [R16+URZ+0x26828], R13 ;  /* 0x0268280d100095a7 */ /* 0x000ee4000802007f */
[----:B---3--:R-:W-:Y:S05]  /*8e10*/  @!P1 BRA `(.L_x_1356) ;  /* 0xfffffffc00f09947 */ /* 0x008fea000383ffff */
[----:B------:R-:W-:Y:S05]  /*8e20*/  BRA `(.L_x_1376) ;  /* 0xfffffff000bc7947 */ /* 0x000fea000383ffff */
.L_x_1358:
[----:B---3--:R3:W1:Y:S02]  /*8e30*/  SYNCS.PHASECHK.TRANS64.TRYWAIT P0, [R3+URZ+0x26840], R0 ;  /* 0x02684000030075a7 */ /* 0x008664000800017f */
[----:B-1----:R-:W-:Y:S05]  /*8e40*/  @!P0 NANOSLEEP.SYNCS 0x989680 ;  /* 0x009896800000895d */ /* 0x002fea0003900000 */
[----:B------:R-:W1:Y:S02]  /*8e50*/  @!P0 SYNCS.PHASECHK.TRANS64 P0, [R3+URZ+0x26840], R0 ;  /* 0x02684000030085a7 */ /* 0x000e64000800007f */
[----:B-1----:R-:W-:Y:S05]  /*8e60*/  @!P0 BRA `(.L_x_1358) ;  /* 0xfffffffc00f08947 */ /* 0x002fea000383ffff */
[----:B------:R-:W-:Y:S05]  /*8e70*/  BRA `(.L_x_1377) ;  /* 0xfffffff400807947 */ /* 0x000fea000383ffff */
.L_x_1360:
[----:B------:R-:W-:Y:S01]  /*8e80*/  BSSY B0, `(.L_x_1378) ;  /* 0x0000006000007945 */ /* 0x000fe20003800000 */
[----:B------:R-:W-:-:S07]  /*8e90*/  IMAD.MOV.U32 R15, RZ, RZ, -0x1 ;  /* 0xffffffffff0f7424 */ /* 0x000fce00078e00ff */
[----:B------:R-:W-:Y:S05]  /*8ea0*/  WARPSYNC.COLLECTIVE R15, `(.L_x_1379) ;  /* 0x000000000f0c7348 */ /* 0x000fea0003c00000 */
[----:B------:R-:W-:Y:S02]  /*8eb0*/  ELECT P6, UR62, PT ;  /* 0x00000000003e782f */ /* 0x000fe400038c0000 */
[----:B------:R-:W-:Y:S01]  /*8ec0*/  MOV R14, UR62 ;  /* 0x0000003e000e7c02 */ /* 0x000fe20008000f00 */
[----:B------:R-:W-:Y:S10]  /*8ed0*/  ENDCOLLECTIVE ;  /* 0x000000000000791b */ /* 0x000ff40003800000 */
.L_x_1379:
[----:B------:R-:W-:Y:S05]  /*8ee0*/  BSYNC B0 ;  /* 0x0000000000007941 */ /* 0x000fea0003800000 */
.L_x_1378:
[----:B------:R-:W-:Y:S05]  /*8ef0*/  BRA `(.L_x_1380) ;  /* 0xfffffff800487947 */ /* 0x000fea000383ffff */
.L_x_1362:
[----:B-1----:R1:W2:Y:S02]  /*8f00*/  SYNCS.PHASECHK.TRANS64.TRYWAIT P0, [R6+URZ], R5 ;  /* 0x00000005060075a7 */ /* 0x0022a4000800017f */
[----:B--2---:R-:W-:Y:S05]  /*8f10*/  @!P0 NANOSLEEP.SYNCS 0x989680 ;  /* 0x009896800000895d */ /* 0x004fea0003900000 */
[----:B------:R-:W2:Y:S02]  /*8f20*/  @!P0 SYNCS.PHASECHK.TRANS64 P0, [R6+URZ], R5 ;  /* 0x00000005060085a7 */ /* 0x000ea4000800007f */
[----:B--2---:R-:W-:Y:S05]  /*8f30*/  @!P0 BRA `(.L_x_1362) ;  /* 0xfffffffc00f08947 */ /* 0x004fea000383ffff */
[----:B------:R-:W-:Y:S05]  /*8f40*/  BRA `(.L_x_1381) ;  /* 0xfffffff800887947 */ /* 0x000fea000383ffff */
.L_x_1363:
[----:B--2---:R2:W3:Y:S02]  /*8f50*/  SYNCS.PHASECHK.TRANS64.TRYWAIT P0, [R3+URZ], R2 ;  /* 0x00000002030075a7 */ /* 0x0044e4000800017f */
[----:B---3--:R-:W-:Y:S05]  /*8f60*/  @!P0 NANOSLEEP.SYNCS 0x989680 ;  /* 0x009896800000895d */ /* 0x008fea0003900000 */
[----:B------:R-:W3:Y:S02]  /*8f70*/  @!P0 SYNCS.PHASECHK.TRANS64 P0, [R3+URZ], R2 ;  /* 0x00000002030085a7 */ /* 0x000ee4000800007f */
[----:B---3--:R-:W-:Y:S05]  /*8f80*/  @!P0 BRA `(.L_x_1363) ;  /* 0xfffffffc00f08947 */ /* 0x008fea000383ffff */
[----:B------:R-:W-:Y:S05]  /*8f90*/  BRA `(.L_x_1382) ;  /* 0xfffffff8007c7947 */ /* 0x000fea000383ffff */
.L_x_1365:
[----:B--2---:R2:W3:Y:S02]  /*8fa0*/  SYNCS.PHASECHK.TRANS64.TRYWAIT P0, [R0+URZ], R5 ;  /* 0x00000005000075a7 */ /* 0x0044e4000800017f */
[----:B---3--:R-:W-:Y:S05]  /*8fb0*/  @!P0 NANOSLEEP.SYNCS 0x989680 ;  /* 0x009896800000895d */ /* 0x008fea0003900000 */
[----:B------:R-:W3:Y:S02]  /*8fc0*/  @!P0 SYNCS.PHASECHK.TRANS64 P0, [R0+URZ], R5 ;  /* 0x00000005000085a7 */ /* 0x000ee4000800007f */
[----:B---3--:R-:W-:Y:S05]  /*8fd0*/  @!P0 BRA `(.L_x_1365) ;  /* 0xfffffffc00f08947 */ /* 0x008fea000383ffff */
[----:B------:R-:W-:Y:S05]  /*8fe0*/  BRA `(.L_x_1383) ;  /* 0xfffffff800807947 */ /* 0x000fea000383ffff */
.L_x_1384:
        /* <DEDUP_REMOVED lines=9> */
.L_x_6561:


//--------------------- .text._ZN7cutlass13device_kernelIN5flash11enable_sm90INS1_16FlashAttnBwdSm90INS1_25CollectiveMainloopBwdSm90ILi2ELi2ELi2EN4cute5tupleIJNS5_1CILi1EEES8_S8_EEENS6_IJNS7_ILi64EEENS7_ILi128EEENS7_ILi96EEEEEENS_10bfloat16_tEfNS_4arch4Sm90ELb0ELb1ELb1ELb0ELb1ELb1ELb0ELb0ELi2ELi1ELi2ELi1ELb1EEENS1_24CollectiveEpilogueBwdGQAISD_fSG_Li256ELb0ELb1EEENS1_19SingleTileSchedulerILb0ELb0ELb0ELi128EEEEEEEEEvNT_6ParamsE --------------------------
	.section	.text._ZN7cutlass13device_kernelIN5flash11enable_sm90INS1_16FlashAttnBwdSm90INS1_25CollectiveMainloopBwdSm90ILi2ELi2ELi2EN4cute5tupleIJNS5_1CILi1EEES8_S8_EEENS6_IJNS7_ILi64EEENS7_ILi128EEENS7_ILi96EEEEEENS_10bfloat16_tEfNS_4arch4Sm90ELb0ELb1ELb1ELb0ELb1ELb1ELb0ELb0ELi2ELi1ELi2ELi1ELb1EEENS1_24CollectiveEpilogueBwdGQAISD_fSG_Li256ELb0ELb1EEENS1_19SingleTileSchedulerILb0ELb0ELb0ELi128EEEEEEEEEvNT_6ParamsE,"ax",@progbits
	.align	128
.text._ZN7cutlass13device_kernelIN5flash11enable_sm90INS1_16FlashAttnBwdSm90INS1_25CollectiveMainloopBwdSm90ILi2ELi2ELi2EN4cute5tupleIJNS5_1CILi1EEES8_S8_EEENS6_IJNS7_ILi64EEENS7_ILi128EEENS7_ILi96EEEEEENS_10bfloat16_tEfNS_4arch4Sm90ELb0ELb1ELb1ELb0ELb1ELb1ELb0ELb0ELi2ELi1ELi2ELi1ELb1EEENS1_24CollectiveEpilogueBwdGQAISD_fSG_Li256ELb0ELb1EEENS1_19SingleTileSchedulerILb0ELb0ELb0ELi128EEEEEEEEEvNT_6ParamsE:
        .type           _ZN7cutlass13device_kernelIN5flash11enable_sm90INS1_16FlashAttnBwdSm90INS1_25CollectiveMainloopBwdSm90ILi2ELi2ELi2EN4cute5tupleIJNS5_1CILi1EEES8_S8_EEENS6_IJNS7_ILi64EEENS7_ILi128EEENS7_ILi96EEEEEENS_10bfloat16_tEfNS_4arch4Sm90ELb0ELb1ELb1ELb0ELb1ELb1ELb0ELb0ELi2ELi1ELi2ELi1ELb1EEENS1_24CollectiveEpilogueBwdGQAISD_fSG_Li256ELb0ELb1EEENS1_19SingleTileSchedulerILb0ELb0ELb0ELi128EEEEEEEEEvNT_6ParamsE,@function
        .size           _ZN7cutlass13device_kernelIN5flash11enable_sm90INS1_16FlashAttnBwdSm90INS1_25CollectiveMainloopBwdSm90ILi2ELi2ELi2EN4cute5tupleIJNS5_1CILi1EEES8_S8_EEENS6_IJNS7_ILi64EEENS7_ILi128EEENS7_ILi96EEEEEENS_10bfloat16_tEfNS_4arch4Sm90ELb0ELb1ELb1ELb0ELb1ELb1ELb0ELb0ELi2ELi1ELi2ELi1ELb1EEENS1_24CollectiveEpilogueBwdGQAISD_fSG_Li256ELb0ELb1EEENS1_19SingleTileSchedulerILb0ELb0ELb0ELi128EEEEEEEEEvNT_6ParamsE,(.L_x_6562 - _ZN7cutlass13device_kernelIN5flash11enable_sm90INS1_16FlashAttnBwdSm90INS1_25CollectiveMainloopBwdSm90ILi2ELi2ELi2EN4cute5tupleIJNS5_1CILi1EEES8_S8_EEENS6_IJNS7_ILi64EEENS7_ILi128EEENS7_ILi96EEEEEENS_10bfloat16_tEfNS_4arch4Sm90ELb0ELb1ELb1ELb0ELb1ELb1ELb0ELb0ELi2ELi1ELi2ELi1ELb1EEENS1_24CollectiveEpilogueBwdGQAISD_fSG_Li256ELb0ELb1EEENS1_19SingleTileSchedulerILb0ELb0ELb0ELi128EEEEEEEEEvNT_6ParamsE)
        .other          _ZN7cutlass13device_kernelIN5flash11enable_sm90INS1_16FlashAttnBwdSm90INS1_25CollectiveMainloopBwdSm90ILi2ELi2ELi2EN4cute5tupleIJNS5_1CILi1EEES8_S8_EEENS6_IJNS7_ILi64EEENS7_ILi128EEENS7_ILi96EEEEEENS_10bfloat16_tEfNS_4arch4Sm90ELb0ELb1ELb1ELb0ELb1ELb1ELb0ELb0ELi2ELi1ELi2ELi1ELb1EEENS1_24CollectiveEpilogueBwdGQAISD_fSG_Li256ELb0ELb1EEENS1_19SingleTileSchedulerILb0ELb0ELb0ELi128EEEEEEEEEvNT_6ParamsE,@"STO_CUDA_ENTRY STV_DEFAULT"
_ZN7cutlass13device_kernelIN5flash11enable_sm90INS1_16FlashAttnBwdSm90INS1_25CollectiveMainloopBwdSm90ILi2ELi2ELi2EN4cute5tupleIJNS5_1CILi1EEES8_S8_EEENS6_IJNS7_ILi64EEENS7_ILi128EEENS7_ILi96EEEEEENS_10bfloat16_tEfNS_4arch4Sm90ELb0ELb1ELb1ELb0ELb1ELb1ELb0ELb0ELi2ELi1ELi2ELi1ELb1EEENS1_24CollectiveEpilogueBwdGQAISD_fSG_Li256ELb0ELb1EEENS1_19SingleTileSchedulerILb0ELb0ELb0ELi128EEEEEEEEEvNT_6ParamsE:
        /* <DEDUP_REMOVED lines=24> */
.L_x_1386:
[----:B------:R-:W-:Y:S05]  /*0180*/  BSYNC B0 ;  /* 0x0000000000007941 */ /* 0x000fea0003800000 */
.L_x_1385:
        /* <DEDUP_REMOVED lines=37> */
.L_x_1387:
        /* <DEDUP_REMOVED lines=22> */
.L_x_1388:
[----:B------:R-:W-:Y:S01]  /*0540*/  PLOP3.LUT P0, PT, PT, PT, UP0, 0x80, 0x0 ;  /* 0x000000000000781c */ /* 0x000fe20003f0f008 */
[----:B------:R-:W-:Y:S01]  /*0550*/  NOP ;  /* 0x0000000000007918 */ /* 0x000fe20000000000 */
[----:B------:R-:W-:Y:S01]  /*0560*/  ULDC.64 UR46, c[0x0][0x208] ;  /* 0x00008200002e7ab9 */ /* 0x000fe20000000a00 */
[----:B------:R-:W-:Y:S01]  /*0570*/  BSSY B6, `(.L_x_1389) ;  /* 0x000098a000067945 */ /* 0x000fe20003800000 */
[----:B-12-4-:R-:W-:Y:S09]  /*0580*/  BAR.SYNC.DEFER_BLOCKING 0x0 ;  /* 0x0000000000007b1d */ /* 0x016ff20000010000 */
[----:B------:R-:W-:Y:S05]  /*0590*/  @!P0 BRA `(.L_x_1390) ;  /* 0x0000005400908947 */ /* 0x000fea0003800000 */
.L_x_1391:
        /* <DEDUP_REMOVED lines=13> */
[----:B-1----:R-:W-:Y:S05]  /*0670*/  @!P0 BRA `(.L_x_1392) ;  /* 0x0000009400e48947 */ /* 0x002fea0003800000 */
        /* <DEDUP_REMOVED lines=73> */
.L_x_1393:
        /* <DEDUP_REMOVED lines=28> */
.L_x_1396:
        /* <DEDUP_REMOVED lines=15> */
.L_x_1395:
        /* <DEDUP_REMOVED lines=22> */
.L_x_1398:
        /* <DEDUP_REMOVED lines=15> */
.L_x_1397:
[----:B------:R-:W-:Y:S01]  /*1010*/  SHF.R.S32.HI R19, RZ, 0x1f, R18 ;  /* 0x0000001fff137819 */ /* 0x000fe20000011412 */
[----:B------:R-:W-:-:S03]  /*1020*/  UMOV UR4, 0xffffffff ;  /* 0xffffffff00047882 */ /* 0x000fc60000000000 */
[----:B------:R-:W-:-:S04]  /*1030*/  LEA.HI R0, R19, R18, RZ, 0x7 ;  /* 0x0000001213007211 */ /* 0x000fc800078f38ff */
[----:B------:R-:W-:Y:S01]  /*1040*/  SHF.R.S32.HI R17, RZ, 0x7, R0 ;  /* 0x00000007ff117819 */ /* 0x000fe20000011400 */
[----:B------:R-:W-:Y:S06]  /*1050*/  BRA.DIV UR4, `(.L_x_1399) ;  /* 0x0000008e04747947 */ /* 0x000fec000b800000 */
[----:B------:R1:W2:Y:S02]  /*1060*/  SHFL.IDX PT, R14, R17, RZ, 0x1f ;  /* 0x00001fff110e7589 */ /* 0x0002a400000e0000 */
.L_x_1512:
        /* <DEDUP_REMOVED lines=15> */
.L_x_1400:
        /* <DEDUP_REMOVED lines=19> */
.L_x_1402:
        /* <DEDUP_REMOVED lines=127> */
.L_x_1413:
[----:B------:R-:W-:-:S06]  /*1a80*/  UISETP.NE.AND UP0, UPT, UR11, 0x3, UPT ;  /* 0x000000030b00788c */ /* 0x000fcc000bf05270 */
[----:B------:R-:W-:-:S13]  /*1a90*/  PLOP3.LUT P6, PT, PT, PT, UP0, 0x80, 0x0 ;  /* 0x000000000000781c */ /* 0x000fda0003fcf008 */
[----:B-1----:R-:W-:Y:S05]  /*1aa0*/  @!P6 BRA `(.L_x_1403) ;  /* 0x000000000004e947 */ /* 0x002fea0003800000 */
[----:B------:R-:W-:Y:S01]  /*1ab0*/  BPT.TRAP 0x1 ;  /* 0x000000040000795c */ /* 0x000fe20000300000 */
.L_x_1403:
[----:B------:R-:W-:Y:S01]  /*1ac0*/  R2UR UR9, R237 ;  /* 0x00000000ed0972ca */ /* 0x000fe200000e0000 */
[----:B------:R-:W-:-:S05]  /*1ad0*/  IMAD.U32 R120, RZ, RZ, UR4 ;  /* 0x00000004ff787e24 */ /* 0x000fca000f8e00ff */
[----:B------:R-:W-:-:S07]  /*1ae0*/  SHF.L.U32 R120, R120, 0x1f, RZ ;  /* 0x0000001f78787819 */ /* 0x000fce00000006ff */
[----:B------:R-:W-:-:S09]  /*1af0*/  ULEA UR9, UR5, UR9, 0x3 ;  /* 0x0000000905097291 */ /* 0x000fd2000f8e183f */
[----:B------:R1:W2:Y:S01]  /*1b00*/  SYNCS.PHASECHK.TRANS64.TRYWAIT P0, [UR9+0x26810], R120 ;  /* 0x02681078ff0075a7 */ /* 0x0002a20008000149 */
[----:B------:R-:W-:Y:S05]  /*1b10*/  @!P6 BRA `(.L_x_1404) ;  /* 0x000000000004e947 */ /* 0x000fea0003800000 */
[----:B------:R-:W-:Y:S01]  /*1b20*/  BPT.TRAP 0x1 ;  /* 0x000000040000795c */ /* 0x000fe20000300000 */
.L_x_1404:
[----:B--2---:R-:W-:Y:S05]  /*1b30*/  @P0 BRA `(.L_x_1405) ;  /* 0x0000000000080947 */ /* 0x004fea0003800000 */
[----:B------:R-:W2:Y:S02]  /*1b40*/  SYNCS.PHASECHK.TRANS64.TRYWAIT P0, [UR9+0x26810], R120 ;  /* 0x02681078ff0075a7 */ /* 0x000ea40008000149 */
[----:B--2---:R-:W-:Y:S05]  /*1b50*/  @!P0 BRA `(.L_x_1406) ;  /* 0x0000008000e88947 */ /* 0x004fea0003800000 */
.L_x_1405:
        /* <DEDUP_REMOVED lines=66> */
.L_x_1407:
[----:B------:R1:W1:Y:S01]  /*1f80*/  SYNCS.PHASECHK.TRANS64.TRYWAIT P0, [UR9+0x26830], R120 ;  /* 0x02683078ff0075a7 */ /* 0x0002620008000149 */
[----:B------:R-:W-:Y:S05]  /*1f90*/  @!P6 BRA `(.L_x_1408) ;  /* 0x000000000004e947 */ /* 0x000fea0003800000 */
[----:B------:R-:W-:Y:S01]  /*1fa0*/  BPT.TRAP 0x1 ;  /* 0x000000040000795c */ /* 0x000fe20000300000 */
.L_x_1408:
        /* <DEDUP_REMOVED lines=50> */
.L_x_1409:
        /* <DEDUP_REMOVED lines=600> */
.L_x_1411:
        /* <DEDUP_REMOVED lines=48> */
.L_x_1412:
        /* <DEDUP_REMOVED lines=62> */
.L_x_1394:
[----:B------:R-:W-:Y:S05]  /*4f30*/  @P0 BRA `(.L_x_1392) ;  /* 0x0000004c00b40947 */ /* 0x000fea0003800000 */
[----:B-1----:R-:W1:Y:S01]  /*4f40*/  S2R R4, SR_TID.X ;  /* 0x0000000000047919 */ /* 0x002e620000002100 */
[----:B------:R-:W2:Y:S01]  /*4f50*/  S2UR UR8, SR_CTAID.Y ;  /* 0x00000000000879c3 */ /* 0x000ea20000002600 */
[----:B------:R-:W-:Y:S01]  /*4f60*/  ULDC UR9, c[0x0][0x850] ;  /* 0x0002140000097ab9 */ /* 0x000fe20000000800 */
[----:B------:R-:W-:Y:S01]  /*4f70*/  ULDC.64 UR12, c[0x0][0x818] ;  /* 0x00020600000c7ab9 */ /* 0x000fe20000000a00 */
[----:B------:R-:W-:Y:S01]  /*4f80*/  UISETP.NE.AND UP0, UPT, UR9, 0x1, UPT ;  /* 0x000000010900788c */ /* 0x000fe2000bf05270 */
[----:B------:R-:W-:Y:S01]  /*4f90*/  BSSY B0, `(.L_x_1414) ;  /* 0x0000058000007945 */ /* 0x000fe20003800000 */
[----:B------:R-:W-:Y:S01]  /*4fa0*/  ULDC UR18, c[0x0][0x80c] ;  /* 0x0002030000127ab9 */ /* 0x000fe20000000800 */
[----:B------:R-:W-:Y:S01]  /*4fb0*/  UMOV UR20, 0x400 ;  /* 0x0000040000147882 */ /* 0x000fe20000000000 */
[----:B------:R-:W-:Y:S01]  /*4fc0*/  ULDC.64 UR16, c[0x0][0x840] ;  /* 0x0002100000107ab9 */ /* 0x000fe20000000a00 */
[----:B------:R-:W3:Y:S01]  /*4fd0*/  S2UR UR15, SR_CTAID.X ;  /* 0x00000000000f79c3 */ /* 0x000ee20000002500 */
[----:B------:R-:W-:-:S05]  /*4fe0*/  ULDC.64 UR24, c[0x0][0x848] ;  /* 0x0002120000187ab9 */ /* 0x000fca0000000a00 */
[----:B------:R-:W-:Y:S01]  /*4ff0*/  @UP0 ULDC UR4, c[0x0][0x854] ;  /* 0x0002150000040ab9 */ /* 0x000fe20000000800 */
[----:B------:R-:W-:Y:S01]  /*5000*/  @UP0 ULDC UR7, c[0x0][0x858] ;  /* 0x0002160000070ab9 */ /* 0x000fe20000000800 */
[----:B------:R-:W4:Y:S01]  /*5010*/  S2UR UR14, SR_CTAID.Z ;  /* 0x00000000000e79c3 */ /* 0x000f220000002700 */
[----:B--2---:R-:W-:-:S07]  /*5020*/  UIMAD.WIDE.U32 UR4, UR8, UR4, URZ ;  /* 0x00000004080472a5 */ /* 0x004fce000f8e003f */
[----:B------:R-:W2:Y:S01]  /*5030*/  S2UR UR21, SR_CgaCtaId ;  /* 0x00000000001579c3 */ /* 0x000ea20000008800 */
[----:B------:R-:W-:Y:S01]  /*5040*/  UMOV UR11, UR8 ;  /* 0x00000008000b7c82 */ /* 0x000fe20008000000 */
[----:B------:R-:W-:Y:S01]  /*5050*/  @UP0 USHF.R.U32.HI UR11, URZ, UR7, UR5 ;  /* 0x000000073f0b0299 */ /* 0x000fe20008011605 */
[----:B-1----:R-:W-:-:S03]  /*5060*/  VIADD R3, R4, 0xffffff80 ;  /* 0xffffff8004037836 */ /* 0x002fc60000000000 */
[----:B------:R-:W-:Y:S02]  /*5070*/  USHF.R.S32.HI UR19, URZ, 0x1f, UR11 ;  /* 0x0000001f3f137899 */ /* 0x000fe4000801140b */
[----:B------:R-:W-:Y:S01]  /*5080*/  BAR.SYNC.DEFER_BLOCKING 0x1, 0x100 ;  /* 0x0044000000007b1d */ /* 0x000fe20000010000 */
[----:B---3--:R-:W-:Y:S01]  /*5090*/  UIMAD UR6, UR15, 0x3000, URZ ;  /* 0x000030000f0678a4 */ /* 0x008fe2000f8e023f */
[----:B------:R-:W-:Y:S01]  /*50a0*/  ISETP.NE.AND P1, PT, R4, 0x80, PT ;  /* 0x000000800400780c */ /* 0x000fe20003f25270 */
[----:B------:R-:W-:Y:S01]  /*50b0*/  UIMAD UR10, UR19, UR12, URZ ;  /* 0x0000000c130a72a4 */ /* 0x000fe2000f8e023f */
[----:B------:R-:W-:Y:S01]  /*50c0*/  SHF.R.S32.HI R0, RZ, 0x1f, R3 ;  /* 0x0000001fff007819 */ /* 0x000fe20000011403 */
[----:B------:R-:W-:Y:S01]  /*50d0*/  USHF.R.S32.HI UR7, URZ, 0x1f, UR6 ;  /* 0x0000001f3f077899 */ /* 0x000fe20008011406 */
[----:B------:R-:W-:Y:S01]  /*50e0*/  ISETP.NE.AND P0, PT, R3, RZ, PT ;  /* 0x000000ff0300720c */ /* 0x000fe20003f05270 */
[----:B------:R-:W-:Y:S01]  /*50f0*/  UIMAD UR22, UR11, UR13, UR10 ;  /* 0x0000000d0b1672a4 */ /* 0x000fe2000f8e020a */
[----:B------:R-:W-:Y:S01]  /*5100*/  LEA.HI R2, R0, R3, RZ, 0x7 ;  /* 0x0000000300027211 */ /* 0x000fe200078f38ff */
[----:B------:R-:W-:Y:S01]  /*5110*/  UIMAD.WIDE.U32 UR4, UR11, UR12, UR6 ;  /* 0x0000000c0b0472a5 */ /* 0x000fe2000f8e0006 */
[----:B------:R-:W-:-:S02]  /*5120*/  ULDC UR10, c[0x0][0x870] ;  /* 0x00021c00000a7ab9 */ /* 0x000fc40000000800 */
[----:B------:R-:W-:Y:S01]  /*5130*/  LOP3.LUT R0, R2, 0x3fffff80, RZ, 0xc0, !PT ;  /* 0x3fffff8002007812 */ /* 0x000fe200078ec0ff */
[----:B------:R-:W-:Y:S01]  /*5140*/  UIMAD UR10, UR15, UR10, URZ ;  /* 0x0000000a0f0a72a4 */ /* 0x000fe2000f8e023f */
[----:B------:R-:W-:Y:S01]  /*5150*/  SHF.R.S32.HI R5, RZ, 0x7, R2 ;  /* 0x00000007ff057819 */ /* 0x000fe20000011402 */
[----:B----4-:R-:W-:Y:S02]  /*5160*/  UIMAD UR15, UR14, UR18, URZ ;  /* 0x000000120e0f72a4 */ /* 0x010fe4000f8e023f */
[----:B------:R-:W-:Y:S01]  /*5170*/  IMAD.IADD R0, R3, 0x1, -R0 ;  /* 0x0000000103007824 */ /* 0x000fe200078e0a00 */
[----:B------:R-:W-:Y:S02]  /*5180*/  UIMAD UR18, UR10, UR18, URZ ;  /* 0x000000120a1272a4 */ /* 0x000fe4000f8e023f */
[----:B--2---:R-:W-:Y:S01]  /*5190*/  ULEA UR10, UR21, UR20, 0x18 ;  /* 0x00000014150a7291 */ /* 0x004fe2000f8ec03f */
[----:B------:R-:W-:Y:S01]  /*51a0*/  IMAD R0, R5, 0x600, R0 ;  /* 0x0000060005007824 */ /* 0x000fe200078e0200 */
[----:B------:R-:W-:-:S02]  /*51b0*/  USHF.R.S32.HI UR21, URZ, 0x1f, UR18 ;  /* 0x0000001f3f157899 */ /* 0x000fc40008011412 */
[----:B------:R-:W-:Y:S01]  /*51c0*/  USHF.R.S32.HI UR20, URZ, 0x1f, UR15 ;  /* 0x0000001f3f147899 */ /* 0x000fe2000801140f */
[----:B------:R-:W-:Y:S01]  /*51d0*/  IMAD.SHL.U32 R0, R0, 0x4, RZ ;  /* 0x0000000400007824 */ /* 0x000fe200078e00ff */
[----:B------:R-:W-:Y:S02]  /*51e0*/  UIADD3 UR18, UP0, UP1, UR18, UR15, UR11 ;  /* 0x0000000f12127290 */ /* 0x000fe4000f91e00b */
[----:B------:R-:W-:Y:S02]  /*51f0*/  UIMAD.WIDE.U32 UR6, UR11, UR16, UR6 ;  /* 0x000000100b0672a5 */ /* 0x000fe4000f8e0006 */
[----:B------:R-:W-:Y:S01]  /*5200*/  UIMAD UR23, UR19, UR16, URZ ;  /* 0x00000010131772a4 */ /* 0x000fe2000f8e023f */
[----:B------:R-:W-:Y:S01]  /*5210*/  LEA R0, R0, UR10, 0x2 ;  /* 0x0000000a00007c11 */ /* 0x000fe2000f8e10ff */
[----:B------:R-:W-:Y:S02]  /*5220*/  UIADD3.X UR16, UR21, UR20, UR19, UP0, UP1 ;  /* 0x0000001415107290 */ /* 0x000fe400087e2413 */
[----:B------:R-:W-:Y:S01]  /*5230*/  USHF.L.U32 UR15, UR18, 0x2, URZ ;  /* 0x00000002120f7899 */ /* 0x000fe2000800063f */
[----:B------:R-:W-:Y:S01]  /*5240*/  ULDC.64 UR12, c[0x0][0x868] ;  /* 0x00021a00000c7ab9 */ /* 0x000fe20000000a00 */
[----:B------:R-:W-:Y:S01]  /*5250*/  USHF.L.U64.HI UR16, UR18, 0x2, UR16 ;  /* 0x0000000212107899 */ /* 0x000fe20008010210 */
[----:B------:R1:W-:Y:S01]  /*5260*/  STS.128 [R0], R24 ;  /* 0x0000001800007388 */ /* 0x0003e20000000c00 */
[----:B------:R-:W-:-:S02]  /*5270*/  UIADD3 UR18, UP0, UR15, UR12, URZ ;  /* 0x0000000c0f127290 */ /* 0x000fc4000ff1e03f */
[----:B------:R-:W-:Y:S01]  /*5280*/  USHF.R.S32.HI UR12, URZ, 0x1f, UR14 ;  /* 0x0000001f3f0c7899 */ /* 0x000fe2000801140e */
[----:B------:R1:W-:Y:S01]  /*5290*/  STS.128 [R0+0x800], R28 ;  /* 0x0008001c00007388 */ /* 0x0003e20000000c00 */
[----:B------:R-:W-:Y:S01]  /*52a0*/  UIMAD UR17, UR11, UR17, UR23 ;  /* 0x000000110b1172a4 */ /* 0x000fe2000f8e0217 */
[----:B------:R-:W-:Y:S02]  /*52b0*/  ULDC.64 UR20, c[0x0][0x820] ;  /* 0x0002080000147ab9 */ /* 0x000fe40000000a00 */
[----:B------:R1:W-:Y:S01]  /*52c0*/  STS.128 [R0+0x1000], R32 ;  /* 0x0010002000007388 */ /* 0x0003e20000000c00 */
[----:B------:R-:W-:Y:S01]  /*52d0*/  UIADD3.X UR19, UR16, UR13, URZ, UP0, !UPT ;  /* 0x0000000d10137290 */ /* 0x000fe200087fe43f */
[----:B------:R-:W-:Y:S01]  /*52e0*/  IMAD.U32 R2, RZ, RZ, UR18 ;  /* 0x00000012ff027e24 */ /* 0x000fe2000f8e00ff */
[----:B------:R-:W-:Y:S01]  /*52f0*/  UIMAD UR13, UR12, UR20, URZ ;  /* 0x000000140c0d72a4 */ /* 0x000fe2000f8e023f */
[----:B------:R1:W-:Y:S01]  /*5300*/  STS.128 [R0+0x1800], R36 ;  /* 0x0018002400007388 */ /* 0x0003e20000000c00 */
[----:B------:R-:W-:-:S02]  /*5310*/  UIADD3 UR5, UR5, UR22, URZ ;  /* 0x0000001605057290 */ /* 0x000fc4000fffe03f */
[----:B------:R-:W-:Y:S01]  /*5320*/  UIMAD UR12, UR12, UR24, URZ ;  /* 0x000000180c0c72a4 */ /* 0x000fe2000f8e023f */
[----:B------:R1:W-:Y:S01]  /*5330*/  STS.128 [R0+0x2000], R40 ;  /* 0x0020002800007388 */ /* 0x0003e20000000c00 */
[----:B------:R-:W-:Y:S01]  /*5340*/  UIADD3 UR7, UR7, UR17, URZ ;  /* 0x0000001107077290 */ /* 0x000fe2000fffe03f */
[----:B------:R-:W-:Y:S01]  /*5350*/  IMAD.U32 R3, RZ, RZ, UR19 ;  /* 0x00000013ff037e24 */ /* 0x000fe2000f8e00ff */
        /* <DEDUP_REMOVED lines=12> */
[----:B------:R-:W-:Y:S01]  /*5420*/  ULEA UR20, UP0, UR4, UR20, 0x2 ;  /* 0x0000001404147291 */ /* 0x000fe2000f80103f */
[----:B------:R1:W-:Y:S01]  /*5430*/  STS.128 [R0+0x4800], R60 ;  /* 0x0048003c00007388 */ /* 0x0003e20000000c00 */
[----:B------:R-:W-:Y:S02]  /*5440*/  UIADD3 UR5, UR7, UR12, URZ ;  /* 0x0000000c07057290 */ /* 0x000fe4000fffe03f */
[----:B------:R-:W-:Y:S01]  /*5450*/  ULEA UR22, UP1, UR6, UR22, 0x2 ;  /* 0x0000001606167291 */ /* 0x000fe2000f82103f */
[----:B------:R1:W-:Y:S01]  /*5460*/  STS.128 [R0+0x5000], R64 ;  /* 0x0050004000007388 */ /* 0x0003e20000000c00 */
[----:B------:R-:W-:-:S02]  /*5470*/  ULEA.HI.X UR21, UR4, UR21, UR11, 0x2, UP0 ;  /* 0x0000001504157291 */ /* 0x000fc400080f140b */
[----:B------:R-:W-:Y:S01]  /*5480*/  ULEA.HI.X UR5, UR6, UR23, UR5, 0x2, UP1 ;  /* 0x0000001706057291 */ /* 0x000fe200088f1405 */
[----:B------:R1:W-:Y:S01]  /*5490*/  STS.128 [R0+0x5800], R68 ;  /* 0x0058004400007388 */ /* 0x0003e20000000c00 */
[----:B------:R-:W-:Y:S01]  /*54a0*/  UIMAD UR14, UR9, UR14, UR8 ;  /* 0x0000000e090e72a4 */ /* 0x000fe2000f8e0208 */
[----:B------:R-:W-:Y:S11]  /*54b0*/  @P0 BRA `(.L_x_1415) ;  /* 0x0000000000140947 */ /* 0x000ff60003800000 */
.L_x_1416:
[----:B------:R-:W2:Y:S04]  /*54c0*/  LDG.E.STRONG.GPU R4, desc[UR46][R2.64] ;  /* 0x0000002e02047981 */ /* 0x000ea8000c1ef900 */
[----:B--2---:R-:W-:Y:S01]  /*54d0*/  CCTL.IVALL ;  /* 0x00000000ff00798f */ /* 0x004fe20002000000 */
[----:B------:R-:W-:Y:S05]  /*54e0*/  YIELD ;  /* 0x0000000000007946 */ /* 0x000fea0003800000 */
[----:B------:R-:W-:-:S13]  /*54f0*/  ISETP.NE.AND P0, PT, R4, UR14, PT ;  /* 0x0000000e04007c0c */ /* 0x000fda000bf05270 */
[----:B------:R-:W-:Y:S05]  /*5500*/  @P0 BRA `(.L_x_1416) ;  /* 0xfffffffc00ec0947 */ /* 0x000fea000383ffff */
.L_x_1415:
[----:B------:R-:W-:Y:S05]  /*5510*/  BSYNC B0 ;  /* 0x0000000000007941 */ /* 0x000fea0003800000 */
.L_x_1414:
[----:B------:R-:W-:-:S03]  /*5520*/  UMOV UR4, 0xffffffff ;  /* 0xffffffff00047882 */ /* 0x000fc60000000000 */
[----:B------:R-:W-:Y:S05]  /*5530*/  BRA.DIV UR4, `(.L_x_1417) ;  /* 0x0000004a04a07947 */ /* 0x000fea000b800000 */
[----:B------:R-:W-:Y:S01]  /*5540*/  NOP ;  /* 0x0000000000007918 */ /* 0x000fe20000000000 */
.L_x_1515:
        /* <DEDUP_REMOVED lines=14> */
[----:B------:R-:W-:-:S09]  /*5630*/  UMOV UR4, UR22 ;  /* 0x0000001600047c82 */ /* 0x000fd20008000000 */
.L_x_1420:
[----:B------:R-:W-:Y:S01]  /*5640*/  @P0 ELECT P2, URZ, PT ;  /* 0x00000000003f082f */ /* 0x000fe20003840000 */
[----:B------:R2:W-:-:S12]  /*5650*/  UBLKRED.G.S.ADD.F32.RN [UR4], [UR10], UR6, desc[UR8] ;  /* 0x000008040a0073bb */ /* 0x0005d800080a1406 */
[----:B------:R-:W-:Y:S02]  /*5660*/  @P2 PLOP3.LUT P0, PT, P2, PT, PT, 0x8, 0x0 ;  /* 0x000000000000281c */ /* 0x000fe4000170e170 */
[----:B------:R-:W-:-:S11]  /*5670*/  PLOP3.LUT P2, PT, PT, PT, PT, 0x8, 0x0 ;  /* 0x000000000000781c */ /* 0x000fd60003f4e170 */
[----:B--2---:R-:W-:Y:S05]  /*5680*/  @P0 BRA.U.ANY `(.L_x_1420) ;  /* 0xfffffffd00ec0947 */ /* 0x004fea000393ffff */
[----:B------:R0:W-:Y:S01]  /*5690*/  UTMACMDFLUSH ;  /* 0x00000000000079b7 */ /* 0x0001e20000000000 */
[----:B------:R-:W-:-:S04]  /*56a0*/  DEPBAR.LE SB0, 0x0 ;  /* 0x000080000000791a */ /* 0x000fc80000000000 */
.L_x_1419:
[----:B------:R-:W-:Y:S05]  /*56b0*/  BSYNC B0 ;  /* 0x0000000000007941 */ /* 0x000fea0003800000 */
.L_x_1418:
        /* <DEDUP_REMOVED lines=14> */
.L_x_1422:
[----:B------:R-:W-:Y:S05]  /*57a0*/  BSYNC B0 ;  /* 0x0000000000007941 */ /* 0x000fea0003800000 */
.L_x_1421:
        /* <DEDUP_REMOVED lines=20> */
.L_x_1425:
[----:B-12---:R-:W2:Y:S04]  /*58f0*/  LDG.E.STRONG.GPU R0, desc[UR46][R2.64] ;  /* 0x0000002e02007981 */ /* 0x006ea8000c1ef900 */
[----:B--2---:R-:W-:Y:S01]  /*5900*/  CCTL.IVALL ;  /* 0x00000000ff00798f */ /* 0x004fe20002000000 */
[----:B------:R-:W-:Y:S05]  /*5910*/  YIELD ;  /* 0x0000000000007946 */ /* 0x000fea0003800000 */
[----:B------:R-:W-:-:S13]  /*5920*/  ISETP.NE.AND P0, PT, R0, UR14, PT ;  /* 0x0000000e00007c0c */ /* 0x000fda000bf05270 */
[----:B------:R-:W-:Y:S05]  /*5930*/  @P0 BRA `(.L_x_1425) ;  /* 0xfffffffc00ec0947 */ /* 0x000fea000383ffff */
.L_x_1424:
[----:B------:R-:W-:Y:S05]  /*5940*/  BSYNC B0 ;  /* 0x0000000000007941 */ /* 0x000fea0003800000 */
.L_x_1423:
[----:B------:R-:W-:-:S03]  /*5950*/  UMOV UR4, 0xffffffff ;  /* 0xffffffff00047882 */ /* 0x000fc60000000000 */
[----:B------:R-:W-:Y:S05]  /*5960*/  BRA.DIV UR4, `(.L_x_1426) ;  /* 0x0000004604b07947 */ /* 0x000fea000b800000 */
[----:B------:R-:W-:Y:S01]  /*5970*/  NOP ;  /* 0x0000000000007918 */ /* 0x000fe20000000000 */
.L_x_1518:
        /* <DEDUP_REMOVED lines=16> */
.L_x_1429:
[----:B------:R-:W-:Y:S01]  /*5a80*/  @P0 ELECT P2, URZ, PT ;  /* 0x00000000003f082f */ /* 0x000fe20003840000 */
[----:B------:R3:W-:-:S12]  /*5a90*/  UBLKRED.G.S.ADD.F32.RN [UR4], [UR10], UR6, desc[UR8] ;  /* 0x000008040a0073bb */ /* 0x0007d800080a1406 */
[----:B------:R-:W-:Y:S02]  /*5aa0*/  @P2 PLOP3.LUT P0, PT, P2, PT, PT, 0x8, 0x0 ;  /* 0x000000000000281c */ /* 0x000fe4000170e170 */
[----:B------:R-:W-:-:S11]  /*5ab0*/  PLOP3.LUT P2, PT, PT, PT, PT, 0x8, 0x0 ;  /* 0x000000000000781c */ /* 0x000fd60003f4e170 */
[----:B---3--:R-:W-:Y:S05]  /*5ac0*/  @P0 BRA.U.ANY `(.L_x_1429) ;  /* 0xfffffffd00ec0947 */ /* 0x008fea000393ffff */
[----:B------:R0:W-:Y:S01]  /*5ad0*/  UTMACMDFLUSH ;  /* 0x00000000000079b7 */ /* 0x0001e20000000000 */
[----:B------:R-:W-:-:S04]  /*5ae0*/  DEPBAR.LE SB0, 0x0 ;  /* 0x000080000000791a */ /* 0x000fc80000000000 */
.L_x_1428:
[----:B------:R-:W-:Y:S05]  /*5af0*/  BSYNC B0 ;  /* 0x0000000000007941 */ /* 0x000fea0003800000 */
.L_x_1427:
        /* <DEDUP_REMOVED lines=14> */
.L_x_1390:
        /* <DEDUP_REMOVED lines=33> */
.L_x_1431:
[----:B------:R-:W-:-:S05]  /*5df0*/  UMOV UR11, UR5 ;  /* 0x00000005000b7c82 */ /* 0x000fca0008000000 */
.L_x_1432:
[----:B------:R-:W-:Y:S01]  /*5e00*/  ULEA UR6, UR23, UR6, 0x7 ;  /* 0x0000000617067291 */ /* 0x000fe2000f8e383f */
[----:B------:R-:W-:Y:S01]  /*5e10*/  ULDC UR7, c[0x0][0x290] ;  /* 0x0000a40000077ab9 */ /* 0x000fe20000000800 */
[----:B------:R-:W-:Y:S01]  /*5e20*/  ULDC UR8, c[0x0][0x74c] ;  /* 0x0001d30000087ab9 */ /* 0x000fe20000000800 */
[----:B------:R-:W-:Y:S01]  /*5e30*/  ULDC.64 UR12, c[0x0][0x2d8] ;  /* 0x0000b600000c7ab9 */ /* 0x000fe20000000a00 */
[----:B------:R-:W-:Y:S02]  /*5e40*/  UIADD3 UR7, -UR8, UR6, -UR7 ;  /* 0x0000000608077290 */ /* 0x000fe4000fffe907 */
[----:B------:R-:W-:Y:S02]  /*5e50*/  UIMAD UR6, UR4, UR12, URZ ;  /* 0x0000000c040672a4 */ /* 0x000fe4000f8e023f */
[----:B------:R-:W-:Y:S02]  /*5e60*/  USHF.R.S32.HI UR8, URZ, 0x1f, UR7 ;  /* 0x0000001f3f087899 */ /* 0x000fe40008011407 */
[----:B------:R-:W-:-:S02]  /*5e70*/  UIMAD UR6, UR17, UR13, UR6 ;  /* 0x0000000d110672a4 */ /* 0x000fc4000f8e0206 */
[----:B------:R-:W-:Y:S02]  /*5e80*/  ULEA.HI UR7, UR8, UR7, URZ, 0x6 ;  /* 0x0000000708077291 */ /* 0x000fe4000f8f303f */
[----:B------:R-:W-:Y:S02]  /*5e90*/  UIMAD.WIDE.U32 UR8, UR17, UR12, URZ ;  /* 0x0000000c110872a5 */ /* 0x000fe4000f8e003f */
[----:B------:R-:W-:Y:S02]  /*5ea0*/  USHF.R.S32.HI UR10, URZ, 0x6, UR7 ;  /* 0x000000063f0a7899 */ /* 0x000fe40008011407 */
[----:B------:R-:W-:Y:S02]  /*5eb0*/  UIADD3 UR9, UR9, UR6, URZ ;  /* 0x0000000609097290 */ /* 0x000fe4000fffe03f */
[----:B------:R-:W-:Y:S02]  /*5ec0*/  UISETP.LT.AND UP0, UPT, URZ, UR10, UPT ;  /* 0x0000000a3f00728c */ /* 0x000fe4000bf01270 */
[----:B------:R-:W-:-:S02]  /*5ed0*/  USHF.R.S32.HI UR7, URZ, 0x1f, UR16 ;  /* 0x0000001f3f077899 */ /* 0x000fc40008011410 */
[----:B------:R-:W-:Y:S01]  /*5ee0*/  USEL UR6, URZ, UR10, !UP0 ;  /* 0x0000000a3f067287 */ /* 0x000fe2000c000000 */
[----:B------:R-:W-:Y:S01]  /*5ef0*/  ULDC.64 UR12, c[0x0][0x2e0] ;  /* 0x0000b800000c7ab9 */ /* 0x000fe20000000a00 */
[----:B------:R-:W-:Y:S02]  /*5f00*/  ULDC UR15, c[0x0][0x288] ;  /* 0x0000a200000f7ab9 */ /* 0x000fe40000000800 */
[----:B------:R-:W-:Y:S02]  /*5f10*/  UISETP.GT.AND UP0, UPT, UR11, UR6, UPT ;  /* 0x000000060b00728c */ /* 0x000fe4000bf04270 */
[----:B------:R-:W-:Y:S02]  /*5f20*/  UIMAD UR7, UR7, UR12, URZ ;  /* 0x0000000c070772a4 */ /* 0x000fe4000f8e023f */
[----:B------:R-:W-:Y:S02]  /*5f30*/  UIMAD UR10, UR16, UR15, URZ ;  /* 0x0000000f100a72a4 */ /* 0x000fe4000f8e023f */
[----:B------:R-:W-:Y:S01]  /*5f40*/  PLOP3.LUT P1, PT, PT, PT, UP0, 0x80, 0x0 ;  /* 0x000000000000781c */ /* 0x000fe20003f2f008 */
[----:B------:R-:W-:-:S02]  /*5f50*/  UIMAD UR14, UR16, UR13, UR7 ;  /* 0x0000000d100e72a4 */ /* 0x000fc4000f8e0207 */
        /* <DEDUP_REMOVED lines=26> */
.L_x_1437:
[----:B------:R-:W2:Y:S04]  /*6100*/  LDG.E.STRONG.GPU R0, desc[UR46][R2.64] ;  /* 0x0000002e02007981 */ /* 0x000ea8000c1ef900 */
[----:B--2---:R-:W-:Y:S01]  /*6110*/  CCTL.IVALL ;  /* 0x00000000ff00798f */ /* 0x004fe20002000000 */
[----:B------:R-:W-:Y:S05]  /*6120*/  YIELD ;  /* 0x0000000000007946 */ /* 0x000fea0003800000 */
[----:B------:R-:W-:-:S13]  /*6130*/  ISETP.NE.AND P1, PT, R0, UR23, PT ;  /* 0x0000001700007c0c */ /* 0x000fda000bf25270 */
[----:B------:R-:W-:Y:S05]  /*6140*/  @P1 BRA `(.L_x_1437) ;  /* 0xfffffffc00ec1947 */ /* 0x000fea000383ffff */
.L_x_1436:
[----:B------:R-:W-:Y:S05]  /*6150*/  BSYNC B0 ;  /* 0x0000000000007941 */ /* 0x000fea0003800000 */
.L_x_1435:
[----:B------:R-:W-:-:S03]  /*6160*/  UMOV UR4, 0xffffffff ;  /* 0xffffffff00047882 */ /* 0x000fc60000000000 */
[----:B------:R-:W-:Y:S05]  /*6170*/  BRA.DIV UR4, `(.L_x_1438) ;  /* 0x0000003e04c87947 */ /* 0x000fea000b800000 */
[----:B------:R-:W-:Y:S01]  /*6180*/  NOP ;  /* 0x0000000000007918 */ /* 0x000fe20000000000 */
.L_x_1521:
        /* <DEDUP_REMOVED lines=22> */
.L_x_1440:
[----:B------:R-:W-:Y:S05]  /*62f0*/  BSYNC B0 ;  /* 0x0000000000007941 */ /* 0x000fea0003800000 */
.L_x_1439:
        /* <DEDUP_REMOVED lines=20> */
.L_x_1442:
[----:B------:R-:W-:Y:S05]  /*6440*/  BSYNC B0 ;  /* 0x0000000000007941 */ /* 0x000fea0003800000 */
.L_x_1441:
[----:B------:R-:W-:Y:S06]  /*6450*/  BAR.ARV 0xa, 0xa0 ;  /* 0x0282800000007b1d */ /* 0x000fec0000002000 */
[----:B------:R-:W-:Y:S04]  /*6460*/  BSSY B0, `(.L_x_1443) ;  /* 0x0000003000007945 */ /* 0x000fe80003800000 */
[----:B------:R-:W-:Y:S05]  /*6470*/  @!P0 BRA `(.L_x_1444) ;  /* 0x0000000000048947 */ /* 0x000fea0003800000 */
[----:B------:R-:W-:-:S04]  /*6480*/  DEPBAR.LE SB0, 0x0 ;  /* 0x000080000000791a */ /* 0x000fc80000000000 */
.L_x_1444:
[----:B------:R-:W-:Y:S05]  /*6490*/  BSYNC B0 ;  /* 0x0000000000007941 */ /* 0x000fea0003800000 */
.L_x_1443:
        /* <DEDUP_REMOVED lines=19> */
.L_x_1446:
[----:B------:R-:W-:Y:S05]  /*65d0*/  BSYNC B0 ;  /* 0x0000000000007941 */ /* 0x000fea0003800000 */
.L_x_1445:
[----:B------:R-:W-:Y:S01]  /*65e0*/  UIADD3 UR18, UR6, 0x1, URZ ;  /* 0x0000000106127890 */ /* 0x000fe2000fffe03f */
[----:B------:R-:W-:Y:S11]  /*65f0*/  BRA `(.L_x_1447) ;  /* 0x0000000000047947 */ /* 0x000ff60003800000 */
.L_x_1434:
[----:B------:R-:W-:-:S05]  /*6600*/  UMOV UR18, UR6 ;  /* 0x0000000600127c82 */ /* 0x000fca0008000000 */
.L_x_1447:
        /* <DEDUP_REMOVED lines=12> */
.L_x_1472:
        /* <DEDUP_REMOVED lines=11> */
.L_x_1450:
[----:B------:R-:W2:Y:S04]  /*6780*/  LDG.E.STRONG.GPU R0, desc[UR46][R2.64] ;  /* 0x0000002e02007981 */ /* 0x000ea8000c1ef900 */
[----:B--2---:R-:W-:Y:S01]  /*6790*/  CCTL.IVALL ;  /* 0x00000000ff00798f */ /* 0x004fe20002000000 */
[----:B------:R-:W-:Y:S05]  /*67a0*/  YIELD ;  /* 0x0000000000007946 */ /* 0x000fea0003800000 */
[----:B------:R-:W-:-:S13]  /*67b0*/  ISETP.NE.AND P1, PT, R0, UR23, PT ;  /* 0x0000001700007c0c */ /* 0x000fda000bf25270 */
[----:B------:R-:W-:Y:S05]  /*67c0*/  @P1 BRA `(.L_x_1450) ;  /* 0xfffffffc00ec1947 */ /* 0x000fea000383ffff */
.L_x_1449:
[----:B------:R-:W-:Y:S05]  /*67d0*/  BSYNC B0 ;  /* 0x0000000000007941 */ /* 0x000fea0003800000 */
.L_x_1448:
[----:B------:R-:W-:-:S03]  /*67e0*/  UMOV UR16, 0xffffffff ;  /* 0xffffffff00107882 */ /* 0x000fc60000000000 */
[----:B------:R-:W-:Y:S05]  /*67f0*/  BRA.DIV UR16, `(.L_x_1451) ;  /* 0x0000003a10447947 */ /* 0x000fea000b800000 */
[----:B------:R-:W-:Y:S01]  /*6800*/  NOP ;  /* 0x0000000000007918 */ /* 0x000fe20000000000 */
.L_x_1524:
        /* <DEDUP_REMOVED lines=19> */
.L_x_1453:
[----:B------:R-:W-:Y:S05]  /*6940*/  BSYNC B0 ;  /* 0x0000000000007941 */ /* 0x000fea0003800000 */
.L_x_1452:
        /* <DEDUP_REMOVED lines=15> */
.L_x_1455:
[----:B------:R-:W-:Y:S05]  /*6a40*/  BSYNC B0 ;  /* 0x0000000000007941 */ /* 0x000fea0003800000 */
.L_x_1454:
[----:B------:R-:W-:Y:S06]  /*6a50*/  BAR.ARV 0xa, 0xa0 ;  /* 0x0282800000007b1d */ /* 0x000fec0000002000 */
[----:B------:R-:W-:Y:S04]  /*6a60*/  BSSY B0, `(.L_x_1456) ;  /* 0x0000003000007945 */ /* 0x000fe80003800000 */
[----:B------:R-:W-:Y:S05]  /*6a70*/  @!P0 BRA `(.L_x_1457) ;  /* 0x0000000000048947 */ /* 0x000fea0003800000 */
[----:B------:R-:W-:-:S04]  /*6a80*/  DEPBAR.LE SB0, 0x0 ;  /* 0x000080000000791a */ /* 0x000fc80000000000 */
.L_x_1457:
[----:B------:R-:W-:Y:S05]  /*6a90*/  BSYNC B0 ;  /* 0x0000000000007941 */ /* 0x000fea0003800000 */
.L_x_1456:
        /* <DEDUP_REMOVED lines=19> */
.L_x_1459:
[----:B------:R-:W-:Y:S05]  /*6bd0*/  BSYNC B0 ;  /* 0x0000000000007941 */ /* 0x000fea0003800000 */
.L_x_1458:
        /* <DEDUP_REMOVED lines=9> */
.L_x_1462:
[----:B------:R-:W2:Y:S04]  /*6c70*/  LDG.E.STRONG.GPU R0, desc[UR46][R2.64] ;  /* 0x0000002e02007981 */ /* 0x000ea8000c1ef900 */
[----:B--2---:R-:W-:Y:S01]  /*6c80*/  CCTL.IVALL ;  /* 0x00000000ff00798f */ /* 0x004fe20002000000 */
[----:B------:R-:W-:Y:S05]  /*6c90*/  YIELD ;  /* 0x0000000000007946 */ /* 0x000fea0003800000 */
[----:B------:R-:W-:-:S13]  /*6ca0*/  ISETP.NE.AND P1, PT, R0, UR23, PT ;  /* 0x0000001700007c0c */ /* 0x000fda000bf25270 */
[----:B------:R-:W-:Y:S05]  /*6cb0*/  @P1 BRA `(.L_x_1462) ;  /* 0xfffffffc00ec1947 */ /* 0x000fea000383ffff */
.L_x_1461:
[----:B------:R-:W-:Y:S05]  /*6cc0*/  BSYNC B0 ;  /* 0x0000000000007941 */ /* 0x000fea0003800000 */
.L_x_1460:
[----:B------:R-:W-:-:S03]  /*6cd0*/  UMOV UR12, 0xffffffff ;  /* 0xffffffff000c7882 */ /* 0x000fc60000000000 */
[----:B------:R-:W-:Y:S05]  /*6ce0*/  BRA.DIV UR12, `(.L_x_1463) ;  /* 0x000000360c247947 */ /* 0x000fea000b800000 */
[----:B------:R-:W-:Y:S01]  /*6cf0*/  NOP ;  /* 0x0000000000007918 */ /* 0x000fe20000000000 */
.L_x_1527:
        /* <DEDUP_REMOVED lines=15> */
.L_x_1465:
[----:B------:R-:W-:Y:S05]  /*6df0*/  BSYNC B0 ;  /* 0x0000000000007941 */ /* 0x000fea0003800000 */
.L_x_1464:
        /* <DEDUP_REMOVED lines=15> */
.L_x_1467:
[----:B------:R-:W-:Y:S05]  /*6ef0*/  BSYNC B0 ;  /* 0x0000000000007941 */ /* 0x000fea0003800000 */
.L_x_1466:
[----:B------:R-:W-:Y:S06]  /*6f00*/  BAR.ARV 0xa, 0xa0 ;  /* 0x0282800000007b1d */ /* 0x000fec0000002000 */
[----:B------:R-:W-:Y:S04]  /*6f10*/  BSSY B0, `(.L_x_1468) ;  /* 0x0000003000007945 */ /* 0x000fe80003800000 */
[----:B------:R-:W-:Y:S05]  /*6f20*/  @!P0 BRA `(.L_x_1469) ;  /* 0x0000000000048947 */ /* 0x000fea0003800000 */
[----:B------:R-:W-:-:S04]  /*6f30*/  DEPBAR.LE SB0, 0x0 ;  /* 0x000080000000791a */ /* 0x000fc80000000000 */
.L_x_1469:
[----:B------:R-:W-:Y:S05]  /*6f40*/  BSYNC B0 ;  /* 0x0000000000007941 */ /* 0x000fea0003800000 */
.L_x_1468:
        /* <DEDUP_REMOVED lines=19> */
.L_x_1471:
[----:B------:R-:W-:Y:S05]  /*7080*/  BSYNC B0 ;  /* 0x0000000000007941 */ /* 0x000fea0003800000 */
.L_x_1470:
[----:B------:R-:W-:Y:S02]  /*7090*/  UIADD3 UR6, UR6, 0x2, URZ ;  /* 0x0000000206067890 */ /* 0x000fe4000fffe03f */
[----:B------:R-:W-:Y:S02]  /*70a0*/  UIADD3 UR4, UR4, 0x3000, URZ ;  /* 0x0000300004047890 */ /* 0x000fe4000fffe03f */
[----:B------:R-:W-:-:S06]  /*70b0*/  UISETP.GE.AND UP0, UPT, UR6, UR11, UPT ;  /* 0x0000000b0600728c */ /* 0x000fcc000bf06270 */
[----:B------:R-:W-:-:S13]  /*70c0*/  PLOP3.LUT P1, PT, PT, PT, UP0, 0x80, 0x0 ;  /* 0x000000000000781c */ /* 0x000fda0003f2f008 */
[----:B------:R-:W-:Y:S05]  /*70d0*/  @!P1 BRA `(.L_x_1472) ;  /* 0xfffffff4007c9947 */ /* 0x000fea000383ffff */
.L_x_1433:
        /* <DEDUP_REMOVED lines=41> */
.L_x_1475:
[----:B------:R-:W-:Y:S05]  /*7370*/  BSYNC B0 ;  /* 0x0000000000007941 */ /* 0x000fea0003800000 */
.L_x_1474:
[----:B------:R-:W-:Y:S05]  /*7380*/  BRA `(.L_x_1476) ;  /* 0x0000000000047947 */ /* 0x000fea0003800000 */
.L_x_1473:
[----:B------:R-:W-:-:S05]  /*7390*/  UMOV UR4, UR6 ;  /* 0x0000000600047c82 */ /* 0x000fca0008000000 */
.L_x_1476:
        /* <DEDUP_REMOVED lines=11> */
.L_x_1481:
        /* <DEDUP_REMOVED lines=24> */
.L_x_1478:
[----:B------:R-:W-:Y:S05]  /*75d0*/  BSYNC B0 ;  /* 0x0000000000007941 */ /* 0x000fea0003800000 */
.L_x_1477:
        /* <DEDUP_REMOVED lines=24> */
.L_x_1480:
[----:B------:R-:W-:Y:S05]  /*7760*/  BSYNC B0 ;  /* 0x0000000000007941 */ /* 0x000fea0003800000 */
.L_x_1479:
[----:B------:R-:W-:Y:S02]  /*7770*/  UIADD3 UR11, UR11, 0x2, URZ ;  /* 0x000000020b0b7890 */ /* 0x000fe4000fffe03f */
[----:B------:R-:W-:Y:S02]  /*7780*/  ULEA UR8, UR18, UR8, 0x1 ;  /* 0x0000000812087291 */ /* 0x000fe4000f8e083f */
[----:B------:R-:W-:Y:S02]  /*7790*/  ULEA UR9, UR18, UR9, 0x1 ;  /* 0x0000000912097291 */ /* 0x000fe4000f8e083f */
[----:B------:R-:W-:-:S13]  /*77a0*/  ISETP.NE.AND P0, PT, RZ, UR11, PT ;  /* 0x0000000bff007c0c */ /* 0x000fda000bf05270 */
[----:B------:R-:W-:Y:S05]  /*77b0*/  @!P0 BRA `(.L_x_1392) ;  /* 0x0000002400948947 */ /* 0x000fea0003800000 */
[----:B------:R-:W-:Y:S05]  /*77c0*/  BRA `(.L_x_1481) ;  /* 0xfffffffc00207947 */ /* 0x000fea000383ffff */
.L_x_1430:
        /* <DEDUP_REMOVED lines=33> */
.L_x_1483:
        /* <DEDUP_REMOVED lines=43> */
.L_x_1528:
        /* <DEDUP_REMOVED lines=15> */
.L_x_1486:
        /* <DEDUP_REMOVED lines=60> */
[----:B------:R-:W-:-:S02]  /*8140*/  UIADD3 UR56, UR8, 0x3000, URZ ;  /* 0x0000300008387890 */ /* 0x000fc4000fffe03f */
[----:B------:R-:W-:Y:S01]  /*8150*/  VIADD R6, R0, 0xffffffff ;  /* 0xffffffff00067836 */ /* 0x000fe20000000000 */
[----:B------:R-:W-:Y:S01]  /*8160*/  UMOV UR58, 0x30 ;  /* 0x00000030003a7882 */ /* 0x000fe20000000000 */
[----:B------:R-:W-:Y:S01]  /*8170*/  UMOV UR59, UR11 ;  /* 0x0000000b003b7c82 */ /* 0x000fe20008000000 */
[----:B------:R-:W-:Y:S01]  /*8180*/  UMOV UR60, UR12 ;  /* 0x0000000c003c7c82 */ /* 0x000fe20008000000 */
[----:B------:R-:W-:Y:S01]  /*8190*/  UMOV UR61, UR21 ;  /* 0x00000015003d7c82 */ /* 0x000fe20008000000 */
[----:B------:R1:W-:Y:S01]  /*81a0*/  STL [R1], R6 ;  /* 0x0000000601007387 */ /* 0x0003e20000100800 */
[----:B------:R-:W-:Y:S01]  /*81b0*/  ISETP.GE.AND P1, PT, R4, R6, PT ;  /* 0x000000060400720c */ /* 0x000fe20003f26270 */
[----:B------:R-:W-:Y:S01]  /*81c0*/  UMOV UR57, UR9 ;  /* 0x0000000900397c82 */ /* 0x000fe20008000000 */
        /* <DEDUP_REMOVED lines=28> */
[----:B--2---:R-:W-:Y:S01]  /*8390*/  UMOV UR10, 0x40 ;  /* 0x00000040000a7882 */ /* 0x004fe20000000000 */
[----:B------:R1:W-:Y:S01]  /*83a0*/  UTMALDG.4D [UR56], [UR54], desc[UR16] ;  /* 0x00001038360075b4 */ /* 0x0003e20008019000 */
[----:B------:R1:W-:Y:S01]  /*83b0*/  UTMALDG.4D [UR48], [UR54], desc[UR16] ;  /* 0x00001030360075b4 */ /* 0x0003e20008019000 */
[----:B---3--:R-:W-:Y:S01]  /*83c0*/  UIADD3 UR24, UR8, 0x6000, URZ ;  /* 0x0000600008187890 */ /* 0x008fe2000fffe03f */
[----:B------:R-:W-:Y:S01]  /*83d0*/  UMOV UR26, UR18 ;  /* 0x00000012001a7c82 */ /* 0x000fe20008000000 */
[----:B------:R1:W-:Y:S01]  /*83e0*/  UTMALDG.4D [UR40], [UR54], desc[UR16] ;  /* 0x00001028360075b4 */ /* 0x0003e20008019000 */
[----:B----4-:R-:W-:-:S02]  /*83f0*/  UIADD3 UR32, UR8, 0x8000, URZ ;  /* 0x0000800008207890 */ /* 0x010fc4000fffe03f */
        /* <DEDUP_REMOVED lines=23> */
.L_x_1497:
[----:B--234-:R-:W-:-:S04]  /*8570*/  SHF.L.U32 R21, R11, 0x1f, RZ ;  /* 0x0000001f0b157819 */ /* 0x01cfc800000006ff */
[----:B------:R-:W1:Y:S02]  /*8580*/  SYNCS.PHASECHK.TRANS64.TRYWAIT P1, [R16+URZ+0x26840], R21 ;  /* 0x02684015100075a7 */ /* 0x000e64000802017f */
[----:B-1----:R-:W-:Y:S05]  /*8590*/  @!P1 BRA `(.L_x_1489) ;  /* 0x0000001c00289947 */ /* 0x002fea0003800000 */
.L_x_1529:
[----:B------:R-:W-:Y:S05]  /*85a0*/  @P0 BRA `(.L_x_1490) ;  /* 0x0000000000140947 */ /* 0x000fea0003800000 */
[----:B------:R-:W-:Y:S01]  /*85b0*/  ISETP.NE.AND P1, PT, R6, RZ, PT ;  /* 0x000000ff0600720c */ /* 0x000fe20003f25270 */
[----:B------:R-:W-:-:S04]  /*85c0*/  IMAD.MOV.U32 R3, RZ, RZ, 0x3100 ;  /* 0x00003100ff037424 */ /* 0x000fc800078e00ff */
[----:B------:R3:W-:Y:S08]  /*85d0*/  SYNCS.ARRIVE.TRANS64 RZ, [R16+URZ+0x26830], R3 ;  /* 0x0268300310ff79a7 */ /* 0x0007f0000800003f */
[----:B------:R-:W-:Y:S05]  /*85e0*/  @!P1 BRA `(.L_x_1490) ;  /* 0x0000000000049947 */ /* 0x000fea0003800000 */
[----:B------:R-:W-:Y:S01]  /*85f0*/  BPT.TRAP 0x1 ;  /* 0x000000040000795c */ /* 0x000fe20000300000 */
.L_x_1490:
        /* <DEDUP_REMOVED lines=43> */
.L_x_1530:
[----:B------:R-:W-:Y:S05]  /*88b0*/  @P0 BRA `(.L_x_1492) ;  /* 0x0000000000140947 */ /* 0x000fea0003800000 */
[----:B------:R-:W-:Y:S01]  /*88c0*/  ISETP.NE.AND P1, PT, R6, RZ, PT ;  /* 0x000000ff0600720c */ /* 0x000fe20003f25270 */
[----:B------:R-:W-:-:S04]  /*88d0*/  IMAD.MOV.U32 R2, RZ, RZ, 0x3100 ;  /* 0x00003100ff027424 */ /* 0x000fc800078e00ff */
[----:B------:R3:W-:Y:S08]  /*88e0*/  SYNCS.ARRIVE.TRANS64 RZ, [R16+URZ+0x26818], R2 ;  /* 0x0268180210ff79a7 */ /* 0x0007f0000800003f */
[----:B------:R-:W-:Y:S05]  /*88f0*/  @!P1 BRA `(.L_x_1492) ;  /* 0x0000000000049947 */ /* 0x000fea0003800000 */
[----:B------:R-:W-:Y:S01]  /*8900*/  BPT.TRAP 0x1 ;  /* 0x000000040000795c */ /* 0x000fe20000300000 */
.L_x_1492:
        /* <DEDUP_REMOVED lines=43> */
.L_x_1531:
[----:B------:R-:W-:Y:S05]  /*8bc0*/  @P0 BRA `(.L_x_1494) ;  /* 0x0000000000140947 */ /* 0x000fea0003800000 */
[----:B------:R-:W-:Y:S01]  /*8bd0*/  ISETP.NE.AND P1, PT, R6, RZ, PT ;  /* 0x000000ff0600720c */ /* 0x000fe20003f25270 */
[----:B-123--:R-:W-:-:S04]  /*8be0*/  IMAD.MOV.U32 R21, RZ, RZ, 0x3100 ;  /* 0x00003100ff157424 */ /* 0x00efc800078e00ff */
[----:B------:R4:W-:Y:S08]  /*8bf0*/  SYNCS.ARRIVE.TRANS64 RZ, [R16+URZ+0x26838], R21 ;  /* 0x0268381510ff79a7 */ /* 0x0009f0000800003f */
[----:B------:R-:W-:Y:S05]  /*8c00*/  @!P1 BRA `(.L_x_1494) ;  /* 0x0000000000049947 */ /* 0x000fea0003800000 */
[----:B------:R-:W-:Y:S01]  /*8c10*/  BPT.TRAP 0x1 ;  /* 0x000000040000795c */ /* 0x000fe20000300000 */
.L_x_1494:
        /* <DEDUP_REMOVED lines=38> */
.L_x_1533:
[----:B------:R-:W-:Y:S05]  /*8e80*/  @P0 BRA `(.L_x_1496) ;  /* 0x0000000000140947 */ /* 0x000fea0003800000 */
[----:B------:R-:W-:Y:S01]  /*8e90*/  ISETP.NE.AND P1, PT, R6, RZ, PT ;  /* 0x000000ff0600720c */ /* 0x000fe20003f25270 */
[----:B------:R-:W-:-:S04]  /*8ea0*/  IMAD.MOV.U32 R5, RZ, RZ, 0x3100 ;  /* 0x00003100ff057424 */ /* 0x000fc800078e00ff */
[----:B------:R1:W-:Y:S08]  /*8eb0*/  SYNCS.ARRIVE.TRANS64 RZ, [R16+URZ+0x26810], R5 ;  /* 0x0268100510ff79a7 */ /* 0x0003f0000800003f */
[----:B------:R-:W-:Y:S05]  /*8ec0*/  @!P1 BRA `(.L_x_1496) ;  /* 0x0000000000049947 */ /* 0x000fea0003800000 */
[----:B------:R-:W-:Y:S01]  /*8ed0*/  BPT.TRAP 0x1 ;  /* 0x000000040000795c */ /* 0x000fe20000300000 */
.L_x_1496:
        /* <DEDUP_REMOVED lines=44> */
.L_x_1488:
[----:B------:R-:W3:Y:S02]  /*91a0*/  LDL.LU R4, [R1+0x4] ;  /* 0x0000040001047983 */ /* 0x000ee40000300800 */
[----:B---3--:R-:W-:Y:S02]  /*91b0*/  ISETP.NE.AND P1, PT, R4, RZ, PT ;  /* 0x000000ff0400720c */ /* 0x008fe40003f25270 */
[----:B------:R1:W5:Y:S11]  /*91c0*/  LDL R4, [R1] ;  /* 0x0000000001047983 */ /* 0x0003760000100800 */
[----:B-1----:R-:W-:Y:S05]  /*91d0*/  @!P1 BRA `(.L_x_1487) ;  /* 0x0000000400809947 */ /* 0x002fea0003800000 */
[----:B------:R-:W-:-:S04]  /*91e0*/  SHF.L.U32 R13, R11, 0x1f, RZ ;  /* 0x0000001f0b0d7819 */ /* 0x000fc800000006ff */
[----:B------:R-:W1:Y:S02]  /*91f0*/  SYNCS.PHASECHK.TRANS64.TRYWAIT P1, [R16+URZ+0x26840], R13 ;  /* 0x0268400d100075a7 */ /* 0x000e64000802017f */
[----:B-1----:R-:W-:Y:S05]  /*9200*/  @!P1 BRA `(.L_x_1498) ;  /* 0x0000001000609947 */ /* 0x002fea0003800000 */
.L_x_1534:
[----:B------:R-:W-:Y:S05]  /*9210*/  @P0 BRA `(.L_x_1499) ;  /* 0x0000000000140947 */ /* 0x000fea0003800000 */
[----:B------:R-:W-:Y:S01]  /*9220*/  ISETP.NE.AND P1, PT, R6, RZ, PT ;  /* 0x000000ff0600720c */ /* 0x000fe20003f25270 */
[----:B--2---:R-:W-:-:S04]  /*9230*/  IMAD.MOV.U32 R5, RZ, RZ, 0x3100 ;  /* 0x00003100ff057424 */ /* 0x004fc800078e00ff */
[----:B------:R3:W-:Y:S08]  /*9240*/  SYNCS.ARRIVE.TRANS64 RZ, [R16+URZ+0x26830], R5 ;  /* 0x0268300510ff79a7 */ /* 0x0007f0000800003f */
[----:B------:R-:W-:Y:S05]  /*9250*/  @!P1 BRA `(.L_x_1499) ;  /* 0x0000000000049947 */ /* 0x000fea0003800000 */
[----:B------:R-:W-:Y:S01]  /*9260*/  BPT.TRAP 0x1 ;  /* 0x000000040000795c */ /* 0x000fe20000300000 */
.L_x_1499:
        /* <DEDUP_REMOVED lines=40> */
.L_x_1535:
[----:B------:R-:W-:Y:S05]  /*94f0*/  @P0 BRA `(.L_x_1501) ;  /* 0x0000000000140947 */ /* 0x000fea0003800000 */
[----:B------:R-:W-:Y:S01]  /*9500*/  ISETP.NE.AND P0, PT, R6, RZ, PT ;  /* 0x000000ff0600720c */ /* 0x000fe20003f05270 */
[----:B------:R-:W-:-:S04]  /*9510*/  IMAD.MOV.U32 R5, RZ, RZ, 0x3100 ;  /* 0x00003100ff057424 */ /* 0x000fc800078e00ff */
[----:B------:R3:W-:Y:S08]  /*9520*/  SYNCS.ARRIVE.TRANS64 RZ, [R16+URZ+0x26818], R5 ;  /* 0x0268180510ff79a7 */ /* 0x0007f0000800003f */
[----:B------:R-:W-:Y:S05]  /*9530*/  @!P0 BRA `(.L_x_1501) ;  /* 0x0000000000048947 */ /* 0x000fea0003800000 */
[----:B------:R-:W-:Y:S01]  /*9540*/  BPT.TRAP 0x1 ;  /* 0x000000040000795c */ /* 0x000fe20000300000 */
.L_x_1501:
        /* <DEDUP_REMOVED lines=41> */
.L_x_1487:
[----:B------:R-:W3:Y:S01]  /*97e0*/  S2R R0, SR_TID.X ;  /* 0x0000000000007919 */ /* 0x000ee20000002100 */
[----:B------:R-:W-:Y:S01]  /*97f0*/  IMAD R3, R19, 0x8, R16 ;  /* 0x0000000813037824 */ /* 0x000fe200078e0210 */
[----:B---3--:R-:W-:Y:S02]  /*9800*/  LOP3.LUT R2, R0, 0x7f, RZ, 0xc0, !PT ;  /* 0x0000007f00027812 */ /* 0x008fe400078ec0ff */
[----:B------:R-:W-:Y:S02]  /*9810*/  SHF.L.U32 R0, R11, 0x1f, RZ ;  /* 0x0000001f0b007819 */ /* 0x000fe400000006ff */
[----:B------:R-:W-:Y:S02]  /*9820*/  ISETP.NE.AND P1, PT, R2, RZ, PT ;  /* 0x000000ff0200720c */ /* 0x000fe40003f25270 */
[----:B------:R-:W3:Y:S02]  /*9830*/  SYNCS.PHASECHK.TRANS64.TRYWAIT P0, [R3+URZ+0x26840], R0 ;  /* 0x02684000030075a7 */ /* 0x000ee4000800017f */
[----:B---3--:R-:W-:Y:S09]  /*9840*/  @!P0 BRA `(.L_x_1502) ;  /* 0x0000000800f88947 */ /* 0x008ff20003800000 */
.L_x_1536:
[----:B------:R-:W-:Y:S05]  /*9850*/  @P1 BRA `(.L_x_1503) ;  /* 0x0000000000181947 */ /* 0x000fea0003800000 */
[----:B------:R-:W1:Y:S01]  /*9860*/  S2R R2, SR_TID.X ;  /* 0x0000000000027919 */ /* 0x000e620000002100 */
[----:B---3--:R-:W-:-:S04]  /*9870*/  IMAD.MOV.U32 R0, RZ, RZ, 0x3100 ;  /* 0x00003100ff007424 */ /* 0x008fc800078e00ff */
[----:B------:R3:W-:Y:S01]  /*9880*/  SYNCS.ARRIVE.TRANS64 RZ, [R3+URZ+0x26830], R0 ;  /* 0x0268300003ff79a7 */ /* 0x0007e2000800003f */
[----:B-1----:R-:W-:-:S13]  /*9890*/  LOP3.LUT P0, RZ, R2, 0x1f, RZ, 0xc0, !PT ;  /* 0x0000001f02ff7812 */ /* 0x002fda000780c0ff */
[----:B---3--:R-:W-:Y:S05]  /*98a0*/  @!P0 BRA `(.L_x_1503) ;  /* 0x0000000000048947 */ /* 0x008fea0003800000 */
[----:B------:R-:W-:Y:S01]  /*98b0*/  BPT.TRAP 0x1 ;  /* 0x000000040000795c */ /* 0x000fe20000300000 */
.L_x_1503:
        /* <DEDUP_REMOVED lines=47> */
.L_x_1484:
[----:B------:R-:W-:Y:S05]  /*9bb0*/  BSYNC B0 ;  /* 0x0000000000007941 */ /* 0x000fea0003800000 */
.L_x_1482:
[----:B------:R-:W-:-:S03]  /*9bc0*/  UMOV UR7, 0xffffffff ;  /* 0xffffffff00077882 */ /* 0x000fc60000000000 */
[----:B------:R-:W-:Y:S05]  /*9bd0*/  BRA.DIV UR7, `(.L_x_1504) ;  /* 0x0000000a07287947 */ /* 0x000fea000b800000 */
[----:B------:R-:W-:-:S13]  /*9be0*/  ELECT P6, URZ, PT ;  /* 0x00000000003f782f */ /* 0x000fda00038c0000 */
.L_x_1539:
[----:B------:R-:W-:Y:S05]  /*9bf0*/  @!P6 BRA `(.L_x_1392) ;  /* 0x000000000084e947 */ /* 0x000fea0003800000 */
[----:B------:R-:W-:-:S06]  /*9c00*/  ULOP3.LUT UR7, UR38, 0x2, URZ, 0xfc, !UPT ;  /* 0x0000000226077892 */ /* 0x000fcc000f8efc3f */
[----:B------:R-:W-:-:S05]  /*9c10*/  IMAD.U32 R2, RZ, RZ, UR7 ;  /* 0x00000007ff027e24 */ /* 0x000fca000f8e00ff */
[----:B------:R-:W-:-:S13]  /*9c20*/  ISETP.NE.AND P2, PT, R2, 0x3, PT ;  /* 0x000000030200780c */ /* 0x000fda0003f45270 */
[----:B------:R-:W-:Y:S05]  /*9c30*/  @!P2 BRA `(.L_x_1505) ;  /* 0x000000000004a947 */ /* 0x000fea0003800000 */
[----:B------:R-:W-:Y:S01]  /*9c40*/  BPT.TRAP 0x1 ;  /* 0x000000040000795c */ /* 0x000fe20000300000 */
.L_x_1505:
        /* <DEDUP_REMOVED lines=15> */
.L_x_1540:
[----:B------:R-:W2:Y:S02]  /*9d40*/  SYNCS.PHASECHK.TRANS64.TRYWAIT P0, [R3+URZ], R2 ;  /* 0x00000002030075a7 */ /* 0x000ea4000800017f */
[----:B--2---:R-:W-:Y:S05]  /*9d50*/  @!P0 BRA `(.L_x_1507) ;  /* 0x0000000400fc8947 */ /* 0x004fea0003800000 */
.L_x_1541:
[----:B------:R-:W-:Y:S05]  /*9d60*/  @!P2 BRA `(.L_x_1508) ;  /* 0x000000000004a947 */ /* 0x000fea0003800000 */
[----:B------:R-:W-:Y:S01]  /*9d70*/  BPT.TRAP 0x1 ;  /* 0x000000040000795c */ /* 0x000fe20000300000 */
.L_x_1508:
[----:B--2---:R-:W-:-:S04]  /*9d80*/  VIADD R3, R7, 0x26840 ;  /* 0x0002684007037836 */ /* 0x004fc80000000000 */
[----:B------:R-:W-:-:S04]  /*9d90*/  IMAD R0, R0, 0x8, R3 ;  /* 0x0000000800007824 */ /* 0x000fc800078e0203 */
[----:B------:R-:W2:Y:S02]  /*9da0*/  SYNCS.PHASECHK.TRANS64.TRYWAIT P0, [R0+URZ], R5 ;  /* 0x00000005000075a7 */ /* 0x000ea4000800017f */
[----:B--2---:R-:W-:Y:S05]  /*9db0*/  @!P0 BRA `(.L_x_1509) ;  /* 0x0000000400f88947 */ /* 0x004fea0003800000 */
.L_x_1542:
[----:B------:R-:W-:-:S07]  /*9dc0*/  IMAD R3, R4, 0x8, R3 ;  /* 0x0000000804037824 */ /* 0x000fce00078e0203 */
.L_x_1510:
[----:B---3--:R3:W4:Y:S02]  /*9dd0*/  SYNCS.PHASECHK.TRANS64.TRYWAIT P0, [R3+URZ], R2 ;  /* 0x00000002030075a7 */ /* 0x008724000800017f */
[----:B----4-:R-:W-:Y:S05]  /*9de0*/  @!P0 NANOSLEEP.SYNCS 0x989680 ;  /* 0x009896800000895d */ /* 0x010fea0003900000 */
[----:B------:R-:W4:Y:S02]  /*9df0*/  @!P0 SYNCS.PHASECHK.TRANS64 P0, [R3+URZ], R2 ;  /* 0x00000002030085a7 */ /* 0x000f24000800007f */
[----:B----4-:R-:W-:Y:S05]  /*9e00*/  @!P0 BRA `(.L_x_1510) ;  /* 0xfffffffc00f08947 */ /* 0x010fea000383ffff */
.L_x_1392:
[----:B------:R-:W-:Y:S05]  /*9e10*/  BSYNC B6 ;  /* 0x0000000000067941 */ /* 0x000fea0003800000 */
.L_x_1389:
[----:B------:R-:W-:Y:S05]  /*9e20*/  EXIT ;  /* 0x000000000000794d */ /* 0x000fea0003800000 */
.L_x_1399:
[----:B------:R-:W-:Y:S02]  /*9e30*/  IMAD.MOV.U32 R13, RZ, RZ, R17 ;  /* 0x000000ffff0d7224 */ /* 0x000fe400078e0011 */
[----:B------:R-:W-:Y:S02]  /*9e40*/  IMAD.MOV.U32 R12, RZ, RZ, RZ ;  /* 0x000000ffff0c7224 */ /* 0x000fe400078e00ff */
[----:B------:R-:W-:Y:S02]  /*9e50*/  IMAD.MOV.U32 R11, RZ, RZ, 0x1f ;  /* 0x0000001fff0b7424 */ /* 0x000fe400078e00ff */
[----:B------:R-:W-:-:S07]  /*9e60*/  IMAD.MOV.U32 R15, RZ, RZ, -0x1 ;  /* 0xffffffffff0f7424 */ /* 0x000fce00078e00ff */
[----:B------:R-:W-:Y:S05]  /*9e70*/  WARPSYNC.COLLECTIVE R15, `(.L_x_1511) ;  /* 0x000000000f087348 */ /* 0x000fea0003c00000 */
[----:B------:R1:W2:Y:S02]  /*9e80*/  SHFL.IDX P6, R14, R13, R12, R11 ;  /* 0x0000000c0d0e7389 */ /* 0x0002a400000c000b */
[----:B-12---:R-:W-:Y:S01]  /*9e90*/  ENDCOLLECTIVE ;  /* 0x000000000000791b */ /* 0x006fe20003800000 */
.L_x_1511:
[----:B------:R-:W-:Y:S05]  /*9ea0*/  BRA `(.L_x_1512) ;  /* 0xffffff7000707947 */ /* 0x000fea000383ffff */
.L_x_1401:
[----:B--2---:R2:W3:Y:S02]  /*9eb0*/  SYNCS.PHASECHK.TRANS64.TRYWAIT P0, [R237+URZ+0x26800], R4 ;  /* 0x02680004ed0075a7 */ /* 0x0044e4000800017f */
[----:B---3--:R-:W-:Y:S05]  /*9ec0*/  @!P0 NANOSLEEP.SYNCS 0x989680 ;  /* 0x009896800000895d */ /* 0x008fea0003900000 */
[----:B------:R-:W3:Y:S02]  /*9ed0*/  @!P0 SYNCS.PHASECHK.TRANS64 P0, [R237+URZ+0x26800], R4 ;  /* 0x02680004ed0085a7 */ /* 0x000ee4000800007f */
[----:B---3--:R-:W-:Y:S05]  /*9ee0*/  @!P0 BRA `(.L_x_1401) ;  /* 0xfffffffc00f08947 */ /* 0x008fea000383ffff */
[----:B------:R-:W-:Y:S05]  /*9ef0*/  BRA `(.L_x_1400) ;  /* 0xffffff7000987947 */ /* 0x000fea000383ffff */
.L_x_1406:
[----:B--2---:R-:W-:-:S04]  /*9f00*/  IMAD.U32 R5, RZ, RZ, UR9 ;  /* 0x00000009ff057e24 */ /* 0x004fc8000f8e00ff */
[----:B------:R2:W3:Y:S03]  /*9f10*/  SYNCS.PHASECHK.TRANS64.TRYWAIT P0, [R5+URZ+0x26810], R120 ;  /* 0x02681078050075a7 */ /* 0x0004e6000800017f */
[----:B---3--:R-:W-:Y:S05]  /*9f20*/  @!P0 NANOSLEEP.SYNCS 0x989680 ;  /* 0x009896800000895d */ /* 0x008fea0003900000 */
[----:B------:R-:W3:Y:S02]  /*9f30*/  @!P0 SYNCS.PHASECHK.TRANS64 P0, [R5+URZ+0x26810], R120 ;  /* 0x02681078050085a7 */ /* 0x000ee4000800007f */
[----:B---3--:R-:W-:Y:S05]  /*9f40*/  @!P0 BRA `(.L_x_1406) ;  /* 0xfffffffc00ec8947 */ /* 0x008fea000383ffff */
[----:B------:R-:W-:Y:S05]  /*9f50*/  BRA `(.L_x_1405) ;  /* 0xffffff7c00007947 */ /* 0x000fea000383ffff */
.L_x_1410:
[----:B------:R-:W-:-:S04]  /*9f60*/  IMAD.U32 R121, RZ, RZ, UR9 ;  /* 0x00000009ff797e24 */ /* 0x000fc8000f8e00ff */
[----:B------:R1:W1:Y:S03]  /*9f70*/  SYNCS.PHASECHK.TRANS64.TRYWAIT P0, [R121+URZ+0x26830], R120 ;  /* 0x02683078790075a7 */ /* 0x000266000800017f */
[----:B-1----:R-:W-:Y:S05]  /*9f80*/  @!P0 NANOSLEEP.SYNCS 0x989680 ;  /* 0x009896800000895d */ /* 0x002fea0003900000 */
[----:B------:R-:W1:Y:S02]  /*9f90*/  @!P0 SYNCS.PHASECHK.TRANS64 P0, [R121+URZ+0x26830], R120 ;  /* 0x02683078790085a7 */ /* 0x000e64000800007f */
[----:B-1----:R-:W-:Y:S05]  /*9fa0*/  @!P0 BRA `(.L_x_1410) ;  /* 0xfffffffc00ec8947 */ /* 0x002fea000383ffff */
[----:B------:R-:W-:Y:S05]  /*9fb0*/  BRA `(.L_x_1409) ;  /* 0xffffff8000c47947 */ /* 0x000fea000383ffff */
.L_x_1417:
[----:B------:R-:W-:Y:S01]  /*9fc0*/  BSSY B0, `(.L_x_1513) ;  /* 0x0000005000007945 */ /* 0x000fe20003800000 */
[----:B------:R-:W-:-:S07]  /*9fd0*/  IMAD.MOV.U32 R15, RZ, RZ, -0x1 ;  /* 0xffffffffff0f7424 */ /* 0x000fce00078e00ff */
[----:B-1----:R-:W-:Y:S05]  /*9fe0*/  WARPSYNC.COLLECTIVE R15, `(.L_x_1514) ;  /* 0x000000000f087348 */ /* 0x002fea0003c00000 */
[----:B------:R-:W-:Y:S01]  /*9ff0*/  NOP ;  /* 0x0000000000007918 */ /* 0x000fe20000000000 */
[----:B-1----:R-:W-:Y:S01]  /*a000*/  ENDCOLLECTIVE ;  /* 0x000000000000791b */ /* 0x002fe20003800000 */
.L_x_1514:
[----:B------:R-:W-:Y:S05]  /*a010*/  BSYNC B0 ;  /* 0x0000000000007941 */ /* 0x000fea0003800000 */
.L_x_1513:
[----:B------:R-:W-:Y:S05]  /*a020*/  BRA `(.L_x_1515) ;  /* 0xffffffb400487947 */ /* 0x000fea000383ffff */
.L_x_1426:
[----:B------:R-:W-:Y:S01]  /*a030*/  BSSY B0, `(.L_x_1516) ;  /* 0x0000005000007945 */ /* 0x000fe20003800000 */
[----:B------:R-:W-:-:S07]  /*a040*/  IMAD.MOV.U32 R15, RZ, RZ, -0x1 ;  /* 0xffffffffff0f7424 */ /* 0x000fce00078e00ff */
[----:B-12---:R-:W-:Y:S05]  /*a050*/  WARPSYNC.COLLECTIVE R15, `(.L_x_1517) ;  /* 0x000000000f087348 */ /* 0x006fea0003c00000 */
[----:B------:R-:W-:Y:S01]  /*a060*/  NOP ;  /* 0x0000000000007918 */ /* 0x000fe20000000000 */
[----:B-12---:R-:W-:Y:S01]  /*a070*/  ENDCOLLECTIVE ;  /* 0x000000000000791b */ /* 0x006fe20003800000 */
.L_x_1517:
[----:B------:R-:W-:Y:S05]  /*a080*/  BSYNC B0 ;  /* 0x0000000000007941 */ /* 0x000fea0003800000 */
.L_x_1516:
[----:B------:R-:W-:Y:S05]  /*a090*/  BRA `(.L_x_1518) ;  /* 0xffffffb800387947 */ /* 0x000fea000383ffff */
.L_x_1438:
[----:B------:R-:W-:Y:S01]  /*a0a0*/  BSSY B0, `(.L_x_1519) ;  /* 0x0000005000007945 */ /* 0x000fe20003800000 */
[----:B------:R-:W-:-:S07]  /*a0b0*/  IMAD.MOV.U32 R15, RZ, RZ, -0x1 ;  /* 0xffffffffff0f7424 */ /* 0x000fce00078e00ff */
[----:B------:R-:W-:Y:S05]  /*a0c0*/  WARPSYNC.COLLECTIVE R15, `(.L_x_1520) ;  /* 0x000000000f087348 */ /* 0x000fea0003c00000 */
[----:B------:R-:W-:Y:S01]  /*a0d0*/  NOP ;  /* 0x0000000000007918 */ /* 0x000fe20000000000 */
[----:B------:R-:W-:Y:S01]  /*a0e0*/  ENDCOLLECTIVE ;  /* 0x000000000000791b */ /* 0x000fe20003800000 */
.L_x_1520:
[----:B------:R-:W-:Y:S05]  /*a0f0*/  BSYNC B0 ;  /* 0x0000000000007941 */ /* 0x000fea0003800000 */
.L_x_1519:
[----:B------:R-:W-:Y:S05]  /*a100*/  BRA `(.L_x_1521) ;  /* 0xffffffc000207947 */ /* 0x000fea000383ffff */
.L_x_1451:
[----:B------:R-:W-:Y:S01]  /*a110*/  BSSY B0, `(.L_x_1522) ;  /* 0x0000005000007945 */ /* 0x000fe20003800000 */
[----:B------:R-:W-:-:S07]  /*a120*/  IMAD.MOV.U32 R15, RZ, RZ, -0x1 ;  /* 0xffffffffff0f7424 */ /* 0x000fce00078e00ff */
[----:B------:R-:W-:Y:S05]  /*a130*/  WARPSYNC.COLLECTIVE R15, `(.L_x_1523) ;  /* 0x000000000f087348 */ /* 0x000fea0003c00000 */
[----:B------:R-:W-:Y:S01]  /*a140*/  NOP ;  /* 0x0000000000007918 */ /* 0x000fe20000000000 */
[----:B------:R-:W-:Y:S01]  /*a150*/  ENDCOLLECTIVE ;  /* 0x000000000000791b */ /* 0x000fe20003800000 */
.L_x_1523:
[----:B------:R-:W-:Y:S05]  /*a160*/  BSYNC B0 ;  /* 0x0000000000007941 */ /* 0x000fea0003800000 */
.L_x_1522:
[----:B------:R-:W-:Y:S05]  /*a170*/  BRA `(.L_x_1524) ;  /* 0xffffffc400a47947 */ /* 0x000fea000383ffff */
.L_x_1463:
[----:B------:R-:W-:Y:S01]  /*a180*/  BSSY B0, `(.L_x_1525) ;  /* 0x0000005000007945 */ /* 0x000fe20003800000 */
[----:B------:R-:W-:-:S07]  /*a190*/  IMAD.MOV.U32 R15, RZ, RZ, -0x1 ;  /* 0xffffffffff0f7424 */ /* 0x000fce00078e00ff */
[----:B------:R-:W-:Y:S05]  /*a1a0*/  WARPSYNC.COLLECTIVE R15, `(.L_x_1526) ;  /* 0x000000000f087348 */ /* 0x000fea0003c00000 */
[----:B------:R-:W-:Y:S01]  /*a1b0*/  NOP ;  /* 0x0000000000007918 */ /* 0x000fe20000000000 */
[----:B------:R-:W-:Y:S01]  /*a1c0*/  ENDCOLLECTIVE ;  /* 0x000000000000791b */ /* 0x000fe20003800000 */
.L_x_1526:
[----:B------:R-:W-:Y:S05]  /*a1d0*/  BSYNC B0 ;  /* 0x0000000000007941 */ /* 0x000fea0003800000 */
.L_x_1525:
[----:B------:R-:W-:Y:S05]  /*a1e0*/  BRA `(.L_x_1527) ;  /* 0xffffffc800c47947 */ /* 0x000fea000383ffff */
.L_x_1485:
[----:B-1----:R1:W2:Y:S02]  /*a1f0*/  SYNCS.PHASECHK.TRANS64.TRYWAIT P0, [R16+URZ+0x26820], R3 ;  /* 0x02682003100075a7 */ /* 0x0022a4000800017f */
[----:B--2---:R-:W-:Y:S05]  /*a200*/  @!P0 NANOSLEEP.SYNCS 0x989680 ;  /* 0x009896800000895d */ /* 0x004fea0003900000 */
[----:B------:R-:W2:Y:S02]  /*a210*/  @!P0 SYNCS.PHASECHK.TRANS64 P0, [R16+URZ+0x26820], R3 ;  /* 0x02682003100085a7 */ /* 0x000ea4000800007f */
[----:B--2---:R-:W-:Y:S05]  /*a220*/  @!P0 BRA `(.L_x_1485) ;  /* 0xfffffffc00f08947 */ /* 0x004fea000383ffff */
[----:B------:R-:W-:Y:S05]  /*a230*/  BRA `(.L_x_1528) ;  /* 0xffffffd800947947 */ /* 0x000fea000383ffff */
.L_x_1489:
[----:B-1----:R1:W3:Y:S02]  /*a240*/  SYNCS.PHASECHK.TRANS64.TRYWAIT P1, [R16+URZ+0x26840], R21 ;  /* 0x02684015100075a7 */ /* 0x0022e4000802017f */
[----:B---3--:R-:W-:Y:S05]  /*a250*/  @!P1 NANOSLEEP.SYNCS 0x989680 ;  /* 0x009896800000995d */ /* 0x008fea0003900000 */
[----:B------:R-:W3:Y:S02]  /*a260*/  @!P1 SYNCS.PHASECHK.TRANS64 P1, [R16+URZ+0x26840], R21 ;  /* 0x02684015100095a7 */ /* 0x000ee4000802007f */
[----:B---3--:R-:W-:Y:S05]  /*a270*/  @!P1 BRA `(.L_x_1489) ;  /* 0xfffffffc00f09947 */ /* 0x008fea000383ffff */
[----:B------:R-:W-:Y:S05]  /*a280*/  BRA `(.L_x_1529) ;  /* 0xffffffe000c47947 */ /* 0x000fea000383ffff */
.L_x_1491:
[----:B--2---:R2:W3:Y:S02]  /*a290*/  SYNCS.PHASECHK.TRANS64.TRYWAIT P1, [R16+URZ+0x26828], R21 ;  /* 0x02682815100075a7 */ /* 0x0044e4000802017f */
[----:B---3--:R-:W-:Y:S05]  /*a2a0*/  @!P1 NANOSLEEP.SYNCS 0x989680 ;  /* 0x009896800000995d */ /* 0x008fea0003900000 */
[----:B------:R-:W3:Y:S02]  /*a2b0*/  @!P1 SYNCS.PHASECHK.TRANS64 P1, [R16+URZ+0x26828], R21 ;  /* 0x02682815100095a7 */ /* 0x000ee4000802007f */
[----:B---3--:R-:W-:Y:S05]  /*a2c0*/  @!P1 BRA `(.L_x_1491) ;  /* 0xfffffffc00f09947 */ /* 0x008fea000383ffff */
[----:B------:R-:W-:Y:S05]  /*a2d0*/  BRA `(.L_x_1530) ;  /* 0xffffffe400747947 */ /* 0x000fea000383ffff */
.L_x_1493:
[----:B---3--:R3:W4:Y:S02]  /*a2e0*/  SYNCS.PHASECHK.TRANS64.TRYWAIT P1, [R16+URZ+0x26848], R21 ;  /* 0x02684815100075a7 */ /* 0x008724000802017f */
[----:B----4-:R-:W-:Y:S05]  /*a2f0*/  @!P1 NANOSLEEP.SYNCS 0x989680 ;  /* 0x009896800000995d */ /* 0x010fea0003900000 */
[----:B------:R-:W4:Y:S02]  /*a300*/  @!P1 SYNCS.PHASECHK.TRANS64 P1, [R16+URZ+0x26848], R21 ;  /* 0x02684815100095a7 */ /* 0x000f24000802007f */
[----:B----4-:R-:W-:Y:S05]  /*a310*/  @!P1 BRA `(.L_x_1493) ;  /* 0xfffffffc00f09947 */ /* 0x010fea000383ffff */
[----:B------:R-:W-:Y:S05]  /*a320*/  BRA `(.L_x_1531) ;  /* 0xffffffe800247947 */ /* 0x000fea000383ffff */
.L_x_1495:
[----:B------:R-:W-:-:S07]  /*a330*/  SHF.L.U32 R5, R11, 0x1f, RZ ;  /* 0x0000001f0b057819 */ /* 0x000fce00000006ff */
.L_x_1532:
[----:B------:R1:W1:Y:S02]  /*a340*/  SYNCS.PHASECHK.TRANS64.TRYWAIT P1, [R16+URZ+0x26820], R5 ;  /* 0x02682005100075a7 */ /* 0x000264000802017f */
[----:B-1----:R-:W-:Y:S05]  /*a350*/  @!P1 NANOSLEEP.SYNCS 0x989680 ;  /* 0x009896800000995d */ /* 0x002fea0003900000 */
[----:B------:R-:W1:Y:S02]  /*a360*/  @!P1 SYNCS.PHASECHK.TRANS64 P1, [R16+URZ+0x26820], R5 ;  /* 0x02682005100095a7 */ /* 0x000e64000802007f */
[----:B-1----:R-:W-:Y:S05]  /*a370*/  @!P1 BRA `(.L_x_1532) ;  /* 0xfffffffc00f09947 */ /* 0x002fea000383ffff */
[----:B------:R-:W-:Y:S05]  /*a380*/  BRA `(.L_x_1533) ;  /* 0xffffffe800bc7947 */ /* 0x000fea000383ffff */
.L_x_1498:
[----:B-1----:R1:W3:Y:S02]  /*a390*/  SYNCS.PHASECHK.TRANS64.TRYWAIT P1, [R16+URZ+0x26840], R13 ;  /* 0x0268400d100075a7 */ /* 0x0022e4000802017f */
[----:B---3--:R-:W-:Y:S05]  /*a3a0*/  @!P1 NANOSLEEP.SYNCS 0x989680 ;  /* 0x009896800000995d */ /* 0x008fea0003900000 */
[----:B------:R-:W3:Y:S02]  /*a3b0*/  @!P1 SYNCS.PHASECHK.TRANS64 P1, [R16+URZ+0x26840], R13 ;  /* 0x0268400d100095a7 */ /* 0x000ee4000802007f */
[----:B---3--:R-:W-:Y:S05]  /*a3c0*/  @!P1 BRA `(.L_x_1498) ;  /* 0xfffffffc00f09947 */ /* 0x008fea000383ffff */
[----:B------:R-:W-:Y:S05]  /*a3d0*/  BRA `(.L_x_1534) ;  /* 0xffffffec008c7947 */ /* 0x000fea000383ffff */
.L_x_1500:
[----:B--2---:R2:W3:Y:S02]  /*a3e0*/  SYNCS.PHASECHK.TRANS64.TRYWAIT P1, [R16+URZ+0x26828], R13 ;  /* 0x0268280d100075a7 */ /* 0x0044e4000802017f */
[----:B---3--:R-:W-:Y:S05]  /*a3f0*/  @!P1 NANOSLEEP.SYNCS 0x989680 ;  /* 0x009896800000995d */ /* 0x008fea0003900000 */
[----:B------:R-:W3:Y:S02]  /*a400*/  @!P1 SYNCS.PHASECHK.TRANS64 P1, [R16+URZ+0x26828], R13 ;  /* 0x0268280d100095a7 */ /* 0x000ee4000802007f */
[----:B---3--:R-:W-:Y:S05]  /*a410*/  @!P1 BRA `(.L_x_1500) ;  /* 0xfffffffc00f09947 */ /* 0x008fea000383ffff */
[----:B------:R-:W-:Y:S05]  /*a420*/  BRA `(.L_x_1535) ;  /* 0xfffffff000307947 */ /* 0x000fea000383ffff */
.L_x_1502:
[----:B---3--:R3:W1:Y:S02]  /*a430*/  SYNCS.PHASECHK.TRANS64.TRYWAIT P0, [R3+URZ+0x26840], R0 ;  /* 0x02684000030075a7 */ /* 0x008664000800017f */
[----:B-1----:R-:W-:Y:S05]  /*a440*/  @!P0 NANOSLEEP.SYNCS 0x989680 ;  /* 0x009896800000895d */ /* 0x002fea0003900000 */
[----:B------:R-:W1:Y:S02]  /*a450*/  @!P0 SYNCS.PHASECHK.TRANS64 P0, [R3+URZ+0x26840], R0 ;  /* 0x02684000030085a7 */ /* 0x000e64000800007f */
[----:B-1----:R-:W-:Y:S05]  /*a460*/  @!P0 BRA `(.L_x_1502) ;  /* 0xfffffffc00f08947 */ /* 0x002fea000383ffff */
[----:B------:R-:W-:Y:S05]  /*a470*/  BRA `(.L_x_1536) ;  /* 0xfffffff000f47947 */ /* 0x000fea000383ffff */
.L_x_1504:
[----:B------:R-:W-:Y:S01]  /*a480*/  BSSY B0, `(.L_x_1537) ;  /* 0x0000006000007945 */ /* 0x000fe20003800000 */
[----:B------:R-:W-:-:S07]  /*a490*/  IMAD.MOV.U32 R15, RZ, RZ, -0x1 ;  /* 0xffffffffff0f7424 */ /* 0x000fce00078e00ff */
[----:B------:R-:W-:Y:S05]  /*a4a0*/  WARPSYNC.COLLECTIVE R15, `(.L_x_1538) ;  /* 0x000000000f0c7348 */ /* 0x000fea0003c00000 */
[----:B------:R-:W-:Y:S02]  /*a4b0*/  ELECT P6, UR62, PT ;  /* 0x00000000003e782f */ /* 0x000fe400038c0000 */
[----:B------:R-:W-:Y:S01]  /*a4c0*/  MOV R14, UR62 ;  /* 0x0000003e000e7c02 */ /* 0x000fe20008000f00 */
[----:B------:R-:W-:Y:S10]  /*a4d0*/  ENDCOLLECTIVE ;  /* 0x000000000000791b */ /* 0x000ff40003800000 */
.L_x_1538:
[----:B------:R-:W-:Y:S05]  /*a4e0*/  BSYNC B0 ;  /* 0x0000000000007941 */ /* 0x000fea0003800000 */
.L_x_1537:
[----:B------:R-:W-:Y:S05]  /*a4f0*/  BRA `(.L_x_1539) ;  /* 0xfffffff400bc7947 */ /* 0x000fea000383ffff */
.L_x_1506:
[----:B-1----:R1:W2:Y:S02]  /*a500*/  SYNCS.PHASECHK.TRANS64.TRYWAIT P0, [R6+URZ], R5 ;  /* 0x00000005060075a7 */ /* 0x0022a4000800017f */
[----:B--2---:R-:W-:Y:S05]  /*a510*/  @!P0 NANOSLEEP.SYNCS 0x989680 ;  /* 0x009896800000895d */ /* 0x004fea0003900000 */
[----:B------:R-:W2:Y:S02]  /*a520*/  @!P0 SYNCS.PHASECHK.TRANS64 P0, [R6+URZ], R5 ;  /* 0x00000005060085a7 */ /* 0x000ea4000800007f */
[----:B--2---:R-:W-:Y:S05]  /*a530*/  @!P0 BRA `(.L_x_1506) ;  /* 0xfffffffc00f08947 */ /* 0x004fea000383ffff */
[----:B------:R-:W-:Y:S05]  /*a540*/  BRA `(.L_x_1540) ;  /* 0xfffffff400fc7947 */ /* 0x000fea000383ffff */
.L_x_1507:
[----:B--2---:R2:W3:Y:S02]  /*a550*/  SYNCS.PHASECHK.TRANS64.TRYWAIT P0, [R3+URZ], R2 ;  /* 0x00000002030075a7 */ /* 0x0044e4000800017f */
[----:B---3--:R-:W-:Y:S05]  /*a560*/  @!P0 NANOSLEEP.SYNCS 0x989680 ;  /* 0x009896800000895d */ /* 0x008fea0003900000 */
[----:B------:R-:W3:Y:S02]  /*a570*/  @!P0 SYNCS.PHASECHK.TRANS64 P0, [R3+URZ], R2 ;  /* 0x00000002030085a7 */ /* 0x000ee4000800007f */
[----:B---3--:R-:W-:Y:S05]  /*a580*/  @!P0 BRA `(.L_x_1507) ;  /* 0xfffffffc00f08947 */ /* 0x008fea000383ffff */
[----:B------:R-:W-:Y:S05]  /*a590*/  BRA `(.L_x_1541) ;  /* 0xfffffff400f07947 */ /* 0x000fea000383ffff */
.L_x_1509:
[----:B--2---:R2:W3:Y:S02]  /*a5a0*/  SYNCS.PHASECHK.TRANS64.TRYWAIT P0, [R0+URZ], R5 ;  /* 0x00000005000075a7 */ /* 0x0044e4000800017f */
[----:B---3--:R-:W-:Y:S05]  /*a5b0*/  @!P0 NANOSLEEP.SYNCS 0x989680 ;  /* 0x009896800000895d */ /* 0x008fea0003900000 */
[----:B------:R-:W3:Y:S02]  /*a5c0*/  @!P0 SYNCS.PHASECHK.TRANS64 P0, [R0+URZ], R5 ;  /* 0x00000005000085a7 */ /* 0x000ee4000800007f */
[----:B---3--:R-:W-:Y:S05]  /*a5d0*/  @!P0 BRA `(.L_x_1509) ;  /* 0xfffffffc00f08947 */ /* 0x008fea000383ffff */
[----:B------:R-:W-:Y:S05]  /*a5e0*/  BRA `(.L_x_1542) ;  /* 0xfffffff400f47947 */ /* 0x000fea000383ffff */
.L_x_1543:
        /* <DEDUP_REMOVED lines=9> */
.L_x_6562:


//--------------------- .text._ZN7cutlass13device_kernelIN5flash11enable_sm90INS1_16FlashAttnBwdSm90INS1_25CollectiveMainloopBwdSm90ILi2ELi2ELi2EN4cute5tupleIJNS5_1CILi1EEES8_S8_EEENS6_IJNS7_ILi64EEENS7_ILi128EEENS7_ILi96EEEEEENS_10bfloat16_tEfNS_4arch4Sm90ELb0ELb1ELb1ELb1ELb0ELb1ELb0ELb0ELi2ELi1ELi2ELi1ELb1EEENS1_21CollectiveEpilogueBwdISD_SE_SG_Li256ELb1ELb0ELi1EEENS1_19SingleTileSchedulerILb1ELb0ELb0ELi128EEEEEEEEEvNT_6ParamsE --------------------------
	.section	.text._ZN7cutlass13device_kernelIN5flash11enable_sm90INS1_16FlashAttnBwdSm90INS1_25CollectiveMainloopBwdSm90ILi2ELi2ELi2EN4cute5tupleIJNS5_1CILi1EEES8_S8_EEENS6_IJNS7_ILi64EEENS7_ILi128EEENS7_ILi96EEEEEENS_10bfloat16_tEfNS_4arch4Sm90ELb0ELb1ELb1ELb1ELb0ELb1ELb0ELb0ELi2ELi1ELi2ELi1ELb1EEENS1_21CollectiveEpilogueBwdISD_SE_SG_Li256ELb1ELb0ELi1EEENS1_19SingleTileSchedulerILb1ELb0ELb0ELi128EEEEEEEEEvNT_6ParamsE,"ax",@progbits
	.align	128
.text._ZN7cutlass13device_kernelIN5flash11enable_sm90INS1_16FlashAttnBwdSm90INS1_25CollectiveMainloopBwdSm90ILi2ELi2ELi2EN4cute5tupleIJNS5_1CILi1EEES8_S8_EEENS6_IJNS7_ILi64EEENS7_ILi128EEENS7_ILi96EEEEEENS_10bfloat16_tEfNS_4arch4Sm90ELb0ELb1ELb1ELb1ELb0ELb1ELb0ELb0ELi2ELi1ELi2ELi1ELb1EEENS1_21CollectiveEpilogueBwdISD_SE_SG_Li256ELb1ELb0ELi1EEENS1_19SingleTileSchedulerILb1ELb0ELb0ELi128EEEEEEEEEvNT_6ParamsE:
        .type           _ZN7cutlass13device_kernelIN5flash11enable_sm90INS1_16FlashAttnBwdSm90INS1_25CollectiveMainloopBwdSm90ILi2ELi2ELi2EN4cute5tupleIJNS5_1CILi1EEES8_S8_EEENS6_IJNS7_ILi64EEENS7_ILi128EEENS7_ILi96EEEEEENS_10bfloat16_tEfNS_4arch4Sm90ELb0ELb1ELb1ELb1ELb0ELb1ELb0ELb0ELi2ELi1ELi2ELi1ELb1EEENS1_21CollectiveEpilogueBwdISD_SE_SG_Li256ELb1ELb0ELi1EEENS1_19SingleTileSchedulerILb1ELb0ELb0ELi128EEEEEEEEEvNT_6ParamsE,@function
        .size           _ZN7cutlass13device_kernelIN5flash11enable_sm90INS1_16FlashAttnBwdSm90INS1_25CollectiveMainloopBwdSm90ILi2ELi2ELi2EN4cute5tupleIJNS5_1CILi1EEES8_S8_EEENS6_IJNS7_ILi64EEENS7_ILi128EEENS7_ILi96EEEEEENS_10bfloat16_tEfNS_4arch4Sm90ELb0ELb1ELb1ELb1ELb0ELb1ELb0ELb0ELi2ELi1ELi2ELi1ELb1EEENS1_21CollectiveEpilogueBwdISD_SE_SG_Li256ELb1ELb0ELi1EEENS1_19SingleTileSchedulerILb1ELb0ELb0ELi128EEEEEEEEEvNT_6ParamsE,(.L_x_6563 - _ZN7cutlass13device_kernelIN5flash11enable_sm90INS1_16FlashAttnBwdSm90INS1_25CollectiveMainloopBwdSm90ILi2ELi2ELi2EN4cute5tupleIJNS5_1CILi1EEES8_S8_EEENS6_IJNS7_ILi64EEENS7_ILi128EEENS7_ILi96EEEEEENS_10bfloat16_tEfNS_4arch4Sm90ELb0ELb1ELb1ELb1ELb0ELb1ELb0ELb0ELi2ELi1ELi2ELi1ELb1EEENS1_21CollectiveEpilogueBwdISD_SE_SG_Li256ELb1ELb0ELi1EEENS1_19SingleTileSchedulerILb1ELb0ELb0ELi128EEEEEEEEEvNT_6ParamsE)
        .other          _ZN7cutlass13device_kernelIN5flash11enable_sm90INS1_16FlashAttnBwdSm90INS1_25CollectiveMainloopBwdSm90ILi2ELi2ELi2EN4cute5tupleIJNS5_1CILi1EEES8_S8_EEENS6_IJNS7_ILi64EEENS7_ILi128EEENS7_ILi96EEEEEENS_10bfloat16_tEfNS_4arch4Sm90ELb0ELb1ELb1ELb1ELb0ELb1ELb0ELb0ELi2ELi1ELi2ELi1ELb1EEENS1_21CollectiveEpilogueBwdISD_SE_SG_Li256ELb1ELb0ELi1EEENS1_19SingleTileSchedulerILb1ELb0ELb0ELi128EEEEEEEEEvNT_6ParamsE,@"STO_CUDA_ENTRY STV_DEFAULT"
_ZN7cutlass13device_kernelIN5flash11enable_sm90INS1_16FlashAttnBwdSm90INS1_25CollectiveMainloopBwdSm90ILi2ELi2ELi2EN4cute5tupleIJNS5_1CILi1EEES8_S8_EEENS6_IJNS7_ILi64EEENS7_ILi128EEENS7_ILi96EEEEEENS_10bfloat16_tEfNS_4arch4Sm90ELb0ELb1ELb1ELb1ELb0ELb1ELb0ELb0ELi2ELi1ELi2ELi1ELb1EEENS1_21CollectiveEpilogueBwdISD_SE_SG_Li256ELb1ELb0ELi1EEENS1_19SingleTileSchedulerILb1ELb0ELb0ELi128EEEEEEEEEvNT_6ParamsE:
        /* <DEDUP_REMOVED lines=24> */
.L_x_1545:
[----:B------:R-:W-:Y:S05]  /*0180*/  BSYNC B0 ;  /* 0x0000000000007941 */ /* 0x000fea0003800000 */
.L_x_1544:
        /* <DEDUP_REMOVED lines=37> */
.L_x_1546:
        /* <DEDUP_REMOVED lines=22> */
.L_x_1547:
[----:B------:R-:W-:Y:S01]  /*0540*/  PLOP3.LUT P0, PT, PT, PT, UP0, 0x80, 0x0 ;  /* 0x000000000000781c */ /* 0x000fe20003f0f008 */
[----:B------:R-:W-:Y:S01]  /*0550*/  NOP ;  /* 0x0000000000007918 */ /* 0x000fe20000000000 */
[----:B------:R-:W-:Y:S01]  /*0560*/  ULDC.64 UR46, c[0x0][0x208] ;  /* 0x00008200002e7ab9 */ /* 0x000fe20000000a00 */
[----:B------:R-:W-:Y:S01]  /*0570*/  BSSY B6, `(.L_x_1548) ;  /* 0x0000aa2000067945 */ /* 0x000fe20003800000 */
[----:B-12-4-:R-:W-:Y:S09]  /*0580*/  BAR.SYNC.DEFER_BLOCKING 0x0 ;  /* 0x0000000000007b1d */ /* 0x016ff20000010000 */
[----:B------:R-:W-:Y:S05]  /*0590*/  @!P0 BRA `(.L_x_1549) ;  /* 0x0000006800688947 */ /* 0x000fea0003800000 */
.L_x_1550:
[----:B------:R-:W-:-:S08]  /*05a0*/  NOP ;  /* 0x0000000000007918 */ /* 0x000fd00000000000 */
[----:B------:R-:W1:Y:S02]  /*05b0*/  USETMAXREG.TRY_ALLOC.CTAPOOL UP0, 0xf0 ;  /* 0x000000f0000079c8 */ /* 0x000e640008000600 */
[----:B-1----:R-:W-:-:S13]  /*05c0*/  PLOP3.LUT P0, PT, PT, PT, UP0, 0x80, 0x0 ;  /* 0x000000000000781c */ /* 0x002fda0003f0f008 */
[----:B------:R-:W-:Y:S05]  /*05d0*/  @!P0 BRA `(.L_x_1550) ;  /* 0xfffffffc00f08947 */ /* 0x000fea000383ffff */
[----:B------:R-:W-:Y:S01]  /*05e0*/  LOP3.LUT R0, R0, 0x3, RZ, 0xc0, !PT ;  /* 0x0000000300007812 */ /* 0x000fe200078ec0ff */
[----:B------:R-:W1:Y:S01]  /*05f0*/  S2R R2, SR_TID.X ;  /* 0x0000000000027919 */ /* 0x000e620000002100 */
[----:B------:R-:W-:Y:S01]  /*0600*/  ULDC.64 UR4, c[0x0][0x8d8] ;  /* 0x0002360000047ab9 */ /* 0x000fe20000000a00 */
[----:B------:R-:W2:Y:S03]  /*0610*/  S2UR UR6, SR_CTAID.X ;  /* 0x00000000000679c3 */ /* 0x000ea60000002500 */
[----:B------:R-:W3:Y:S05]  /*0620*/  SHFL.IDX PT, R0, R0, RZ, 0x1f ;  /* 0x00001fff00007589 */ /* 0x000eea00000e0000 */
[----:B------:R-:W4:Y:S01]  /*0630*/  S2UR UR36, SR_CTAID.Z ;  /* 0x00000000002479c3 */ /* 0x000f220000002700 */
[----:B---3--:R-:W-:-:S02]  /*0640*/  ISETP.NE.AND P0, PT, R0, RZ, PT ;  /* 0x000000ff0000720c */ /* 0x008fc40003f05270 */
[----:B-1----:R-:W-:-:S11]  /*0650*/  SHF.R.U32.HI R2, RZ, 0x7, R2 ;  /* 0x00000007ff027819 */ /* 0x002fd60000011602 */
[----:B------:R-:W-:-:S05]  /*0660*/  @!P0 VIADD R2, R2, 0x9 ;  /* 0x0000000902028836 */ /* 0x000fca0000000000 */
[----:B------:R1:W-:Y:S06]  /*0670*/  @!P0 BAR.ARV R2, 0xa0 ;  /* 0x000280020000851d */ /* 0x0003ec0000002000 */
[----:B------:R-:W-:-:S04]  /*0680*/  ISETP.NE.U32.AND P0, PT, RZ, UR4, PT ;  /* 0x00000004ff007c0c */ /* 0x000fc8000bf05070 */
[----:B------:R-:W-:-:S13]  /*0690*/  ISETP.NE.AND.EX P0, PT, RZ, UR5, PT, P0 ;  /* 0x00000005ff007c0c */ /* 0x000fda000bf05300 */
[----:B-12-4-:R-:W-:Y:S05]  /*06a0*/  @!P0 BRA `(.L_x_1551) ;  /* 0x00000000001c8947 */ /* 0x016fea0003800000 */
[----:B------:R-:W-:Y:S02]  /*06b0*/  ULDC.64 UR4, c[0x0][0x8d8] ;  /* 0x0002360000047ab9 */ /* 0x000fe40000000a00 */
[----:B------:R-:W-:-:S06]  /*06c0*/  UIMAD.WIDE UR4, UR36, 0x4, UR4 ;  /* 0x00000004240478a5 */ /* 0x000fcc000f8e0204 */
[----:B------:R-:W-:Y:S02]  /*06d0*/  IMAD.U32 R2, RZ, RZ, UR4 ;  /* 0x00000004ff027e24 */ /* 0x000fe4000f8e00ff */
[----:B------:R-:W-:-:S05]  /*06e0*/  IMAD.U32 R3, RZ, RZ, UR5 ;  /* 0x00000005ff037e24 */ /* 0x000fca000f8e00ff */
[----:B------:R-:W2:Y:S02]  /*06f0*/  LDG.E R2, desc[UR46][R2.64] ;  /* 0x0000002e02027981 */ /* 0x000ea4000c1e1900 */
[----:B--2---:R-:W-:Y:S01]  /*0700*/  R2UR UR4, R2 ;  /* 0x00000000020472ca */ /* 0x004fe200000e0000 */
[----:B------:R-:W-:-:S14]  /*0710*/  BRA `(.L_x_1552) ;  /* 0x00000000003c7947 */ /* 0x000fdc0003800000 */
.L_x_1551:
        /* <DEDUP_REMOVED lines=14> */
.L_x_1553:
[----:B------:R-:W-:-:S05]  /*0800*/  ULDC UR4, c[0x0][0x8bc] ;  /* 0x00022f0000047ab9 */ /* 0x000fca0000000800 */
.L_x_1552:
[----:B------:R-:W-:-:S04]  /*0810*/  USHF.L.U32 UR42, UR6, 0x7, URZ ;  /* 0x00000007062a7899 */ /* 0x000fc8000800063f */
[----:B------:R-:W-:-:S04]  /*0820*/  UISETP.GE.AND UP0, UPT, UR42, UR4, UPT ;  /* 0x000000042a00728c */ /* 0x000fc8000bf06270 */
[----:B------:R-:W-:-:S06]  /*0830*/  USEL UR36, UR36, 0xffffffff, !UP0 ;  /* 0xffffffff24247887 */ /* 0x000fcc000c000000 */
[----:B------:R-:W-:-:S13]  /*0840*/  ISETP.LE.AND P0, PT, RZ, UR36, PT ;  /* 0x00000024ff007c0c */ /* 0x000fda000bf03270 */
[----:B------:R-:W-:Y:S05]  /*0850*/  @!P0 BRA `(.L_x_1554) ;  /* 0x000000a400cc8947 */ /* 0x000fea0003800000 */
[----:B------:R-:W1:Y:S01]  /*0860*/  S2R R0, SR_TID.X ;  /* 0x0000000000007919 */ /* 0x000e620000002100 */
[----:B------:R-:W-:Y:S01]  /*0870*/  ULDC.64 UR4, c[0x0][0x780] ;  /* 0x0001e00000047ab9 */ /* 0x000fe20000000a00 */
[----:B------:R-:W-:Y:S01]  /*0880*/  ULDC UR41, c[0x0][0x290] ;  /* 0x0000a40000297ab9 */ /* 0x000fe20000000800 */
[----:B------:R-:W-:-:S04]  /*0890*/  ISETP.NE.U32.AND P0, PT, RZ, UR4, PT ;  /* 0x00000004ff007c0c */ /* 0x000fc8000bf05070 */
        /* <DEDUP_REMOVED lines=10> */
.L_x_1555:
        /* <DEDUP_REMOVED lines=14> */
.L_x_1556:
        /* <DEDUP_REMOVED lines=11> */
.L_x_1557:
        /* <DEDUP_REMOVED lines=13> */
.L_x_1558:
[----:B------:R-:W-:Y:S01]  /*0ba0*/  UIADD3 UR5, UR42, UR37, -UR41 ;  /* 0x000000252a057290 */ /* 0x000fe2000fffe829 */
[----:B------:R-:W-:Y:S01]  /*0bb0*/  ISETP.LE.AND P1, PT, RZ, UR6, PT ;  /* 0x00000006ff007c0c */ /* 0x000fe2000bf23270 */
[----:B------:R-:W-:Y:S01]  /*0bc0*/  ULDC UR6, c[0x0][0x74c] ;  /* 0x0001d30000067ab9 */ /* 0x000fe20000000800 */
[----:B------:R-:W-:Y:S01]  /*0bd0*/  UIADD3 UR4, UR37, 0x3f, URZ ;  /* 0x0000003f25047890 */ /* 0x000fe2000fffe03f */
[----:B------:R-:W-:Y:S01]  /*0be0*/  PLOP3.LUT P0, PT, PT, PT, PT, 0x80, 0x0 ;  /* 0x000000000000781c */ /* 0x000fe20003f0f070 */
[----:B------:R-:W-:Y:S01]  /*0bf0*/  UIADD3 UR5, UR5, -UR6, URZ ;  /* 0x8000000605057290 */ /* 0x000fe2000fffe03f */
[----:B------:R-:W-:Y:S02]  /*0c00*/  CS2R R70, SRZ ;  /* 0x0000000000467805 */ /* 0x000fe4000001ff00 */
[----:B------:R-:W-:Y:S02]  /*0c10*/  CS2R R68, SRZ ;  /* 0x0000000000447805 */ /* 0x000fe4000001ff00 */
[----:B------:R-:W-:Y:S01]  /*0c20*/  CS2R R66, SRZ ;  /* 0x0000000000427805 */ /* 0x000fe2000001ff00 */
[----:B------:R-:W-:Y:S01]  /*0c30*/  USHF.R.S32.HI UR6, URZ, 0x1f, UR5 ;  /* 0x0000001f3f067899 */ /* 0x000fe20008011405 */
[----:B------:R-:W-:-:S02]  /*0c40*/  CS2R R64, SRZ ;  /* 0x0000000000407805 */ /* 0x000fc4000001ff00 */
[----:B------:R-:W-:Y:S02]  /*0c50*/  CS2R R62, SRZ ;  /* 0x00000000003e7805 */ /* 0x000fe4000001ff00 */
[----:B------:R-:W-:Y:S01]  /*0c60*/  CS2R R60, SRZ ;  /* 0x00000000003c7805 */ /* 0x000fe2000001ff00 */
[----:B------:R-:W-:Y:S01]  /*0c70*/  ULEA.HI UR6, UR6, UR5, URZ, 0x6 ;  /* 0x0000000506067291 */ /* 0x000fe2000f8f303f */
[----:B------:R-:W-:Y:S01]  /*0c80*/  CS2R R58, SRZ ;  /* 0x00000000003a7805 */ /* 0x000fe2000001ff00 */
[----:B------:R-:W-:Y:S01]  /*0c90*/  USHF.R.S32.HI UR5, URZ, 0x1f, UR4 ;  /* 0x0000001f3f057899 */ /* 0x000fe20008011404 */
[----:B------:R-:W-:Y:S01]  /*0ca0*/  CS2R R56, SRZ ;  /* 0x0000000000387805 */ /* 0x000fe2000001ff00 */
[----:B------:R-:W-:Y:S01]  /*0cb0*/  USHF.R.S32.HI UR6, URZ, 0x6, UR6 ;  /* 0x000000063f067899 */ /* 0x000fe20008011406 */
[----:B------:R-:W-:Y:S01]  /*0cc0*/  CS2R R54, SRZ ;  /* 0x0000000000367805 */ /* 0x000fe2000001ff00 */
[----:B------:R-:W-:Y:S01]  /*0cd0*/  ULEA.HI UR5, UR5, UR4, URZ, 0x6 ;  /* 0x0000000405057291 */ /* 0x000fe2000f8f303f */
[----:B------:R-:W-:Y:S01]  /*0ce0*/  CS2R R52, SRZ ;  /* 0x0000000000347805 */ /* 0x000fe2000001ff00 */
[----:B------:R-:W-:Y:S01]  /*0cf0*/  UISETP.LT.AND UP0, UPT, URZ, UR6, UPT ;  /* 0x000000063f00728c */ /* 0x000fe2000bf01270 */
[----:B------:R-:W-:Y:S01]  /*0d00*/  CS2R R50, SRZ ;  /* 0x0000000000327805 */ /* 0x000fe2000001ff00 */
[----:B------:R-:W-:Y:S01]  /*0d10*/  USHF.R.S32.HI UR39, URZ, 0x6, UR5 ;  /* 0x000000063f277899 */ /* 0x000fe20008011405 */
[----:B------:R-:W-:Y:S01]  /*0d20*/  CS2R R48, SRZ ;  /* 0x0000000000307805 */ /* 0x000fe2000001ff00 */
[----:B------:R-:W-:Y:S01]  /*0d30*/  USEL UR40, URZ, UR6, !UP0 ;  /* 0x000000063f287287 */ /* 0x000fe2000c000000 */
        /* <DEDUP_REMOVED lines=29> */
[----:B------:R-:W-:Y:S01]  /*0f10*/  CS2R R84, SRZ ;  /* 0x0000000000547805 */ /* 0x000fe2000001ff00 */
[----:B------:R-:W-:Y:S01]  /*0f20*/  IMAD.MOV.U32 R83, RZ, RZ, RZ ;  /* 0x000000ffff537224 */ /* 0x000fe200078e00ff */
[----:B------:R-:W-:Y:S06]  /*0f30*/  @!P1 BRA `(.L_x_1559) ;  /* 0x0000000000209947 */ /* 0x000fec0003800000 */
[----:B------:R-:W-:Y:S01]  /*0f40*/  UIADD3 UR4, -UR41, 0xbf, UR37 ;  /* 0x000000bf29047890 */ /* 0x000fe2000fffe125 */
[----:B------:R-:W-:-:S03]  /*0f50*/  ULDC UR5, c[0x0][0x748] ;  /* 0x0001d20000057ab9 */ /* 0x000fc60000000800 */
[----:B------:R-:W-:-:S04]  /*0f60*/  UIADD3 UR4, UR4, UR5, UR42 ;  /* 0x0000000504047290 */ /* 0x000fc8000fffe02a */
[----:B------:R-:W-:-:S04]  /*0f70*/  USHF.R.S32.HI UR5, URZ, 0x1f, UR4 ;  /* 0x0000001f3f057899 */ /* 0x000fc80008011404 */
[----:B------:R-:W-:-:S04]  /*0f80*/  ULEA.HI UR5, UR5, UR4, URZ, 0x6 ;  /* 0x0000000405057291 */ /* 0x000fc8000f8f303f */
[----:B------:R-:W-:-:S04]  /*0f90*/  USHF.R.S32.HI UR5, URZ, 0x6, UR5 ;  /* 0x000000063f057899 */ /* 0x000fc80008011405 */
[----:B------:R-:W-:-:S04]  /*0fa0*/  UISETP.LT.AND UP0, UPT, UR39, UR5, UPT ;  /* 0x000000052700728c */ /* 0x000fc8000bf01270 */
[----:B------:R-:W-:-:S12]  /*0fb0*/  USEL UR39, UR39, UR5, UP0 ;  /* 0x0000000527277287 */ /* 0x000fd80008000000 */
.L_x_1559:
        /* <DEDUP_REMOVED lines=28> */
.L_x_1562:
        /* <DEDUP_REMOVED lines=15> */
.L_x_1561:
        /* <DEDUP_REMOVED lines=22> */
.L_x_1564:
        /* <DEDUP_REMOVED lines=15> */
.L_x_1563:
[----:B------:R-:W-:Y:S01]  /*14c0*/  SHF.R.S32.HI R19, RZ, 0x1f, R18 ;  /* 0x0000001fff137819 */ /* 0x000fe20000011412 */
[----:B------:R-:W-:-:S03]  /*14d0*/  UMOV UR4, 0xffffffff ;  /* 0xffffffff00047882 */ /* 0x000fc60000000000 */
[----:B------:R-:W-:-:S04]  /*14e0*/  LEA.HI R0, R19, R18, RZ, 0x7 ;  /* 0x0000001213007211 */ /* 0x000fc800078f38ff */
[----:B------:R-:W-:Y:S01]  /*14f0*/  SHF.R.S32.HI R17, RZ, 0x7, R0 ;  /* 0x00000007ff117819 */ /* 0x000fe20000011400 */
[----:B------:R-:W-:Y:S06]  /*1500*/  BRA.DIV UR4, `(.L_x_1565) ;  /* 0x0000009a04a87947 */ /* 0x000fec000b800000 */
[----:B------:R1:W2:Y:S02]  /*1510*/  SHFL.IDX PT, R14, R17, RZ, 0x1f ;  /* 0x00001fff110e7589 */ /* 0x0002a400000e0000 */
.L_x_1660:
        /* <DEDUP_REMOVED lines=15> */
.L_x_1566:
        /* <DEDUP_REMOVED lines=19> */
.L_x_1568:
        /* <DEDUP_REMOVED lines=44> */
[----:B------:R-:W-:Y:S01]  /*1a00*/  IMAD.U32 R5, RZ, RZ, UR42 ;  /* 0x0000002aff057e24 */ /* 0x000fe2000f8e00ff */
[----:B------:R-:W-:Y:S01]  /*1a10*/  LOP3.LUT R24, R24, 0xfffffff8, RZ, 0xc0, !PT ;  /* 0xfffffff818187812 */ /* 0x000fe200078ec0ff */
[----:B------:R-:W4:Y:S01]  /*1a20*/  LDSM.16.M88.4 R168, [R6+0xa000] ;  /* 0x00a0000006a8783b */ /* 0x000f220000000200 */
[----:B------:R-:W-:-:S02]  /*1a30*/  LOP3.LUT R7, R7, 0x8, R18, 0xf8, !PT ;  /* 0x0000000807077812 */ /* 0x000fc400078ef812 */
[----:B------:R-:W-:Y:S02]  /*1a40*/  CS2R R70, SRZ ;  /* 0x0000000000467805 */ /* 0x000fe4000001ff00 */
[----:B------:R-:W-:Y:S01]  /*1a50*/  SHF.R.U32.HI R8, RZ, 0x3, R0 ;  /* 0x00000003ff087819 */ /* 0x000fe20000011600 */
[----:B------:R-:W-:Y:S01]  /*1a60*/  IMAD.IADD R24, R3, 0x1, -R24 ;  /* 0x0000000103187824 */ /* 0x000fe200078e0a18 */
[----:B------:R-:W-:Y:S02]  /*1a70*/  LEA.HI R3, R17, R17, RZ, 0x1 ;  /* 0x0000001111037211 */ /* 0x000fe400078f08ff */
[----:B------:R-:W-:Y:S02]  /*1a80*/  CS2R R68, SRZ ;  /* 0x0000000000447805 */ /* 0x000fe4000001ff00 */
[----:B------:R-:W-:Y:S02]  /*1a90*/  LOP3.LUT R7, R7, R8, RZ, 0x3c, !PT ;  /* 0x0000000807077212 */ /* 0x000fe400078e3cff */
[----:B------:R-:W-:-:S02]  /*1aa0*/  CS2R R66, SRZ ;  /* 0x0000000000427805 */ /* 0x000fc4000001ff00 */
        /* <DEDUP_REMOVED lines=48> */
[----:B------:R-:W-:-:S02]  /*1db0*/  CS2R R96, SRZ ;  /* 0x0000000000607805 */ /* 0x000fc4000001ff00 */
[----:B-----5:R-:W-:Y:S02]  /*1dc0*/  IADD3 R3, -R0, UR41, -R5 ;  /* 0x0000002900037c10 */ /* 0x020fe4000fffe905 */
        /* <DEDUP_REMOVED lines=12> */
[----:B------:R-:W-:Y:S01]  /*1e90*/  IMAD R4, R4, 0x4, R237 ;  /* 0x0000000404047824 */ /* 0x000fe200078e02ed */
[----:B------:R-:W-:Y:S01]  /*1ea0*/  IADD3 R0, RZ, -UR42, -R0 ;  /* 0x8000002aff007c10 */ /* 0x000fe2000fffe800 */
[----:B------:R-:W-:Y:S01]  /*1eb0*/  ULOP3.LUT UR11, UR38, 0x1, URZ, 0xfc, !UPT ;  /* 0x00000001260b7892 */ /* 0x000fe2000f8efc3f */
[----:B------:R-:W-:Y:S01]  /*1ec0*/  UMOV UR9, URZ ;  /* 0x0000003f00097c82 */ /* 0x000fe20008000000 */
[----:B------:R-:W-:Y:S01]  /*1ed0*/  UMOV UR4, URZ ;  /* 0x0000003f00047c82 */ /* 0x000fe20008000000 */
[----:B------:R-:W-:Y:S01]  /*1ee0*/  ULDC UR5, c[0x0][0x75c] ;  /* 0x0001d70000057ab9 */ /* 0x000fe20000000800 */
[----:B-1234-:R-:W-:-:S08]  /*1ef0*/  ULDC UR6, c[0x0][0x744] ;  /* 0x0001d10000067ab9 */ /* 0x01efd00000000800 */
.L_x_1579:
[----:B------:R-:W-:-:S06]  /*1f00*/  UISETP.NE.AND UP0, UPT, UR11, 0x3, UPT ;  /* 0x000000030b00788c */ /* 0x000fcc000bf05270 */
[----:B------:R-:W-:-:S13]  /*1f10*/  PLOP3.LUT P6, PT, PT, PT, UP0, 0x80, 0x0 ;  /* 0x000000000000781c */ /* 0x000fda0003fcf008 */
[----:B-1----:R-:W-:Y:S05]  /*1f20*/  @!P6 BRA `(.L_x_1569) ;  /* 0x000000000004e947 */ /* 0x002fea0003800000 */
[----:B------:R-:W-:Y:S01]  /*1f30*/  BPT.TRAP 0x1 ;  /* 0x000000040000795c */ /* 0x000fe20000300000 */
.L_x_1569:
[----:B------:R-:W-:Y:S01]  /*1f40*/  R2UR UR7, R237 ;  /* 0x00000000ed0772ca */ /* 0x000fe200000e0000 */
[----:B------:R-:W-:-:S05]  /*1f50*/  IMAD.U32 R120, RZ, RZ, UR9 ;  /* 0x00000009ff787e24 */ /* 0x000fca000f8e00ff */
[----:B------:R-:W-:-:S07]  /*1f60*/  SHF.L.U32 R120, R120, 0x1f, RZ ;  /* 0x0000001f78787819 */ /* 0x000fce00000006ff */
[----:B------:R-:W-:-:S09]  /*1f70*/  ULEA UR7, UR4, UR7, 0x3 ;  /* 0x0000000704077291 */ /* 0x000fd2000f8e183f */
[----:B------:R1:W2:Y:S01]  /*1f80*/  SYNCS.PHASECHK.TRANS64.TRYWAIT P0, [UR7+0x26810], R120 ;  /* 0x02681078ff0075a7 */ /* 0x0002a20008000147 */
[----:B------:R-:W-:Y:S05]  /*1f90*/  @!P6 BRA `(.L_x_1570) ;  /* 0x000000000004e947 */ /* 0x000fea0003800000 */
[----:B------:R-:W-:Y:S01]  /*1fa0*/  BPT.TRAP 0x1 ;  /* 0x000000040000795c */ /* 0x000fe20000300000 */
.L_x_1570:
[----:B--2---:R-:W-:Y:S05]  /*1fb0*/  @P0 BRA `(.L_x_1571) ;  /* 0x0000000000080947 */ /* 0x004fea0003800000 */
[----:B------:R-:W2:Y:S02]  /*1fc0*/  SYNCS.PHASECHK.TRANS64.TRYWAIT P0, [UR7+0x26810], R120 ;  /* 0x02681078ff0075a7 */ /* 0x000ea40008000147 */
[----:B--2---:R-:W-:Y:S05]  /*1fd0*/  @!P0 BRA `(.L_x_1572) ;  /* 0x0000009000288947 */ /* 0x004fea0003800000 */
.L_x_1571:
        /* <DEDUP_REMOVED lines=66> */
.L_x_1573:
[----:B------:R1:W1:Y:S01]  /*2400*/  SYNCS.PHASECHK.TRANS64.TRYWAIT P0, [UR7+0x26830], R120 ;  /* 0x02683078ff0075a7 */ /* 0x0002620008000147 */
[----:B------:R-:W-:Y:S05]  /*2410*/  @!P6 BRA `(.L_x_1574) ;  /* 0x000000000004e947 */ /* 0x000fea0003800000 */
[----:B------:R-:W-:Y:S01]  /*2420*/  BPT.TRAP 0x1 ;  /* 0x000000040000795c */ /* 0x000fe20000300000 */
.L_x_1574:
        /* <DEDUP_REMOVED lines=50> */
.L_x_1575:
[----:B------:R-:W-:Y:S01]  /*2750*/  ULEA UR12, UR40, -UR37, 0x6 ;  /* 0x80000025280c7291 */ /* 0x000fe2000f8e303f */
[C---:B------:R-:W-:Y:S01]  /*2760*/  ISETP.GT.AND P2, PT, R0.reuse, RZ, PT ;  /* 0x000000ff0000720c */ /* 0x040fe20003f44270 */
[----:B------:R-:W-:Y:S01]  /*2770*/  FMUL.FTZ R236, R151, UR5 ;  /* 0x0000000597ec7c20 */ /* 0x000fe20008410000 */
[----:B------:R-:W-:Y:S01]  /*2780*/  ISETP.GT.AND P0, PT, R0, 0x8, PT ;  /* 0x000000080000780c */ /* 0x000fe20003f04270 */
[----:B------:R-:W-:Y:S01]  /*2790*/  FMUL.FTZ R235, R152, UR5 ;  /* 0x0000000598eb7c20 */ /* 0x000fe20008410000 */
[C---:B------:R-:W-:Y:S01]  /*27a0*/  ISETP.GT.AND P1, PT, R3.reuse, RZ, PT ;  /* 0x000000ff0300720c */ /* 0x040fe20003f24270 */
        /* <DEDUP_REMOVED lines=403> */
[----:B------:R-:W-:-:S05]  /*40e0*/  VIADD R129, R237, 0x1e800 ;  /* 0x0001e800ed817836 */ /* 0x000fca0000000000 */
[----:B------:R-:W-:Y:S02]  /*40f0*/  R2UR UR12, R129 ;  /* 0x00000000810c72ca */ /* 0x000fe400000e0000 */
[----:B------:R-:W-:Y:S02]  /*4100*/  F2FP.BF16.F32.PACK_AB R130, R134, R131 ;  /* 0x000000838682723e */ /* 0x000fe400000010ff */
[----:B------:R-:W-:Y:S02]  /*4110*/  F2FP.BF16.F32.PACK_AB R128, R128, R19 ;  /* 0x000000138080723e */ /* 0x000fe400000010ff */
[----:B------:R-:W-:-:S07]  /*4120*/  F2FP.BF16.F32.PACK_AB R129, R21, R20 ;  /* 0x000000141581723e */ /* 0x000fce00000010ff */
[----:B------:R-:W-:Y:S01]  /*4130*/  USHF.R.U32.HI UR12, URZ, 0x4, UR12 ;  /* 0x000000043f0c7899 */ /* 0x000fe2000801160c */
[----:B------:R-:W-:Y:S02]  /*4140*/  WARPGROUP.DEPBAR.LE gsb0, 0x0 ;  /* 0x00008000000079c5 */ /* 0x000fe40000010000 */
[----:B------:R-:W-:Y:S02]  /*4150*/  F2FP.BF16.F32.PACK_AB R120, R127, R126 ;  /* 0x0000007e7f78723e */ /* 0x000fe400000010ff */
[----:B------:R-:W-:Y:S02]  /*4160*/  F2FP.BF16.F32.PACK_AB R121, R152, R13 ;  /* 0x0000000d9879723e */ /* 0x000fe400000010ff */
[----:B------:R-:W-:Y:S02]  /*4170*/  F2FP.BF16.F32.PACK_AB R122, R23, R22 ;  /* 0x00000016177a723e */ /* 0x000fe400000010ff */
[----:B------:R-:W-:-:S04]  /*4180*/  F2FP.BF16.F32.PACK_AB R123, R18, R17 ;  /* 0x00000011127b723e */ /* 0x000fc800000010ff */
[----:B------:R-:W-:-:S06]  /*4190*/  WARPGROUP.ARRIVE ;  /* 0x00000000000079c5 */ /* 0x000fcc0000000000 */
[----:B------:R-:W-:Y:S01]  /*41a0*/  HGMMA.64x96x16.F32.BF16 R72, R120, gdesc[UR12].tnspB, R72, gsb0 ;  /* 0x4160000c78487df0 */ /* 0x000fe20008001848 */
[----:B------:R-:W-:Y:S01]  /*41b0*/  ULOP3.LUT UR12, UR12, 0x3fff, URZ, 0xc0, !UPT ;  /* 0x00003fff0c0c7892 */ /* 0x000fe2000f8ec03f */
[----:B------:R-:W-:Y:S01]  /*41c0*/  F2FP.BF16.F32.PACK_AB R131, R11, R154 ;  /* 0x0000009a0b83723e */ /* 0x000fe200000010ff */
[----:B------:R-:W-:Y:S02]  /*41d0*/  UIADD3 UR14, UR10, 0xc0, URZ ;  /* 0x000000c00a0e7890 */ /* 0x000fe4000fffe03f */
[----:B------:R-:W-:-:S04]  /*41e0*/  ULOP3.LUT UR15, UR12, 0x10000, URZ, 0xfc, !UPT ;  /* 0x000100000c0f7892 */ /* 0x000fc8000f8efc3f */
[----:B------:R-:W-:-:S03]  /*41f0*/  ULEA UR10, UR4, UR15, 0xa ;  /* 0x0000000f040a7291 */ /* 0x000fc6000f8e503f */
[----:B------:R-:W-:Y:S01]  /*4200*/  UMOV UR15, 0x80000020 ;  /* 0x80000020000f7882 */ /* 0x000fe20000000000 */
[----:B------:R-:W-:Y:S02]  /*4210*/  WARPGROUP.DEPBAR.LE gsb0, 0x0 ;  /* 0x00008000000079c5 */ /* 0x000fe40000010000 */
[----:B------:R-:W-:-:S06]  /*4220*/  WARPGROUP.ARRIVE ;  /* 0x00000000000079c5 */ /* 0x000fcc0000000000 */
[----:B------:R-:W-:Y:S01]  /*4230*/  HGMMA.64x96x16.F32.BF16 R72, R128, gdesc[UR12].tnspB, R72, gsb0 ;  /* 0x4160000c80487df0 */ /* 0x000fe20008001848 */
[----:B------:R-:W-:-:S05]  /*4240*/  IMAD R5, R16, 0x1000, R237 ;  /* 0x0000100010057824 */ /* 0x000fca00078e02ed */
[----:B------:R-:W-:Y:S01]  /*4250*/  R2UR UR13, R5 ;  /* 0x00000000050d72ca */ /* 0x000fe200000e0000 */
[----:B------:R-:W-:Y:S01]  /*4260*/  UMOV UR19, 0xc0000010 ;  /* 0xc000001000137882 */ /* 0x000fe20000000000 */
[----:B------:R-:W-:-:S11]  /*4270*/  UMOV UR16, UR10 ;  /* 0x0000000a00107c82 */ /* 0x000fd60008000000 */
[----:B------:R-:W-:-:S04]  /*4280*/  USHF.R.U32.HI UR13, URZ, 0x4, UR13 ;  /* 0x000000043f0d7899 */ /* 0x000fc8000801160d */
[----:B------:R-:W-:Y:S01]  /*4290*/  ULOP3.LUT UR12, UR13, 0x3fff, URZ, 0xc0, !UPT ;  /* 0x00003fff0d0c7892 */ /* 0x000fe2000f8ec03f */
[----:B------:R-:W-:-:S06]  /*42a0*/  UMOV UR17, 0x40000040 ;  /* 0x4000004000117882 */ /* 0x000fcc0000000000 */
[----:B------:R-:W-:Y:S01]  /*42b0*/  UMOV UR18, UR12 ;  /* 0x0000000c00127c82 */ /* 0x000fe20008000000 */
        /* <DEDUP_REMOVED lines=11> */
[----:B------:R-:W-:-:S06]  /*4370*/  UMOV UR19, 0xc0000010 ;  /* 0xc000001000137882 */ /* 0x000fcc0000000000 */
[----:B------:R-:W-:Y:S01]  /*4380*/  UMOV UR18, UR13 ;  /* 0x0000000d00127c82 */ /* 0x000fe20008000000 */
[----:B------:R-:W-:Y:S02]  /*4390*/  WARPGROUP.DEPBAR.LE gsb0, 0x0 ;  /* 0x00008000000079c5 */ /* 0x000fe40000010000 */
        /* <DEDUP_REMOVED lines=145> */
.L_x_1577:
        /* <DEDUP_REMOVED lines=48> */
.L_x_1578:
        /* <DEDUP_REMOVED lines=62> */
.L_x_1560:
        /* <DEDUP_REMOVED lines=33> */
[----:B------:R-:W-:Y:S02]  /*55a0*/  SHF.R.S32.HI R11, RZ, 0x5, R7 ;  /* 0x00000005ff0b7819 */ /* 0x000fe40000011407 */
[----:B------:R-:W-:Y:S01]  /*55b0*/  SHF.R.U32.HI R0, RZ, 0x1, R0 ;  /* 0x00000001ff007819 */ /* 0x000fe20000011600 */
[----:B------:R-:W-:Y:S01]  /*55c0*/  IMAD.IADD R3, R8, 0x1, -R3 ;  /* 0x0000000108037824 */ /* 0x000fe200078e0a03 */
[----:B------:R-:W-:Y:S02]  /*55d0*/  F2FP.BF16.F32.PACK_AB R105, R107, R106 ;  /* 0x0000006a6b69723e */ /* 0x000fe400000010ff */
[----:B------:R-:W-:Y:S02]  /*55e0*/  F2FP.BF16.F32.PACK_AB R112, R113, R112 ;  /* 0x000000707170723e */ /* 0x000fe400000010ff */
[----:B------:R-:W-:Y:S02]  /*55f0*/  LEA.HI R2, R3, R3, RZ, 0x1 ;  /* 0x0000000303027211 */ /* 0x000fe400078f08ff */
[----:B-1----:R-:W-:-:S02]  /*5600*/  SHF.R.S32.HI R6, RZ, 0x1f, R3 ;  /* 0x0000001fff067819 */ /* 0x002fc40000011403 */
        /* <DEDUP_REMOVED lines=19> */
[----:B------:R-:W-:Y:S01]  /*5740*/  F2FP.BF16.F32.PACK_AB R114, R117, R116 ;  /* 0x000000747572723e */ /* 0x000fe200000010ff */
[----:B------:R-:W-:Y:S01]  /*5750*/  IMAD.MOV.U32 R2, RZ, RZ, 0x20 ;  /* 0x00000020ff027424 */ /* 0x000fe200078e00ff */
[----:B------:R-:W-:Y:S02]  /*5760*/  LOP3.LUT R0, R7, 0x8, R0, 0xf8, !PT ;  /* 0x0000000807007812 */ /* 0x000fe400078ef800 */
[----:B------:R-:W-:Y:S02]  /*5770*/  SHF.R.U32.HI R7, RZ, 0x3, R7 ;  /* 0x00000003ff077819 */ /* 0x000fe40000011607 */
[----:B------:R-:W-:Y:S02]  /*5780*/  F2FP.BF16.F32.PACK_AB R115, R119, R118 ;  /* 0x000000767773723e */ /* 0x000fe400000010ff */
[----:B------:R-:W-:-:S02]  /*5790*/  LOP3.LUT R0, R0, R7, RZ, 0x3c, !PT ;  /* 0x0000000700007212 */ /* 0x000fc400078e3cff */
[----:B------:R-:W-:Y:S02]  /*57a0*/  F2FP.BF16.F32.PACK_AB R25, R27, R26 ;  /* 0x0000001a1b19723e */ /* 0x000fe400000010ff */
[----:B------:R-:W-:Y:S01]  /*57b0*/  F2FP.BF16.F32.PACK_AB R32, R33, R32 ;  /* 0x000000202120723e */ /* 0x000fe200000010ff */
[----:B------:R-:W-:Y:S01]  /*57c0*/  IMAD.IADD R0, R3, 0x1, R0 ;  /* 0x0000000103007824 */ /* 0x000fe200078e0200 */
[----:B------:R-:W-:Y:S01]  /*57d0*/  SEL R3, R2, 0xffffffe0, !P0 ;  /* 0xffffffe002037807 */ /* 0x000fe20004000000 */
[----:B------:R-:W-:Y:S01]  /*57e0*/  IMAD.U32 R2, RZ, RZ, UR4 ;  /* 0x00000004ff027e24 */ /* 0x000fe2000f8e00ff */
[----:B------:R-:W-:Y:S02]  /*57f0*/  F2FP.BF16.F32.PACK_AB R26, R29, R28 ;  /* 0x0000001c1d1a723e */ /* 0x000fe400000010ff */
[----:B------:R-:W-:Y:S02]  /*5800*/  LEA R0, R0, UR6, 0x1 ;  /* 0x0000000600007c11 */ /* 0x000fe4000f8e08ff */
[----:B------:R-:W-:-:S02]  /*5810*/  F2FP.BF16.F32.PACK_AB R27, R31, R30 ;  /* 0x0000001e1f1b723e */ /* 0x000fc400000010ff */
[----:B------:R-:W-:Y:S01]  /*5820*/  IADD3 R4, R3, 0x6000, R0 ;  /* 0x0000600003047810 */ /* 0x000fe20007ffe000 */
[----:B------:R-:W-:Y:S01]  /*5830*/  STSM.16.M88.4 [R0+0x6000], R72 ;  /* 0x0060004800007844 */ /* 0x000fe20000000200 */
[----:B------:R-:W-:Y:S01]  /*5840*/  F2FP.BF16.F32.PACK_AB R33, R35, R34 ;  /* 0x000000222321723e */ /* 0x000fe200000010ff */
[----:B------:R-:W-:Y:S01]  /*5850*/  IMAD.U32 R3, RZ, RZ, UR5 ;  /* 0x00000005ff037e24 */ /* 0x000fe2000f8e00ff */
[----:B------:R-:W-:Y:S01]  /*5860*/  F2FP.BF16.F32.PACK_AB R40, R41, R40 ;  /* 0x000000282928723e */ /* 0x000fe200000010ff */
[----:B------:R-:W-:Y:S01]  /*5870*/  STSM.16.M88.4 [R4], R80 ;  /* 0x0000005004007844 */ /* 0x000fe20000000200 */
[----:B------:R-:W-:Y:S01]  /*5880*/  F2FP.BF16.F32.PACK_AB R34, R37, R36 ;  /* 0x000000242522723e */ /* 0x000fe200000010ff */
[----:B------:R-:W-:Y:S01]  /*5890*/  ULDC.64 UR4, c[0x0][0x878] ;  /* 0x00021e0000047ab9 */ /* 0x000fe20000000a00 */
        /* <DEDUP_REMOVED lines=13> */
[----:B------:R-:W-:Y:S01]  /*5970*/  STSM.16.M88.4 [R0], R24 ;  /* 0x0000001800007844 */ /* 0x000fe20000000200 */
        /* <DEDUP_REMOVED lines=9> */
[----:B------:R-:W-:Y:S02]  /*5a10*/  F2FP.BF16.F32.PACK_AB R67, R71, R70 ;  /* 0x000000464743723e */ /* 0x000fe400000010ff */
[----:B------:R-:W-:Y:S01]  /*5a20*/  PLOP3.LUT P0, PT, PT, PT, UP0, 0x80, 0x0 ;  /* 0x000000000000781c */ /* 0x000fe20003f0f008 */
[----:B------:R2:W-:Y:S04]  /*5a30*/  STSM.16.M88.4 [R0+0x4000], R56 ;  /* 0x0040003800007844 */ /* 0x0005e80000000200 */
[----:B------:R3:W-:Y:S01]  /*5a40*/  STSM.16.M88.4 [R4+-0x2000], R64 ;  /* 0xffe0004004007844 */ /* 0x0007e20000000200 */
[----:B------:R-:W-:Y:S01]  /*5a50*/  BAR.SYNC.DEFER_BLOCKING 0x1, 0x100 ;  /* 0x0044000000007b1d */ /* 0x000fe20000010000 */
[----:B------:R-:W-:Y:S01]  /*5a60*/  UISETP.NE.U32.AND UP1, UPT, UR4, URZ, UPT ;  /* 0x0000003f0400728c */ /* 0x000fe2000bf25070 */
[----:B------:R-:W-:-:S04]  /*5a70*/  LEA.HI R6, R9, R8, RZ, 0x2 ;  /* 0x0000000809067211 */ /* 0x000fc800078f10ff */
[----:B------:R-:W-:Y:S02]  /*5a80*/  ULDC UR7, c[0x0][0x808] ;  /* 0x0002020000077ab9 */ /* 0x000fe40000000800 */
[----:B-1----:R-:W1:Y:S01]  /*5a90*/  LDC.64 R40, c[0x0][0x850] ;  /* 0x00021400ff287b82 */ /* 0x002e620000000a00 */
[----:B------:R-:W4:Y:S01]  /*5aa0*/  @P0 LDG.E R10, desc[UR46][R2.64] ;  /* 0x0000002e020a0981 */ /* 0x000f22000c1e1900 */
[----:B------:R-:W-:Y:S01]  /*5ab0*/  UISETP.NE.AND.EX UP1, UPT, UR5, URZ, UPT, UP1 ;  /* 0x0000003f0500728c */ /* 0x000fe2000bf25310 */
[----:B------:R-:W-:Y:S01]  /*5ac0*/  LOP3.LUT R7, R6, 0x1ffffffc, RZ, 0xc0, !PT ;  /* 0x1ffffffc06077812 */ /* 0x000fe200078ec0ff */
[----:B--2---:R-:W-:-:S04]  /*5ad0*/  IMAD.U32 R0, RZ, RZ, UR7 ;  /* 0x00000007ff007e24 */ /* 0x004fc8000f8e00ff */
[----:B------:R-:W-:-:S05]  /*5ae0*/  PLOP3.LUT P1, PT, PT, PT, UP1, 0x80, 0x0 ;  /* 0x000000000000781c */ /* 0x000fca0003f2f018 */
[----:B------:R-:W-:Y:S02]  /*5af0*/  @UP1 ULDC.64 UR4, c[0x0][0x878] ;  /* 0x00021e0000041ab9 */ /* 0x000fe40000000a00 */
[----:B------:R-:W-:Y:S01]  /*5b00*/  @UP1 UIMAD.WIDE UR4, UR36, 0x4, UR4 ;  /* 0x00000004240418a5 */ /* 0x000fe2000f8e0204 */
[----:B------:R-:W-:Y:S01]  /*5b10*/  LEA.HI R9, R9, R8, RZ, 0x3 ;  /* 0x0000000809097211 */ /* 0x000fe200078f18ff */
[----:B------:R-:W2:Y:S01]  /*5b20*/  S2R R59, SR_CTAID.X ;  /* 0x00000000003b7919 */ /* 0x000ea20000002500 */
[----:B------:R-:W-:Y:S01]  /*5b30*/  SHF.R.S32.HI R43, RZ, 0x2, R6 ;  /* 0x00000002ff2b7819 */ /* 0x000fe20000011406 */
[----:B------:R-:W-:Y:S02]  /*5b40*/  IMAD.IADD R7, R8, 0x1, -R7 ;  /* 0x0000000108077824 */ /* 0x000fe400078e0a07 */
[----:B---3--:R-:W-:Y:S02]  /*5b50*/  IMAD.U32 R4, RZ, RZ, UR4 ;  /* 0x00000004ff047e24 */ /* 0x008fe4000f8e00ff */
[----:B------:R-:W-:-:S02]  /*5b60*/  IMAD.U32 R5, RZ, RZ, UR5 ;  /* 0x00000005ff057e24 */ /* 0x000fc4000f8e00ff */
[----:B------:R-:W-:Y:S01]  /*5b70*/  IMAD.SHL.U32 R8, R9, 0x8, RZ ;  /* 0x0000000809087824 */ /* 0x000fe200078e00ff */
[----:B------:R-:W-:Y:S01]  /*5b80*/  LEA.HI R6, R6, R43, RZ, 0x1 ;  /* 0x0000002b06067211 */ /* 0x000fe200078f08ff */
[----:B------:R-:W-:Y:S01]  /*5b90*/  IMAD.SHL.U32 R52, R7, 0x8, RZ ;  /* 0x0000000807347824 */ /* 0x000fe200078e00ff */
[----:B------:R3:W5:Y:S01]  /*5ba0*/  @P1 LDG.E R0, desc[UR46][R4.64] ;  /* 0x0000002e04001981 */ /* 0x000762000c1e1900 */
[----:B------:R-:W-:Y:S01]  /*5bb0*/  UMOV UR4, URZ ;  /* 0x0000003f00047c82 */ /* 0x000fe20008000000 */
[----:B------:R-:W-:Y:S01]  /*5bc0*/  LOP3.LUT R6, R6, 0x3fffffe, RZ, 0xc0, !PT ;  /* 0x03fffffe06067812 */ /* 0x000fe200078ec0ff */
[----:B------:R-:W-:Y:S01]  /*5bd0*/  UMOV UR5, URZ ;  /* 0x0000003f00057c82 */ /* 0x000fe20008000000 */
[----:B------:R-:W1:Y:S03]  /*5be0*/  S2UR UR10, SR_CTAID.Y ;  /* 0x00000000000a79c3 */ /* 0x000e660000002600 */
[----:B------:R-:W-:Y:S01]  /*5bf0*/  IMAD.IADD R6, R43, 0x1, -R6 ;  /* 0x000000012b067824 */ /* 0x000fe200078e0a06 */
[----:B---3--:R-:W-:-:S04]  /*5c00*/  LOP3.LUT R5, R8, 0xc0, RZ, 0xc0, !PT ;  /* 0x000000c008057812 */ /* 0x008fc800078ec0ff */
[----:B------:R-:W-:Y:S02]  /*5c10*/  SHF.R.U32.HI R4, RZ, 0x3, R5 ;  /* 0x00000003ff047819 */ /* 0x000fe40000011605 */
[----:B------:R-:W-:-:S04]  /*5c20*/  LOP3.LUT R5, R5, 0x18, R52, 0xf8, !PT ;  /* 0x0000001805057812 */ /* 0x000fc800078ef834 */
[----:B------:R-:W-:Y:S01]  /*5c30*/  LOP3.LUT R4, R5, R4, RZ, 0x3c, !PT ;  /* 0x0000000405047212 */ /* 0x000fe200078e3cff */
[----:B------:R-:W-:-:S04]  /*5c40*/  IMAD R5, R11, 0x8, R6 ;  /* 0x000000080b057824 */ /* 0x000fc800078e0206 */
[----:B------:R-:W-:Y:S01]  /*5c50*/  IMAD.U32 R4, R5, 0x20, R4 ;  /* 0x0000002005047824 */ /* 0x000fe200078e0004 */
[----:B----4-:R-:W-:-:S13]  /*5c60*/  @P0 R2UR UR7, R10 ;  /* 0x000000000a0702ca */ /* 0x010fda00000e0000 */
[----:B------:R-:W-:Y:S02]  /*5c70*/  @UP0 USHF.R.S32.HI UR8, URZ, 0x1f, UR7 ;  /* 0x0000001f3f080899 */ /* 0x000fe40008011407 */
[----:B------:R-:W-:-:S05]  /*5c80*/  @UP0 UMOV UR4, UR7 ;  /* 0x0000000700040c82 */ /* 0x000fca0008000000 */
[----:B------:R-:W-:Y:S01]  /*5c90*/  @UP0 UMOV UR5, UR8 ;  /* 0x0000000800050c82 */ /* 0x000fe20008000000 */
[----:B-12---:R-:W-:Y:S05]  /*5ca0*/  @P1 BRA `(.L_x_1581) ;  /* 0x0000000000101947 */ /* 0x006fea0003800000 */
[----:B------:R-:W-:Y:S05]  /*5cb0*/  @!P0 BRA `(.L_x_1581) ;  /* 0x00000000000c8947 */ /* 0x000fea0003800000 */
[----:B------:R-:W2:Y:S04]  /*5cc0*/  LDG.E R5, desc[UR46][R2.64] ;  /* 0x0000002e02057981 */ /* 0x000ea8000c1e1900 */
[----:B-----5:R-:W2:Y:S02]  /*5cd0*/  LDG.E R0, desc[UR46][R2.64+0x4] ;  /* 0x0000042e02007981 */ /* 0x020ea4000c1e1900 */
[----:B--2---:R-:W-:-:S07]  /*5ce0*/  IMAD.IADD R0, R0, 0x1, -R5 ;  /* 0x0000000100007824 */ /* 0x004fce00078e0a05 */
.L_x_1581:
        /* <DEDUP_REMOVED lines=60> */
.L_x_1583:
[----:B------:R-:W-:Y:S05]  /*60b0*/  BSYNC B0 ;  /* 0x0000000000007941 */ /* 0x000fea0003800000 */
.L_x_1582:
        /* <DEDUP_REMOVED lines=22> */
.L_x_1585:
[----:B------:R-:W-:Y:S05]  /*6220*/  BSYNC B0 ;  /* 0x0000000000007941 */ /* 0x000fea0003800000 */
.L_x_1584:
        /* <DEDUP_REMOVED lines=26> */
.L_x_1587:
[----:B------:R-:W-:Y:S05]  /*63d0*/  BSYNC B0 ;  /* 0x0000000000007941 */ /* 0x000fea0003800000 */
.L_x_1586:
        /* <DEDUP_REMOVED lines=23> */
.L_x_1580:
[----:B------:R-:W-:Y:S01]  /*6550*/  ULDC.64 UR4, c[0x0][0x870] ;  /* 0x00021c0000047ab9 */ /* 0x000fe20000000a00 */
[----:B-1----:R-:W1:Y:S01]  /*6560*/  S2R R6, SR_TID.X ;  /* 0x0000000000067919 */ /* 0x002e620000002100 */
[----:B------:R-:W-:Y:S01]  /*6570*/  UISETP.NE.U32.AND UP0, UPT, UR4, URZ, UPT ;  /* 0x0000003f0400728c */ /* 0x000fe2000bf05070 */
[----:B------:R-:W2:Y:S03]  /*6580*/  S2UR UR8, SR_CTAID.Y ;  /* 0x00000000000879c3 */ /* 0x000ea60000002600 */
[----:B------:R-:W-:-:S03]  /*6590*/  UISETP.NE.AND.EX UP0, UPT, UR5, URZ, UPT, UP0 ;  /* 0x0000003f0500728c */ /* 0x000fc6000bf05300 */
[----:B------:R-:W-:Y:S02]  /*65a0*/  ULDC.64 UR4, c[0x0][0x870] ;  /* 0x00021c0000047ab9 */ /* 0x000fe40000000a00 */
[----:B------:R-:W-:Y:S01]  /*65b0*/  UIMAD.WIDE UR4, UR36, 0x4, UR4 ;  /* 0x00000004240478a5 */ /* 0x000fe2000f8e0204 */
[----:B------:R-:W-:Y:S01]  /*65c0*/  PLOP3.LUT P0, PT, PT, PT, UP0, 0x80, 0x0 ;  /* 0x000000000000781c */ /* 0x000fe20003f0f008 */
[----:B------:R-:W-:Y:S01]  /*65d0*/  ULDC UR6, c[0x0][0x808] ;  /* 0x0002020000067ab9 */ /* 0x000fe20000000800 */
[----:B------:R-:W3:Y:S01]  /*65e0*/  S2R R7, SR_CTAID.X ;  /* 0x0000000000077919 */ /* 0x000ee20000002500 */
[----:B------:R-:W4:Y:S02]  /*65f0*/  LDC.64 R12, c[0x0][0x820] ;  /* 0x00020800ff0c7b82 */ /* 0x000f240000000a00 */
[----:B------:R-:W-:Y:S02]  /*6600*/  IMAD.U32 R2, RZ, RZ, UR4 ;  /* 0x00000004ff027e24 */ /* 0x000fe4000f8e00ff */
[----:B------:R-:W-:Y:S01]  /*6610*/  IMAD.U32 R3, RZ, RZ, UR5 ;  /* 0x00000005ff037e24 */ /* 0x000fe2000f8e00ff */
[----:B------:R-:W-:-:S05]  /*6620*/  ULDC.64 UR4, c[0x0][0x878] ;  /* 0x00021e0000047ab9 */ /* 0x000fca0000000a00 */
[----:B------:R-:W3:Y:S01]  /*6630*/  @P0 LDG.E R8, desc[UR46][R2.64] ;  /* 0x0000002e02080981 */ /* 0x000ee2000c1e1900 */
[----:B------:R-:W-:Y:S01]  /*6640*/  UISETP.NE.U32.AND UP1, UPT, UR4, URZ, UPT ;  /* 0x0000003f0400728c */ /* 0x000fe2000bf25070 */
[----:B------:R-:W-:-:S03]  /*6650*/  IMAD.U32 R0, RZ, RZ, UR6 ;  /* 0x00000006ff007e24 */ /* 0x000fc6000f8e00ff */
[----:B------:R-:W-:Y:S01]  /*6660*/  UISETP.NE.AND.EX UP1, UPT, UR5, URZ, UPT, UP1 ;  /* 0x0000003f0500728c */ /* 0x000fe2000bf25310 */
[----:B-1----:R-:W-:-:S05]  /*6670*/  VIADD R6, R6, 0xffffff80 ;  /* 0xffffff8006067836 */ /* 0x002fca0000000000 */
[----:B------:R-:W-:-:S05]  /*6680*/  PLOP3.LUT P1, PT, PT, PT, UP1, 0x80, 0x0 ;  /* 0x000000000000781c */ /* 0x000fca0003f2f018 */
[----:B------:R-:W-:Y:S02]  /*6690*/  @UP1 ULDC.64 UR4, c[0x0][0x878] ;  /* 0x00021e0000041ab9 */ /* 0x000fe40000000a00 */
[----:B------:R-:W-:Y:S01]  /*66a0*/  @UP1 UIMAD.WIDE UR4, UR36, 0x4, UR4 ;  /* 0x00000004240418a5 */ /* 0x000fe2000f8e0204 */
[----:B------:R-:W-:-:S05]  /*66b0*/  SHF.R.S32.HI R9, RZ, 0x1f, R6 ;  /* 0x0000001fff097819 */ /* 0x000fca0000011406 */
[----:B------:R-:W-:Y:S02]  /*66c0*/  IMAD.U32 R4, RZ, RZ, UR4 ;  /* 0x00000004ff047e24 */ /* 0x000fe4000f8e00ff */
[----:B------:R-:W-:Y:S01]  /*66d0*/  IMAD.U32 R5, RZ, RZ, UR5 ;  /* 0x00000005ff057e24 */ /* 0x000fe2000f8e00ff */
[----:B------:R-:W-:Y:S01]  /*66e0*/  LEA.HI R9, R9, R6, RZ, 0x2 ;  /* 0x0000000609097211 */ /* 0x000fe200078f10ff */
[----:B------:R-:W-:Y:S01]  /*66f0*/  UMOV UR4, URZ ;  /* 0x0000003f00047c82 */ /* 0x000fe20008000000 */
[----:B------:R-:W-:Y:S02]  /*6700*/  UMOV UR5, URZ ;  /* 0x0000003f00057c82 */ /* 0x000fe40008000000 */
[----:B------:R1:W5:Y:S01]  /*6710*/  @P1 LDG.E R0, desc[UR46][R4.64] ;  /* 0x0000002e04001981 */ /* 0x000362000c1e1900 */
[----:B--2---:R-:W-:Y:S01]  /*6720*/  USHF.R.S32.HI UR9, URZ, 0x1f, UR8 ;  /* 0x0000001f3f097899 */ /* 0x004fe20008011408 */
[----:B-1----:R-:W-:-:S05]  /*6730*/  LOP3.LUT R5, R9, 0x1ffffffc, RZ, 0xc0, !PT ;  /* 0x1ffffffc09057812 */ /* 0x002fca00078ec0ff */
[----:B------:R-:W-:Y:S01]  /*6740*/  IMAD.IADD R6, R6, 0x1, -R5 ;  /* 0x0000000106067824 */ /* 0x000fe200078e0a05 */
[----:B---3--:R-:W-:-:S13]  /*6750*/  @P0 R2UR UR6, R8 ;  /* 0x00000000080602ca */ /* 0x008fda00000e0000 */
[----:B------:R-:W-:Y:S02]  /*6760*/  @UP0 USHF.R.S32.HI UR7, URZ, 0x1f, UR6 ;  /* 0x0000001f3f070899 */ /* 0x000fe40008011406 */
[----:B------:R-:W-:-:S05]  /*6770*/  @UP0 UMOV UR4, UR6 ;  /* 0x0000000600040c82 */ /* 0x000fca0008000000 */
[----:B------:R-:W-:Y:S01]  /*6780*/  @UP0 UMOV UR5, UR7 ;  /* 0x0000000700050c82 */ /* 0x000fe20008000000 */
[----:B----4-:R-:W-:Y:S05]  /*6790*/  @P1 BRA `(.L_x_1588) ;  /* 0x0000000000101947 */ /* 0x010fea0003800000 */
[----:B------:R-:W-:Y:S05]  /*67a0*/  @!P0 BRA `(.L_x_1588) ;  /* 0x00000000000c8947 */ /* 0x000fea0003800000 */
[----:B------:R-:W2:Y:S04]  /*67b0*/  LDG.E R5, desc[UR46][R2.64] ;  /* 0x0000002e02057981 */ /* 0x000ea8000c1e1900 */
[----:B-----5:R-:W2:Y:S02]  /*67c0*/  LDG.E R0, desc[UR46][R2.64+0x4] ;  /* 0x0000042e02007981 */ /* 0x020ea4000c1e1900 */
[----:B--2---:R-:W-:-:S07]  /*67d0*/  IMAD.IADD R0, R0, 0x1, -R5 ;  /* 0x0000000100007824 */ /* 0x004fce00078e0a05 */
.L_x_1588:
        /* <DEDUP_REMOVED lines=47> */
.L_x_1590:
[----:B------:R-:W-:Y:S05]  /*6ad0*/  BSYNC B0 ;  /* 0x0000000000007941 */ /* 0x000fea0003800000 */
.L_x_1589:
        /* <DEDUP_REMOVED lines=21> */
.L_x_1592:
[----:B------:R-:W-:Y:S05]  /*6c30*/  BSYNC B0 ;  /* 0x0000000000007941 */ /* 0x000fea0003800000 */
.L_x_1591:
        /* <DEDUP_REMOVED lines=25> */
.L_x_1594:
[----:B------:R-:W-:Y:S05]  /*6dd0*/  BSYNC B0 ;  /* 0x0000000000007941 */ /* 0x000fea0003800000 */
.L_x_1593:
        /* <DEDUP_REMOVED lines=22> */
.L_x_1549:
        /* <DEDUP_REMOVED lines=21> */
.L_x_1596:
        /* <DEDUP_REMOVED lines=13> */
.L_x_1598:
[----:B------:R-:W-:-:S05]  /*7160*/  ULDC UR4, c[0x0][0x8bc] ;  /* 0x00022f0000047ab9 */ /* 0x000fca0000000800 */
.L_x_1597:
[----:B-1----:R-:W-:-:S04]  /*7170*/  USHF.L.U32 UR11, UR14, 0x7, URZ ;  /* 0x000000070e0b7899 */ /* 0x002fc8000800063f */
[----:B------:R-:W-:-:S04]  /*7180*/  UISETP.GE.AND UP0, UPT, UR11, UR4, UPT ;  /* 0x000000040b00728c */ /* 0x000fc8000bf06270 */
[----:B--2---:R-:W-:-:S06]  /*7190*/  USEL UR12, UR12, 0xffffffff, !UP0 ;  /* 0xffffffff0c0c7887 */ /* 0x004fcc000c000000 */
[----:B------:R-:W-:-:S13]  /*71a0*/  ISETP.LE.AND P0, PT, RZ, UR12, PT ;  /* 0x0000000cff007c0c */ /* 0x000fda000bf03270 */
[----:B------:R-:W-:Y:S05]  /*71b0*/  @!P0 BRA `(.L_x_1554) ;  /* 0x0000003c00748947 */ /* 0x000fea0003800000 */
[----:B------:R-:W-:Y:S01]  /*71c0*/  ULDC.64 UR4, c[0x0][0x770] ;  /* 0x0001dc0000047ab9 */ /* 0x000fe20000000a00 */
[----:B------:R-:W1:Y:S01]  /*71d0*/  S2UR UR13, SR_CTAID.Y ;  /* 0x00000000000d79c3 */ /* 0x000e620000002600 */
[----:B------:R-:W-:Y:S01]  /*71e0*/  UISETP.NE.U32.AND UP0, UPT, UR4, URZ, UPT ;  /* 0x0000003f0400728c */ /* 0x000fe2000bf05070 */
[----:B------:R-:W-:-:S03]  /*71f0*/  ULDC.64 UR8, c[0x0][0x788] ;  /* 0x0001e20000087ab9 */ /* 0x000fc60000000a00 */
        /* <DEDUP_REMOVED lines=8> */
[----:B------:R-:W-:-:S04]  /*7280*/  UISETP.NE.U32.AND UP1, UPT, UR4, URZ, UPT ;  /* 0x0000003f0400728c */ /* 0x000fc8000bf25070 */
        /* <DEDUP_REMOVED lines=8> */
[----:B-1----:R-:W-:-:S12]  /*7310*/  USHF.R.S32.HI UR16, URZ, 0x1f, UR13 ;  /* 0x0000001f3f107899 */ /* 0x002fd8000801140d */
[----:B--2---:R-:W-:Y:S02]  /*7320*/  @P0 R2UR UR4, R0 ;  /* 0x00000000000402ca */ /* 0x004fe400000e0000 */
[----:B------:R-:W-:Y:S01]  /*7330*/  ISETP.NE.U32.AND P0, PT, RZ, UR8, PT ;  /* 0x00000008ff007c0c */ /* 0x000fe2000bf05070 */
[----:B------:R-:W-:-:S03]  /*7340*/  ULDC UR8, c[0x0][0x280] ;  /* 0x0000a00000087ab9 */ /* 0x000fc60000000800 */
[----:B------:R-:W-:-:S07]  /*7350*/  ISETP.NE.AND.EX P0, PT, RZ, UR9, PT, P0 ;  /* 0x00000009ff007c0c */ /* 0x000fce000bf05300 */
[----:B------:R-:W-:-:S04]  /*7360*/  @UP0 ULEA UR4, UR12, UR4, 0x6 ;  /* 0x000000040c040291 */ /* 0x000fc8000f8e303f */
[----:B------:R-:W-:-:S04]  /*7370*/  @UP0 USHF.R.S32.HI UR5, URZ, 0x1f, UR4 ;  /* 0x0000001f3f050899 */ /* 0x000fc80008011404 */
[----:B------:R-:W-:-:S04]  /*7380*/  @UP0 ULEA.HI UR5, UR5, UR4, URZ, 0x6 ;  /* 0x0000000405050291 */ /* 0x000fc8000f8f303f */
[----:B------:R-:W-:-:S04]  /*7390*/  @UP0 USHF.R.S32.HI UR5, URZ, 0x6, UR5 ;  /* 0x000000063f050899 */ /* 0x000fc80008011405 */
[----:B------:R-:W-:Y:S01]  /*73a0*/  @UP0 UIMAD UR7, UR5, 0x1800, URZ ;  /* 0x00001800050708a4 */ /* 0x000fe2000f8e023f */
[----:B---3--:R-:W-:-:S03]  /*73b0*/  @P2 R2UR UR8, R4 ;  /* 0x00000000040822ca */ /* 0x008fc600000e0000 */
[----:B------:R-:W-:Y:S01]  /*73c0*/  @UP0 USHF.R.S32.HI UR9, URZ, 0x1f, UR7 ;  /* 0x0000001f3f090899 */ /* 0x000fe20008011407 */
[----:B------:R-:W-:Y:S11]  /*73d0*/  @P2 BRA `(.L_x_1599) ;  /* 0x0000000000142947 */ /* 0x000ff60003800000 */
[----:B------:R-:W-:Y:S05]  /*73e0*/  @!P1 BRA `(.L_x_1599) ;  /* 0x0000000000109947 */ /* 0x000fea0003800000 */
[----:B------:R-:W2:Y:S04]  /*73f0*/  LDG.E R5, desc[UR46][R2.64] ;  /* 0x0000002e02057981 */ /* 0x000ea8000c1e1900 */
[----:B------:R-:W2:Y:S02]  /*7400*/  LDG.E R0, desc[UR46][R2.64+0x4] ;  /* 0x0000042e02007981 */ /* 0x000ea4000c1e1900 */
[----:B--2---:R-:W-:-:S05]  /*7410*/  IMAD.IADD R0, R0, 0x1, -R5 ;  /* 0x0000000100007824 */ /* 0x004fca00078e0a05 */
[----:B------:R-:W-:-:S15]  /*7420*/  R2UR UR8, R0 ;  /* 0x00000000000872ca */ /* 0x000fde00000e0000 */
.L_x_1599:
[----:B------:R-:W-:Y:S01]  /*7430*/  UMOV UR4, URZ ;  /* 0x0000003f00047c82 */ /* 0x000fe20008000000 */
[----:B------:R-:W-:Y:S01]  /*7440*/  UMOV UR5, URZ ;  /* 0x0000003f00057c82 */ /* 0x000fe20008000000 */
[----:B------:R-:W-:Y:S01]  /*7450*/  ULDC UR6, c[0x0][0x290] ;  /* 0x0000a40000067ab9 */ /* 0x000fe20000000800 */
[----:B------:R-:W-:Y:S01]  /*7460*/  @UP0 UMOV UR4, UR7 ;  /* 0x0000000700040c82 */ /* 0x000fe20008000000 */
[----:B------:R-:W-:Y:S01]  /*7470*/  @UP0 UMOV UR5, UR9 ;  /* 0x0000000900050c82 */ /* 0x000fe20008000000 */
        /* <DEDUP_REMOVED lines=8> */
.L_x_1600:
        /* <DEDUP_REMOVED lines=10> */
[----:B--2---:R-:W-:-:S05]  /*75a0*/  IMAD.IADD R0, R5, 0x1, -R0 ;  /* 0x0000000105007824 */ /* 0x004fca00078e0a00 */
[----:B------:R-:W-:-:S15]  /*75b0*/  R2UR UR6, R0 ;  /* 0x00000000000672ca */ /* 0x000fde00000e0000 */
.L_x_1601:
[----:B------:R-:W-:Y:S01]  /*75c0*/  UIADD3 UR7, -UR6, UR8, UR11 ;  /* 0x0000000806077290 */ /* 0x000fe2000fffe10b */
[----:B------:R-:W-:Y:S01]  /*75d0*/  ISETP.LE.AND P0, PT, RZ, UR14, PT ;  /* 0x0000000eff007c0c */ /* 0x000fe2000bf03270 */
[----:B------:R-:W-:Y:S02]  /*75e0*/  ULDC UR9, c[0x0][0x74c] ;  /* 0x0001d30000097ab9 */ /* 0x000fe40000000800 */
[----:B------:R-:W-:Y:S02]  /*75f0*/  UIADD3 UR9, UR7, -UR9, URZ ;  /* 0x8000000907097290 */ /* 0x000fe4000fffe03f */
[----:B------:R-:W-:Y:S02]  /*7600*/  UIADD3 UR7, UR8, 0x3f, URZ ;  /* 0x0000003f08077890 */ /* 0x000fe4000fffe03f */
[----:B------:R-:W-:-:S04]  /*7610*/  USHF.R.S32.HI UR10, URZ, 0x1f, UR9 ;  /* 0x0000001f3f0a7899 */ /* 0x000fc80008011409 */
[----:B------:R-:W-:Y:S02]  /*7620*/  ULEA.HI UR10, UR10, UR9, URZ, 0x6 ;  /* 0x000000090a0a7291 */ /* 0x000fe4000f8f303f */
[----:B------:R-:W-:Y:S02]  /*7630*/  USHF.R.S32.HI UR9, URZ, 0x1f, UR7 ;  /* 0x0000001f3f097899 */ /* 0x000fe40008011407 */
[----:B------:R-:W-:Y:S02]  /*7640*/  USHF.R.S32.HI UR10, URZ, 0x6, UR10 ;  /* 0x000000063f0a7899 */ /* 0x000fe4000801140a */
[----:B------:R-:W-:Y:S02]  /*7650*/  ULEA.HI UR9, UR9, UR7, URZ, 0x6 ;  /* 0x0000000709097291 */ /* 0x000fe4000f8f303f */
[----:B------:R-:W-:Y:S02]  /*7660*/  UISETP.LT.AND UP1, UPT, URZ, UR10, UPT ;  /* 0x0000000a3f00728c */ /* 0x000fe4000bf21270 */
[----:B------:R-:W-:-:S02]  /*7670*/  USHF.R.S32.HI UR9, URZ, 0x6, UR9 ;  /* 0x000000063f097899 */ /* 0x000fc40008011409 */
[----:B------:R-:W-:-:S04]  /*7680*/  USEL UR7, URZ, UR10, !UP1 ;  /* 0x0000000a3f077287 */ /* 0x000fc8000c800000 */
[----:B------:R-:W-:Y:S01]  /*7690*/  IMAD.U32 R2, RZ, RZ, UR9 ;  /* 0x00000009ff027e24 */ /* 0x000fe2000f8e00ff */
[----:B------:R-:W-:Y:S07]  /*76a0*/  @!P0 BRA `(.L_x_1602) ;  /* 0x00000000001c8947 */ /* 0x000fee0003800000 */
[----:B------:R-:W-:Y:S01]  /*76b0*/  UIADD3 UR8, UR11, 0xbf, UR8 ;  /* 0x000000bf0b087890 */ /* 0x000fe2000fffe008 */
[----:B------:R-:W-:-:S03]  /*76c0*/  ULDC UR9, c[0x0][0x748] ;  /* 0x0001d20000097ab9 */ /* 0x000fc60000000800 */
[----:B------:R-:W-:-:S04]  /*76d0*/  UIADD3 UR8, UR8, UR9, -UR6 ;  /* 0x0000000908087290 */ /* 0x000fc8000fffe806 */
[----:B------:R-:W-:-:S04]  /*76e0*/  USHF.R.S32.HI UR6, URZ, 0x1f, UR8 ;  /* 0x0000001f3f067899 */ /* 0x000fc80008011408 */
[----:B------:R-:W-:-:S04]  /*76f0*/  ULEA.HI UR6, UR6, UR8, URZ, 0x6 ;  /* 0x0000000806067291 */ /* 0x000fc8000f8f303f */
[----:B------:R-:W-:-:S06]  /*7700*/  USHF.R.S32.HI UR6, URZ, 0x6, UR6 ;  /* 0x000000063f067899 */ /* 0x000fcc0008011406 */
[----:B------:R-:W-:-:S07]  /*7710*/  VIMNMX R2, R2, UR6, PT ;  /* 0x0000000602027c48 */ /* 0x000fce000bfe0100 */
.L_x_1602:
[----:B------:R-:W-:-:S13]  /*7720*/  ISETP.GT.AND P0, PT, R2, UR7, PT ;  /* 0x0000000702007c0c */ /* 0x000fda000bf04270 */
[----:B------:R-:W-:Y:S05]  /*7730*/  @!P0 BRA `(.L_x_1554) ;  /* 0x0000003800148947 */ /* 0x000fea0003800000 */
[----:B------:R-:W-:Y:S01]  /*7740*/  ULDC.64 UR14, c[0x0][0x2d8] ;  /* 0x0000b600000e7ab9 */ /* 0x000fe20000000a00 */
[----:B------:R-:W-:Y:S01]  /*7750*/  VIADD R0, R2, -UR7 ;  /* 0x8000000702007c36 */ /* 0x000fe20008000000 */
[----:B------:R-:W-:Y:S02]  /*7760*/  UIMAD UR10, UR16, UR14, URZ ;  /* 0x0000000e100a72a4 */ /* 0x000fe4000f8e023f */
[----:B------:R-:W-:Y:S02]  /*7770*/  UIMAD.WIDE.U32 UR8, UR13, UR14, URZ ;  /* 0x0000000e0d0872a5 */ /* 0x000fe4000f8e003f */
[----:B------:R-:W-:Y:S01]  /*7780*/  USHF.R.S32.HI UR6, URZ, 0x1f, UR12 ;  /* 0x0000001f3f067899 */ /* 0x000fe2000801140c */
[----:B------:R-:W-:Y:S01]  /*7790*/  LOP3.LUT R0, R0, 0x1, RZ, 0xc0, !PT ;  /* 0x0000000100007812 */ /* 0x000fe200078ec0ff */
[----:B------:R-:W-:Y:S02]  /*77a0*/  UIMAD UR13, UR13, UR15, UR10 ;  /* 0x0000000f0d0d72a4 */ /* 0x000fe4000f8e020a */
[----:B------:R-:W-:Y:S01]  /*77b0*/  UIADD3 UR10, UP1, UR4, UR8, URZ ;  /* 0x00000008040a7290 */ /* 0x000fe2000ff3e03f */
[----:B------:R-:W-:Y:S01]  /*77c0*/  ISETP.NE.U32.AND P1, PT, R0, 0x1, PT ;  /* 0x000000010000780c */ /* 0x000fe20003f25070 */
[----:B------:R-:W-:-:S02]  /*77d0*/  UIADD3 UR13, UR9, UR13, URZ ;  /* 0x0000000d090d7290 */ /* 0x000fc4000fffe03f */
[----:B------:R-:W-:Y:S01]  /*77e0*/  USEL UR6, UR6, URZ, !UP0 ;  /* 0x0000003f06067287 */ /* 0x000fe2000c000000 */
[----:B------:R-:W-:Y:S01]  /*77f0*/  ULDC.64 UR26, c[0x0][0x2e0] ;  /* 0x0000b800001a7ab9 */ /* 0x000fe20000000a00 */
[----:B------:R-:W-:Y:S02]  /*7800*/  USEL UR12, UR12, URZ, !UP0 ;  /* 0x0000003f0c0c7287 */ /* 0x000fe4000c000000 */
[----:B------:R-:W-:Y:S02]  /*7810*/  UIADD3.X UR11, UR5, UR13, URZ, UP1, !UPT ;  /* 0x0000000d050b7290 */ /* 0x000fe40008ffe43f */
[----:B------:R-:W-:Y:S02]  /*7820*/  UIMAD UR14, UR6, UR26, URZ ;  /* 0x0000001a060e72a4 */ /* 0x000fe4000f8e023f */
[----:B------:R-:W-:Y:S02]  /*7830*/  UIMAD.WIDE.U32 UR10, UR12, UR26, UR10 ;  /* 0x0000001a0c0a72a5 */ /* 0x000fe4000f8e000a */
[----:B------:R-:W-:Y:S01]  /*7840*/  UIMAD UR14, UR12, UR27, UR14 ;  /* 0x0000001b0c0e72a4 */ /* 0x000fe2000f8e020e */
[----:B------:R-:W-:-:S03]  /*7850*/  ELECT P0, URZ, PT ;  /* 0x00000000003f782f */ /* 0x000fc60003800000 */
        /* <DEDUP_REMOVED lines=20> */
.L_x_1605:
[----:B------:R-:W-:Y:S05]  /*79a0*/  BSYNC B0 ;  /* 0x0000000000007941 */ /* 0x000fea0003800000 */
.L_x_1604:
        /* <DEDUP_REMOVED lines=19> */
.L_x_1607:
[----:B------:R-:W-:Y:S05]  /*7ae0*/  BSYNC B0 ;  /* 0x0000000000007941 */ /* 0x000fea0003800000 */
.L_x_1606:
[----:B------:R-:W-:Y:S06]  /*7af0*/  BAR.ARV 0xa, 0xa0 ;  /* 0x0282800000007b1d */ /* 0x000fec0000002000 */
[----:B------:R-:W-:Y:S04]  /*7b00*/  BSSY B0, `(.L_x_1608) ;  /* 0x0000003000007945 */ /* 0x000fe80003800000 */
[----:B------:R-:W-:Y:S05]  /*7b10*/  @!P0 BRA `(.L_x_1609) ;  /* 0x0000000000048947 */ /* 0x000fea0003800000 */
[----:B------:R-:W-:-:S04]  /*7b20*/  DEPBAR.LE SB0, 0x0 ;  /* 0x000080000000791a */ /* 0x000fc80000000000 */
.L_x_1609:
[----:B------:R-:W-:Y:S05]  /*7b30*/  BSYNC B0 ;  /* 0x0000000000007941 */ /* 0x000fea0003800000 */
.L_x_1608:
[----:B------:R-:W-:Y:S06]  /*7b40*/  BAR.ARV 0xb, 0xa0 ;  /* 0x02c2800000007b1d */ /* 0x000fec0000002000 */
[----:B------:R-:W-:Y:S01]  /*7b50*/  UIADD3 UR15, UR7, 0x1, URZ ;  /* 0x00000001070f7890 */ /* 0x000fe2000fffe03f */
[----:B------:R-:W-:Y:S11]  /*7b60*/  BRA `(.L_x_1610) ;  /* 0x0000000000047947 */ /* 0x000ff60003800000 */
.L_x_1603:
[----:B------:R-:W-:-:S05]  /*7b70*/  UMOV UR15, UR7 ;  /* 0x00000007000f7c82 */ /* 0x000fca0008000000 */
.L_x_1610:
[----:B------:R-:W-:-:S06]  /*7b80*/  UIADD3 UR6, UR7, 0x1, URZ ;  /* 0x0000000107067890 */ /* 0x000fcc000fffe03f */
[----:B------:R-:W-:-:S13]  /*7b90*/  ISETP.NE.AND P1, PT, R2, UR6, PT ;  /* 0x0000000602007c0c */ /* 0x000fda000bf25270 */
[----:B------:R-:W-:Y:S05]  /*7ba0*/  @!P1 BRA `(.L_x_1554) ;  /* 0x0000003000f89947 */ /* 0x000fea0003800000 */
[----:B------:R-:W-:Y:S01]  /*7bb0*/  UMOV UR16, UR8 ;  /* 0x0000000800107c82 */ /* 0x000fe20008000000 */
[----:B------:R-:W-:Y:S01]  /*7bc0*/  UMOV UR17, UR13 ;  /* 0x0000000d00117c82 */ /* 0x000fe20008000000 */
[----:B------:R-:W-:Y:S01]  /*7bd0*/  ULDC.64 UR18, c[0x0][0x2c0] ;  /* 0x0000b00000127ab9 */ /* 0x000fe20000000a00 */
[----:B------:R-:W-:Y:S01]  /*7be0*/  UIMAD.WIDE.U32 UR16, UR12, UR26, UR16 ;  /* 0x0000001a0c1072a5 */ /* 0x000fe2000f8e0010 */
[----:B------:R-:W-:Y:S01]  /*7bf0*/  UMOV UR6, URZ ;  /* 0x0000003f00067c82 */ /* 0x000fe20008000000 */
[----:B------:R-:W-:Y:S02]  /*7c00*/  ULDC.64 UR30, c[0x0][0x2c0] ;  /* 0x0000b000001e7ab9 */ /* 0x000fe40000000a00 */
[----:B------:R-:W-:-:S04]  /*7c10*/  UIADD3 UR25, UP0, UR4, UR16, URZ ;  /* 0x0000001004197290 */ /* 0x000fc8000ff1e03f */
[----:B------:R-:W-:Y:S02]  /*7c20*/  UIADD3.X UR16, UR5, UR14, UR17, UP0, !UPT ;  /* 0x0000000e05107290 */ /* 0x000fe400087fe411 */
[----:B------:R-:W-:Y:S02]  /*7c30*/  ULEA UR24, UP0, UR25, UR18, 0x2 ;  /* 0x0000001219187291 */ /* 0x000fe4000f80103f */
[----:B------:R-:W-:Y:S02]  /*7c40*/  UIMAD UR18, UR15, 0x1800, URZ ;  /* 0x000018000f1278a4 */ /* 0x000fe4000f8e023f */
        /* <DEDUP_REMOVED lines=8> */
.L_x_1623:
        /* <DEDUP_REMOVED lines=11> */
[----:B------:R-:W-:Y:S02]  /*7d80*/  ULEA.HI.X.SX32 UR39, UR19, UR27, 0x1, UP0 ;  /* 0x0000001b13277291 */ /* 0x000fe400080f0e3f */
[----:B------:R-:W-:Y:S01]  /*7d90*/  ULEA UR36, UP0, UR37, UR30, 0x2 ;  /* 0x0000001e25247291 */ /* 0x000fe2000f80103f */
[----:B------:R-:W-:-:S03]  /*7da0*/  UMOV UR41, 0x14f00000 ;  /* 0x14f0000000297882 */ /* 0x000fc60000000000 */
[----:B------:R-:W-:Y:S02]  /*7db0*/  ULEA.HI.X UR37, UR37, UR31, UR39, 0x2, UP0 ;  /* 0x0000001f25257291 */ /* 0x000fe400080f1427 */
[----:B-1----:R-:W-:-:S03]  /*7dc0*/  ULEA UR28, UR29, UR28, 0x18 ;  /* 0x0000001c1d1c7291 */ /* 0x002fc6000f8ec03f */
[----:B------:R-:W-:Y:S01]  /*7dd0*/  UMOV UR29, 0x300 ;  /* 0x00000300001d7882 */ /* 0x000fe20000000000 */
[----:B------:R-:W-:-:S09]  /*7de0*/  UIADD3 UR28, UR28, 0xc000, URZ ;  /* 0x0000c0001c1c7890 */ /* 0x000fd2000fffe03f */
[----:B------:R1:W-:Y:S02]  /*7df0*/  UBLKRED.G.S.ADD.F32.RN [UR36], [UR28], UR29, desc[UR40] ;  /* 0x000028241c0073bb */ /* 0x0003e400080a141d */
[----:B-1----:R0:W-:Y:S02]  /*7e00*/  UTMACMDFLUSH ;  /* 0x00000000000079b7 */ /* 0x0021e40000000000 */
.L_x_1612:
[----:B------:R-:W-:Y:S05]  /*7e10*/  BSYNC B0 ;  /* 0x0000000000007941 */ /* 0x000fea0003800000 */
.L_x_1611:
        /* <DEDUP_REMOVED lines=13> */
.L_x_1614:
[----:B------:R-:W-:Y:S05]  /*7ef0*/  BSYNC B0 ;  /* 0x0000000000007941 */ /* 0x000fea0003800000 */
.L_x_1613:
[----:B------:R-:W-:Y:S06]  /*7f00*/  BAR.ARV 0xa, 0xa0 ;  /* 0x0282800000007b1d */ /* 0x000fec0000002000 */
[----:B------:R-:W-:Y:S04]  /*7f10*/  BSSY B0, `(.L_x_1615) ;  /* 0x0000003000007945 */ /* 0x000fe80003800000 */
[----:B------:R-:W-:Y:S05]  /*7f20*/  @!P0 BRA `(.L_x_1616) ;  /* 0x0000000000048947 */ /* 0x000fea0003800000 */
[----:B------:R-:W-:-:S04]  /*7f30*/  DEPBAR.LE SB0, 0x0 ;  /* 0x000080000000791a */ /* 0x000fc80000000000 */
.L_x_1616:
[----:B------:R-:W-:Y:S05]  /*7f40*/  BSYNC B0 ;  /* 0x0000000000007941 */ /* 0x000fea0003800000 */
.L_x_1615:
        /* <DEDUP_REMOVED lines=13> */
.L_x_1618:
[----:B------:R-:W-:Y:S05]  /*8020*/  BSYNC B0 ;  /* 0x0000000000007941 */ /* 0x000fea0003800000 */
.L_x_1617:
        /* <DEDUP_REMOVED lines=13> */
.L_x_1620:
[----:B------:R-:W-:Y:S05]  /*8100*/  BSYNC B0 ;  /* 0x0000000000007941 */ /* 0x000fea0003800000 */
.L_x_1619:
[----:B------:R-:W-:Y:S01]  /*8110*/  UIADD3 UR15, UR15, 0x2, URZ ;  /* 0x000000020f0f7890 */ /* 0x000fe2000fffe03f */
[----:B------:R-:W-:Y:S06]  /*8120*/  BAR.ARV 0xa, 0xa0 ;  /* 0x0282800000007b1d */ /* 0x000fec0000002000 */
[----:B------:R-:W-:Y:S01]  /*8130*/  BSSY B0, `(.L_x_1621) ;  /* 0x0000004000007945 */ /* 0x000fe20003800000 */
[----:B------:R-:W-:-:S03]  /*8140*/  ISETP.LE.AND P1, PT, R2, UR15, PT ;  /* 0x0000000f02007c0c */ /* 0x000fc6000bf23270 */
[----:B------:R-:W-:Y:S10]  /*8150*/  @!P0 BRA `(.L_x_1622) ;  /* 0x0000000000048947 */ /* 0x000ff40003800000 */
[----:B------:R-:W-:-:S04]  /*8160*/  DEPBAR.LE SB0, 0x0 ;  /* 0x000080000000791a */ /* 0x000fc80000000000 */
.L_x_1622:
[----:B------:R-:W-:Y:S05]  /*8170*/  BSYNC B0 ;  /* 0x0000000000007941 */ /* 0x000fea0003800000 */
.L_x_1621:
[----:B------:R-:W-:Y:S06]  /*8180*/  BAR.ARV 0xb, 0xa0 ;  /* 0x02c2800000007b1d */ /* 0x000fec0000002000 */
[----:B------:R-:W-:Y:S02]  /*8190*/  UIADD3 UR19, UR19, 0x3000, URZ ;  /* 0x0000300013137890 */ /* 0x000fe4000fffe03f */
[----:B------:R-:W-:Y:S01]  /*81a0*/  UIADD3 UR6, UR6, 0x3000, URZ ;  /* 0x0000300006067890 */ /* 0x000fe2000fffe03f */
[----:B------:R-:W-:Y:S11]  /*81b0*/  @!P1 BRA `(.L_x_1623) ;  /* 0xfffffff800c49947 */ /* 0x000ff6000383ffff */
[----:B------:R-:W-:Y:S05]  /*81c0*/  BRA `(.L_x_1554) ;  /* 0x0000002c00707947 */ /* 0x000fea0003800000 */
.L_x_1595:
[----:B------:R-:W-:Y:S01]  /*81d0*/  ULDC.64 UR4, c[0x0][0x8d8] ;  /* 0x0002360000047ab9 */ /* 0x000fe20000000a00 */
[----:B------:R-:W1:Y:S01]  /*81e0*/  S2UR UR21, SR_CTAID.X ;  /* 0x00000000001579c3 */ /* 0x000e620000002500 */
[----:B------:R-:W-:-:S04]  /*81f0*/  ISETP.NE.U32.AND P0, PT, RZ, UR4, PT ;  /* 0x00000004ff007c0c */ /* 0x000fc8000bf05070 */
[----:B------:R-:W-:-:S03]  /*8200*/  ISETP.NE.AND.EX P0, PT, RZ, UR5, PT, P0 ;  /* 0x00000005ff007c0c */ /* 0x000fc6000bf05300 */
[----:B------:R-:W2:Y:S08]  /*8210*/  S2UR UR13, SR_CTAID.Z ;  /* 0x00000000000d79c3 */ /* 0x000eb00000002700 */
[----:B------:R-:W3:Y:S02]  /*8220*/  S2UR UR20, SR_CTAID.Y ;  /* 0x00000000001479c3 */ /* 0x000ee40000002600 */
        /* <DEDUP_REMOVED lines=8> */
.L_x_1624:
        /* <DEDUP_REMOVED lines=9> */
[----:B------:R-:W4:Y:S01]  /*8340*/  LDG.E R4, desc[UR46][R2.64+0x4] ;  /* 0x0000042e02047981 */ /* 0x000f22000c1e1900 */
[----:B--2---:R-:W-:Y:S02]  /*8350*/  R2UR UR4, R0 ;  /* 0x00000000000472ca */ /* 0x004fe400000e0000 */
[----:B----4-:R-:W-:-:S13]  /*8360*/  R2UR UR5, R4 ;  /* 0x00000000040572ca */ /* 0x010fda00000e0000 */
[----:B------:R-:W-:Y:S01]  /*8370*/  UIADD3 UR4, -UR4, UR5, URZ ;  /* 0x0000000504047290 */ /* 0x000fe2000fffe13f */
[----:B------:R-:W-:Y:S11]  /*8380*/  BRA `(.L_x_1625) ;  /* 0x0000000000047947 */ /* 0x000ff60003800000 */
.L_x_1626:
[----:B------:R-:W-:-:S05]  /*8390*/  ULDC UR4, c[0x0][0x8bc] ;  /* 0x00022f0000047ab9 */ /* 0x000fca0000000800 */
.L_x_1625:
[----:B-1----:R-:W-:Y:S01]  /*83a0*/  USHF.L.U32 UR8, UR21, 0x7, URZ ;  /* 0x0000000715087899 */ /* 0x002fe2000800063f */
[----:B------:R-:W-:Y:S02]  /*83b0*/  IMAD.MOV.U32 R10, RZ, RZ, 0x1 ;  /* 0x00000001ff0a7424 */ /* 0x000fe400078e00ff */
[----:B------:R-:W-:Y:S01]  /*83c0*/  IMAD.MOV.U32 R0, RZ, RZ, RZ ;  /* 0x000000ffff007224 */ /* 0x000fe200078e00ff */
[----:B------:R-:W-:-:S04]  /*83d0*/  UISETP.GE.AND UP0, UPT, UR8, UR4, UPT ;  /* 0x000000040800728c */ /* 0x000fc8000bf06270 */
[----:B--2---:R-:W-:-:S06]  /*83e0*/  USEL UR13, UR13, 0xffffffff, !UP0 ;  /* 0xffffffff0d0d7887 */ /* 0x004fcc000c000000 */
[----:B------:R-:W-:-:S13]  /*83f0*/  ISETP.LE.AND P0, PT, RZ, UR13, PT ;  /* 0x0000000dff007c0c */ /* 0x000fda000bf03270 */
[----:B------:R-:W-:Y:S05]  /*8400*/  @!P0 BRA `(.L_x_1627) ;  /* 0x00000028004c8947 */ /* 0x000fea0003800000 */
[----:B------:R-:W-:Y:S01]  /*8410*/  ULDC.64 UR18, c[0x0][0x770] ;  /* 0x0001dc0000127ab9 */ /* 0x000fe20000000a00 */
[----:B------:R-:W-:Y:S01]  /*8420*/  ULDC.64 UR14, c[0x0][0x770] ;  /* 0x0001dc00000e7ab9 */ /* 0x000fe20000000a00 */
[----:B------:R-:W-:Y:S02]  /*8430*/  UISETP.NE.U32.AND UP1, UPT, UR18, URZ, UPT ;  /* 0x0000003f1200728c */ /* 0x000fe4000bf25070 */
[----:B------:R-:W-:Y:S02]  /*8440*/  UIMAD.WIDE UR14, UR13, 0x4, UR14 ;  /* 0x000000040d0e78a5 */ /* 0x000fe4000f8e020e */
[----:B------:R-:W-:Y:S01]  /*8450*/  UISETP.NE.AND.EX UP1, UPT, UR19, URZ, UPT, UP1 ;  /* 0x0000003f1300728c */ /* 0x000fe2000bf25310 */
[----:B------:R-:W-:Y:S01]  /*8460*/  ULDC.64 UR4, c[0x0][0x778] ;  /* 0x0001de0000047ab9 */ /* 0x000fe20000000a00 */
[----:B------:R-:W-:Y:S02]  /*8470*/  ULDC.64 UR6, c[0x0][0x780] ;  /* 0x0001e00000067ab9 */ /* 0x000fe40000000a00 */
[----:B------:R-:W-:Y:S01]  /*8480*/  IMAD.U32 R2, RZ, RZ, UR14 ;  /* 0x0000000eff027e24 */ /* 0x000fe2000f8e00ff */
[----:B------:R-:W-:Y:S01]  /*8490*/  ULDC.64 UR16, c[0x0][0x778] ;  /* 0x0001de0000107ab9 */ /* 0x000fe20000000a00 */
[----:B------:R-:W-:Y:S01]  /*84a0*/  PLOP3.LUT P1, PT, PT, PT, UP1, 0x80, 0x0 ;  /* 0x000000000000781c */ /* 0x000fe20003f2f018 */
[----:B------:R-:W-:Y:S01]  /*84b0*/  IMAD.U32 R3, RZ, RZ, UR15 ;  /* 0x0000000fff037e24 */ /* 0x000fe2000f8e00ff */
[----:B------:R-:W-:-:S02]  /*84c0*/  UISETP.NE.U32.AND UP0, UPT, UR4, URZ, UPT ;  /* 0x0000003f0400728c */ /* 0x000fc4000bf05070 */
[----:B------:R-:W-:Y:S02]  /*84d0*/  UISETP.NE.U32.AND UP2, UPT, UR6, URZ, UPT ;  /* 0x0000003f0600728c */ /* 0x000fe4000bf45070 */
[----:B------:R-:W-:Y:S02]  /*84e0*/  UISETP.NE.AND.EX UP0, UPT, UR5, URZ, UPT, UP0 ;  /* 0x0000003f0500728c */ /* 0x000fe4000bf05300 */
[----:B------:R-:W-:Y:S01]  /*84f0*/  UISETP.NE.AND.EX UP2, UPT, UR7, URZ, UPT, UP2 ;  /* 0x0000003f0700728c */ /* 0x000fe2000bf45320 */
[----:B------:R-:W-:-:S04]  /*8500*/  ULDC.64 UR22, c[0x0][0x788] ;  /* 0x0001e20000167ab9 */ /* 0x000fc80000000a00 */
[----:B------:R-:W2:Y:S01]  /*8510*/  @P1 LDG.E R6, desc[UR46][R2.64] ;  /* 0x0000002e02061981 */ /* 0x000ea2000c1e1900 */
[----:B------:R-:W-:Y:S01]  /*8520*/  PLOP3.LUT P2, PT, PT, PT, UP0, 0x80, 0x0 ;  /* 0x000000000000781c */ /* 0x000fe20003f4f008 */
[----:B------:R-:W-:Y:S01]  /*8530*/  UIMAD.WIDE UR16, UR13, 0x4, UR16 ;  /* 0x000000040d1078a5 */ /* 0x000fe2000f8e0210 */
[----:B------:R-:W-:Y:S01]  /*8540*/  PLOP3.LUT P3, PT, PT, PT, UP2, 0x80, 0x0 ;  /* 0x000000000000781c */ /* 0x000fe20003f6f028 */
[----:B------:R1:W4:Y:S02]  /*8550*/  @P1 LDG.E R0, desc[UR46][R2.64] ;  /* 0x0000002e02001981 */ /* 0x000324000c1e1900 */
[----:B------:R-:W-:Y:S02]  /*8560*/  @UP2 ULDC.64 UR4, c[0x0][0x780] ;  /* 0x0001e00000042ab9 */ /* 0x000fe40000000a00 */
[----:B------:R-:W-:Y:S01]  /*8570*/  @UP2 UIMAD.WIDE UR4, UR13, 0x4, UR4 ;  /* 0x000000040d0428a5 */ /* 0x000fe2000f8e0204 */
[----:B-1----:R-:W-:Y:S02]  /*8580*/  IMAD.U32 R2, RZ, RZ, UR16 ;  /* 0x00000010ff027e24 */ /* 0x002fe4000f8e00ff */
[----:B------:R-:W-:-:S05]  /*8590*/  IMAD.U32 R3, RZ, RZ, UR17 ;  /* 0x00000011ff037e24 */ /* 0x000fca000f8e00ff */
[----:B------:R1:W5:Y:S02]  /*85a0*/  @P2 LDG.E R4, desc[UR46][R2.64] ;  /* 0x0000002e02042981 */ /* 0x000364000c1e1900 */
[----:B-1----:R-:W-:Y:S02]  /*85b0*/  IMAD.U32 R2, RZ, RZ, UR4 ;  /* 0x00000004ff027e24 */ /* 0x002fe4000f8e00ff */
[----:B------:R-:W-:-:S05]  /*85c0*/  IMAD.U32 R3, RZ, RZ, UR5 ;  /* 0x00000005ff037e24 */ /* 0x000fca000f8e00ff */
[----:B------:R-:W3:Y:S01]  /*85d0*/  @P3 LDG.E R5, desc[UR46][R2.64] ;  /* 0x0000002e02053981 */ /* 0x000ee2000c1e1900 */
[----:B------:R-:W-:Y:S01]  /*85e0*/  ISETP.NE.U32.AND P0, PT, RZ, UR22, PT ;  /* 0x00000016ff007c0c */ /* 0x000fe2000bf05070 */
[----:B------:R-:W-:Y:S01]  /*85f0*/  UMOV UR7, URZ ;  /* 0x0000003f00077c82 */ /* 0x000fe20008000000 */
[----:B------:R-:W-:Y:S01]  /*8600*/  UMOV UR11, URZ ;  /* 0x0000003f000b7c82 */ /* 0x000fe20008000000 */
[----:B------:R-:W-:Y:S01]  /*8610*/  ULDC UR9, c[0x0][0x280] ;  /* 0x0000a00000097ab9 */ /* 0x000fe20000000800 */
[----:B------:R-:W-:Y:S02]  /*8620*/  ISETP.NE.AND.EX P0, PT, RZ, UR23, PT, P0 ;  /* 0x00000017ff007c0c */ /* 0x000fe4000bf05300 */
[----:B--2---:R-:W-:Y:S02]  /*8630*/  @P1 R2UR UR4, R6 ;  /* 0x00000000060412ca */ /* 0x004fe400000e0000 */
[----:B----4-:R-:W-:-:S11]  /*8640*/  @P1 R2UR UR7, R0 ;  /* 0x00000000000712ca */ /* 0x010fd600000e0000 */
[----:B------:R-:W-:-:S04]  /*8650*/  @UP1 ULEA UR4, UR13, UR4, 0x6 ;  /* 0x000000040d041291 */ /* 0x000fc8000f8e303f */
[----:B------:R-:W-:-:S04]  /*8660*/  @UP1 USHF.R.S32.HI UR5, URZ, 0x1f, UR4 ;  /* 0x0000001f3f051899 */ /* 0x000fc80008011404 */
[----:B------:R-:W-:Y:S01]  /*8670*/  @UP1 ULEA.HI UR5, UR5, UR4, URZ, 0x6 ;  /* 0x0000000405051291 */ /* 0x000fe2000f8f303f */
[----:B-----5:R-:W-:-:S03]  /*8680*/  @P2 R2UR UR11, R4 ;  /* 0x00000000040b22ca */ /* 0x020fc600000e0000 */
[----:B------:R-:W-:-:S04]  /*8690*/  @UP1 ULOP3.LUT UR6, UR5, 0xffffffc0, URZ, 0xc0, !UPT ;  /* 0xffffffc005061892 */ /* 0x000fc8000f8ec03f */
[----:B------:R-:W-:Y:S01]  /*86a0*/  @UP1 USHF.R.S32.HI UR12, URZ, 0x1f, UR6 ;  /* 0x0000001f3f0c1899 */ /* 0x000fe20008011406 */
[----:B---3--:R-:W-:Y:S01]  /*86b0*/  @P3 R2UR UR9, R5 ;  /* 0x00000000050932ca */ /* 0x008fe200000e0000 */
[----:B------:R-:W-:-:S14]  /*86c0*/  @P3 BRA `(.L_x_1628) ;  /* 0x0000000000203947 */ /* 0x000fdc0003800000 */
        /* <DEDUP_REMOVED lines=8> */
.L_x_1628:
        /* <DEDUP_REMOVED lines=13> */
.L_x_1629:
        /* <DEDUP_REMOVED lines=8> */
.L_x_1630:
        /* <DEDUP_REMOVED lines=9> */
[----:B------:R-:W-:-:S04]  /*8930*/  ULEA.HI UR6, UR12, UR6, URZ, 0x6 ;  /* 0x000000060c067291 */ /* 0x000fc8000f8f303f */
[----:B------:R-:W-:Y:S01]  /*8940*/  VIMNMX R4, RZ, UR14, !PT ;  /* 0x0000000eff047c48 */ /* 0x000fe2000ffe0100 */
[----:B------:R-:W-:Y:S01]  /*8950*/  USHF.R.S32.HI UR6, URZ, 0x6, UR6 ;  /* 0x000000063f067899 */ /* 0x000fe20008011406 */
[----:B------:R-:W-:Y:S11]  /*8960*/  @!P0 BRA `(.L_x_1631) ;  /* 0x0000000000208947 */ /* 0x000ff60003800000 */
[----:B------:R-:W-:Y:S01]  /*8970*/  UIADD3 UR9, UR8, 0xbf, UR9 ;  /* 0x000000bf08097890 */ /* 0x000fe2000fffe009 */
[----:B------:R-:W-:-:S03]  /*8980*/  ULDC UR12, c[0x0][0x748] ;  /* 0x0001d200000c7ab9 */ /* 0x000fc60000000800 */
[----:B------:R-:W-:-:S04]  /*8990*/  UIADD3 UR9, UR9, UR12, -UR10 ;  /* 0x0000000c09097290 */ /* 0x000fc8000fffe80a */
[----:B------:R-:W-:-:S04]  /*89a0*/  USHF.R.S32.HI UR10, URZ, 0x1f, UR9 ;  /* 0x0000001f3f0a7899 */ /* 0x000fc80008011409 */
[----:B------:R-:W-:-:S04]  /*89b0*/  ULEA.HI UR10, UR10, UR9, URZ, 0x6 ;  /* 0x000000090a0a7291 */ /* 0x000fc8000f8f303f */
[----:B------:R-:W-:-:S04]  /*89c0*/  USHF.R.S32.HI UR10, URZ, 0x6, UR10 ;  /* 0x000000063f0a7899 */ /* 0x000fc8000801140a */
[----:B------:R-:W-:-:S04]  /*89d0*/  UISETP.LT.AND UP1, UPT, UR6, UR10, UPT ;  /* 0x0000000a0600728c */ /* 0x000fc8000bf21270 */
[----:B------:R-:W-:-:S12]  /*89e0*/  USEL UR6, UR6, UR10, UP1 ;  /* 0x0000000a06067287 */ /* 0x000fd80008800000 */
.L_x_1631:
[----:B------:R-:W-:Y:S01]  /*89f0*/  ISETP.LT.AND P0, PT, R4, UR6, PT ;  /* 0x0000000604007c0c */ /* 0x000fe2000bf01270 */
[----:B------:R-:W-:-:S12]  /*8a00*/  IMAD.MOV.U32 R0, RZ, RZ, RZ ;  /* 0x000000ffff007224 */ /* 0x000fd800078e00ff */
[----:B------:R-:W-:Y:S05]  /*8a10*/  @!P0 BRA `(.L_x_1627) ;  /* 0x0000002000c88947 */ /* 0x000fea0003800000 */
[----:B------:R-:W-:Y:S01]  /*8a20*/  USHF.R.S32.HI UR10, URZ, 0x1f, UR20 ;  /* 0x0000001f3f0a7899 */ /* 0x000fe20008011414 */
[----:B------:R-:W-:Y:S01]  /*8a30*/  BSSY B0, `(.L_x_1627) ;  /* 0x0000230000007945 */ /* 0x000fe20003800000 */
[----:B------:R-:W-:Y:S01]  /*8a40*/  ULDC.64 UR16, c[0x0][0x718] ;  /* 0x0001c60000107ab9 */ /* 0x000fe20000000a00 */
[----:B------:R-:W-:Y:S01]  /*8a50*/  UISETP.NE.U32.AND UP1, UPT, UR18, URZ, UPT ;  /* 0x0000003f1200728c */ /* 0x000fe2000bf25070 */
[----:B------:R-:W-:Y:S01]  /*8a60*/  IMAD.MOV.U32 R0, RZ, RZ, RZ ;  /* 0x000000ffff007224 */ /* 0x000fe200078e00ff */
[----:B------:R-:W-:Y:S01]  /*8a70*/  UIMAD UR9, UR10, UR16, URZ ;  /* 0x000000100a0972a4 */ /* 0x000fe2000f8e023f */
[----:B------:R-:W-:Y:S01]  /*8a80*/  ULDC UR12, c[0x0][0x2e8] ;  /* 0x0000ba00000c7ab9 */ /* 0x000fe20000000800 */
[----:B------:R-:W-:Y:S01]  /*8a90*/  UMOV UR14, UR4 ;  /* 0x00000004000e7c82 */ /* 0x000fe20008000000 */
[----:B------:R-:W-:Y:S01]  /*8aa0*/  UMOV UR15, UR5 ;  /* 0x00000005000f7c82 */ /* 0x000fe20008000000 */
[----:B------:R-:W-:Y:S02]  /*8ab0*/  UIMAD UR22, UR20, UR17, UR9 ;  /* 0x00000011141672a4 */ /* 0x000fe4000f8e0209 */
[----:B------:R-:W-:-:S02]  /*8ac0*/  UISETP.NE.AND.EX UP1, UPT, UR19, URZ, UPT, UP1 ;  /* 0x0000003f1300728c */ /* 0x000fc4000bf25310 */
[----:B------:R-:W-:Y:S02]  /*8ad0*/  USHF.R.S32.HI UR9, URZ, 0x1f, UR13 ;  /* 0x0000001f3f097899 */ /* 0x000fe4000801140d */
[----:B------:R-:W-:Y:S02]  /*8ae0*/  UISETP.NE.AND UP2, UPT, UR12, 0x1, UPT ;  /* 0x000000010c00788c */ /* 0x000fe4000bf45270 */
[----:B------:R-:W-:Y:S01]  /*8af0*/  UIMAD.WIDE.U32 UR4, UR20, UR16, UR14 ;  /* 0x00000010140472a5 */ /* 0x000fe2000f8e000e */
[----:B------:R-:W-:Y:S01]  /*8b00*/  ULDC.64 UR18, c[0x0][0x730] ;  /* 0x0001cc0000127ab9 */ /* 0x000fe20000000a00 */
[----:B------:R-:W-:Y:S02]  /*8b10*/  USEL UR9, UR9, URZ, !UP1 ;  /* 0x0000003f09097287 */ /* 0x000fe4000c800000 */
[----:B------:R-:W-:Y:S01]  /*8b20*/  UIMAD UR10, UR10, UR18, URZ ;  /* 0x000000120a0a72a4 */ /* 0x000fe2000f8e023f */
[----:B------:R-:W-:Y:S01]  /*8b30*/  ELECT P0, URZ, PT ;  /* 0x00000000003f782f */ /* 0x000fe20003800000 */
[----:B------:R-:W-:Y:S01]  /*8b40*/  ULDC.64 UR16, c[0x0][0x720] ;  /* 0x0001c80000107ab9 */ /* 0x000fe20000000a00 */
[----:B------:R-:W-:-:S02]  /*8b50*/  USEL UR21, UR13, URZ, !UP1 ;  /* 0x0000003f0d157287 */ /* 0x000fc4000c800000 */
[----:B------:R-:W-:Y:S02]  /*8b60*/  UIADD3 UR23, UR5, UR22, URZ ;  /* 0x0000001605177290 */ /* 0x000fe4000fffe03f */
[----:B------:R-:W-:Y:S01]  /*8b70*/  UIMAD UR5, UR9, UR16, URZ ;  /* 0x00000010090572a4 */ /* 0x000fe2000f8e023f */
[----:B------:R-:W-:Y:S01]  /*8b80*/  UMOV UR22, UR4 ;  /* 0x0000000400167c82 */ /* 0x000fe20008000000 */
[----:B------:R-:W-:Y:S02]  /*8b90*/  UIMAD.WIDE.U32 UR14, UR20, UR18, UR14 ;  /* 0x00000012140e72a5 */ /* 0x000fe4000f8e000e */
[----:B------:R-:W-:Y:S02]  /*8ba0*/  UIMAD UR10, UR20, UR19, UR10 ;  /* 0x00000013140a72a4 */ /* 0x000fe4000f8e020a */
[----:B------:R-:W-:Y:S01]  /*8bb0*/  UIMAD.WIDE.U32 UR22, UR16, UR21, UR22 ;  /* 0x00000015101672a5 */ /* 0x000fe2000f8e0016 */
[----:B------:R-:W-:Y:S02]  /*8bc0*/  ULDC.64 UR18, c[0x0][0x738] ;  /* 0x0001ce0000127ab9 */ /* 0x000fe40000000a00 */
[----:B------:R-:W-:Y:S01]  /*8bd0*/  @UP2 ULDC UR16, c[0x0][0x2ec] ;  /* 0x0000bb0000102ab9 */ /* 0x000fe20000000800 */
[----:B------:R-:W-:-:S02]  /*8be0*/  UIMAD UR5, UR17, UR21, UR5 ;  /* 0x00000015110572a4 */ /* 0x000fc4000f8e0205 */
[----:B------:R-:W-:Y:S02]  /*8bf0*/  UIADD3 UR15, UR15, UR10, URZ ;  /* 0x0000000a0f0f7290 */ /* 0x000fe4000fffe03f */
[----:B------:R-:W-:Y:S02]  /*8c00*/  UIMAD UR9, UR9, UR18, URZ ;  /* 0x00000012090972a4 */ /* 0x000fe4000f8e023f */
[----:B------:R-:W-:Y:S02]  /*8c10*/  UIMAD.WIDE.U32 UR16, UR20, UR16, URZ ;  /* 0x00000010141072a5 */ /* 0x000fe4000f8e003f */
[----:B------:R-:W-:Y:S01]  /*8c20*/  UIADD3 UR11, UR8, UR11, URZ ;  /* 0x0000000b080b7290 */ /* 0x000fe2000fffe03f */
[----:B------:R-:W-:Y:S02]  /*8c30*/  UMOV UR12, UR20 ;  /* 0x00000014000c7c82 */ /* 0x000fe40008000000 */
[----:B------:R-:W-:Y:S01]  /*8c40*/  @UP2 ULDC UR8, c[0x0][0x2f0] ;  /* 0x0000bc0000082ab9 */ /* 0x000fe20000000800 */
[----:B------:R-:W-:-:S02]  /*8c50*/  UIMAD UR4, UR19, UR21, UR9 ;  /* 0x00000015130472a4 */ /* 0x000fc4000f8e0209 */
[----:B------:R-:W-:Y:S02]  /*8c60*/  UIMAD.WIDE.U32 UR14, UR18, UR21, UR14 ;  /* 0x00000015120e72a5 */ /* 0x000fe4000f8e000e */
[----:B------:R-:W-:Y:S02]  /*8c70*/  USEL UR13, UR13, URZ, !UP0 ;  /* 0x0000003f0d0d7287 */ /* 0x000fe4000c000000 */
        /* <DEDUP_REMOVED lines=9> */
.L_x_1661:
        /* <DEDUP_REMOVED lines=15> */
.L_x_1634:
[----:B------:R-:W-:Y:S01]  /*8e00*/  R2UR UR19, R4 ;  /* 0x00000000041372ca */ /* 0x000fe200000e0000 */
[----:B------:R-:W2:Y:S01]  /*8e10*/  LDC.64 R12, c[0x0][0x198] ;  /* 0x00006600ff0c7b82 */ /* 0x000ea20000000a00 */
        /* <DEDUP_REMOVED lines=10> */
[----:B------:R-:W-:Y:S01]  /*8ec0*/  UMOV UR36, UR20 ;  /* 0x0000001400247c82 */ /* 0x000fe20008000000 */
[----:B------:R-:W-:Y:S01]  /*8ed0*/  USHF.L.U32 UR19, UR19, 0x6, URZ ;  /* 0x0000000613137899 */ /* 0x000fe2000800063f */
[----:B------:R-:W-:Y:S01]  /*8ee0*/  IMAD.MOV.U32 R16, RZ, RZ, RZ ;  /* 0x000000ffff107224 */ /* 0x000fe200078e00ff */
[----:B------:R-:W-:Y:S01]  /*8ef0*/  UMOV UR37, UR21 ;  /* 0x0000001500257c82 */ /* 0x000fe20008000000 */
[----:B------:R-:W-:Y:S01]  /*8f00*/  UMOV UR9, 0x10 ;  /* 0x0000001000097882 */ /* 0x000fe20000000000 */
[----:B------:R-:W-:-:S02]  /*8f10*/  UIADD3 UR8, UP0, UR19, UR22, URZ ;  /* 0x0000001613087290 */ /* 0x000fc4000ff1e03f */
[----:B------:R-:W-:Y:S01]  /*8f20*/  IMAD.U32 R3, RZ, RZ, UR19 ;  /* 0x00000013ff037e24 */ /* 0x000fe2000f8e00ff */
[----:B------:R-:W-:Y:S01]  /*8f30*/  UIADD3 UR19, UR19, UR7, URZ ;  /* 0x0000000713137290 */ /* 0x000fe2000fffe03f */
[----:B------:R-:W-:Y:S02]  /*8f40*/  UMOV UR10, UR18 ;  /* 0x00000012000a7c82 */ /* 0x000fe40008000000 */
[----:B------:R-:W-:Y:S01]  /*8f50*/  PLOP3.LUT P1, PT, PT, PT, UP0, 0x80, 0x0 ;  /* 0x000000000000781c */ /* 0x000fe20003f2f008 */
[----:B-1----:R-:W-:Y:S01]  /*8f60*/  IMAD.U32 R0, RZ, RZ, UR8 ;  /* 0x00000008ff007e24 */ /* 0x002fe2000f8e00ff */
[----:B------:R-:W-:Y:S01]  /*8f70*/  R2UR UR8, R15 ;  /* 0x000000000f0872ca */ /* 0x000fe200000e0000 */
[----:B--2---:R-:W-:Y:S01]  /*8f80*/  IMAD.MOV.U32 R7, RZ, RZ, R12 ;  /* 0x000000ffff077224 */ /* 0x004fe200078e000c */
[----:B------:R-:W-:Y:S01]  /*8f90*/  LEA.HI.X.SX32 R3, R3, R14, 0x1, P1 ;  /* 0x0000000e03037211 */ /* 0x000fe200008f0eff */
[----:B------:R-:W-:Y:S01]  /*8fa0*/  IMAD.MOV.U32 R6, RZ, RZ, R13 ;  /* 0x000000ffff067224 */ /* 0x000fe200078e000d */
[C---:B------:R-:W-:Y:S01]  /*8fb0*/  LEA R2, P1, R0.reuse, R9, 0x2 ;  /* 0x0000000900027211 */ /* 0x040fe200078210ff */
[----:B------:R-:W-:Y:S01]  /*8fc0*/  UMOV UR43, UR19 ;  /* 0x00000013002b7c82 */ /* 0x000fe20008000000 */
[----:B------:R-:W-:Y:S01]  /*8fd0*/  UMOV UR35, UR19 ;  /* 0x0000001300237c82 */ /* 0x000fe20008000000 */
[----:B------:R-:W-:Y:S01]  /*8fe0*/  UMOV UR26, 0x10 ;  /* 0x00000010001a7882 */ /* 0x000fe20000000000 */
[----:B------:R-:W-:Y:S01]  /*8ff0*/  LEA.HI.X R0, R0, R8, R3, 0x2, P1 ;  /* 0x0000000800007211 */ /* 0x000fe200008f1403 */
[----:B------:R-:W-:Y:S01]  /*9000*/  UMOV UR27, UR11 ;  /* 0x0000000b001b7c82 */ /* 0x000fe20008000000 */
[----:B------:R-:W-:Y:S01]  /*9010*/  R2UR UR24, R2 ;  /* 0x00000000021872ca */ /* 0x000fe200000e0000 */
[----:B------:R-:W-:Y:S01]  /*9020*/  UMOV UR28, UR12 ;  /* 0x0000000c001c7c82 */ /* 0x000fe20008000000 */
[----:B------:R-:W-:Y:S01]  /*9030*/  R2UR UR25, R0 ;  /* 0x00000000001972ca */ /* 0x000fe200000e0000 */
[----:B------:R-:W-:Y:S01]  /*9040*/  UIADD3 UR16, UR8, 0x12000, URZ ;  /* 0x0001200008107890 */ /* 0x000fe2000fffe03f */
[----:B------:R-:W-:Y:S01]  /*9050*/  IADD3 R0, P1, R7, 0x2f0, RZ ;  /* 0x000002f007007810 */ /* 0x000fe20007f3e0ff */
[----:B------:R-:W-:-:S02]  /*9060*/  UIADD3 UR17, UR8, 0x26810, URZ ;  /* 0x0002681008117890 */ /* 0x000fc4000fffe03f */
[----:B------:R-:W-:Y:S01]  /*9070*/  UIADD3 UR40, UR8, 0x13000, URZ ;  /* 0x0001300008287890 */ /* 0x000fe2000fffe03f */
[----:B------:R-:W-:Y:S01]  /*9080*/  R2UR UR54, R0 ;  /* 0x00000000003672ca */ /* 0x000fe200000e0000 */
[----:B------:R-:W-:Y:S01]  /*9090*/  UIADD3 UR32, UR8, 0x14000, URZ ;  /* 0x0001400008207890 */ /* 0x000fe2000fffe03f */
[C---:B------:R-:W-:Y:S01]  /*90a0*/  IADD3 R0, P2, R7.reuse, 0x3f0, RZ ;  /* 0x000003f007007810 */ /* 0x040fe20007f5e0ff */
[----:B------:R-:W-:Y:S01]  /*90b0*/  UIADD3 UR52, UR8, 0x1e000, URZ ;  /* 0x0001e00008347890 */ /* 0x000fe2000fffe03f */
[----:B------:R-:W-:Y:S02]  /*90c0*/  UMOV UR41, UR17 ;  /* 0x0000001100297c82 */ /* 0x000fe40008000000 */
[----:B------:R-:W-:Y:S01]  /*90d0*/  R2UR UR30, R0 ;  /* 0x00000000001e72ca */ /* 0x000fe200000e0000 */
[--C-:B------:R-:W-:Y:S01]  /*90e0*/  IMAD.X R0, RZ, RZ, R6.reuse, P1 ;  /* 0x000000ffff007224 */ /* 0x100fe200008e0606 */
[----:B------:R-:W-:Y:S01]  /*90f0*/  IADD3 R2, P1, R7, 0xf0, RZ ;  /* 0x000000f007027810 */ /* 0x000fe20007f3e0ff */
[----:B------:R-:W-:Y:S01]  /*9100*/  UMOV UR33, UR17 ;  /* 0x0000001100217c82 */ /* 0x000fe20008000000 */
[----:B------:R-:W-:Y:S01]  /*9110*/  UMOV UR53, UR17 ;  /* 0x0000001100357c82 */ /* 0x000fe20008000000 */
[----:B------:R-:W-:Y:S01]  /*9120*/  UMOV UR29, UR13 ;  /* 0x0000000d001d7c82 */ /* 0x000fe20008000000 */
[----:B------:R-:W-:Y:S01]  /*9130*/  R2UR UR48, R2 ;  /* 0x00000000023072ca */ /* 0x000fe200000e0000 */
[--C-:B------:R-:W-:Y:S01]  /*9140*/  IMAD.X R3, RZ, RZ, R6.reuse, P1 ;  /* 0x000000ffff037224 */ /* 0x100fe200008e0606 */
[----:B------:R-:W-:Y:S01]  /*9150*/  R2UR UR55, R0 ;  /* 0x00000000003772ca */ /* 0x000fe200000e0000 */
[----:B------:R-:W-:Y:S01]  /*9160*/  IMAD.X R0, RZ, RZ, R6, P2 ;  /* 0x000000ffff007224 */ /* 0x000fe200010e0606 */
[----:B------:R-:W-:-:S02]  /*9170*/  UIADD3 UR56, UR8, 0x3000, URZ ;  /* 0x0000300008387890 */ /* 0x000fc4000fffe03f */
[----:B------:R-:W-:Y:S01]  /*9180*/  R2UR UR49, R3 ;  /* 0x00000000033172ca */ /* 0x000fe200000e0000 */
[----:B------:R-:W-:Y:S01]  /*9190*/  UMOV UR58, 0x30 ;  /* 0x00000030003a7882 */ /* 0x000fe20000000000 */
[----:B------:R-:W-:Y:S01]  /*91a0*/  R2UR UR31, R0 ;  /* 0x00000000001f72ca */ /* 0x000fe200000e0000 */
[----:B------:R-:W-:Y:S01]  /*91b0*/  IMAD.MOV.U32 R0, RZ, RZ, 0xc000 ;  /* 0x0000c000ff007424 */ /* 0x000fe200078e00ff */
[----:B------:R-:W-:Y:S01]  /*91c0*/  UMOV UR59, UR11 ;  /* 0x0000000b003b7c82 */ /* 0x000fe20008000000 */
[----:B------:R-:W-:Y:S01]  /*91d0*/  UMOV UR60, UR12 ;  /* 0x0000000c003c7c82 */ /* 0x000fe20008000000 */
[----:B------:R-:W-:-:S07]  /*91e0*/  UMOV UR61, UR13 ;  /* 0x0000000d003d7c82 */ /* 0x000fce0008000000 */
        /* <DEDUP_REMOVED lines=8> */
[----:B----4-:R-:W-:Y:S01]  /*9270*/  IMAD.U32 R0, RZ, RZ, UR6 ;  /* 0x00000006ff007e24 */ /* 0x010fe2000f8e00ff */
[----:B------:R-:W-:Y:S01]  /*9280*/  UMOV UR42, 0x50 ;  /* 0x00000050002a7882 */ /* 0x000fe20000000000 */
[----:B------:R-:W-:Y:S01]  /*9290*/  UMOV UR43, UR11 ;  /* 0x0000000b002b7c82 */ /* 0x000fe20008000000 */
[----:B------:R-:W-:Y:S01]  /*92a0*/  UMOV UR44, UR12 ;  /* 0x0000000c002c7c82 */ /* 0x000fe20008000000 */
[----:B------:R-:W-:Y:S01]  /*92b0*/  VIADD R5, R0, 0xffffffff ;  /* 0xffffffff00057836 */ /* 0x000fe20000000000 */
[----:B---3--:R-:W-:-:S02]  /*92c0*/  UIADD3 UR9, UR8, 0x26800, URZ ;  /* 0x0002680008097890 */ /* 0x008fc4000fffe03f */
[----:B------:R-:W-:Y:S02]  /*92d0*/  UIADD3 UR24, UR8, 0x1000, URZ ;  /* 0x0000100008187890 */ /* 0x000fe4000fffe03f */
[----:B------:R-:W-:Y:S01]  /*92e0*/  UIADD3 UR32, UR8, 0x2000, URZ ;  /* 0x0000200008207890 */ /* 0x000fe2000fffe03f */
[----:B------:R1:W-:Y:S01]  /*92f0*/  STL [R1+0x4], R5 ;  /* 0x0000040501007387 */ /* 0x0003e20000100800 */
[----:B------:R-:W-:Y:S01]  /*9300*/  UMOV UR34, 0x20 ;  /* 0x0000002000227882 */ /* 0x000fe20000000000 */
[----:B------:R-:W-:Y:S01]  /*9310*/  UMOV UR25, UR9 ;  /* 0x0000000900197c82 */ /* 0x000fe20008000000 */
[----:B------:R-:W-:Y:S01]  /*9320*/  UMOV UR35, UR11 ;  /* 0x0000000b00237c82 */ /* 0x000fe20008000000 */
[----:B------:R-:W-:Y:S01]  /*9330*/  UMOV UR36, UR12 ;  /* 0x0000000c00247c82 */ /* 0x000fe20008000000 */
[----:B------:R-:W-:Y:S01]  /*9340*/  UMOV UR37, UR13 ;  /* 0x0000000d00257c82 */ /* 0x000fe20008000000 */
[----:B------:R2:W-:Y:S01]  /*9350*/  UTMALDG.4D [UR8], [UR54], desc[UR16] ;  /* 0x00001008360075b4 */ /* 0x0005e20008019000 */
[----:B------:R-:W-:Y:S01]  /*9360*/  UMOV UR33, UR9 ;  /* 0x0000000900217c82 */ /* 0x000fe20008000000 */
[----:B------:R-:W-:Y:S01]  /*9370*/  UIADD3 UR48, UR8, 0x4000, URZ ;  /* 0x0000400008307890 */ /* 0x000fe2000fffe03f */
[----:B------:R-:W-:Y:S01]  /*9380*/  ISETP.GE.AND P1, PT, R4, R5, PT ;  /* 0x000000050400720c */ /* 0x000fe20003f26270 */
[----:B------:R-:W-:Y:S01]  /*9390*/  UMOV UR57, UR9 ;  /* 0x0000000900397c82 */ /* 0x000fe20008000000 */
[----:B------:R-:W-:Y:S01]  /*93a0*/  UMOV UR50, 0x40 ;  /* 0x0000004000327882 */ /* 0x000fe20000000000 */
[----:B------:R-:W-:Y:S01]  /*93b0*/  UMOV UR51, UR11 ;  /* 0x0000000b00337c82 */ /* 0x000fe20008000000 */
[----:B------:R-:W-:Y:S01]  /*93c0*/  UMOV UR52, UR12 ;  /* 0x0000000c00347c82 */ /* 0x000fe20008000000 */
[----:B------:R3:W-:Y:S01]  /*93d0*/  UTMALDG.4D [UR24], [UR54], desc[UR16] ;  /* 0x00001018360075b4 */ /* 0x0007e20008019000 */
[----:B------:R-:W-:Y:S01]  /*93e0*/  UMOV UR53, UR13 ;  /* 0x0000000d00357c82 */ /* 0x000fe20008000000 */
[----:B------:R-:W-:Y:S01]  /*93f0*/  UMOV UR49, UR9 ;  /* 0x0000000900317c82 */ /* 0x000fe20008000000 */
[----:B------:R-:W-:Y:S01]  /*9400*/  UMOV UR45, UR13 ;  /* 0x0000000d002d7c82 */ /* 0x000fe20008000000 */
[----:B------:R-:W-:Y:S01]  /*9410*/  UMOV UR41, UR9 ;  /* 0x0000000900297c82 */ /* 0x000fe20008000000 */
[----:B------:R4:W-:Y:S01]  /*9420*/  UTMALDG.4D [UR32], [UR54], desc[UR16] ;  /* 0x00001020360075b4 */ /* 0x0009e20008019000 */
[----:B------:R1:W-:Y:S01]  /*9430*/  UTMALDG.4D [UR56], [UR54], desc[UR16] ;  /* 0x00001038360075b4 */ /* 0x0003e20008019000 */
[----:B--2---:R-:W-:Y:S01]  /*9440*/  UMOV UR10, 0x40 ;  /* 0x00000040000a7882 */ /* 0x004fe20000000000 */
        /* <DEDUP_REMOVED lines=11> */
[----:B------:R-:W-:Y:S01]  /*9500*/  UIADD3 UR9, UR6, -0x2, URZ ;  /* 0xfffffffe06097890 */ /* 0x000fe2000fffe03f */
[----:B------:R-:W-:-:S05]  /*9510*/  IMAD.MOV.U32 R10, RZ, RZ, 0x1 ;  /* 0x00000001ff0a7424 */ /* 0x000fca00078e00ff */
[----:B------:R-:W-:-:S06]  /*9520*/  ISETP.NE.AND P1, PT, R4, UR9, PT ;  /* 0x0000000904007c0c */ /* 0x000fcc000bf25270 */
[----:B------:R-:W-:-:S04]  /*9530*/  ULOP3.LUT UR8, URZ, UR8, URZ, 0x33, !UPT ;  /* 0x000000083f087292 */ /* 0x000fc8000f8e333f */
[----:B------:R-:W-:-:S06]  /*9540*/  UIADD3 UR8, UR8, UR6, URZ ;  /* 0x0000000608087290 */ /* 0x000fcc000fffe03f */
[----:B------:R-:W-:-:S05]  /*9550*/  IMAD.U32 R0, RZ, RZ, UR8 ;  /* 0x00000008ff007e24 */ /* 0x000fca000f8e00ff */
[----:B------:R-:W-:Y:S01]  /*9560*/  LOP3.LUT R5, R0, 0x1, RZ, 0xc0, !PT ;  /* 0x0000000100057812 */ /* 0x000fe200078ec0ff */
[----:B------:R-:W-:-:S04]  /*9570*/  IMAD.MOV.U32 R0, RZ, RZ, R4 ;  /* 0x000000ffff007224 */ /* 0x000fc800078e0004 */
[----:B------:R1:W-:Y:S01]  /*9580*/  STL [R1+0x8], R5 ;  /* 0x0000080501007387 */ /* 0x0003e20000100800 */
[----:B------:R-:W-:Y:S05]  /*9590*/  @!P1 BRA `(.L_x_1636) ;  /* 0x0000000c00489947 */ /* 0x000fea0003800000 */
[----:B------:R-:W-:Y:S01]  /*95a0*/  R2UR UR9, R5 ;  /* 0x00000000050972ca */ /* 0x000fe200000e0000 */
[----:B------:R-:W-:Y:S02]  /*95b0*/  IMAD.MOV.U32 R0, RZ, RZ, R4 ;  /* 0x000000ffff007224 */ /* 0x000fe400078e0004 */
[----:B------:R-:W-:-:S10]  /*95c0*/  IMAD.MOV.U32 R10, RZ, RZ, 0x1 ;  /* 0x00000001ff0a7424 */ /* 0x000fd400078e00ff */
[----:B------:R-:W-:-:S06]  /*95d0*/  UIADD3 UR8, UR8, -UR9, URZ ;  /* 0x8000000908087290 */ /* 0x000fcc000fffe03f */
[----:B------:R-:W-:-:S07]  /*95e0*/  IMAD.U32 R17, RZ, RZ, UR8 ;  /* 0x00000008ff117e24 */ /* 0x000fce000f8e00ff */
.L_x_1645:
[----:B-123--:R-:W-:-:S04]  /*95f0*/  SHF.L.U32 R18, R10, 0x1f, RZ ;  /* 0x0000001f0a127819 */ /* 0x00efc800000006ff */
[----:B------:R-:W2:Y:S02]  /*9600*/  SYNCS.PHASECHK.TRANS64.TRYWAIT P1, [R15+URZ+0x26840], R18 ;  /* 0x026840120f0075a7 */ /* 0x000ea4000802017f */
[----:B--2---:R-:W-:Y:S05]  /*9610*/  @!P1 BRA `(.L_x_1637) ;  /* 0x0000001800dc9947 */ /* 0x004fea0003800000 */
.L_x_1662:
[----:B------:R-:W-:Y:S05]  /*9620*/  @P0 BRA `(.L_x_1638) ;  /* 0x00000000001c0947 */ /* 0x000fea0003800000 */
[----:B------:R-:W3:Y:S02]  /*9630*/  S2R R2, SR_TID.X ;  /* 0x0000000000027919 */ /* 0x000ee40000002100 */
[----:B---3--:R-:W-:Y:S01]  /*9640*/  LOP3.LUT R3, R2, 0x1f, RZ, 0xc0, !PT ;  /* 0x0000001f02037812 */ /* 0x008fe200078ec0ff */
[----:B------:R-:W-:-:S03]  /*9650*/  IMAD.MOV.U32 R2, RZ, RZ, 0x3100 ;  /* 0x00003100ff027424 */ /* 0x000fc600078e00ff */
[----:B------:R-:W-:Y:S01]  /*9660*/  ISETP.NE.AND P1, PT, R3, RZ, PT ;  /* 0x000000ff0300720c */ /* 0x000fe20003f25270 */
[----:B------:R3:W-:-:S12]  /*9670*/  SYNCS.ARRIVE.TRANS64 RZ, [R15+URZ+0x26830], R2 ;  /* 0x026830020fff79a7 */ /* 0x0007d8000800003f */
[----:B---3--:R-:W-:Y:S05]  /*9680*/  @!P1 BRA `(.L_x_1638) ;  /* 0x0000000000049947 */ /* 0x008fea0003800000 */
[----:B------:R-:W-:Y:S01]  /*9690*/  BPT.TRAP 0x1 ;  /* 0x000000040000795c */ /* 0x000fe20000300000 */
.L_x_1638:
        /* <DEDUP_REMOVED lines=8> */
[----:B-1----:R-:W1:Y:S01]  /*9720*/  LDC.64 R4, c[0x0][0x198] ;  /* 0x00006600ff047b82 */ /* 0x002e620000000a00 */
        /* <DEDUP_REMOVED lines=10> */
[----:B------:R-:W-:Y:S01]  /*97d0*/  UIADD3 UR19, UR19, UR7, URZ ;  /* 0x0000000713137290 */ /* 0x000fe2000fffe03f */
[C---:B---3--:R-:W-:Y:S01]  /*97e0*/  LEA R3, P2, R2.reuse, R12, 0x2 ;  /* 0x0000000c02037211 */ /* 0x048fe200078410ff */
[----:B------:R-:W-:Y:S01]  /*97f0*/  UIADD3 UR40, UR40, 0x1e200, URZ ;  /* 0x0001e20028287890 */ /* 0x000fe2000fffe03f */
[----:B------:R-:W-:Y:S02]  /*9800*/  UMOV UR33, UR17 ;  /* 0x0000001100217c82 */ /* 0x000fe40008000000 */
[----:B------:R-:W-:Y:S01]  /*9810*/  R2UR UR42, R3 ;  /* 0x00000000032a72ca */ /* 0x000fe200000e0000 */
[----:B------:R-:W-:Y:S01]  /*9820*/  UMOV UR25, UR17 ;  /* 0x0000001100197c82 */ /* 0x000fe20008000000 */
[----:B------:R-:W-:Y:S01]  /*9830*/  LEA.HI.X.SX32 R3, R19, R11, 0x1, P1 ;  /* 0x0000000b13037211 */ /* 0x000fe200008f0eff */
[----:B------:R-:W-:Y:S01]  /*9840*/  UMOV UR35, UR19 ;  /* 0x0000001300237c82 */ /* 0x000fe20008000000 */
[----:B-1----:R-:W-:Y:S01]  /*9850*/  IMAD.MOV.U32 R7, RZ, RZ, R4 ;  /* 0x000000ffff077224 */ /* 0x002fe200078e0004 */
[----:B------:R-:W-:Y:S01]  /*9860*/  UMOV UR27, UR19 ;  /* 0x00000013001b7c82 */ /* 0x000fe20008000000 */
[----:B------:R-:W-:Y:S01]  /*9870*/  IMAD.MOV.U32 R6, RZ, RZ, R5 ;  /* 0x000000ffff067224 */ /* 0x000fe200078e0005 */
[----:B------:R-:W-:Y:S01]  /*9880*/  LEA.HI.X R2, R2, R13, R3, 0x2, P2 ;  /* 0x0000000d02027211 */ /* 0x000fe200010f1403 */
[----:B------:R-:W-:Y:S01]  /*9890*/  UMOV UR10, 0x10 ;  /* 0x00000010000a7882 */ /* 0x000fe20000000000 */
[----:B------:R-:W-:Y:S01]  /*98a0*/  IADD3 R4, P1, R7, 0x1f0, RZ ;  /* 0x000001f007047810 */ /* 0x000fe20007f3e0ff */
[----:B------:R-:W-:Y:S01]  /*98b0*/  UMOV UR41, UR17 ;  /* 0x0000001100297c82 */ /* 0x000fe20008000000 */
[----:B------:R-:W-:-:S02]  /*98c0*/  R2UR UR43, R2 ;  /* 0x00000000022b72ca */ /* 0x000fc400000e0000 */
        /* <DEDUP_REMOVED lines=8> */
[----:B-1-3--:R-:W-:Y:S05]  /*9950*/  @!P1 BRA `(.L_x_1639) ;  /* 0x0000001800209947 */ /* 0x00afea0003800000 */
.L_x_1663:
        /* <DEDUP_REMOVED lines=8> */
.L_x_1640:
[----:B------:R-:W-:Y:S01]  /*99e0*/  VIADD R19, R19, 0x40 ;  /* 0x0000004013137836 */ /* 0x000fe20000000000 */
[----:B------:R-:W-:Y:S01]  /*99f0*/  ULDC.64 UR8, c[0x0][0x700] ;  /* 0x0001c00000087ab9 */ /* 0x000fe20000000a00 */
[----:B------:R-:W-:Y:S01]  /*9a00*/  R2UR UR40, R15 ;  /* 0x000000000f2872ca */ /* 0x000fe200000e0000 */
[----:B------:R-:W-:Y:S01]  /*9a10*/  IMAD.U32 R9, RZ, RZ, UR8 ;  /* 0x00000008ff097e24 */ /* 0x000fe2000f8e00ff */
[----:B------:R-:W-:Y:S01]  /*9a20*/  UMOV UR30, 0x0 ;  /* 0x00000000001e7882 */ /* 0x000fe20000000000 */
[C---:B------:R-:W-:Y:S01]  /*9a30*/  IADD3 R2, P1, R19.reuse, UR22, RZ ;  /* 0x0000001613027c10 */ /* 0x040fe2000ff3e0ff */
[----:B------:R-:W-:Y:S01]  /*9a40*/  IMAD.U32 R8, RZ, RZ, UR9 ;  /* 0x00000009ff087e24 */ /* 0x000fe2000f8e00ff */
[----:B------:R-:W-:Y:S01]  /*9a50*/  SHF.R.S32.HI R20, RZ, 0x1f, R19 ;  /* 0x0000001fff147819 */ /* 0x000fe20000011413 */
[----:B------:R-:W-:Y:S01]  /*9a60*/  VIADD R21, R19, UR7 ;  /* 0x0000000713157c36 */ /* 0x000fe20008000000 */
[----:B------:R-:W-:Y:S01]  /*9a70*/  LEA R3, P2, R2, R9, 0x2 ;  /* 0x0000000902037211 */ /* 0x000fe200078410ff */
[----:B------:R-:W-:Y:S01]  /*9a80*/  UMOV UR31, 0x14f00000 ;  /* 0x14f00000001f7882 */ /* 0x000fe20000000000 */
[----:B------:R-:W-:Y:S01]  /*9a90*/  UMOV UR34, URZ ;  /* 0x0000003f00227c82 */ /* 0x000fe20008000000 */
[----:B------:R-:W-:Y:S01]  /*9aa0*/  UMOV UR36, UR20 ;  /* 0x0000001400247c82 */ /* 0x000fe20008000000 */
[----:B------:R-:W-:Y:S01]  /*9ab0*/  R2UR UR42, R3 ;  /* 0x00000000032a72ca */ /* 0x000fe200000e0000 */
[----:B------:R-:W-:Y:S01]  /*9ac0*/  IMAD.X R3, R20, 0x1, R14, P1 ;  /* 0x0000000114037824 */ /* 0x000fe200008e060e */
[----:B------:R-:W-:Y:S01]  /*9ad0*/  R2UR UR35, R21 ;  /* 0x00000000152372ca */ /* 0x000fe200000e0000 */
[----:B------:R-:W-:-:S02]  /*9ae0*/  UIADD3 UR33, UR40, 0x26818, URZ ;  /* 0x0002681828217890 */ /* 0x000fc4000fffe03f */
[----:B------:R-:W-:Y:S01]  /*9af0*/  UIADD3 UR32, UR40, 0x15000, URZ ;  /* 0x0001500028207890 */ /* 0x000fe2000fffe03f */
        /* <DEDUP_REMOVED lines=26> */
.L_x_1664:
[----:B------:R-:W-:Y:S05]  /*9ca0*/  @P0 BRA `(.L_x_1642) ;  /* 0x00000000001c0947 */ /* 0x000fea0003800000 */
[----:B-123--:R-:W-:-:S04]  /*9cb0*/  IMAD.MOV.U32 R18, RZ, RZ, 0x3100 ;  /* 0x00003100ff127424 */ /* 0x00efc800078e00ff */
[----:B------:R1:W-:Y:S02]  /*9cc0*/  SYNCS.ARRIVE.TRANS64 RZ, [R15+URZ+0x26838], R18 ;  /* 0x026838120fff79a7 */ /* 0x0003e4000800003f */
[----:B-1----:R-:W1:Y:S02]  /*9cd0*/  S2R R18, SR_TID.X ;  /* 0x0000000000127919 */ /* 0x002e640000002100 */
[----:B-1----:R-:W-:-:S04]  /*9ce0*/  LOP3.LUT R18, R18, 0x1f, RZ, 0xc0, !PT ;  /* 0x0000001f12127812 */ /* 0x002fc800078ec0ff */
[----:B------:R-:W-:-:S13]  /*9cf0*/  ISETP.NE.AND P1, PT, R18, RZ, PT ;  /* 0x000000ff1200720c */ /* 0x000fda0003f25270 */
[----:B------:R-:W-:Y:S05]  /*9d00*/  @!P1 BRA `(.L_x_1642) ;  /* 0x0000000000049947 */ /* 0x000fea0003800000 */
[----:B------:R-:W-:Y:S01]  /*9d10*/  BPT.TRAP 0x1 ;  /* 0x000000040000795c */ /* 0x000fe20000300000 */
.L_x_1642:
        /* <DEDUP_REMOVED lines=37> */
[----:B----45:R-:W-:Y:S05]  /*9f70*/  @!P1 BRA `(.L_x_1643) ;  /* 0x0000001000c09947 */ /* 0x030fea0003800000 */
.L_x_1666:
[----:B------:R-:W-:Y:S05]  /*9f80*/  @P0 BRA `(.L_x_1644) ;  /* 0x00000000001c0947 */ /* 0x000fea0003800000 */
[----:B------:R-:W5:Y:S01]  /*9f90*/  S2R R5, SR_TID.X ;  /* 0x0000000000057919 */ /* 0x000f620000002100 */
[----:B----4-:R-:W-:-:S04]  /*9fa0*/  IMAD.MOV.U32 R4, RZ, RZ, 0x3100 ;  /* 0x00003100ff047424 */ /* 0x010fc800078e00ff */
[----:B------:R4:W-:Y:S01]  /*9fb0*/  SYNCS.ARRIVE.TRANS64 RZ, [R15+URZ+0x26810], R4 ;  /* 0x026810040fff79a7 */ /* 0x0009e2000800003f */
[----:B-----5:R-:W-:-:S04]  /*9fc0*/  LOP3.LUT R5, R5, 0x1f, RZ, 0xc0, !PT ;  /* 0x0000001f05057812 */ /* 0x020fc800078ec0ff */
[----:B------:R-:W-:-:S13]  /*9fd0*/  ISETP.NE.AND P1, PT, R5, RZ, PT ;  /* 0x000000ff0500720c */ /* 0x000fda0003f25270 */
[----:B----4-:R-:W-:Y:S05]  /*9fe0*/  @!P1 BRA `(.L_x_1644) ;  /* 0x0000000000049947 */ /* 0x010fea0003800000 */
[----:B------:R-:W-:Y:S01]  /*9ff0*/  BPT.TRAP 0x1 ;  /* 0x000000040000795c */ /* 0x000fe20000300000 */
.L_x_1644:
        /* <DEDUP_REMOVED lines=15> */
[----:B------:R-:W-:Y:S02]  /*a0f0*/  USHF.L.U32 UR35, UR10, 0x6, URZ ;  /* 0x000000060a237899 */ /* 0x000fe4000800063f */
[----:B------:R-:W-:Y:S02]  /*a100*/  UIADD3 UR33, UR40, 0x26810, URZ ;  /* 0x0002681028217890 */ /* 0x000fe4000fffe03f */
[----:B------:R-:W-:Y:S02]  /*a110*/  UIADD3 UR8, UP0, UR35, UR22, URZ ;  /* 0x0000001623087290 */ /* 0x000fe4000ff1e03f */
[----:B------:R-:W-:Y:S01]  /*a120*/  IMAD.U32 R5, RZ, RZ, UR35 ;  /* 0x00000023ff057e24 */ /* 0x000fe2000f8e00ff */
[----:B------:R-:W-:Y:S02]  /*a130*/  UIADD3 UR35, UR35, UR7, URZ ;  /* 0x0000000723237290 */ /* 0x000fe4000fffe03f */
[----:B------:R-:W-:Y:S01]  /*a140*/  UIADD3 UR24, UR40, 0x13000, URZ ;  /* 0x0001300028187890 */ /* 0x000fe2000fffe03f */
[----:B------:R-:W-:Y:S01]  /*a150*/  IMAD.U32 R0, RZ, RZ, UR8 ;  /* 0x00000008ff007e24 */ /* 0x000fe2000f8e00ff */
[----:B------:R-:W-:Y:S01]  /*a160*/  PLOP3.LUT P2, PT, PT, PT, UP0, 0x80, 0x0 ;  /* 0x000000000000781c */ /* 0x000fe20003f4f008 */
[----:B------:R-:W-:Y:S01]  /*a170*/  UIADD3 UR16, UR40, 0x14000, URZ ;  /* 0x0001400028107890 */ /* 0x000fe2000fffe03f */
[----:B------:R-:W-:Y:S01]  /*a180*/  R2UR UR8, R2 ;  /* 0x00000000020872ca */ /* 0x000fe200000e0000 */
[----:B------:R-:W-:Y:S01]  /*a190*/  UIADD3 UR40, UR40, 0x1e000, URZ ;  /* 0x0001e00028287890 */ /* 0x000fe2000fffe03f */
[----:B----4-:R-:W-:Y:S01]  /*a1a0*/  LEA R4, P1, R0, R9, 0x2 ;  /* 0x0000000900047211 */ /* 0x010fe200078210ff */
[----:B------:R-:W-:Y:S01]  /*a1b0*/  UMOV UR25, UR33 ;  /* 0x0000002100197c82 */ /* 0x000fe20008000000 */
[----:B------:R-:W-:Y:S01]  /*a1c0*/  LEA.HI.X.SX32 R5, R5, R14, 0x1, P2 ;  /* 0x0000000e05057211 */ /* 0x000fe200010f0eff */
[----:B------:R-:W-:Y:S01]  /*a1d0*/  UMOV UR27, UR35 ;  /* 0x00000023001b7c82 */ /* 0x000fe20008000000 */
[----:B------:R-:W-:Y:S01]  /*a1e0*/  R2UR UR42, R4 ;  /* 0x00000000042a72ca */ /* 0x000fe200000e0000 */
[----:B------:R-:W-:Y:S01]  /*a1f0*/  UMOV UR17, UR33 ;  /* 0x0000002100117c82 */ /* 0x000fe20008000000 */
[----:B------:R-:W-:Y:S01]  /*a200*/  LEA.HI.X R0, R0, R8, R5, 0x2, P1 ;  /* 0x0000000800007211 */ /* 0x000fe200008f1405 */
[----:B------:R-:W-:Y:S01]  /*a210*/  UMOV UR19, UR35 ;  /* 0x0000002300137c82 */ /* 0x000fe20008000000 */
[----:B------:R-:W-:Y:S01]  /*a220*/  ISETP.NE.AND P1, PT, R17, RZ, PT ;  /* 0x000000ff1100720c */ /* 0x000fe20003f25270 */
[----:B------:R-:W-:Y:S01]  /*a230*/  UMOV UR41, UR33 ;  /* 0x0000002100297c82 */ /* 0x000fe20008000000 */
[----:B------:R-:W-:Y:S01]  /*a240*/  R2UR UR43, R0 ;  /* 0x00000000002b72ca */ /* 0x000fe200000e0000 */
[----:B------:R4:W-:Y:S01]  /*a250*/  UTMALDG.4D [UR32], [UR8], desc[UR30] ;  /* 0x00001e20080075b4 */ /* 0x0009e20008019000 */
[----:B------:R-:W-:Y:S01]  /*a260*/  UMOV UR39, 0x10 ;  /* 0x0000001000277882 */ /* 0x000fe20000000000 */
[----:B------:R-:W-:Y:S01]  /*a270*/  IMAD.U32 R0, RZ, RZ, UR10 ;  /* 0x0000000aff007e24 */ /* 0x000fe2000f8e00ff */
[----:B------:R4:W-:Y:S01]  /*a280*/  UTMALDG.4D [UR24], [UR8], desc[UR30] ;  /* 0x00001e18080075b4 */ /* 0x0009e20008019000 */
[----:B------:R4:W-:Y:S08]  /*a290*/  UTMALDG.4D [UR16], [UR8], desc[UR30] ;  /* 0x00001e10080075b4 */ /* 0x0009f00008019000 */
[----:B------:R4:W-:Y:S02]  /*a2a0*/  UBLKCP.S.G [UR40], [UR42], UR39 ;  /* 0x000000282a0073ba */ /* 0x0009e40008000227 */
[----:B----4-:R-:W-:Y:S05]  /*a2b0*/  @P1 BRA `(.L_x_1645) ;  /* 0xfffffff000cc1947 */ /* 0x010fea000383ffff */
.L_x_1636:
[----:B------:R-:W4:Y:S02]  /*a2c0*/  LDL.LU R4, [R1+0x8] ;  /* 0x0000080001047983 */ /* 0x000f240000300800 */
[----:B----4-:R-:W-:Y:S02]  /*a2d0*/  ISETP.NE.AND P1, PT, R4, RZ, PT ;  /* 0x000000ff0400720c */ /* 0x010fe40003f25270 */
[----:B------:R4:W5:Y:S11]  /*a2e0*/  LDL R4, [R1+0x4] ;  /* 0x0000040001047983 */ /* 0x0009760000100800 */
[----:B----4-:R-:W-:Y:S05]  /*a2f0*/  @!P1 BRA `(.L_x_1635) ;  /* 0x0000000400949947 */ /* 0x010fea0003800000 */
[----:B------:R-:W-:-:S04]  /*a300*/  SHF.L.U32 R12, R10, 0x1f, RZ ;  /* 0x0000001f0a0c7819 */ /* 0x000fc800000006ff */
[----:B------:R-:W4:Y:S02]  /*a310*/  SYNCS.PHASECHK.TRANS64.TRYWAIT P1, [R15+URZ+0x26840], R12 ;  /* 0x0268400c0f0075a7 */ /* 0x000f24000802017f */
[----:B----4-:R-:W-:Y:S05]  /*a320*/  @!P1 BRA `(.L_x_1646) ;  /* 0x0000000c00ec9947 */ /* 0x010fea0003800000 */
.L_x_1667:
[----:B------:R-:W-:Y:S05]  /*a330*/  @P0 BRA `(.L_x_1647) ;  /* 0x00000000001c0947 */ /* 0x000fea0003800000 */
[----:B-----5:R-:W1:Y:S02]  /*a340*/  S2R R4, SR_TID.X ;  /* 0x0000000000047919 */ /* 0x020e640000002100 */
[----:B-1----:R-:W-:Y:S01]  /*a350*/  LOP3.LUT R5, R4, 0x1f, RZ, 0xc0, !PT ;  /* 0x0000001f04057812 */ /* 0x002fe200078ec0ff */
[----:B------:R-:W-:-:S03]  /*a360*/  IMAD.MOV.U32 R4, RZ, RZ, 0x3100 ;  /* 0x00003100ff047424 */ /* 0x000fc600078e00ff */
[----:B------:R-:W-:Y:S01]  /*a370*/  ISETP.NE.AND P1, PT, R5, RZ, PT ;  /* 0x000000ff0500720c */ /* 0x000fe20003f25270 */
[----:B------:R1:W-:-:S12]  /*a380*/  SYNCS.ARRIVE.TRANS64 RZ, [R15+URZ+0x26830], R4 ;  /* 0x026830040fff79a7 */ /* 0x0003d8000800003f */
[----:B-1----:R-:W-:Y:S05]  /*a390*/  @!P1 BRA `(.L_x_1647) ;  /* 0x0000000000049947 */ /* 0x002fea0003800000 */
[----:B------:R-:W-:Y:S01]  /*a3a0*/  BPT.TRAP 0x1 ;  /* 0x000000040000795c */ /* 0x000fe20000300000 */
.L_x_1647:
[----:B-1---5:R-:W1:Y:S01]  /*a3b0*/  LDC.64 R4, c[0x0][0x728] ;  /* 0x0001ca00ff047b82 */ /* 0x022e620000000a00 */
        /* <DEDUP_REMOVED lines=17> */
[----:B------:R-:W-:Y:S02]  /*a4d0*/  UIADD3 UR35, UR35, UR7, URZ ;  /* 0x0000000723237290 */ /* 0x000fe4000fffe03f */
[----:B------:R-:W-:Y:S01]  /*a4e0*/  UIADD3 UR24, UR16, 0x19000, URZ ;  /* 0x0001900010187890 */ /* 0x000fe2000fffe03f */
[C---:B-1----:R-:W-:Y:S01]  /*a4f0*/  LEA R4, P2, R13.reuse, R4, 0x2 ;  /* 0x000000040d047211 */ /* 0x042fe200078410ff */
[----:B------:R-:W-:Y:S01]  /*a500*/  UIADD3 UR16, UR16, 0x1a000, URZ ;  /* 0x0001a00010107890 */ /* 0x000fe2000fffe03f */
[----:B------:R-:W-:Y:S02]  /*a510*/  UMOV UR25, UR33 ;  /* 0x0000002100197c82 */ /* 0x000fe40008000000 */
[----:B------:R-:W-:Y:S01]  /*a520*/  R2UR UR40, R4 ;  /* 0x00000000042872ca */ /* 0x000fe200000e0000 */
[----:B------:R-:W-:Y:S01]  /*a530*/  UMOV UR27, UR35 ;  /* 0x00000023001b7c82 */ /* 0x000fe20008000000 */
[----:B------:R-:W-:Y:S01]  /*a540*/  LEA.HI.X.SX32 R4, R0, R11, 0x1, P1 ;  /* 0x0000000b00047211 */ /* 0x000fe200008f0eff */
[----:B------:R-:W-:Y:S01]  /*a550*/  UMOV UR17, UR33 ;  /* 0x0000002100117c82 */ /* 0x000fe20008000000 */
[----:B------:R-:W-:Y:S01]  /*a560*/  UMOV UR19, UR35 ;  /* 0x0000002300137c82 */ /* 0x000fe20008000000 */
[----:B------:R-:W-:Y:S01]  /*a570*/  UMOV UR43, UR33 ;  /* 0x00000021002b7c82 */ /* 0x000fe20008000000 */
        /* <DEDUP_REMOVED lines=10> */
[----:B------:R-:W2:Y:S02]  /*a620*/  SYNCS.PHASECHK.TRANS64.TRYWAIT P1, [R15+URZ+0x26828], R12 ;  /* 0x0268280c0f0075a7 */ /* 0x000ea4000802017f */
[----:B-12---:R-:W-:Y:S05]  /*a630*/  @!P1 BRA `(.L_x_1648) ;  /* 0x0000000c003c9947 */ /* 0x006fea0003800000 */
.L_x_1668:
[----:B------:R-:W-:Y:S05]  /*a640*/  @P0 BRA `(.L_x_1649) ;  /* 0x00000000001c0947 */ /* 0x000fea0003800000 */
[----:B------:R-:W2:Y:S02]  /*a650*/  S2R R4, SR_TID.X ;  /* 0x0000000000047919 */ /* 0x000ea40000002100 */
[----:B--2---:R-:W-:Y:S01]  /*a660*/  LOP3.LUT R5, R4, 0x1f, RZ, 0xc0, !PT ;  /* 0x0000001f04057812 */ /* 0x004fe200078ec0ff */
[----:B------:R-:W-:-:S03]  /*a670*/  IMAD.MOV.U32 R4, RZ, RZ, 0x3100 ;  /* 0x00003100ff047424 */ /* 0x000fc600078e00ff */
[----:B------:R-:W-:Y:S01]  /*a680*/  ISETP.NE.AND P0, PT, R5, RZ, PT ;  /* 0x000000ff0500720c */ /* 0x000fe20003f05270 */
[----:B------:R2:W-:-:S12]  /*a690*/  SYNCS.ARRIVE.TRANS64 RZ, [R15+URZ+0x26818], R4 ;  /* 0x026818040fff79a7 */ /* 0x0005d8000800003f */
[----:B--2---:R-:W-:Y:S05]  /*a6a0*/  @!P0 BRA `(.L_x_1649) ;  /* 0x0000000000048947 */ /* 0x004fea0003800000 */
[----:B------:R-:W-:Y:S01]  /*a6b0*/  BPT.TRAP 0x1 ;  /* 0x000000040000795c */ /* 0x000fe20000300000 */
.L_x_1649:
[----:B------:R2:W5:Y:S01]  /*a6c0*/  LDL.LU R4, [R1+0x4] ;  /* 0x0000040001047983 */ /* 0x0005620000300800 */
        /* <DEDUP_REMOVED lines=15> */
[----:B------:R-:W-:Y:S01]  /*a7c0*/  IMAD.U32 R3, RZ, RZ, UR35 ;  /* 0x00000023ff037e24 */ /* 0x000fe2000f8e00ff */
[----:B------:R-:W-:Y:S02]  /*a7d0*/  UIADD3 UR32, UR40, 0x15000, URZ ;  /* 0x0001500028207890 */ /* 0x000fe4000fffe03f */
[----:B------:R-:W-:Y:S01]  /*a7e0*/  UIADD3 UR33, UR40, 0x26818, URZ ;  /* 0x0002681828217890 */ /* 0x000fe2000fffe03f */
[----:B------:R-:W-:Y:S01]  /*a7f0*/  PLOP3.LUT P0, PT, PT, PT, UP0, 0x80, 0x0 ;  /* 0x000000000000781c */ /* 0x000fe20003f0f008 */
[----:B------:R-:W-:Y:S01]  /*a800*/  IMAD.U32 R0, RZ, RZ, UR10 ;  /* 0x0000000aff007e24 */ /* 0x000fe2000f8e00ff */
[----:B------:R-:W-:Y:S02]  /*a810*/  UIADD3 UR35, UR35, UR7, URZ ;  /* 0x0000000723237290 */ /* 0x000fe4000fffe03f */
[----:B------:R-:W-:Y:S01]  /*a820*/  LEA.HI.X.SX32 R3, R3, R14, 0x1, P0 ;  /* 0x0000000e03037211 */ /* 0x000fe200000f0eff */
[----:B------:R-:W-:Y:S01]  /*a830*/  UIADD3 UR24, UR40, 0x16000, URZ ;  /* 0x0001600028187890 */ /* 0x000fe2000fffe03f */
[----:B------:R-:W-:Y:S01]  /*a840*/  LEA R9, P0, R0, R9, 0x2 ;  /* 0x0000000900097211 */ /* 0x000fe200078010ff */
[----:B------:R-:W-:-:S02]  /*a850*/  UIADD3 UR16, UR40, 0x17000, URZ ;  /* 0x0001700028107890 */ /* 0x000fc4000fffe03f */
[----:B------:R-:W-:Y:S01]  /*a860*/  UIADD3 UR40, UR40, 0x1e100, URZ ;  /* 0x0001e10028287890 */ /* 0x000fe2000fffe03f */
[----:B------:R-:W-:Y:S01]  /*a870*/  LEA.HI.X R8, R0, R8, R3, 0x2, P0 ;  /* 0x0000000800087211 */ /* 0x000fe200000f1403 */
[----:B------:R-:W-:Y:S01]  /*a880*/  UMOV UR25, UR33 ;  /* 0x0000002100197c82 */ /* 0x000fe20008000000 */
[----:B------:R-:W-:Y:S01]  /*a890*/  R2UR UR42, R9 ;  /* 0x00000000092a72ca */ /* 0x000fe200000e0000 */
[----:B------:R-:W-:Y:S01]  /*a8a0*/  UMOV UR27, UR35 ;  /* 0x00000023001b7c82 */ /* 0x000fe20008000000 */
[----:B------:R-:W-:Y:S01]  /*a8b0*/  R2UR UR43, R8 ;  /* 0x00000000082b72ca */ /* 0x000fe200000e0000 */
[----:B------:R-:W-:Y:S01]  /*a8c0*/  UMOV UR17, UR33 ;  /* 0x0000002100117c82 */ /* 0x000fe20008000000 */
[----:B------:R2:W-:Y:S01]  /*a8d0*/  UTMALDG.4D [UR32], [UR8], desc[UR30] ;  /* 0x00001e20080075b4 */ /* 0x0005e20008019000 */
[----:B------:R-:W-:Y:S01]  /*a8e0*/  UMOV UR19, UR35 ;  /* 0x0000002300137c82 */ /* 0x000fe20008000000 */
[----:B------:R-:W-:Y:S01]  /*a8f0*/  UMOV UR41, UR33 ;  /* 0x0000002100297c82 */ /* 0x000fe20008000000 */
[----:B------:R-:W-:Y:S01]  /*a900*/  UMOV UR10, 0x10 ;  /* 0x00000010000a7882 */ /* 0x000fe20000000000 */
[----:B------:R2:W-:Y:S01]  /*a910*/  UTMALDG.4D [UR24], [UR8], desc[UR30] ;  /* 0x00001e18080075b4 */ /* 0x0005e20008019000 */
[----:B------:R2:W-:Y:S06]  /*a920*/  UTMALDG.4D [UR16], [UR8], desc[UR30] ;  /* 0x00001e10080075b4 */ /* 0x0005ec0008019000 */
[----:B------:R2:W-:Y:S02]  /*a930*/  UBLKCP.S.G [UR40], [UR42], UR10 ;  /* 0x000000282a0073ba */ /* 0x0005e4000800020a */
[----:B--2---:R-:W-:-:S07]  /*a940*/  IMAD.MOV.U32 R16, RZ, RZ, 0x1 ;  /* 0x00000001ff107424 */ /* 0x004fce00078e00ff */
.L_x_1635:
[----:B------:R-:W1:Y:S01]  /*a950*/  S2R R0, SR_TID.X ;  /* 0x0000000000007919 */ /* 0x000e620000002100 */
[----:B------:R-:W-:Y:S01]  /*a960*/  IMAD R3, R16, 0x8, R15 ;  /* 0x0000000810037824 */ /* 0x000fe200078e020f */
[----:B-1----:R-:W-:Y:S02]  /*a970*/  LOP3.LUT R2, R0, 0x7f, RZ, 0xc0, !PT ;  /* 0x0000007f00027812 */ /* 0x002fe400078ec0ff */
[----:B------:R-:W-:Y:S02]  /*a980*/  SHF.L.U32 R0, R10, 0x1f, RZ ;  /* 0x0000001f0a007819 */ /* 0x000fe400000006ff */
[----:B------:R-:W-:Y:S02]  /*a990*/  ISETP.NE.AND P1, PT, R2, RZ, PT ;  /* 0x000000ff0200720c */ /* 0x000fe40003f25270 */
[----:B------:R-:W1:Y:S02]  /*a9a0*/  SYNCS.PHASECHK.TRANS64.TRYWAIT P0, [R3+URZ+0x26840], R0 ;  /* 0x02684000030075a7 */ /* 0x000e64000800017f */
[----:B-1----:R-:W-:Y:S09]  /*a9b0*/  @!P0 BRA `(.L_x_1650) ;  /* 0x0000000800708947 */ /* 0x002ff20003800000 */
.L_x_1669:
[----:B------:R-:W-:Y:S05]  /*a9c0*/  @P1 BRA `(.L_x_1651) ;  /* 0x0000000000181947 */ /* 0x000fea0003800000 */
[----:B------:R-:W1:Y:S01]  /*a9d0*/  S2R R2, SR_TID.X ;  /* 0x0000000000027919 */ /* 0x000e620000002100 */
[----:B------:R-:W-:-:S04]  /*a9e0*/  IMAD.MOV.U32 R0, RZ, RZ, 0x3100 ;  /* 0x00003100ff007424 */ /* 0x000fc800078e00ff */
[----:B------:R1:W-:Y:S02]  /*a9f0*/  SYNCS.ARRIVE.TRANS64 RZ, [R3+URZ+0x26830], R0 ;  /* 0x0268300003ff79a7 */ /* 0x0003e4000800003f */
[----:B-1----:R-:W-:-:S13]  /*aa00*/  LOP3.LUT P0, RZ, R2, 0x1f, RZ, 0xc0, !PT ;  /* 0x0000001f02ff7812 */ /* 0x002fda000780c0ff */
[----:B------:R-:W-:Y:S05]  /*aa10*/  @!P0 BRA `(.L_x_1651) ;  /* 0x0000000000048947 */ /* 0x000fea0003800000 */
[----:B------:R-:W-:Y:S01]  /*aa20*/  BPT.TRAP 0x1 ;  /* 0x000000040000795c */ /* 0x000fe20000300000 */
.L_x_1651:
[----:B-----5:R-:W-:Y:S01]  /*aa30*/  R2UR UR35, R4 ;  /* 0x00000000042372ca */ /* 0x020fe200000e0000 */
[C-C-:B------:R-:W-:Y:S01]  /*aa40*/  IMAD R0, R16.reuse, 0x3000, R15.reuse ;  /* 0x0000300010007824 */ /* 0x140fe200078e020f */
[----:B------:R-:W-:Y:S01]  /*aa50*/  R2UR UR17, R11 ;  /* 0x000000000b1172ca */ /* 0x000fe200000e0000 */
[----:B--234-:R-:W-:Y:S01]  /*aa60*/  IMAD R15, R16, 0x100, R15 ;  /* 0x00000100100f7824 */ /* 0x01cfe200078e020f */
[----:B------:R-:W-:Y:S01]  /*aa70*/  IADD3 R7, P0, R7, 0x1f0, RZ ;  /* 0x000001f007077810 */ /* 0x000fe20007f1e0ff */
[----:B------:R-:W-:Y:S01]  /*aa80*/  ULDC.64 UR30, c[0x0][0x728] ;  /* 0x0001ca00001e7ab9 */ /* 0x000fe20000000a00 */
[----:B------:R-:W-:Y:S01]  /*aa90*/  R2UR UR33, R3 ;  /* 0x00000000032172ca */ /* 0x000fe200000e0000 */
[----:B------:R-:W-:Y:S01]  /*aaa0*/  UMOV UR40, 0x0 ;  /* 0x0000000000287882 */ /* 0x000fe20000000000 */
[----:B------:R-:W-:Y:S01]  /*aab0*/  R2UR UR16, R0 ;  /* 0x00000000001072ca */ /* 0x000fe200000e0000 */
[----:B------:R-:W-:Y:S01]  /*aac0*/  IMAD.X R6, RZ, RZ, R6, P0 ;  /* 0x000000ffff067224 */ /* 0x000fe200000e0606 */
        /* <DEDUP_REMOVED lines=10> */
[----:B------:R-:W-:Y:S02]  /*ab70*/  ULEA.HI.X.SX32 UR17, UR35, UR17, 0x1, UP0 ;  /* 0x0000001123117291 */ /* 0x000fe400080f0e3f */
[----:B------:R-:W-:Y:S01]  /*ab80*/  ULEA UR30, UP0, UR18, UR30, 0x2 ;  /* 0x0000001e121e7291 */ /* 0x000fe2000f80103f */
[C---:B------:R-:W-:Y:S01]  /*ab90*/  ISETP.NE.AND P0, PT, R0.reuse, 0x2, PT ;  /* 0x000000020000780c */ /* 0x040fe20003f05270 */
[----:B------:R-:W-:Y:S02]  /*aba0*/  UIADD3 UR35, UR35, UR7, URZ ;  /* 0x0000000723237290 */ /* 0x000fe4000fffe03f */
[----:B------:R-:W-:Y:S01]  /*abb0*/  UIADD3 UR32, UR16, 0x18000, URZ ;  /* 0x0001800010207890 */ /* 0x000fe2000fffe03f */
[----:B------:R-:W-:Y:S01]  /*abc0*/  SEL R3, RZ, 0x1, P0 ;  /* 0x00000001ff037807 */ /* 0x000fe20000000000 */
[----:B------:R-:W-:Y:S01]  /*abd0*/  UIADD3 UR24, UR16, 0x19000, URZ ;  /* 0x0001900010187890 */ /* 0x000fe2000fffe03f */
[----:B------:R-:W-:Y:S01]  /*abe0*/  SEL R0, R0, RZ, P0 ;  /* 0x000000ff00007207 */ /* 0x000fe20000000000 */
[----:B------:R-:W-:Y:S01]  /*abf0*/  UIADD3 UR16, UR16, 0x1a000, URZ ;  /* 0x0001a00010107890 */ /* 0x000fe2000fffe03f */
[----:B------:R-:W-:Y:S01]  /*ac00*/  LOP3.LUT R10, R10, R3, RZ, 0x3c, !PT ;  /* 0x000000030a0a7212 */ /* 0x000fe200078e3cff */
[----:B------:R-:W-:-:S02]  /*ac10*/  ULEA.HI.X UR31, UR18, UR31, UR17, 0x2, UP0 ;  /* 0x0000001f121f7291 */ /* 0x000fc400080f1411 */
        /* <DEDUP_REMOVED lines=17> */
.L_x_1632:
[----:B------:R-:W-:Y:S05]  /*ad30*/  BSYNC B0 ;  /* 0x0000000000007941 */ /* 0x000fea0003800000 */
.L_x_1627:
[----:B------:R-:W-:-:S03]  /*ad40*/  UMOV UR8, 0xffffffff ;  /* 0xffffffff00087882 */ /* 0x000fc60000000000 */
[----:B------:R-:W-:Y:S05]  /*ad50*/  BRA.DIV UR8, `(.L_x_1652) ;  /* 0x00000006089c7947 */ /* 0x000fea000b800000 */
[----:B------:R-:W-:-:S13]  /*ad60*/  ELECT P6, URZ, PT ;  /* 0x00000000003f782f */ /* 0x000fda00038c0000 */
.L_x_1672:
[----:B------:R-:W-:Y:S05]  /*ad70*/  @!P6 BRA `(.L_x_1554) ;  /* 0x000000000084e947 */ /* 0x000fea0003800000 */
[----:B------:R-:W-:-:S06]  /*ad80*/  ULOP3.LUT UR8, UR38, 0x2, URZ, 0xfc, !UPT ;  /* 0x0000000226087892 */ /* 0x000fcc000f8efc3f */
[----:B------:R-:W-:-:S05]  /*ad90*/  IMAD.U32 R2, RZ, RZ, UR8 ;  /* 0x00000008ff027e24 */ /* 0x000fca000f8e00ff */
[----:B------:R-:W-:-:S13]  /*ada0*/  ISETP.NE.AND P2, PT, R2, 0x3, PT ;  /* 0x000000030200780c */ /* 0x000fda0003f45270 */
[----:B------:R-:W-:Y:S05]  /*adb0*/  @!P2 BRA `(.L_x_1653) ;  /* 0x000000000004a947 */ /* 0x000fea0003800000 */
[----:B---3--:R-:W-:Y:S01]  /*adc0*/  BPT.TRAP 0x1 ;  /* 0x000000040000795c */ /* 0x008fe20000300000 */
.L_x_1653:
        /* <DEDUP_REMOVED lines=8> */
[----:B------:R-:W-:Y:S02]  /*ae50*/  SEL R5, RZ, 0x1, P1 ;  /* 0x00000001ff057807 */ /* 0x000fe40000800000 */
[----:B------:R-:W-:Y:S01]  /*ae60*/  SEL R6, R2, RZ, P1 ;  /* 0x000000ff02067207 */ /* 0x000fe20000800000 */
[----:B------:R-:W1:Y:S01]  /*ae70*/  SYNCS.PHASECHK.TRANS64.TRYWAIT P0, [R7+URZ], R4 ;  /* 0x00000004070075a7 */ /* 0x000e62000800017f */
[----:B------:R-:W-:-:S03]  /*ae80*/  LOP3.LUT R5, R10, R5, RZ, 0x3c, !PT ;  /* 0x000000050a057212 */ /* 0x000fc600078e3cff */
[----:B------:R-:W-:Y:S01]  /*ae90*/  IMAD R3, R6, 0x8, R3 ;  /* 0x0000000806037824 */ /* 0x000fe200078e0203 */
[----:B------:R-:W-:Y:S01]  /*aea0*/  SHF.L.U32 R2, R5, 0x1f, RZ ;  /* 0x0000001f05027819 */ /* 0x000fe200000006ff */
[----:B-1----:R-:W-:Y:S06]  /*aeb0*/  @!P0 BRA `(.L_x_1654) ;  /* 0x0000000400648947 */ /* 0x002fec0003800000 */
.L_x_1673:
[----:B------:R-:W2:Y:S02]  /*aec0*/  SYNCS.PHASECHK.TRANS64.TRYWAIT P0, [R3+URZ], R2 ;  /* 0x00000002030075a7 */ /* 0x000ea4000800017f */
[----:B--2---:R-:W-:Y:S05]  /*aed0*/  @!P0 BRA `(.L_x_1655) ;  /* 0x0000000400708947 */ /* 0x004fea0003800000 */
.L_x_1674:
[----:B------:R-:W-:Y:S05]  /*aee0*/  @!P2 BRA `(.L_x_1656) ;  /* 0x000000000004a947 */ /* 0x000fea0003800000 */
[----:B---3--:R-:W-:Y:S01]  /*aef0*/  BPT.TRAP 0x1 ;  /* 0x000000040000795c */ /* 0x008fe20000300000 */
.L_x_1656:
[----:B--2---:R-:W-:-:S04]  /*af00*/  VIADD R3, R8, 0x26840 ;  /* 0x0002684008037836 */ /* 0x004fc80000000000 */
[----:B------:R-:W-:-:S04]  /*af10*/  IMAD R5, R0, 0x8, R3 ;  /* 0x0000000800057824 */ /* 0x000fc800078e0203 */
[----:B------:R-:W2:Y:S02]  /*af20*/  SYNCS.PHASECHK.TRANS64.TRYWAIT P0, [R5+URZ], R4 ;  /* 0x00000004050075a7 */ /* 0x000ea4000800017f */
[----:B--2---:R-:W-:Y:S05]  /*af30*/  @!P0 BRA `(.L_x_1657) ;  /* 0x00000004006c8947 */ /* 0x004fea0003800000 */
.L_x_1675:
[----:B------:R-:W-:-:S07]  /*af40*/  IMAD R3, R6, 0x8, R3 ;  /* 0x0000000806037824 */ /* 0x000fce00078e0203 */
.L_x_1658:
[----:B----4-:R4:W1:Y:S02]  /*af50*/  SYNCS.PHASECHK.TRANS64.TRYWAIT P0, [R3+URZ], R2 ;  /* 0x00000002030075a7 */ /* 0x010864000800017f */
[----:B-1----:R-:W-:Y:S05]  /*af60*/  @!P0 NANOSLEEP.SYNCS 0x989680 ;  /* 0x009896800000895d */ /* 0x002fea0003900000 */
[----:B------:R-:W1:Y:S02]  /*af70*/  @!P0 SYNCS.PHASECHK.TRANS64 P0, [R3+URZ], R2 ;  /* 0x00000002030085a7 */ /* 0x000e64000800007f */
[----:B-1----:R-:W-:Y:S05]  /*af80*/  @!P0 BRA `(.L_x_1658) ;  /* 0xfffffffc00f08947 */ /* 0x002fea000383ffff */
.L_x_1554:
[----:B---3--:R-:W-:Y:S05]  /*af90*/  BSYNC B6 ;  /* 0x0000000000067941 */ /* 0x008fea0003800000 */
.L_x_1548:
[----:B------:R-:W-:Y:S05]  /*afa0*/  EXIT ;  /* 0x000000000000794d */ /* 0x000fea0003800000 */
.L_x_1565:
[----:B------:R-:W-:Y:S02]  /*afb0*/  IMAD.MOV.U32 R13, RZ, RZ, R17 ;  /* 0x000000ffff0d7224 */ /* 0x000fe400078e0011 */
[----:B------:R-:W-:Y:S02]  /*afc0*/  IMAD.MOV.U32 R12, RZ, RZ, RZ ;  /* 0x000000ffff0c7224 */ /* 0x000fe400078e00ff */
[----:B------:R-:W-:Y:S02]  /*afd0*/  IMAD.MOV.U32 R11, RZ, RZ, 0x1f ;  /* 0x0000001fff0b7424 */ /* 0x000fe400078e00ff */
[----:B------:R-:W-:-:S07]  /*afe0*/  IMAD.MOV.U32 R15, RZ, RZ, -0x1 ;  /* 0xffffffffff0f7424 */ /* 0x000fce00078e00ff */
[----:B------:R-:W-:Y:S05]  /*aff0*/  WARPSYNC.COLLECTIVE R15, `(.L_x_1659) ;  /* 0x000000000f087348 */ /* 0x000fea0003c00000 */
[----:B------:R1:W2:Y:S02]  /*b000*/  SHFL.IDX P6, R14, R13, R12, R11 ;  /* 0x0000000c0d0e7389 */ /* 0x0002a400000c000b */
[----:B-12---:R-:W-:Y:S01]  /*b010*/  ENDCOLLECTIVE ;  /* 0x000000000000791b */ /* 0x006fe20003800000 */
.L_x_1659:
[----:B------:R-:W-:Y:S05]  /*b020*/  BRA `(.L_x_1660) ;  /* 0xffffff64003c7947 */ /* 0x000fea000383ffff */
.L_x_1567:
[----:B--2---:R2:W3:Y:S02]  /*b030*/  SYNCS.PHASECHK.TRANS64.TRYWAIT P0, [R237+URZ+0x26800], R4 ;  /* 0x02680004ed0075a7 */ /* 0x0044e4000800017f */
[----:B---3--:R-:W-:Y:S05]  /*b040*/  @!P0 NANOSLEEP.SYNCS 0x989680 ;  /* 0x009896800000895d */ /* 0x008fea0003900000 */
[----:B------:R-:W3:Y:S02]  /*b050*/  @!P0 SYNCS.PHASECHK.TRANS64 P0, [R237+URZ+0x26800], R4 ;  /* 0x02680004ed0085a7 */ /* 0x000ee4000800007f */
[----:B---3--:R-:W-:Y:S05]  /*b060*/  @!P0 BRA `(.L_x_1567) ;  /* 0xfffffffc00f08947 */ /* 0x008fea000383ffff */
[----:B------:R-:W-:Y:S05]  /*b070*/  BRA `(.L_x_1566) ;  /* 0xffffff6400647947 */ /* 0x000fea000383ffff */
.L_x_1572:
[----:B--2---:R-:W-:-:S04]  /*b080*/  IMAD.U32 R5, RZ, RZ, UR7 ;  /* 0x00000007ff057e24 */ /* 0x004fc8000f8e00ff */
[----:B------:R2:W3:Y:S03]  /*b090*/  SYNCS.PHASECHK.TRANS64.TRYWAIT P0, [R5+URZ+0x26810], R120 ;  /* 0x02681078050075a7 */ /* 0x0004e6000800017f */
[----:B---3--:R-:W-:Y:S05]  /*b0a0*/  @!P0 NANOSLEEP.SYNCS 0x989680 ;  /* 0x009896800000895d */ /* 0x008fea0003900000 */
[----:B------:R-:W3:Y:S02]  /*b0b0*/  @!P0 SYNCS.PHASECHK.TRANS64 P0, [R5+URZ+0x26810], R120 ;  /* 0x02681078050085a7 */ /* 0x000ee4000800007f */
[----:B---3--:R-:W-:Y:S05]  /*b0c0*/  @!P0 BRA `(.L_x_1572) ;  /* 0xfffffffc00ec8947 */ /* 0x008fea000383ffff */
[----:B------:R-:W-:Y:S05]  /*b0d0*/  BRA `(.L_x_1571) ;  /* 0xffffff6c00c07947 */ /* 0x000fea000383ffff */
.L_x_1576:
[----:B------:R-:W-:-:S04]  /*b0e0*/  IMAD.U32 R121, RZ, RZ, UR7 ;  /* 0x00000007ff797e24 */ /* 0x000fc8000f8e00ff */
[----:B------:R1:W1:Y:S03]  /*b0f0*/  SYNCS.PHASECHK.TRANS64.TRYWAIT P0, [R121+URZ+0x26830], R120 ;  /* 0x02683078790075a7 */ /* 0x000266000800017f */
[----:B-1----:R-:W-:Y:S05]  /*b100*/  @!P0 NANOSLEEP.SYNCS 0x989680 ;  /* 0x009896800000895d */ /* 0x002fea0003900000 */
[----:B------:R-:W1:Y:S02]  /*b110*/  @!P0 SYNCS.PHASECHK.TRANS64 P0, [R121+URZ+0x26830], R120 ;  /* 0x02683078790085a7 */ /* 0x000e64000800007f */
[----:B-1----:R-:W-:Y:S05]  /*b120*/  @!P0 BRA `(.L_x_1576) ;  /* 0xfffffffc00ec8947 */ /* 0x002fea000383ffff */
[----:B------:R-:W-:Y:S05]  /*b130*/  BRA `(.L_x_1575) ;  /* 0xffffff7400847947 */ /* 0x000fea000383ffff */
.L_x_1633:
[----:B-1----:R1:W2:Y:S02]  /*b140*/  SYNCS.PHASECHK.TRANS64.TRYWAIT P0, [R15+URZ+0x26820], R0 ;  /* 0x026820000f0075a7 */ /* 0x0022a4000800017f */
[----:B--2---:R-:W-:Y:S05]  /*b150*/  @!P0 NANOSLEEP.SYNCS 0x989680 ;  /* 0x009896800000895d */ /* 0x004fea0003900000 */
[----:B------:R-:W2:Y:S02]  /*b160*/  @!P0 SYNCS.PHASECHK.TRANS64 P0, [R15+URZ+0x26820], R0 ;  /* 0x026820000f0085a7 */ /* 0x000ea4000800007f */
[----:B--2---:R-:W-:Y:S05]  /*b170*/  @!P0 BRA `(.L_x_1633) ;  /* 0xfffffffc00f08947 */ /* 0x004fea000383ffff */
[----:B------:R-:W-:Y:S05]  /*b180*/  BRA `(.L_x_1661) ;  /* 0xffffffd800e07947 */ /* 0x000fea000383ffff */
.L_x_1637:
[----:B--2---:R2:W3:Y:S02]  /*b190*/  SYNCS.PHASECHK.TRANS64.TRYWAIT P1, [R15+URZ+0x26840], R18 ;  /* 0x026840120f0075a7 */ /* 0x0044e4000802017f */
[----:B---3--:R-:W-:Y:S05]  /*b1a0*/  @!P1 NANOSLEEP.SYNCS 0x989680 ;  /* 0x009896800000995d */ /* 0x008fea0003900000 */
[----:B------:R-:W3:Y:S02]  /*b1b0*/  @!P1 SYNCS.PHASECHK.TRANS64 P1, [R15+URZ+0x26840], R18 ;  /* 0x026840120f0095a7 */ /* 0x000ee4000802007f */
[----:B---3--:R-:W-:Y:S05]  /*b1c0*/  @!P1 BRA `(.L_x_1637) ;  /* 0xfffffffc00f09947 */ /* 0x008fea000383ffff */
[----:B------:R-:W-:Y:S05]  /*b1d0*/  BRA `(.L_x_1662) ;  /* 0xffffffe400107947 */ /* 0x000fea000383ffff */
.L_x_1639:
[----:B-1----:R1:W3:Y:S02]  /*b1e0*/  SYNCS.PHASECHK.TRANS64.TRYWAIT P1, [R15+URZ+0x26828], R18 ;  /* 0x026828120f0075a7 */ /* 0x0022e4000802017f */
[----:B---3--:R-:W-:Y:S05]  /*b1f0*/  @!P1 NANOSLEEP.SYNCS 0x989680 ;  /* 0x009896800000995d */ /* 0x008fea0003900000 */
[----:B------:R-:W3:Y:S02]  /*b200*/  @!P1 SYNCS.PHASECHK.TRANS64 P1, [R15+URZ+0x26828], R18 ;  /* 0x026828120f0095a7 */ /* 0x000ee4000802007f */
[----:B---3--:R-:W-:Y:S05]  /*b210*/  @!P1 BRA `(.L_x_1639) ;  /* 0xfffffffc00f09947 */ /* 0x008fea000383ffff */
[----:B------:R-:W-:Y:S05]  /*b220*/  BRA `(.L_x_1663) ;  /* 0xffffffe400cc7947 */ /* 0x000fea000383ffff */
.L_x_1641:
[----:B---3--:R3:W4:Y:S02]  /*b230*/  SYNCS.PHASECHK.TRANS64.TRYWAIT P1, [R15+URZ+0x26848], R18 ;  /* 0x026848120f0075a7 */ /* 0x008724000802017f */
[----:B----4-:R-:W-:Y:S05]  /*b240*/  @!P1 NANOSLEEP.SYNCS 0x989680 ;  /* 0x009896800000995d */ /* 0x010fea0003900000 */
[----:B------:R-:W4:Y:S02]  /*b250*/  @!P1 SYNCS.PHASECHK.TRANS64 P1, [R15+URZ+0x26848], R18 ;  /* 0x026848120f0095a7 */ /* 0x000f24000802007f */
[----:B----4-:R-:W-:Y:S05]  /*b260*/  @!P1 BRA `(.L_x_1641) ;  /* 0xfffffffc00f09947 */ /* 0x010fea000383ffff */
[----:B------:R-:W-:Y:S05]  /*b270*/  BRA `(.L_x_1664) ;  /* 0xffffffe800887947 */ /* 0x000fea000383ffff */
.L_x_1643:
[----:B------:R-:W-:-:S07]  /*b280*/  SHF.L.U32 R4, R10, 0x1f, RZ ;  /* 0x0000001f0a047819 */ /* 0x000fce00000006ff */
.L_x_1665:
[----:B----4-:R4:W1:Y:S02]  /*b290*/  SYNCS.PHASECHK.TRANS64.TRYWAIT P1, [R15+URZ+0x26820], R4 ;  /* 0x026820040f0075a7 */ /* 0x010864000802017f */
[----:B-1----:R-:W-:Y:S05]  /*b2a0*/  @!P1 NANOSLEEP.SYNCS 0x989680 ;  /* 0x009896800000995d */ /* 0x002fea0003900000 */
[----:B------:R-:W1:Y:S02]  /*b2b0*/  @!P1 SYNCS.PHASECHK.TRANS64 P1, [R15+URZ+0x26820], R4 ;  /* 0x026820040f0095a7 */ /* 0x000e64000802007f */
[----:B-1----:R-:W-:Y:S05]  /*b2c0*/  @!P1 BRA `(.L_x_1665) ;  /* 0xfffffffc00f09947 */ /* 0x002fea000383ffff */
[----:B------:R-:W-:Y:S05]  /*b2d0*/  BRA `(.L_x_1666) ;  /* 0xffffffec00287947 */ /* 0x000fea000383ffff */
.L_x_1646:
[----:B----4-:R4:W1:Y:S02]  /*b2e0*/  SYNCS.PHASECHK.TRANS64.TRYWAIT P1, [R15+URZ+0x26840], R12 ;  /* 0x0268400c0f0075a7 */ /* 0x010864000802017f */
[----:B-1----:R-:W-:Y:S05]  /*b2f0*/  @!P1 NANOSLEEP.SYNCS 0x989680 ;  /* 0x009896800000995d */ /* 0x002fea0003900000 */
[----:B------:R-:W1:Y:S02]  /*b300*/  @!P1 SYNCS.PHASECHK.TRANS64 P1, [R15+URZ+0x26840], R12 ;  /* 0x0268400c0f0095a7 */ /* 0x000e64000802007f */
[----:B-1----:R-:W-:Y:S05]  /*b310*/  @!P1 BRA `(.L_x_1646) ;  /* 0xfffffffc00f09947 */ /* 0x002fea000383ffff */
[----:B------:R-:W-:Y:S05]  /*b320*/  BRA `(.L_x_1667) ;  /* 0xfffffff000007947 */ /* 0x000fea000383ffff */
.L_x_1648:
[----:B-1----:R1:W2:Y:S02]  /*b330*/  SYNCS.PHASECHK.TRANS64.TRYWAIT P1, [R15+URZ+0x26828], R12 ;  /* 0x0268280c0f0075a7 */ /* 0x0022a4000802017f */
[----:B--2---:R-:W-:Y:S05]  /*b340*/  @!P1 NANOSLEEP.SYNCS 0x989680 ;  /* 0x009896800000995d */ /* 0x004fea0003900000 */
[----:B------:R-:W2:Y:S02]  /*b350*/  @!P1 SYNCS.PHASECHK.TRANS64 P1, [R15+URZ+0x26828], R12 ;  /* 0x0268280c0f0095a7 */ /* 0x000ea4000802007f */
[----:B--2---:R-:W-:Y:S05]  /*b360*/  @!P1 BRA `(.L_x_1648) ;  /* 0xfffffffc00f09947 */ /* 0x004fea000383ffff */
[----:B------:R-:W-:Y:S05]  /*b370*/  BRA `(.L_x_1668) ;  /* 0xfffffff000b07947 */ /* 0x000fea000383ffff */
.L_x_1650:
[----:B------:R1:W1:Y:S02]  /*b380*/  SYNCS.PHASECHK.TRANS64.TRYWAIT P0, [R3+URZ+0x26840], R0 ;  /* 0x02684000030075a7 */ /* 0x000264000800017f */
[----:B-1----:R-:W-:Y:S05]  /*b390*/  @!P0 NANOSLEEP.SYNCS 0x989680 ;  /* 0x009896800000895d */ /* 0x002fea0003900000 */
[----:B------:R-:W1:Y:S02]  /*b3a0*/  @!P0 SYNCS.PHASECHK.TRANS64 P0, [R3+URZ+0x26840], R0 ;  /* 0x02684000030085a7 */ /* 0x000e64000800007f */
[----:B-1----:R-:W-:Y:S05]  /*b3b0*/  @!P0 BRA `(.L_x_1650) ;  /* 0xfffffffc00f08947 */ /* 0x002fea000383ffff */
[----:B------:R-:W-:Y:S05]  /*b3c0*/  BRA `(.L_x_1669) ;  /* 0xfffffff4007c7947 */ /* 0x000fea000383ffff */
.L_x_1652:
[----:B------:R-:W-:Y:S01]  /*b3d0*/  BSSY B0, `(.L_x_1670) ;  /* 0x0000006000007945 */ /* 0x000fe20003800000 */
[----:B------:R-:W-:-:S07]  /*b3e0*/  IMAD.MOV.U32 R15, RZ, RZ, -0x1 ;  /* 0xffffffffff0f7424 */ /* 0x000fce00078e00ff */
[----:B---3--:R-:W-:Y:S05]  /*b3f0*/  WARPSYNC.COLLECTIVE R15, `(.L_x_1671) ;  /* 0x000000000f0c7348 */ /* 0x008fea0003c00000 */
[----:B------:R-:W-:Y:S02]  /*b400*/  ELECT P6, UR62, PT ;  /* 0x00000000003e782f */ /* 0x000fe400038c0000 */
[----:B------:R-:W-:Y:S01]  /*b410*/  MOV R14, UR62 ;  /* 0x0000003e000e7c02 */ /* 0x000fe20008000f00 */
[----:B---3--:R-:W-:Y:S10]  /*b420*/  ENDCOLLECTIVE ;  /* 0x000000000000791b */ /* 0x008ff40003800000 */
.L_x_1671:
[----:B------:R-:W-:Y:S05]  /*b430*/  BSYNC B0 ;  /* 0x0000000000007941 */ /* 0x000fea0003800000 */
.L_x_1670:
[----:B------:R-:W-:Y:S05]  /*b440*/  BRA `(.L_x_1672) ;  /* 0xfffffff800487947 */ /* 0x000fea000383ffff */
.L_x_1654:
[----:B-1----:R1:W2:Y:S02]  /*b450*/  SYNCS.PHASECHK.TRANS64.TRYWAIT P0, [R7+URZ], R4 ;  /* 0x00000004070075a7 */ /* 0x0022a4000800017f */
[----:B--2---:R-:W-:Y:S05]  /*b460*/  @!P0 NANOSLEEP.SYNCS 0x989680 ;  /* 0x009896800000895d */ /* 0x004fea0003900000 */
[----:B------:R-:W2:Y:S02]  /*b470*/  @!P0 SYNCS.PHASECHK.TRANS64 P0, [R7+URZ], R4 ;  /* 0x00000004070085a7 */ /* 0x000ea4000800007f */
[----:B--2---:R-:W-:Y:S05]  /*b480*/  @!P0 BRA `(.L_x_1654) ;  /* 0xfffffffc00f08947 */ /* 0x004fea000383ffff */
[----:B------:R-:W-:Y:S05]  /*b490*/  BRA `(.L_x_1673) ;  /* 0xfffffff800887947 */ /* 0x000fea000383ffff */
.L_x_1655:
[----:B--2---:R2:W4:Y:S02]  /*b4a0*/  SYNCS.PHASECHK.TRANS64.TRYWAIT P0, [R3+URZ], R2 ;  /* 0x00000002030075a7 */ /* 0x004524000800017f */
[----:B----4-:R-:W-:Y:S05]  /*b4b0*/  @!P0 NANOSLEEP.SYNCS 0x989680 ;  /* 0x009896800000895d */ /* 0x010fea0003900000 */
[----:B------:R-:W4:Y:S02]  /*b4c0*/  @!P0 SYNCS.PHASECHK.TRANS64 P0, [R3+URZ], R2 ;  /* 0x00000002030085a7 */ /* 0x000f24000800007f */
[----:B----4-:R-:W-:Y:S05]  /*b4d0*/  @!P0 BRA `(.L_x_1655) ;  /* 0xfffffffc00f08947 */ /* 0x010fea000383ffff */
[----:B------:R-:W-:Y:S05]  /*b4e0*/  BRA `(.L_x_1674) ;  /* 0xfffffff8007c7947 */ /* 0x000fea000383ffff */
.L_x_1657:
[----:B--2---:R2:W4:Y:S02]  /*b4f0*/  SYNCS.PHASECHK.TRANS64.TRYWAIT P0, [R5+URZ], R4 ;  /* 0x00000004050075a7 */ /* 0x004524000800017f */
[----:B----4-:R-:W-:Y:S05]  /*b500*/  @!P0 NANOSLEEP.SYNCS 0x989680 ;  /* 0x009896800000895d */ /* 0x010fea0003900000 */
[----:B------:R-:W4:Y:S02]  /*b510*/  @!P0 SYNCS.PHASECHK.TRANS64 P0, [R5+URZ], R4 ;  /* 0x00000004050085a7 */ /* 0x000f24000800007f */
[----:B----4-:R-:W-:Y:S05]  /*b520*/  @!P0 BRA `(.L_x_1657) ;  /* 0xfffffffc00f08947 */ /* 0x010fea000383ffff */
[----:B------:R-:W-:Y:S05]  /*b530*/  BRA `(.L_x_1675) ;  /* 0xfffffff800807947 */ /* 0x000fea000383ffff */
.L_x_1676:
        /* <DEDUP_REMOVED lines=12> */
.L_x_6563:


//--------------------- .text._ZN7cutlass13device_kernelIN5flash11enable_sm90INS1_16FlashAttnBwdSm90INS1_25CollectiveMainloopBwdSm90ILi2ELi2ELi2EN4cute5tupleIJNS5_1CILi1EEES8_S8_EEENS6_IJNS7_ILi64EEENS7_ILi128EEENS7_ILi96EEEEEENS_10bfloat16_tEfNS_4arch4Sm90ELb0ELb1ELb1ELb1ELb1ELb1ELb0ELb0ELi2ELi1ELi2ELi1ELb1EEENS1_21CollectiveEpilogueBwdISD_SE_SG_Li256ELb1ELb0ELi1EEENS1_19SingleTileSchedulerILb1ELb0ELb0ELi128EEEEEEEEEvNT_6ParamsE --------------------------
	.section	.text._ZN7cutlass13device_kernelIN5flash11enable_sm90INS1_16FlashAttnBwdSm90INS1_25CollectiveMainloopBwdSm90ILi2ELi2ELi2EN4cute5tupleIJNS5_1CILi1EEES8_S8_EEENS6_IJNS7_ILi64EEENS7_ILi128EEENS7_ILi96EEEEEENS_10bfloat16_tEfNS_4arch4Sm90ELb0ELb1ELb1ELb1ELb1ELb1ELb0ELb0ELi2ELi1ELi2ELi1ELb1EEENS1_21CollectiveEpilogueBwdISD_SE_SG_Li256ELb1ELb0ELi1EEENS1_19SingleTileSchedulerILb1ELb0ELb0ELi128EEEEEEEEEvNT_6ParamsE,"ax",@progbits
	.align	128
.text._ZN7cutlass13device_kernelIN5flash11enable_sm90INS1_16FlashAttnBwdSm90INS1_25CollectiveMainloopBwdSm90ILi2ELi2ELi2EN4cute5tupleIJNS5_1CILi1EEES8_S8_EEENS6_IJNS7_ILi64EEENS7_ILi128EEENS7_ILi96EEEEEENS_10bfloat16_tEfNS_4arch4Sm90ELb0ELb1ELb1ELb1ELb1ELb1ELb0ELb0ELi2ELi1ELi2ELi1ELb1EEENS1_21CollectiveEpilogueBwdISD_SE_SG_Li256ELb1ELb0ELi1EEENS1_19SingleTileSchedulerILb1ELb0ELb0ELi128EEEEEEEEEvNT_6ParamsE:
        .type           _ZN7cutlass13device_kernelIN5flash11enable_sm90INS1_16FlashAttnBwdSm90INS1_25CollectiveMainloopBwdSm90ILi2ELi2ELi2EN4cute5tupleIJNS5_1CILi1EEES8_S8_EEENS6_IJNS7_ILi64EEENS7_ILi128EEENS7_ILi96EEEEEENS_10bfloat16_tEfNS_4arch4Sm90ELb0ELb1ELb1ELb1ELb1ELb1ELb0ELb0ELi2ELi1ELi2ELi1ELb1EEENS1_21CollectiveEpilogueBwdISD_SE_SG_Li256ELb1ELb0ELi1EEENS1_19SingleTileSchedulerILb1ELb0ELb0ELi128EEEEEEEEEvNT_6ParamsE,@function
        .size           _ZN7cutlass13device_kernelIN5flash11enable_sm90INS1_16FlashAttnBwdSm90INS1_25CollectiveMainloopBwdSm90ILi2ELi2ELi2EN4cute5tupleIJNS5_1CILi1EEES8_S8_EEENS6_IJNS7_ILi64EEENS7_ILi128EEENS7_ILi96EEEEEENS_10bfloat16_tEfNS_4arch4Sm90ELb0ELb1ELb1ELb1ELb1ELb1ELb0ELb0ELi2ELi1ELi2ELi1ELb1EEENS1_21CollectiveEpilogueBwdISD_SE_SG_Li256ELb1ELb0ELi1EEENS1_19SingleTileSchedulerILb1ELb0ELb0ELi128EEEEEEEEEvNT_6ParamsE,(.L_x_6564 - _ZN7cutlass13device_kernelIN5flash11enable_sm90INS1_16FlashAttnBwdSm90INS1_25CollectiveMainloopBwdSm90ILi2ELi2ELi2EN4cute5tupleIJNS5_1CILi1EEES8_S8_EEENS6_IJNS7_ILi64EEENS7_ILi128EEENS7_ILi96EEEEEENS_10bfloat16_tEfNS_4arch4Sm90ELb0ELb1ELb1ELb1ELb1ELb1ELb0ELb0ELi2ELi1ELi2ELi1ELb1EEENS1_21CollectiveEpilogueBwdISD_SE_SG_Li256ELb1ELb0ELi1EEENS1_19SingleTileSchedulerILb1ELb0ELb0ELi128EEEEEEEEEvNT_6ParamsE)
        .other          _ZN7cutlass13device_kernelIN5flash11enable_sm90INS1_16FlashAttnBwdSm90INS1_25CollectiveMainloopBwdSm90ILi2ELi2ELi2EN4cute5tupleIJNS5_1CILi1EEES8_S8_EEENS6_IJNS7_ILi64EEENS7_ILi128EEENS7_ILi96EEEEEENS_10bfloat16_tEfNS_4arch4Sm90ELb0ELb1ELb1ELb1ELb1ELb1ELb0ELb0ELi2ELi1ELi2ELi1ELb1EEENS1_21CollectiveEpilogueBwdISD_SE_SG_Li256ELb1ELb0ELi1EEENS1_19SingleTileSchedulerILb1ELb0ELb0ELi128EEEEEEEEEvNT_6ParamsE,@"STO_CUDA_ENTRY STV_DEFAULT"
_ZN7cutlass13device_kernelIN5flash11enable_sm90INS1_16FlashAttnBwdSm90INS1_25CollectiveMainloopBwdSm90ILi2ELi2ELi2EN4cute5tupleIJNS5_1CILi1EEES8_S8_EEENS6_IJNS7_ILi64EEENS7_ILi128EEENS7_ILi96EEEEEENS_10bfloat16_tEfNS_4arch4Sm90ELb0ELb1ELb1ELb1ELb1ELb1ELb0ELb0ELi2ELi1ELi2ELi1ELb1EEENS1_21CollectiveEpilogueBwdISD_SE_SG_Li256ELb1ELb0ELi1EEENS1_19SingleTileSchedulerILb1ELb0ELb0ELi128EEEEEEEEEvNT_6ParamsE:
        /* <DEDUP_REMOVED lines=24> */
.L_x_1678:
[----:B------:R-:W-:Y:S05]  /*0180*/  BSYNC B0 ;  /* 0x0000000000007941 */ /* 0x000fea0003800000 */
.L_x_1677:
        /* <DEDUP_REMOVED lines=37> */
.L_x_1679:
        /* <DEDUP_REMOVED lines=22> */
.L_x_1680:
[----:B------:R-:W-:Y:S01]  /*0540*/  PLOP3.LUT P0, PT, PT, PT, UP0, 0x80, 0x0 ;  /* 0x000000000000781c */ /* 0x000fe20003f0f008 */
[----:B------:R-:W-:Y:S01]  /*0550*/  NOP ;  /* 0x0000000000007918 */ /* 0x000fe20000000000 */
[----:B------:R-:W-:Y:S01]  /*0560*/  ULDC.64 UR46, c[0x0][0x208] ;  /* 0x00008200002e7ab9 */ /* 0x000fe20000000a00 */
[----:B------:R-:W-:Y:S01]  /*0570*/  BSSY B6, `(.L_x_1681) ;  /* 0x0000b96000067945 */ /* 0x000fe20003800000 */
[----:B-12-4-:R-:W-:Y:S09]  /*0580*/  BAR.SYNC.DEFER_BLOCKING 0x0 ;  /* 0x0000000000007b1d */ /* 0x016ff20000010000 */
[----:B------:R-:W-:Y:S05]  /*0590*/  @!P0 BRA `(.L_x_1682) ;  /* 0x0000006800688947 */ /* 0x000fea0003800000 */
.L_x_1683:
        /* <DEDUP_REMOVED lines=24> */
.L_x_1684:
        /* <DEDUP_REMOVED lines=14> */
.L_x_1686:
[----:B------:R-:W-:-:S05]  /*0800*/  ULDC UR4, c[0x0][0x8bc] ;  /* 0x00022f0000047ab9 */ /* 0x000fca0000000800 */
.L_x_1685:
        /* <DEDUP_REMOVED lines=19> */
.L_x_1688:
        /* <DEDUP_REMOVED lines=14> */
.L_x_1689:
        /* <DEDUP_REMOVED lines=11> */
.L_x_1690:
        /* <DEDUP_REMOVED lines=13> */
.L_x_1691:
        /* <DEDUP_REMOVED lines=66> */
.L_x_1692:
        /* <DEDUP_REMOVED lines=28> */
.L_x_1695:
        /* <DEDUP_REMOVED lines=15> */
.L_x_1694:
        /* <DEDUP_REMOVED lines=22> */
.L_x_1697:
        /* <DEDUP_REMOVED lines=15> */
.L_x_1696:
[----:B------:R-:W-:Y:S01]  /*14c0*/  SHF.R.S32.HI R19, RZ, 0x1f, R18 ;  /* 0x0000001fff137819 */ /* 0x000fe20000011412 */
[----:B------:R-:W-:-:S03]  /*14d0*/  UMOV UR4, 0xffffffff ;  /* 0xffffffff00047882 */ /* 0x000fc60000000000 */
[----:B------:R-:W-:-:S04]  /*14e0*/  LEA.HI R0, R19, R18, RZ, 0x7 ;  /* 0x0000001213007211 */ /* 0x000fc800078f38ff */
[----:B------:R-:W-:Y:S01]  /*14f0*/  SHF.R.S32.HI R17, RZ, 0x7, R0 ;  /* 0x00000007ff117819 */ /* 0x000fe20000011400 */
[----:B------:R-:W-:Y:S06]  /*1500*/  BRA.DIV UR4, `(.L_x_1698) ;  /* 0x000000aa04787947 */ /* 0x000fec000b800000 */
[----:B------:R1:W2:Y:S02]  /*1510*/  SHFL.IDX PT, R14, R17, RZ, 0x1f ;  /* 0x00001fff110e7589 */ /* 0x0002a400000e0000 */
.L_x_1821:
        /* <DEDUP_REMOVED lines=15> */
.L_x_1699:
        /* <DEDUP_REMOVED lines=19> */
.L_x_1701:
        /* <DEDUP_REMOVED lines=124> */
.L_x_1712:
[----:B------:R-:W-:-:S06]  /*1f00*/  UISETP.NE.AND UP0, UPT, UR11, 0x3, UPT ;  /* 0x000000030b00788c */ /* 0x000fcc000bf05270 */
[----:B------:R-:W-:-:S13]  /*1f10*/  PLOP3.LUT P6, PT, PT, PT, UP0, 0x80, 0x0 ;  /* 0x000000000000781c */ /* 0x000fda0003fcf008 */
[----:B-1----:R-:W-:Y:S05]  /*1f20*/  @!P6 BRA `(.L_x_1702) ;  /* 0x000000000004e947 */ /* 0x002fea0003800000 */
[----:B------:R-:W-:Y:S01]  /*1f30*/  BPT.TRAP 0x1 ;  /* 0x000000040000795c */ /* 0x000fe20000300000 */
.L_x_1702:
[----:B------:R-:W-:Y:S01]  /*1f40*/  R2UR UR7, R237 ;  /* 0x00000000ed0772ca */ /* 0x000fe200000e0000 */
[----:B------:R-:W-:-:S05]  /*1f50*/  IMAD.U32 R120, RZ, RZ, UR9 ;  /* 0x00000009ff787e24 */ /* 0x000fca000f8e00ff */
[----:B------:R-:W-:-:S07]  /*1f60*/  SHF.L.U32 R120, R120, 0x1f, RZ ;  /* 0x0000001f78787819 */ /* 0x000fce00000006ff */
[----:B------:R-:W-:-:S09]  /*1f70*/  ULEA UR7, UR4, UR7, 0x3 ;  /* 0x0000000704077291 */ /* 0x000fd2000f8e183f */
[----:B------:R1:W2:Y:S01]  /*1f80*/  SYNCS.PHASECHK.TRANS64.TRYWAIT P0, [UR7+0x26810], R120 ;  /* 0x02681078ff0075a7 */ /* 0x0002a20008000147 */
[----:B------:R-:W-:Y:S05]  /*1f90*/  @!P6 BRA `(.L_x_1703) ;  /* 0x000000000004e947 */ /* 0x000fea0003800000 */
[----:B------:R-:W-:Y:S01]  /*1fa0*/  BPT.TRAP 0x1 ;  /* 0x000000040000795c */ /* 0x000fe20000300000 */
.L_x_1703:
[----:B--2---:R-:W-:Y:S05]  /*1fb0*/  @P0 BRA `(.L_x_1704) ;  /* 0x0000000000080947 */ /* 0x004fea0003800000 */
[----:B------:R-:W2:Y:S02]  /*1fc0*/  SYNCS.PHASECHK.TRANS64.TRYWAIT P0, [UR7+0x26810], R120 ;  /* 0x02681078ff0075a7 */ /* 0x000ea40008000147 */
[----:B--2---:R-:W-:Y:S05]  /*1fd0*/  @!P0 BRA `(.L_x_1705) ;  /* 0x0000009c00f88947 */ /* 0x004fea0003800000 */
.L_x_1704:
        /* <DEDUP_REMOVED lines=66> */
.L_x_1706:
[----:B------:R1:W1:Y:S01]  /*2400*/  SYNCS.PHASECHK.TRANS64.TRYWAIT P0, [UR7+0x26830], R120 ;  /* 0x02683078ff0075a7 */ /* 0x0002620008000147 */
[----:B------:R-:W-:Y:S05]  /*2410*/  @!P6 BRA `(.L_x_1707) ;  /* 0x000000000004e947 */ /* 0x000fea0003800000 */
[----:B------:R-:W-:Y:S01]  /*2420*/  BPT.TRAP 0x1 ;  /* 0x000000040000795c */ /* 0x000fe20000300000 */
.L_x_1707:
        /* <DEDUP_REMOVED lines=50> */
.L_x_1708:
        /* <DEDUP_REMOVED lines=598> */
.L_x_1710:
        /* <DEDUP_REMOVED lines=48> */
.L_x_1711:
        /* <DEDUP_REMOVED lines=62> */
.L_x_1693:
        /* <DEDUP_REMOVED lines=150> */
.L_x_1714:
        /* <DEDUP_REMOVED lines=60> */
.L_x_1716:
[----:B------:R-:W-:Y:S05]  /*60b0*/  BSYNC B0 ;  /* 0x0000000000007941 */ /* 0x000fea0003800000 */
.L_x_1715:
        /* <DEDUP_REMOVED lines=22> */
.L_x_1718:
[----:B------:R-:W-:Y:S05]  /*6220*/  BSYNC B0 ;  /* 0x0000000000007941 */ /* 0x000fea0003800000 */
.L_x_1717:
        /* <DEDUP_REMOVED lines=26> */
.L_x_1720:
[----:B------:R-:W-:Y:S05]  /*63d0*/  BSYNC B0 ;  /* 0x0000000000007941 */ /* 0x000fea0003800000 */
.L_x_1719:
        /* <DEDUP_REMOVED lines=23> */
.L_x_1713:
        /* <DEDUP_REMOVED lines=41> */
.L_x_1721:
        /* <DEDUP_REMOVED lines=47> */
.L_x_1723:
[----:B------:R-:W-:Y:S05]  /*6ad0*/  BSYNC B0 ;  /* 0x0000000000007941 */ /* 0x000fea0003800000 */
.L_x_1722:
        /* <DEDUP_REMOVED lines=21> */
.L_x_1725:
[----:B------:R-:W-:Y:S05]  /*6c30*/  BSYNC B0 ;  /* 0x0000000000007941 */ /* 0x000fea0003800000 */
.L_x_1724:
        /* <DEDUP_REMOVED lines=25> */
.L_x_1727:
[----:B------:R-:W-:Y:S05]  /*6dd0*/  BSYNC B0 ;  /* 0x0000000000007941 */ /* 0x000fea0003800000 */
.L_x_1726:
        /* <DEDUP_REMOVED lines=22> */
.L_x_1682:
        /* <DEDUP_REMOVED lines=21> */
.L_x_1729:
        /* <DEDUP_REMOVED lines=13> */
.L_x_1731:
[----:B------:R-:W-:-:S05]  /*7160*/  ULDC UR4, c[0x0][0x8bc] ;  /* 0x00022f0000047ab9 */ /* 0x000fca0000000800 */
.L_x_1730:
        /* <DEDUP_REMOVED lines=26> */
[----:B------:R-:W-:Y:S01]  /*7310*/  ULDC UR10, c[0x0][0x280] ;  /* 0x0000a000000a7ab9 */ /* 0x000fe20000000800 */
[----:B-1----:R-:W-:-:S11]  /*7320*/  USHF.R.S32.HI UR15, URZ, 0x1f, UR7 ;  /* 0x0000001f3f0f7899 */ /* 0x002fd60008011407 */
[----:B--2---:R-:W-:Y:S02]  /*7330*/  @P0 R2UR UR4, R0 ;  /* 0x00000000000402ca */ /* 0x004fe400000e0000 */
[----:B------:R-:W-:-:S04]  /*7340*/  ISETP.NE.U32.AND P0, PT, RZ, UR8, PT ;  /* 0x00000008ff007c0c */ /* 0x000fc8000bf05070 */
        /* <DEDUP_REMOVED lines=14> */
.L_x_1732:
        /* <DEDUP_REMOVED lines=13> */
.L_x_1733:
        /* <DEDUP_REMOVED lines=12> */
.L_x_1734:
[----:B------:R-:W-:Y:S01]  /*75c0*/  UIADD3 UR8, -UR12, UR10, UR6 ;  /* 0x0000000a0c087290 */ /* 0x000fe2000fffe106 */
[----:B------:R-:W-:Y:S01]  /*75d0*/  ISETP.LE.AND P0, PT, RZ, UR22, PT ;  /* 0x00000016ff007c0c */ /* 0x000fe2000bf03270 */
[----:B------:R-:W-:Y:S01]  /*75e0*/  ULDC UR9, c[0x0][0x74c] ;  /* 0x0001d30000097ab9 */ /* 0x000fe20000000800 */
[----:B------:R-:W-:Y:S01]  /*75f0*/  ULDC UR20, c[0x0][0x288] ;  /* 0x0000a20000147ab9 */ /* 0x000fe20000000800 */
[----:B------:R-:W-:Y:S02]  /*7600*/  UIADD3 UR9, UR8, -UR9, URZ ;  /* 0x8000000908097290 */ /* 0x000fe4000fffe03f */
[----:B------:R-:W-:Y:S02]  /*7610*/  UIADD3 UR8, UR10, 0x3f, URZ ;  /* 0x0000003f0a087890 */ /* 0x000fe4000fffe03f */
[----:B------:R-:W-:Y:S02]  /*7620*/  USHF.R.S32.HI UR11, URZ, 0x1f, UR9 ;  /* 0x0000001f3f0b7899 */ /* 0x000fe40008011409 */
[----:B------:R-:W-:-:S02]  /*7630*/  USHF.R.S32.HI UR14, URZ, 0x1f, UR13 ;  /* 0x0000001f3f0e7899 */ /* 0x000fc4000801140d */
[----:B------:R-:W-:Y:S02]  /*7640*/  ULEA.HI UR11, UR11, UR9, URZ, 0x6 ;  /* 0x000000090b0b7291 */ /* 0x000fe4000f8f303f */
[----:B------:R-:W-:Y:S02]  /*7650*/  USHF.R.S32.HI UR9, URZ, 0x1f, UR8 ;  /* 0x0000001f3f097899 */ /* 0x000fe40008011408 */
[----:B------:R-:W-:Y:S02]  /*7660*/  USHF.R.S32.HI UR11, URZ, 0x6, UR11 ;  /* 0x000000063f0b7899 */ /* 0x000fe4000801140b */
[----:B------:R-:W-:Y:S02]  /*7670*/  ULEA.HI UR8, UR9, UR8, URZ, 0x6 ;  /* 0x0000000809087291 */ /* 0x000fe4000f8f303f */
[----:B------:R-:W-:Y:S02]  /*7680*/  UISETP.LT.AND UP1, UPT, URZ, UR11, UPT ;  /* 0x0000000b3f00728c */ /* 0x000fe4000bf21270 */
[----:B------:R-:W-:-:S02]  /*7690*/  USHF.R.S32.HI UR8, URZ, 0x6, UR8 ;  /* 0x000000063f087899 */ /* 0x000fc40008011408 */
[----:B------:R-:W-:Y:S02]  /*76a0*/  USEL UR16, UR13, URZ, !UP0 ;  /* 0x0000003f0d107287 */ /* 0x000fe4000c000000 */
[----:B------:R-:W-:Y:S02]  /*76b0*/  USEL UR9, URZ, UR11, !UP1 ;  /* 0x0000000b3f097287 */ /* 0x000fe4000c800000 */
[----:B------:R-:W-:Y:S01]  /*76c0*/  UIMAD UR13, UR13, UR20, URZ ;  /* 0x000000140d0d72a4 */ /* 0x000fe2000f8e023f */
[----:B------:R-:W-:Y:S01]  /*76d0*/  UMOV UR11, UR8 ;  /* 0x00000008000b7c82 */ /* 0x000fe20008000000 */
[----:B------:R-:W-:Y:S10]  /*76e0*/  @!P0 BRA `(.L_x_1735) ;  /* 0x0000000000208947 */ /* 0x000ff40003800000 */
[----:B------:R-:W-:-:S03]  /*76f0*/  UIADD3 UR6, UR6, 0xbf, UR10 ;  /* 0x000000bf06067890 */ /* 0x000fc6000fffe00a */
[----:B------:R-:W-:Y:S02]  /*7700*/  ULDC UR10, c[0x0][0x748] ;  /* 0x0001d200000a7ab9 */ /* 0x000fe40000000800 */
[----:B------:R-:W-:-:S04]  /*7710*/  UIADD3 UR6, UR6, UR10, -UR12 ;  /* 0x0000000a06067290 */ /* 0x000fc8000fffe80c */
[----:B------:R-:W-:-:S04]  /*7720*/  USHF.R.S32.HI UR10, URZ, 0x1f, UR6 ;  /* 0x0000001f3f0a7899 */ /* 0x000fc80008011406 */
[----:B------:R-:W-:-:S04]  /*7730*/  ULEA.HI UR10, UR10, UR6, URZ, 0x6 ;  /* 0x000000060a0a7291 */ /* 0x000fc8000f8f303f */
[----:B------:R-:W-:-:S04]  /*7740*/  USHF.R.S32.HI UR10, URZ, 0x6, UR10 ;  /* 0x000000063f0a7899 */ /* 0x000fc8000801140a */
[----:B------:R-:W-:-:S04]  /*7750*/  UISETP.LT.AND UP1, UPT, UR8, UR10, UPT ;  /* 0x0000000a0800728c */ /* 0x000fc8000bf21270 */
[----:B------:R-:W-:-:S12]  /*7760*/  USEL UR11, UR8, UR10, UP1 ;  /* 0x0000000a080b7287 */ /* 0x000fd80008800000 */
.L_x_1735:
[----:B------:R-:W-:Y:S02]  /*7770*/  UISETP.GT.AND UP1, UPT, UR11, UR9, UPT ;  /* 0x000000090b00728c */ /* 0x000fe4000bf24270 */
[----:B------:R-:W-:Y:S02]  /*7780*/  USEL UR21, UR14, URZ, !UP0 ;  /* 0x0000003f0e157287 */ /* 0x000fe4000c000000 */
[----:B------:R-:W-:Y:S02]  /*7790*/  UIADD3 UR23, UP0, UR13, UR7, URZ ;  /* 0x000000070d177290 */ /* 0x000fe4000ff1e03f */
[----:B------:R-:W-:Y:S02]  /*77a0*/  PLOP3.LUT P1, PT, PT, PT, UP1, 0x80, 0x0 ;  /* 0x000000000000781c */ /* 0x000fe40003f2f018 */
[----:B------:R-:W-:Y:S01]  /*77b0*/  ELECT P0, URZ, PT ;  /* 0x00000000003f782f */ /* 0x000fe20003800000 */
[----:B------:R-:W-:-:S10]  /*77c0*/  ULEA.HI.X.SX32 UR10, UR13, UR15, 0x1, UP0 ;  /* 0x0000000f0d0a7291 */ /* 0x000fd400080f0e3f */
[----:B------:R-:W-:Y:S05]  /*77d0*/  @!P1 BRA `(.L_x_1736) ;  /* 0x0000001000909947 */ /* 0x000fea0003800000 */
[----:B------:R-:W-:Y:S01]  /*77e0*/  ULDC.64 UR18, c[0x0][0x2d8] ;  /* 0x0000b60000127ab9 */ /* 0x000fe20000000a00 */
[----:B------:R-:W1:Y:S01]  /*77f0*/  S2R R0, SR_TID.X ;  /* 0x0000000000007919 */ /* 0x000e620000002100 */
[----:B------:R-:W-:Y:S02]  /*7800*/  UIMAD UR6, UR15, UR18, URZ ;  /* 0x000000120f0672a4 */ /* 0x000fe4000f8e023f */
[----:B------:R-:W-:Y:S02]  /*7810*/  UIMAD.WIDE.U32 UR12, UR7, UR18, URZ ;  /* 0x00000012070c72a5 */ /* 0x000fe4000f8e003f */
[----:B------:R-:W-:Y:S02]  /*7820*/  UIMAD UR19, UR7, UR19, UR6 ;  /* 0x00000013071372a4 */ /* 0x000fe4000f8e0206 */
[----:B------:R-:W-:Y:S02]  /*7830*/  UIADD3 UR7, -UR9, UR11, URZ ;  /* 0x0000000b09077290 */ /* 0x000fe4000fffe13f */
[----:B------:R-:W-:-:S02]  /*7840*/  UIADD3 UR6, UP0, UR4, UR12, URZ ;  /* 0x0000000c04067290 */ /* 0x000fc4000ff1e03f */
[----:B------:R-:W-:Y:S02]  /*7850*/  UIADD3 UR19, UR13, UR19, URZ ;  /* 0x000000130d137290 */ /* 0x000fe4000fffe03f */
[----:B------:R-:W-:Y:S02]  /*7860*/  ULOP3.LUT UR17, UR7, 0x1, URZ, 0xc0, !UPT ;  /* 0x0000000107117892 */ /* 0x000fe4000f8ec03f */
[----:B------:R-:W-:Y:S02]  /*7870*/  UIADD3.X UR7, UR5, UR19, URZ, UP0, !UPT ;  /* 0x0000001305077290 */ /* 0x000fe400087fe43f */
[----:B------:R-:W-:Y:S01]  /*7880*/  UISETP.NE.U32.AND UP0, UPT, UR17, 0x1, UPT ;  /* 0x000000011100788c */ /* 0x000fe2000bf05070 */
[----:B------:R-:W-:Y:S02]  /*7890*/  ULDC.64 UR14, c[0x0][0x2e0] ;  /* 0x0000b800000e7ab9 */ /* 0x000fe40000000a00 */
[----:B------:R-:W-:-:S03]  /*78a0*/  UIMAD UR18, UR21, UR14, URZ ;  /* 0x0000000e151272a4 */ /* 0x000fc6000f8e023f */
[----:B------:R-:W-:Y:S01]  /*78b0*/  PLOP3.LUT P1, PT, PT, PT, UP0, 0x80, 0x0 ;  /* 0x000000000000781c */ /* 0x000fe20003f2f008 */
[----:B------:R-:W-:Y:S02]  /*78c0*/  UIMAD.WIDE.U32 UR6, UR16, UR14, UR6 ;  /* 0x0000000e100672a5 */ /* 0x000fe4000f8e0006 */
[----:B------:R-:W-:Y:S01]  /*78d0*/  UIMAD UR18, UR16, UR15, UR18 ;  /* 0x0000000f101272a4 */ /* 0x000fe2000f8e0212 */
[----:B------:R-:W-:Y:S02]  /*78e0*/  ULDC UR21, c[0x0][0x760] ;  /* 0x0001d80000157ab9 */ /* 0x000fe40000000800 */
[----:B------:R-:W-:Y:S02]  /*78f0*/  UIMAD UR15, UR20, UR21, URZ ;  /* 0x00000015140f72a4 */ /* 0x000fe4000f8e023f */
[----:B------:R-:W-:Y:S01]  /*7900*/  UIADD3 UR24, UR7, UR18, URZ ;  /* 0x0000001207187290 */ /* 0x000fe2000fffe03f */
[----:B-1----:R-:W-:-:S04]  /*7910*/  LOP3.LUT R9, R0, 0x1f, RZ, 0xc0, !PT ;  /* 0x0000001f00097812 */ /* 0x002fc800078ec0ff */
[----:B------:R-:W-:Y:S07]  /*7920*/  @P1 BRA `(.L_x_1737) ;  /* 0x00000004006c1947 */ /* 0x000fee0003800000 */
        /* <DEDUP_REMOVED lines=11> */
.L_x_1740:
[----:B------:R-:W2:Y:S04]  /*79e0*/  LDG.E.STRONG.GPU R0, desc[UR46][R2.64] ;  /* 0x0000002e02007981 */ /* 0x000ea8000c1ef900 */
[----:B--2---:R-:W-:Y:S01]  /*79f0*/  CCTL.IVALL ;  /* 0x00000000ff00798f */ /* 0x004fe20002000000 */
[----:B------:R-:W-:Y:S05]  /*7a00*/  YIELD ;  /* 0x0000000000007946 */ /* 0x000fea0003800000 */
[----:B------:R-:W-:-:S13]  /*7a10*/  ISETP.NE.AND P1, PT, R0, UR22, PT ;  /* 0x0000001600007c0c */ /* 0x000fda000bf25270 */
[----:B------:R-:W-:Y:S05]  /*7a20*/  @P1 BRA `(.L_x_1740) ;  /* 0xfffffffc00ec1947 */ /* 0x000fea000383ffff */
.L_x_1739:
[----:B------:R-:W-:Y:S05]  /*7a30*/  BSYNC B0 ;  /* 0x0000000000007941 */ /* 0x000fea0003800000 */
.L_x_1738:
[----:B------:R-:W-:-:S03]  /*7a40*/  UMOV UR17, 0xffffffff ;  /* 0xffffffff00117882 */ /* 0x000fc60000000000 */
[----:B------:R-:W-:Y:S05]  /*7a50*/  BRA.DIV UR17, `(.L_x_1741) ;  /* 0x0000004611887947 */ /* 0x000fea000b800000 */
[----:B------:R-:W-:Y:S01]  /*7a60*/  NOP ;  /* 0x0000000000007918 */ /* 0x000fe20000000000 */
.L_x_1824:
        /* <DEDUP_REMOVED lines=22> */
.L_x_1743:
[----:B------:R-:W-:Y:S05]  /*7bd0*/  BSYNC B0 ;  /* 0x0000000000007941 */ /* 0x000fea0003800000 */
.L_x_1742:
        /* <DEDUP_REMOVED lines=20> */
.L_x_1745:
[----:B------:R-:W-:Y:S05]  /*7d20*/  BSYNC B0 ;  /* 0x0000000000007941 */ /* 0x000fea0003800000 */
.L_x_1744:
[----:B------:R-:W-:Y:S06]  /*7d30*/  BAR.ARV 0xa, 0xa0 ;  /* 0x0282800000007b1d */ /* 0x000fec0000002000 */
[----:B------:R-:W-:Y:S04]  /*7d40*/  BSSY B0, `(.L_x_1746) ;  /* 0x0000003000007945 */ /* 0x000fe80003800000 */
[----:B------:R-:W-:Y:S05]  /*7d50*/  @!P0 BRA `(.L_x_1747) ;  /* 0x0000000000048947 */ /* 0x000fea0003800000 */
[----:B------:R-:W-:-:S04]  /*7d60*/  DEPBAR.LE SB0, 0x0 ;  /* 0x000080000000791a */ /* 0x000fc80000000000 */
.L_x_1747:
[----:B------:R-:W-:Y:S05]  /*7d70*/  BSYNC B0 ;  /* 0x0000000000007941 */ /* 0x000fea0003800000 */
.L_x_1746:
        /* <DEDUP_REMOVED lines=19> */
.L_x_1749:
[----:B------:R-:W-:Y:S05]  /*7eb0*/  BSYNC B0 ;  /* 0x0000000000007941 */ /* 0x000fea0003800000 */
.L_x_1748:
[----:B------:R-:W-:Y:S01]  /*7ec0*/  UIADD3 UR17, UR9, 0x1, URZ ;  /* 0x0000000109117890 */ /* 0x000fe2000fffe03f */
[----:B------:R-:W-:Y:S11]  /*7ed0*/  BRA `(.L_x_1750) ;  /* 0x0000000000047947 */ /* 0x000ff60003800000 */
.L_x_1737:
[----:B------:R-:W-:-:S05]  /*7ee0*/  UMOV UR17, UR9 ;  /* 0x0000000900117c82 */ /* 0x000fca0008000000 */
.L_x_1750:
[----:B------:R-:W-:-:S04]  /*7ef0*/  UIADD3 UR9, UR9, 0x1, URZ ;  /* 0x0000000109097890 */ /* 0x000fc8000fffe03f */
[----:B------:R-:W-:-:S03]  /*7f00*/  UISETP.NE.AND UP0, UPT, UR11, UR9, UPT ;  /* 0x000000090b00728c */ /* 0x000fc6000bf05270 */
[----:B------:R-:W-:-:S03]  /*7f10*/  UMOV UR9, UR17 ;  /* 0x0000001100097c82 */ /* 0x000fc60008000000 */
[----:B------:R-:W-:-:S13]  /*7f20*/  PLOP3.LUT P1, PT, PT, PT, UP0, 0x80, 0x0 ;  /* 0x000000000000781c */ /* 0x000fda0003f2f008 */
[----:B------:R-:W-:Y:S05]  /*7f30*/  @!P1 BRA `(.L_x_1736) ;  /* 0x0000000800b89947 */ /* 0x000fea0003800000 */
[----:B------:R-:W-:Y:S01]  /*7f40*/  UMOV UR13, UR19 ;  /* 0x00000013000d7c82 */ /* 0x000fe20008000000 */
[----:B------:R-:W-:Y:S01]  /*7f50*/  ULDC.64 UR20, c[0x0][0x2c0] ;  /* 0x0000b00000147ab9 */ /* 0x000fe20000000a00 */
[----:B------:R-:W-:Y:S01]  /*7f60*/  UIMAD.WIDE.U32 UR12, UR16, UR14, UR12 ;  /* 0x0000000e100c72a5 */ /* 0x000fe2000f8e000c */
[----:B------:R-:W-:-:S03]  /*7f70*/  UMOV UR9, UR17 ;  /* 0x0000001100097c82 */ /* 0x000fc60008000000 */
[----:B------:R-:W-:-:S04]  /*7f80*/  UIADD3 UR4, UP0, UR4, UR12, URZ ;  /* 0x0000000c04047290 */ /* 0x000fc8000ff1e03f */
[----:B------:R-:W-:Y:S02]  /*7f90*/  UIADD3.X UR5, UR5, UR18, UR13, UP0, !UPT ;  /* 0x0000001205057290 */ /* 0x000fe400087fe40d */
[----:B------:R-:W-:-:S04]  /*7fa0*/  ULEA UR14, UP0, UR4, UR20, 0x2 ;  /* 0x00000014040e7291 */ /* 0x000fc8000f80103f */
[----:B------:R-:W-:Y:S02]  /*7fb0*/  ULEA.HI.X UR5, UR4, UR21, UR5, 0x2, UP0 ;  /* 0x0000001504057291 */ /* 0x000fe400080f1405 */
[----:B------:R-:W-:Y:S01]  /*7fc0*/  UIADD3 UR14, UP0, UR14, 0x3000, URZ ;  /* 0x000030000e0e7890 */ /* 0x000fe2000ff1e03f */
[----:B------:R-:W-:-:S03]  /*7fd0*/  UMOV UR4, URZ ;  /* 0x0000003f00047c82 */ /* 0x000fc60008000000 */
[----:B------:R-:W-:-:S12]  /*7fe0*/  UIADD3.X UR5, URZ, UR5, URZ, UP0, !UPT ;  /* 0x000000053f057290 */ /* 0x000fd800087fe43f */
.L_x_1775:
        /* <DEDUP_REMOVED lines=11> */
.L_x_1753:
[----:B------:R-:W2:Y:S04]  /*80a0*/  LDG.E.STRONG.GPU R0, desc[UR46][R2.64] ;  /* 0x0000002e02007981 */ /* 0x000ea8000c1ef900 */
[----:B--2---:R-:W-:Y:S01]  /*80b0*/  CCTL.IVALL ;  /* 0x00000000ff00798f */ /* 0x004fe20002000000 */
[----:B------:R-:W-:Y:S05]  /*80c0*/  YIELD ;  /* 0x0000000000007946 */ /* 0x000fea0003800000 */
[----:B------:R-:W-:-:S13]  /*80d0*/  ISETP.NE.AND P1, PT, R0, UR22, PT ;  /* 0x0000001600007c0c */ /* 0x000fda000bf25270 */
[----:B------:R-:W-:Y:S05]  /*80e0*/  @P1 BRA `(.L_x_1753) ;  /* 0xfffffffc00ec1947 */ /* 0x000fea000383ffff */
.L_x_1752:
[----:B------:R-:W-:Y:S05]  /*80f0*/  BSYNC B0 ;  /* 0x0000000000007941 */ /* 0x000fea0003800000 */
.L_x_1751:
[----:B------:R-:W-:-:S03]  /*8100*/  UMOV UR16, 0xffffffff ;  /* 0xffffffff00107882 */ /* 0x000fc60000000000 */
[----:B------:R-:W-:Y:S05]  /*8110*/  BRA.DIV UR16, `(.L_x_1754) ;  /* 0x0000003e10f47947 */ /* 0x000fea000b800000 */
[----:B------:R-:W-:Y:S01]  /*8120*/  NOP ;  /* 0x0000000000007918 */ /* 0x000fe20000000000 */
.L_x_1827:
        /* <DEDUP_REMOVED lines=9> */
[----:B------:R-:W-:-:S03]  /*81c0*/  UMOV UR27, 0x14f00000 ;  /* 0x14f00000001b7882 */ /* 0x000fc60000000000 */
[----:B------:R-:W-:Y:S02]  /*81d0*/  ULEA.HI.X.SX32 UR16, UR16, UR24, 0x1, UP0 ;  /* 0x0000001810107291 */ /* 0x000fe400080f0e3f */
[----:B------:R-:W-:-:S04]  /*81e0*/  ULEA UR18, UP0, UR26, UR18, 0x2 ;  /* 0x000000121a127291 */ /* 0x000fc8000f80103f */
[----:B------:R-:W-:-:S03]  /*81f0*/  ULEA.HI.X UR19, UR26, UR19, UR16, 0x2, UP0 ;  /* 0x000000131a137291 */ /* 0x000fc600080f1410 */
[----:B------:R-:W-:Y:S01]  /*8200*/  UMOV UR16, 0x300 ;  /* 0x0000030000107882 */ /* 0x000fe20000000000 */
[----:B------:R-:W-:Y:S01]  /*8210*/  UMOV UR26, 0x0 ;  /* 0x00000000001a7882 */ /* 0x000fe20000000000 */
[----:B-1----:R-:W-:-:S04]  /*8220*/  ULEA UR21, UR25, UR21, 0x18 ;  /* 0x0000001519157291 */ /* 0x002fc8000f8ec03f */
[----:B------:R-:W-:-:S09]  /*8230*/  UIADD3 UR21, UR21, 0xc000, URZ ;  /* 0x0000c00015157890 */ /* 0x000fd2000fffe03f */
[----:B------:R1:W-:Y:S02]  /*8240*/  UBLKRED.G.S.ADD.F32.RN [UR18], [UR21], UR16, desc[UR26] ;  /* 0x00001a12150073bb */ /* 0x0003e400080a1410 */
[----:B-1----:R0:W-:Y:S02]  /*8250*/  UTMACMDFLUSH ;  /* 0x00000000000079b7 */ /* 0x0021e40000000000 */
.L_x_1756:
[----:B------:R-:W-:Y:S05]  /*8260*/  BSYNC B0 ;  /* 0x0000000000007941 */ /* 0x000fea0003800000 */
.L_x_1755:
[----:B------:R-:W-:Y:S01]  /*8270*/  UIMAD UR16, UR17, 0x1800, UR4 ;  /* 0x00001800111078a4 */ /* 0x000fe2000f8e0204 */
[----:B------:R-:W-:Y:S06]  /*8280*/  BAR.SYNC.DEFER_BLOCKING 0xe, 0xa0 ;  /* 0x0382800000007b1d */ /* 0x000fec0000010000 */
[----:B------:R-:W-:Y:S01]  /*8290*/  UMOV UR18, UR14 ;  /* 0x0000000e00127c82 */ /* 0x000fe20008000000 */
[----:B------:R-:W-:Y:S01]  /*82a0*/  UMOV UR19, UR5 ;  /* 0x0000000500137c82 */ /* 0x000fe20008000000 */
[----:B------:R-:W-:Y:S01]  /*82b0*/  BSSY B0, `(.L_x_1757) ;  /* 0x000000d000007945 */ /* 0x000fe20003800000 */
[----:B------:R-:W-:-:S03]  /*82c0*/  UIMAD.WIDE UR18, UR16, 0x4, UR18 ;  /* 0x00000004101278a5 */ /* 0x000fc6000f8e0212 */
[----:B------:R-:W-:Y:S09]  /*82d0*/  @!P0 BRA `(.L_x_1758) ;  /* 0x0000000000288947 */ /* 0x000ff20003800000 */
        /* <DEDUP_REMOVED lines=10> */
.L_x_1758:
[----:B------:R-:W-:Y:S05]  /*8380*/  BSYNC B0 ;  /* 0x0000000000007941 */ /* 0x000fea0003800000 */
.L_x_1757:
[----:B------:R-:W-:Y:S06]  /*8390*/  BAR.ARV 0xa, 0xa0 ;  /* 0x0282800000007b1d */ /* 0x000fec0000002000 */
[----:B------:R-:W-:Y:S04]  /*83a0*/  BSSY B0, `(.L_x_1759) ;  /* 0x0000003000007945 */ /* 0x000fe80003800000 */
[----:B------:R-:W-:Y:S05]  /*83b0*/  @!P0 BRA `(.L_x_1760) ;  /* 0x0000000000048947 */ /* 0x000fea0003800000 */
[----:B------:R-:W-:-:S04]  /*83c0*/  DEPBAR.LE SB0, 0x0 ;  /* 0x000080000000791a */ /* 0x000fc80000000000 */
.L_x_1760:
[----:B------:R-:W-:Y:S05]  /*83d0*/  BSYNC B0 ;  /* 0x0000000000007941 */ /* 0x000fea0003800000 */
.L_x_1759:
        /* <DEDUP_REMOVED lines=19> */
.L_x_1762:
[----:B------:R-:W-:Y:S05]  /*8510*/  BSYNC B0 ;  /* 0x0000000000007941 */ /* 0x000fea0003800000 */
.L_x_1761:
        /* <DEDUP_REMOVED lines=9> */
.L_x_1765:
[----:B------:R-:W2:Y:S04]  /*85b0*/  LDG.E.STRONG.GPU R0, desc[UR46][R2.64] ;  /* 0x0000002e02007981 */ /* 0x000ea8000c1ef900 */
[----:B--2---:R-:W-:Y:S01]  /*85c0*/  CCTL.IVALL ;  /* 0x00000000ff00798f */ /* 0x004fe20002000000 */
[----:B------:R-:W-:Y:S05]  /*85d0*/  YIELD ;  /* 0x0000000000007946 */ /* 0x000fea0003800000 */
[----:B------:R-:W-:-:S13]  /*85e0*/  ISETP.NE.AND P1, PT, R0, UR22, PT ;  /* 0x0000001600007c0c */ /* 0x000fda000bf25270 */
[----:B------:R-:W-:Y:S05]  /*85f0*/  @P1 BRA `(.L_x_1765) ;  /* 0xfffffffc00ec1947 */ /* 0x000fea000383ffff */
.L_x_1764:
[----:B------:R-:W-:Y:S05]  /*8600*/  BSYNC B0 ;  /* 0x0000000000007941 */ /* 0x000fea0003800000 */
.L_x_1763:
[----:B------:R-:W-:-:S03]  /*8610*/  UMOV UR12, 0xffffffff ;  /* 0xffffffff000c7882 */ /* 0x000fc60000000000 */
[----:B------:R-:W-:Y:S05]  /*8620*/  BRA.DIV UR12, `(.L_x_1766) ;  /* 0x0000003a0ccc7947 */ /* 0x000fea000b800000 */
[----:B------:R-:W-:Y:S01]  /*8630*/  NOP ;  /* 0x0000000000007918 */ /* 0x000fe20000000000 */
.L_x_1830:
        /* <DEDUP_REMOVED lines=15> */
.L_x_1768:
[----:B------:R-:W-:Y:S05]  /*8730*/  BSYNC B0 ;  /* 0x0000000000007941 */ /* 0x000fea0003800000 */
.L_x_1767:
        /* <DEDUP_REMOVED lines=15> */
.L_x_1770:
[----:B------:R-:W-:Y:S05]  /*8830*/  BSYNC B0 ;  /* 0x0000000000007941 */ /* 0x000fea0003800000 */
.L_x_1769:
[----:B------:R-:W-:Y:S06]  /*8840*/  BAR.ARV 0xa, 0xa0 ;  /* 0x0282800000007b1d */ /* 0x000fec0000002000 */
[----:B------:R-:W-:Y:S04]  /*8850*/  BSSY B0, `(.L_x_1771) ;  /* 0x0000003000007945 */ /* 0x000fe80003800000 */
[----:B------:R-:W-:Y:S05]  /*8860*/  @!P0 BRA `(.L_x_1772) ;  /* 0x0000000000048947 */ /* 0x000fea0003800000 */
[----:B------:R-:W-:-:S04]  /*8870*/  DEPBAR.LE SB0, 0x0 ;  /* 0x000080000000791a */ /* 0x000fc80000000000 */
.L_x_1772:
[----:B------:R-:W-:Y:S05]  /*8880*/  BSYNC B0 ;  /* 0x0000000000007941 */ /* 0x000fea0003800000 */
.L_x_1771:
        /* <DEDUP_REMOVED lines=19> */
.L_x_1774:
[----:B------:R-:W-:Y:S05]  /*89c0*/  BSYNC B0 ;  /* 0x0000000000007941 */ /* 0x000fea0003800000 */
.L_x_1773:
[----:B------:R-:W-:Y:S02]  /*89d0*/  UIADD3 UR9, UR9, 0x2, URZ ;  /* 0x0000000209097890 */ /* 0x000fe4000fffe03f */
[----:B------:R-:W-:Y:S02]  /*89e0*/  UIADD3 UR4, UR4, 0x3000, URZ ;  /* 0x0000300004047890 */ /* 0x000fe4000fffe03f */
[----:B------:R-:W-:-:S06]  /*89f0*/  UISETP.GE.AND UP0, UPT, UR9, UR11, UPT ;  /* 0x0000000b0900728c */ /* 0x000fcc000bf06270 */
[----:B------:R-:W-:-:S13]  /*8a00*/  PLOP3.LUT P1, PT, PT, PT, UP0, 0x80, 0x0 ;  /* 0x000000000000781c */ /* 0x000fda0003f2f008 */
[----:B------:R-:W-:Y:S05]  /*8a10*/  @!P1 BRA `(.L_x_1775) ;  /* 0xfffffff400749947 */ /* 0x000fea000383ffff */
.L_x_1736:
        /* <DEDUP_REMOVED lines=41> */
.L_x_1778:
[----:B------:R-:W-:Y:S05]  /*8cb0*/  BSYNC B0 ;  /* 0x0000000000007941 */ /* 0x000fea0003800000 */
.L_x_1777:
[----:B------:R-:W-:Y:S05]  /*8cc0*/  BRA `(.L_x_1779) ;  /* 0x0000000000047947 */ /* 0x000fea0003800000 */
.L_x_1776:
[----:B------:R-:W-:-:S05]  /*8cd0*/  UMOV UR4, UR9 ;  /* 0x0000000900047c82 */ /* 0x000fca0008000000 */
.L_x_1779:
        /* <DEDUP_REMOVED lines=11> */
.L_x_1784:
        /* <DEDUP_REMOVED lines=24> */
.L_x_1781:
[----:B------:R-:W-:Y:S05]  /*8f10*/  BSYNC B0 ;  /* 0x0000000000007941 */ /* 0x000fea0003800000 */
.L_x_1780:
        /* <DEDUP_REMOVED lines=24> */
.L_x_1783:
[----:B------:R-:W-:Y:S05]  /*90a0*/  BSYNC B0 ;  /* 0x0000000000007941 */ /* 0x000fea0003800000 */
.L_x_1782:
[----:B------:R-:W-:Y:S02]  /*90b0*/  UIADD3 UR7, UR7, 0x2, URZ ;  /* 0x0000000207077890 */ /* 0x000fe4000fffe03f */
[----:B------:R-:W-:Y:S02]  /*90c0*/  ULEA UR5, UR19, UR5, 0x1 ;  /* 0x0000000513057291 */ /* 0x000fe4000f8e083f */
[----:B------:R-:W-:Y:S02]  /*90d0*/  ULEA UR6, UR19, UR6, 0x1 ;  /* 0x0000000613067291 */ /* 0x000fe4000f8e083f */
[----:B------:R-:W-:-:S13]  /*90e0*/  ISETP.NE.AND P0, PT, RZ, UR7, PT ;  /* 0x00000007ff007c0c */ /* 0x000fda000bf05270 */
[----:B------:R-:W-:Y:S05]  /*90f0*/  @!P0 BRA `(.L_x_1687) ;  /* 0x0000002c00748947 */ /* 0x000fea0003800000 */
[----:B------:R-:W-:Y:S05]  /*9100*/  BRA `(.L_x_1784) ;  /* 0xfffffffc00207947 */ /* 0x000fea000383ffff */
.L_x_1728:
        /* <DEDUP_REMOVED lines=14> */
.L_x_1785:
        /* <DEDUP_REMOVED lines=14> */
.L_x_1787:
[----:B------:R-:W-:-:S05]  /*92d0*/  ULDC UR4, c[0x0][0x8bc] ;  /* 0x00022f0000047ab9 */ /* 0x000fca0000000800 */
.L_x_1786:
        /* <DEDUP_REMOVED lines=59> */
.L_x_1789:
        /* <DEDUP_REMOVED lines=13> */
.L_x_1790:
        /* <DEDUP_REMOVED lines=8> */
.L_x_1791:
        /* <DEDUP_REMOVED lines=21> */
.L_x_1792:
        /* <DEDUP_REMOVED lines=50> */
.L_x_1831:
        /* <DEDUP_REMOVED lines=15> */
.L_x_1795:
        /* <DEDUP_REMOVED lines=127> */
.L_x_1806:
[----:B-123--:R-:W-:-:S04]  /*a530*/  SHF.L.U32 R18, R10, 0x1f, RZ ;  /* 0x0000001f0a127819 */ /* 0x00efc800000006ff */
[----:B------:R-:W2:Y:S02]  /*a540*/  SYNCS.PHASECHK.TRANS64.TRYWAIT P1, [R15+URZ+0x26840], R18 ;  /* 0x026840120f0075a7 */ /* 0x000ea4000802017f */
[----:B--2---:R-:W-:Y:S05]  /*a550*/  @!P1 BRA `(.L_x_1798) ;  /* 0x0000001c00309947 */ /* 0x004fea0003800000 */
.L_x_1832:
        /* <DEDUP_REMOVED lines=8> */
.L_x_1799:
        /* <DEDUP_REMOVED lines=44> */
.L_x_1833:
        /* <DEDUP_REMOVED lines=8> */
.L_x_1801:
        /* <DEDUP_REMOVED lines=44> */
.L_x_1834:
        /* <DEDUP_REMOVED lines=8> */
.L_x_1803:
        /* <DEDUP_REMOVED lines=38> */
.L_x_1836:
        /* <DEDUP_REMOVED lines=8> */
.L_x_1805:
        /* <DEDUP_REMOVED lines=44> */
.L_x_1797:
[----:B------:R-:W4:Y:S02]  /*b200*/  LDL.LU R4, [R1+0x8] ;  /* 0x0000080001047983 */ /* 0x000f240000300800 */
[----:B----4-:R-:W-:Y:S02]  /*b210*/  ISETP.NE.AND P1, PT, R4, RZ, PT ;  /* 0x000000ff0400720c */ /* 0x010fe40003f25270 */
[----:B------:R4:W5:Y:S11]  /*b220*/  LDL R4, [R1+0x4] ;  /* 0x0000040001047983 */ /* 0x0009760000100800 */
[----:B----4-:R-:W-:Y:S05]  /*b230*/  @!P1 BRA `(.L_x_1796) ;  /* 0x0000000400949947 */ /* 0x010fea0003800000 */
[----:B------:R-:W-:-:S04]  /*b240*/  SHF.L.U32 R12, R10, 0x1f, RZ ;  /* 0x0000001f0a0c7819 */ /* 0x000fc800000006ff */
[----:B------:R-:W4:Y:S02]  /*b250*/  SYNCS.PHASECHK.TRANS64.TRYWAIT P1, [R15+URZ+0x26840], R12 ;  /* 0x0268400c0f0075a7 */ /* 0x000f24000802017f */
[----:B----4-:R-:W-:Y:S05]  /*b260*/  @!P1 BRA `(.L_x_1807) ;  /* 0x0000001000409947 */ /* 0x010fea0003800000 */
.L_x_1837:
        /* <DEDUP_REMOVED lines=8> */
.L_x_1808:
        /* <DEDUP_REMOVED lines=41> */
.L_x_1838:
        /* <DEDUP_REMOVED lines=8> */
.L_x_1810:
        /* <DEDUP_REMOVED lines=41> */
.L_x_1796:
[----:B------:R-:W1:Y:S01]  /*b890*/  S2R R0, SR_TID.X ;  /* 0x0000000000007919 */ /* 0x000e620000002100 */
[----:B------:R-:W-:Y:S01]  /*b8a0*/  IMAD R3, R16, 0x8, R15 ;  /* 0x0000000810037824 */ /* 0x000fe200078e020f */
[----:B-1----:R-:W-:Y:S02]  /*b8b0*/  LOP3.LUT R2, R0, 0x7f, RZ, 0xc0, !PT ;  /* 0x0000007f00027812 */ /* 0x002fe400078ec0ff */
[----:B------:R-:W-:Y:S02]  /*b8c0*/  SHF.L.U32 R0, R10, 0x1f, RZ ;  /* 0x0000001f0a007819 */ /* 0x000fe400000006ff */
[----:B------:R-:W-:Y:S02]  /*b8d0*/  ISETP.NE.AND P1, PT, R2, RZ, PT ;  /* 0x000000ff0200720c */ /* 0x000fe40003f25270 */
[----:B------:R-:W1:Y:S02]  /*b8e0*/  SYNCS.PHASECHK.TRANS64.TRYWAIT P0, [R3+URZ+0x26840], R0 ;  /* 0x02684000030075a7 */ /* 0x000e64000800017f */
[----:B-1----:R-:W-:Y:S09]  /*b8f0*/  @!P0 BRA `(.L_x_1811) ;  /* 0x0000000800c48947 */ /* 0x002ff20003800000 */
.L_x_1839:
[----:B------:R-:W-:Y:S05]  /*b900*/  @P1 BRA `(.L_x_1812) ;  /* 0x0000000000181947 */ /* 0x000fea0003800000 */
[----:B------:R-:W1:Y:S01]  /*b910*/  S2R R2, SR_TID.X ;  /* 0x0000000000027919 */ /* 0x000e620000002100 */
[----:B------:R-:W-:-:S04]  /*b920*/  IMAD.MOV.U32 R0, RZ, RZ, 0x3100 ;  /* 0x00003100ff007424 */ /* 0x000fc800078e00ff */
[----:B------:R1:W-:Y:S02]  /*b930*/  SYNCS.ARRIVE.TRANS64 RZ, [R3+URZ+0x26830], R0 ;  /* 0x0268300003ff79a7 */ /* 0x0003e4000800003f */
[----:B-1----:R-:W-:-:S13]  /*b940*/  LOP3.LUT P0, RZ, R2, 0x1f, RZ, 0xc0, !PT ;  /* 0x0000001f02ff7812 */ /* 0x002fda000780c0ff */
[----:B------:R-:W-:Y:S05]  /*b950*/  @!P0 BRA `(.L_x_1812) ;  /* 0x0000000000048947 */ /* 0x000fea0003800000 */
[----:B------:R-:W-:Y:S01]  /*b960*/  BPT.TRAP 0x1 ;  /* 0x000000040000795c */ /* 0x000fe20000300000 */
.L_x_1812:
        /* <DEDUP_REMOVED lines=48> */
.L_x_1793:
[----:B------:R-:W-:Y:S05]  /*bc70*/  BSYNC B0 ;  /* 0x0000000000007941 */ /* 0x000fea0003800000 */
.L_x_1788:
[----:B------:R-:W-:-:S03]  /*bc80*/  UMOV UR8, 0xffffffff ;  /* 0xffffffff00087882 */ /* 0x000fc60000000000 */
[----:B------:R-:W-:Y:S05]  /*bc90*/  BRA.DIV UR8, `(.L_x_1813) ;  /* 0x0000000608f07947 */ /* 0x000fea000b800000 */
[----:B------:R-:W-:-:S13]  /*bca0*/  ELECT P6, URZ, PT ;  /* 0x00000000003f782f */ /* 0x000fda00038c0000 */
.L_x_1842:
[----:B------:R-:W-:Y:S05]  /*bcb0*/  @!P6 BRA `(.L_x_1687) ;  /* 0x000000000084e947 */ /* 0x000fea0003800000 */
[----:B------:R-:W-:-:S06]  /*bcc0*/  ULOP3.LUT UR8, UR38, 0x2, URZ, 0xfc, !UPT ;  /* 0x0000000226087892 */ /* 0x000fcc000f8efc3f */
[----:B------:R-:W-:-:S05]  /*bcd0*/  IMAD.U32 R2, RZ, RZ, UR8 ;  /* 0x00000008ff027e24 */ /* 0x000fca000f8e00ff */
[----:B------:R-:W-:-:S13]  /*bce0*/  ISETP.NE.AND P2, PT, R2, 0x3, PT ;  /* 0x000000030200780c */ /* 0x000fda0003f45270 */
[----:B------:R-:W-:Y:S05]  /*bcf0*/  @!P2 BRA `(.L_x_1814) ;  /* 0x000000000004a947 */ /* 0x000fea0003800000 */
[----:B---3--:R-:W-:Y:S01]  /*bd00*/  BPT.TRAP 0x1 ;  /* 0x000000040000795c */ /* 0x008fe20000300000 */
.L_x_1814:
        /* <DEDUP_REMOVED lines=15> */
.L_x_1843:
[----:B------:R-:W2:Y:S02]  /*be00*/  SYNCS.PHASECHK.TRANS64.TRYWAIT P0, [R3+URZ], R2 ;  /* 0x00000002030075a7 */ /* 0x000ea4000800017f */
[----:B--2---:R-:W-:Y:S05]  /*be10*/  @!P0 BRA `(.L_x_1816) ;  /* 0x0000000400c48947 */ /* 0x004fea0003800000 */
.L_x_1844:
[----:B------:R-:W-:Y:S05]  /*be20*/  @!P2 BRA `(.L_x_1817) ;  /* 0x000000000004a947 */ /* 0x000fea0003800000 */
[----:B---3--:R-:W-:Y:S01]  /*be30*/  BPT.TRAP 0x1 ;  /* 0x000000040000795c */ /* 0x008fe20000300000 */
.L_x_1817:
[----:B--2---:R-:W-:-:S04]  /*be40*/  VIADD R3, R8, 0x26840 ;  /* 0x0002684008037836 */ /* 0x004fc80000000000 */
[----:B------:R-:W-:-:S04]  /*be50*/  IMAD R5, R0, 0x8, R3 ;  /* 0x0000000800057824 */ /* 0x000fc800078e0203 */
[----:B------:R-:W2:Y:S02]  /*be60*/  SYNCS.PHASECHK.TRANS64.TRYWAIT P0, [R5+URZ], R4 ;  /* 0x00000004050075a7 */ /* 0x000ea4000800017f */
[----:B--2---:R-:W-:Y:S05]  /*be70*/  @!P0 BRA `(.L_x_1818) ;  /* 0x0000000400c08947 */ /* 0x004fea0003800000 */
.L_x_1845:
[----:B------:R-:W-:-:S07]  /*be80*/  IMAD R3, R6, 0x8, R3 ;  /* 0x0000000806037824 */ /* 0x000fce00078e0203 */
.L_x_1819:
[----:B----4-:R4:W1:Y:S02]  /*be90*/  SYNCS.PHASECHK.TRANS64.TRYWAIT P0, [R3+URZ], R2 ;  /* 0x00000002030075a7 */ /* 0x010864000800017f */
[----:B-1----:R-:W-:Y:S05]  /*bea0*/  @!P0 NANOSLEEP.SYNCS 0x989680 ;  /* 0x009896800000895d */ /* 0x002fea0003900000 */
[----:B------:R-:W1:Y:S02]  /*beb0*/  @!P0 SYNCS.PHASECHK.TRANS64 P0, [R3+URZ], R2 ;  /* 0x00000002030085a7 */ /* 0x000e64000800007f */
[----:B-1----:R-:W-:Y:S05]  /*bec0*/  @!P0 BRA `(.L_x_1819) ;  /* 0xfffffffc00f08947 */ /* 0x002fea000383ffff */
.L_x_1687:
[----:B---3--:R-:W-:Y:S05]  /*bed0*/  BSYNC B6 ;  /* 0x0000000000067941 */ /* 0x008fea0003800000 */
.L_x_1681:
[----:B------:R-:W-:Y:S05]  /*bee0*/  EXIT ;  /* 0x000000000000794d */ /* 0x000fea0003800000 */
.L_x_1698:
[----:B------:R-:W-:Y:S02]  /*bef0*/  IMAD.MOV.U32 R13, RZ, RZ, R17 ;  /* 0x000000ffff0d7224 */ /* 0x000fe400078e0011 */
[----:B------:R-:W-:Y:S02]  /*bf00*/  IMAD.MOV.U32 R12, RZ, RZ, RZ ;  /* 0x000000ffff0c7224 */ /* 0x000fe400078e00ff */
[----:B------:R-:W-:Y:S02]  /*bf10*/  IMAD.MOV.U32 R11, RZ, RZ, 0x1f ;  /* 0x0000001fff0b7424 */ /* 0x000fe400078e00ff */
[----:B------:R-:W-:-:S07]  /*bf20*/  IMAD.MOV.U32 R15, RZ, RZ, -0x1 ;  /* 0xffffffffff0f7424 */ /* 0x000fce00078e00ff */
[----:B------:R-:W-:Y:S05]  /*bf30*/  WARPSYNC.COLLECTIVE R15, `(.L_x_1820) ;  /* 0x000000000f087348 */ /* 0x000fea0003c00000 */
[----:B------:R1:W2:Y:S02]  /*bf40*/  SHFL.IDX P6, R14, R13, R12, R11 ;  /* 0x0000000c0d0e7389 */ /* 0x0002a400000c000b */
[----:B-12---:R-:W-:Y:S01]  /*bf50*/  ENDCOLLECTIVE ;  /* 0x000000000000791b */ /* 0x006fe20003800000 */
.L_x_1820:
[----:B------:R-:W-:Y:S05]  /*bf60*/  BRA `(.L_x_1821) ;  /* 0xffffff54006c7947 */ /* 0x000fea000383ffff */
.L_x_1700:
[----:B--2---:R2:W3:Y:S02]  /*bf70*/  SYNCS.PHASECHK.TRANS64.TRYWAIT P0, [R237+URZ+0x26800], R4 ;  /* 0x02680004ed0075a7 */ /* 0x0044e4000800017f */
[----:B---3--:R-:W-:Y:S05]  /*bf80*/  @!P0 NANOSLEEP.SYNCS 0x989680 ;  /* 0x009896800000895d */ /* 0x008fea0003900000 */
[----:B------:R-:W3:Y:S02]  /*bf90*/  @!P0 SYNCS.PHASECHK.TRANS64 P0, [R237+URZ+0x26800], R4 ;  /* 0x02680004ed0085a7 */ /* 0x000ee4000800007f */
[----:B---3--:R-:W-:Y:S05]  /*bfa0*/  @!P0 BRA `(.L_x_1700) ;  /* 0xfffffffc00f08947 */ /* 0x008fea000383ffff */
[----:B------:R-:W-:Y:S05]  /*bfb0*/  BRA `(.L_x_1699) ;  /* 0xffffff5400947947 */ /* 0x000fea000383ffff */
.L_x_1705:
[----:B--2---:R-:W-:-:S04]  /*bfc0*/  IMAD.U32 R5, RZ, RZ, UR7 ;  /* 0x00000007ff057e24 */ /* 0x004fc8000f8e00ff */
[----:B------:R2:W3:Y:S03]  /*bfd0*/  SYNCS.PHASECHK.TRANS64.TRYWAIT P0, [R5+URZ+0x26810], R120 ;  /* 0x02681078050075a7 */ /* 0x0004e6000800017f */
[----:B---3--:R-:W-:Y:S05]  /*bfe0*/  @!P0 NANOSLEEP.SYNCS 0x989680 ;  /* 0x009896800000895d */ /* 0x008fea0003900000 */
[----:B------:R-:W3:Y:S02]  /*bff0*/  @!P0 SYNCS.PHASECHK.TRANS64 P0, [R5+URZ+0x26810], R120 ;  /* 0x02681078050085a7 */ /* 0x000ee4000800007f */
[----:B---3--:R-:W-:Y:S05]  /*c000*/  @!P0 BRA `(.L_x_1705) ;  /* 0xfffffffc00ec8947 */ /* 0x008fea000383ffff */
[----:B------:R-:W-:Y:S05]  /*c010*/  BRA `(.L_x_1704) ;  /* 0xffffff5c00f07947 */ /* 0x000fea000383ffff */
.L_x_1709:
[----:B------:R-:W-:-:S04]  /*c020*/  IMAD.U32 R121, RZ, RZ, UR7 ;  /* 0x00000007ff797e24 */ /* 0x000fc8000f8e00ff */
[----:B------:R1:W1:Y:S03]  /*c030*/  SYNCS.PHASECHK.TRANS64.TRYWAIT P0, [R121+URZ+0x26830], R120 ;  /* 0x02683078790075a7 */ /* 0x000266000800017f */
[----:B-1----:R-:W-:Y:S05]  /*c040*/  @!P0 NANOSLEEP.SYNCS 0x989680 ;  /* 0x009896800000895d */ /* 0x002fea0003900000 */
[----:B------:R-:W1:Y:S02]  /*c050*/  @!P0 SYNCS.PHASECHK.TRANS64 P0, [R121+URZ+0x26830], R120 ;  /* 0x02683078790085a7 */ /* 0x000e64000800007f */
[----:B-1----:R-:W-:Y:S05]  /*c060*/  @!P0 BRA `(.L_x_1709) ;  /* 0xfffffffc00ec8947 */ /* 0x002fea000383ffff */
[----:B------:R-:W-:Y:S05]  /*c070*/  BRA `(.L_x_1708) ;  /* 0xffffff6400b47947 */ /* 0x000fea000383ffff */
.L_x_1741:
[----:B------:R-:W-:Y:S01]  /*c080*/  BSSY B0, `(.L_x_1822) ;  /* 0x0000005000007945 */ /* 0x000fe20003800000 */
[----:B------:R-:W-:-:S07]  /*c090*/  IMAD.MOV.U32 R15, RZ, RZ, -0x1 ;  /* 0xffffffffff0f7424 */ /* 0x000fce00078e00ff */
[----:B------:R-:W-:Y:S05]  /*c0a0*/  WARPSYNC.COLLECTIVE R15, `(.L_x_1823) ;  /* 0x000000000f087348 */ /* 0x000fea0003c00000 */
[----:B------:R-:W-:Y:S01]  /*c0b0*/  NOP ;  /* 0x0000000000007918 */ /* 0x000fe20000000000 */
[----:B------:R-:W-:Y:S01]  /*c0c0*/  ENDCOLLECTIVE ;  /* 0x000000000000791b */ /* 0x000fe20003800000 */
.L_x_1823:
[----:B------:R-:W-:Y:S05]  /*c0d0*/  BSYNC B0 ;  /* 0x0000000000007941 */ /* 0x000fea0003800000 */
.L_x_1822:
[----:B------:R-:W-:Y:S05]  /*c0e0*/  BRA `(.L_x_1824) ;  /* 0xffffffb800607947 */ /* 0x000fea000383ffff */
.L_x_1754:
[----:B------:R-:W-:Y:S01]  /*c0f0*/  BSSY B0, `(.L_x_1825) ;  /* 0x0000005000007945 */ /* 0x000fe20003800000 */
[----:B------:R-:W-:-:S07]  /*c100*/  IMAD.MOV.U32 R15, RZ, RZ, -0x1 ;  /* 0xffffffffff0f7424 */ /* 0x000fce00078e00ff */
[----:B------:R-:W-:Y:S05]  /*c110*/  WARPSYNC.COLLECTIVE R15, `(.L_x_1826) ;  /* 0x000000000f087348 */ /* 0x000fea0003c00000 */
[----:B------:R-:W-:Y:S01]  /*c120*/  NOP ;  /* 0x0000000000007918 */ /* 0x000fe20000000000 */
[----:B------:R-:W-:Y:S01]  /*c130*/  ENDCOLLECTIVE ;  /* 0x000000000000791b */ /* 0x000fe20003800000 */
.L_x_1826:
[----:B------:R-:W-:Y:S05]  /*c140*/  BSYNC B0 ;  /* 0x0000000000007941 */ /* 0x000fea0003800000 */
.L_x_1825:
[----:B------:R-:W-:Y:S05]  /*c150*/  BRA `(.L_x_1827) ;  /* 0xffffffbc00f47947 */ /* 0x000fea000383ffff */
.L_x_1766:
[----:B------:R-:W-:Y:S01]  /*c160*/  BSSY B0, `(.L_x_1828) ;  /* 0x0000005000007945 */ /* 0x000fe20003800000 */
[----:B------:R-:W-:-:S07]  /*c170*/  IMAD.MOV.U32 R15, RZ, RZ, -0x1 ;  /* 0xffffffffff0f7424 */ /* 0x000fce00078e00ff */
[----:B------:R-:W-:Y:S05]  /*c180*/  WARPSYNC.COLLECTIVE R15, `(.L_x_1829) ;  /* 0x000000000f087348 */ /* 0x000fea0003c00000 */
[----:B------:R-:W-:Y:S01]  /*c190*/  NOP ;  /* 0x0000000000007918 */ /* 0x000fe20000000000 */
[----:B------:R-:W-:Y:S01]  /*c1a0*/  ENDCOLLECTIVE ;  /* 0x000000000000791b */ /* 0x000fe20003800000 */
.L_x_1829:
[----:B------:R-:W-:Y:S05]  /*c1b0*/  BSYNC B0 ;  /* 0x0000000000007941 */ /* 0x000fea0003800000 */
.L_x_1828:
[----:B------:R-:W-:Y:S05]  /*c1c0*/  BRA `(.L_x_1830) ;  /* 0xffffffc4001c7947 */ /* 0x000fea000383ffff */
.L_x_1794:
[----:B-1----:R1:W2:Y:S02]  /*c1d0*/  SYNCS.PHASECHK.TRANS64.TRYWAIT P0, [R15+URZ+0x26820], R0 ;  /* 0x026820000f0075a7 */ /* 0x0022a4000800017f */
[----:B--2---:R-:W-:Y:S05]  /*c1e0*/  @!P0 NANOSLEEP.SYNCS 0x989680 ;  /* 0x009896800000895d */ /* 0x004fea0003900000 */
[----:B------:R-:W2:Y:S02]  /*c1f0*/  @!P0 SYNCS.PHASECHK.TRANS64 P0, [R15+URZ+0x26820], R0 ;  /* 0x026820000f0085a7 */ /* 0x000ea4000800007f */
[----:B--2---:R-:W-:Y:S05]  /*c200*/  @!P0 BRA `(.L_x_1794) ;  /* 0xfffffffc00f08947 */ /* 0x004fea000383ffff */
[----:B------:R-:W-:Y:S05]  /*c210*/  BRA `(.L_x_1831) ;  /* 0xffffffd8008c7947 */ /* 0x000fea000383ffff */
.L_x_1798:
[----:B--2---:R2:W3:Y:S02]  /*c220*/  SYNCS.PHASECHK.TRANS64.TRYWAIT P1, [R15+URZ+0x26840], R18 ;  /* 0x026840120f0075a7 */ /* 0x0044e4000802017f */
[----:B---3--:R-:W-:Y:S05]  /*c230*/  @!P1 NANOSLEEP.SYNCS 0x989680 ;  /* 0x009896800000995d */ /* 0x008fea0003900000 */
[----:B------:R-:W3:Y:S02]  /*c240*/  @!P1 SYNCS.PHASECHK.TRANS64 P1, [R15+URZ+0x26840], R18 ;  /* 0x026840120f0095a7 */ /* 0x000ee4000802007f */
[----:B---3--:R-:W-:Y:S05]  /*c250*/  @!P1 BRA `(.L_x_1798) ;  /* 0xfffffffc00f09947 */ /* 0x008fea000383ffff */
[----:B------:R-:W-:Y:S05]  /*c260*/  BRA `(.L_x_1832) ;  /* 0xffffffe000bc7947 */ /* 0x000fea000383ffff */
.L_x_1800:
[----:B-1----:R1:W3:Y:S02]  /*c270*/  SYNCS.PHASECHK.TRANS64.TRYWAIT P1, [R15+URZ+0x26828], R18 ;  /* 0x026828120f0075a7 */ /* 0x0022e4000802017f */
[----:B---3--:R-:W-:Y:S05]  /*c280*/  @!P1 NANOSLEEP.SYNCS 0x989680 ;  /* 0x009896800000995d */ /* 0x008fea0003900000 */
[----:B------:R-:W3:Y:S02]  /*c290*/  @!P1 SYNCS.PHASECHK.TRANS64 P1, [R15+URZ+0x26828], R18 ;  /* 0x026828120f0095a7 */ /* 0x000ee4000802007f */
[----:B---3--:R-:W-:Y:S05]  /*c2a0*/  @!P1 BRA `(.L_x_1800) ;  /* 0xfffffffc00f09947 */ /* 0x008fea000383ffff */
[----:B------:R-:W-:Y:S05]  /*c2b0*/  BRA `(.L_x_1833) ;  /* 0xffffffe400787947 */ /* 0x000fea000383ffff */
.L_x_1802:
[----:B---3--:R3:W4:Y:S02]  /*c2c0*/  SYNCS.PHASECHK.TRANS64.TRYWAIT P1, [R15+URZ+0x26848], R18 ;  /* 0x026848120f0075a7 */ /* 0x008724000802017f */
[----:B----4-:R-:W-:Y:S05]  /*c2d0*/  @!P1 NANOSLEEP.SYNCS 0x989680 ;  /* 0x009896800000995d */ /* 0x010fea0003900000 */
[----:B------:R-:W4:Y:S02]  /*c2e0*/  @!P1 SYNCS.PHASECHK.TRANS64 P1, [R15+URZ+0x26848], R18 ;  /* 0x026848120f0095a7 */ /* 0x000f24000802007f */
[----:B----4-:R-:W-:Y:S05]  /*c2f0*/  @!P1 BRA `(.L_x_1802) ;  /* 0xfffffffc00f09947 */ /* 0x010fea000383ffff */
[----:B------:R-:W-:Y:S05]  /*c300*/  BRA `(.L_x_1834) ;  /* 0xffffffe800347947 */ /* 0x000fea000383ffff */
.L_x_1804:
[----:B------:R-:W-:-:S07]  /*c310*/  SHF.L.U32 R4, R10, 0x1f, RZ ;  /* 0x0000001f0a047819 */ /* 0x000fce00000006ff */
.L_x_1835:
[----:B----4-:R4:W1:Y:S02]  /*c320*/  SYNCS.PHASECHK.TRANS64.TRYWAIT P1, [R15+URZ+0x26820], R4 ;  /* 0x026820040f0075a7 */ /* 0x010864000802017f */
[----:B-1----:R-:W-:Y:S05]  /*c330*/  @!P1 NANOSLEEP.SYNCS 0x989680 ;  /* 0x009896800000995d */ /* 0x002fea0003900000 */
[----:B------:R-:W1:Y:S02]  /*c340*/  @!P1 SYNCS.PHASECHK.TRANS64 P1, [R15+URZ+0x26820], R4 ;  /* 0x026820040f0095a7 */ /* 0x000e64000802007f */
[----:B-1----:R-:W-:Y:S05]  /*c350*/  @!P1 BRA `(.L_x_1835) ;  /* 0xfffffffc00f09947 */ /* 0x002fea000383ffff */
[----:B------:R-:W-:Y:S05]  /*c360*/  BRA `(.L_x_1836) ;  /* 0xffffffe800d47947 */ /* 0x000fea000383ffff */
.L_x_1807:
[----:B----4-:R4:W1:Y:S02]  /*c370*/  SYNCS.PHASECHK.TRANS64.TRYWAIT P1, [R15+URZ+0x26840], R12 ;  /* 0x0268400c0f0075a7 */ /* 0x010864000802017f */
[----:B-1----:R-:W-:Y:S05]  /*c380*/  @!P1 NANOSLEEP.SYNCS 0x989680 ;  /* 0x009896800000995d */ /* 0x002fea0003900000 */
[----:B------:R-:W1:Y:S02]  /*c390*/  @!P1 SYNCS.PHASECHK.TRANS64 P1, [R15+URZ+0x26840], R12 ;  /* 0x0268400c0f0095a7 */ /* 0x000e64000802007f */
[----:B-1----:R-:W-:Y:S05]  /*c3a0*/  @!P1 BRA `(.L_x_1807) ;  /* 0xfffffffc00f09947 */ /* 0x002fea000383ffff */
[----:B------:R-:W-:Y:S05]  /*c3b0*/  BRA `(.L_x_1837) ;  /* 0xffffffec00ac7947 */ /* 0x000fea000383ffff */
.L_x_1809:
[----:B-1----:R1:W2:Y:S02]  /*c3c0*/  SYNCS.PHASECHK.TRANS64.TRYWAIT P1, [R15+URZ+0x26828], R12 ;  /* 0x0268280c0f0075a7 */ /* 0x0022a4000802017f */
[----:B--2---:R-:W-:Y:S05]  /*c3d0*/  @!P1 NANOSLEEP.SYNCS 0x989680 ;  /* 0x009896800000995d */ /* 0x004fea0003900000 */
[----:B------:R-:W2:Y:S02]  /*c3e0*/  @!P1 SYNCS.PHASECHK.TRANS64 P1, [R15+URZ+0x26828], R12 ;  /* 0x0268280c0f0095a7 */ /* 0x000ea4000802007f */
[----:B--2---:R-:W-:Y:S05]  /*c3f0*/  @!P1 BRA `(.L_x_1809) ;  /* 0xfffffffc00f09947 */ /* 0x004fea000383ffff */
[----:B------:R-:W-:Y:S05]  /*c400*/  BRA `(.L_x_1838) ;  /* 0xfffffff0005c7947 */ /* 0x000fea000383ffff */
.L_x_1811:
[----:B------:R1:W1:Y:S02]  /*c410*/  SYNCS.PHASECHK.TRANS64.TRYWAIT P0, [R3+URZ+0x26840], R0 ;  /* 0x02684000030075a7 */ /* 0x000264000800017f */
[----:B-1----:R-:W-:Y:S05]  /*c420*/  @!P0 NANOSLEEP.SYNCS 0x989680 ;  /* 0x009896800000895d */ /* 0x002fea0003900000 */
[----:B------:R-:W1:Y:S02]  /*c430*/  @!P0 SYNCS.PHASECHK.TRANS64 P0, [R3+URZ+0x26840], R0 ;  /* 0x02684000030085a7 */ /* 0x000e64000800007f */
[----:B-1----:R-:W-:Y:S05]  /*c440*/  @!P0 BRA `(.L_x_1811) ;  /* 0xfffffffc00f08947 */ /* 0x002fea000383ffff */
[----:B------:R-:W-:Y:S05]  /*c450*/  BRA `(.L_x_1839) ;  /* 0xfffffff400287947 */ /* 0x000fea000383ffff */
.L_x_1813:
[----:B------:R-:W-:Y:S01]  /*c460*/  BSSY B0, `(.L_x_1840) ;  /* 0x0000006000007945 */ /* 0x000fe20003800000 */
[----:B------:R-:W-:-:S07]  /*c470*/  IMAD.MOV.U32 R15, RZ, RZ, -0x1 ;  /* 0xffffffffff0f7424 */ /* 0x000fce00078e00ff */
[----:B---3--:R-:W-:Y:S05]  /*c480*/  WARPSYNC.COLLECTIVE R15, `(.L_x_1841) ;  /* 0x000000000f0c7348 */ /* 0x008fea0003c00000 */
[----:B------:R-:W-:Y:S02]  /*c490*/  ELECT P6, UR62, PT ;  /* 0x00000000003e782f */ /* 0x000fe400038c0000 */
[----:B------:R-:W-:Y:S01]  /*c4a0*/  MOV R14, UR62 ;  /* 0x0000003e000e7c02 */ /* 0x000fe20008000f00 */
[----:B---3--:R-:W-:Y:S10]  /*c4b0*/  ENDCOLLECTIVE ;  /* 0x000000000000791b */ /* 0x008ff40003800000 */
.L_x_1841:
[----:B------:R-:W-:Y:S05]  /*c4c0*/  BSYNC B0 ;  /* 0x0000000000007941 */ /* 0x000fea0003800000 */
.L_x_1840:
[----:B------:R-:W-:Y:S05]  /*c4d0*/  BRA `(.L_x_1842) ;  /* 0xfffffff400f47947 */ /* 0x000fea000383ffff */
.L_x_1815:
[----:B-1----:R1:W2:Y:S02]  /*c4e0*/  SYNCS.PHASECHK.TRANS64.TRYWAIT P0, [R7+URZ], R4 ;  /* 0x00000004070075a7 */ /* 0x0022a4000800017f */
[----:B--2---:R-:W-:Y:S05]  /*c4f0*/  @!P0 NANOSLEEP.SYNCS 0x989680 ;  /* 0x009896800000895d */ /* 0x004fea0003900000 */
[----:B------:R-:W2:Y:S02]  /*c500*/  @!P0 SYNCS.PHASECHK.TRANS64 P0, [R7+URZ], R4 ;  /* 0x00000004070085a7 */ /* 0x000ea4000800007f */
[----:B--2---:R-:W-:Y:S05]  /*c510*/  @!P0 BRA `(.L_x_1815) ;  /* 0xfffffffc00f08947 */ /* 0x004fea000383ffff */
[----:B------:R-:W-:Y:S05]  /*c520*/  BRA `(.L_x_1843) ;  /* 0xfffffff800347947 */ /* 0x000fea000383ffff */
.L_x_1816:
[----:B--2---:R2:W4:Y:S02]  /*c530*/  SYNCS.PHASECHK.TRANS64.TRYWAIT P0, [R3+URZ], R2 ;  /* 0x00000002030075a7 */ /* 0x004524000800017f */
[----:B----4-:R-:W-:Y:S05]  /*c540*/  @!P0 NANOSLEEP.SYNCS 0x989680 ;  /* 0x009896800000895d */ /* 0x010fea0003900000 */
[----:B------:R-:W4:Y:S02]  /*c550*/  @!P0 SYNCS.PHASECHK.TRANS64 P0, [R3+URZ], R2 ;  /* 0x00000002030085a7 */ /* 0x000f24000800007f */
[----:B----4-:R-:W-:Y:S05]  /*c560*/  @!P0 BRA `(.L_x_1816) ;  /* 0xfffffffc00f08947 */ /* 0x010fea000383ffff */
[----:B------:R-:W-:Y:S05]  /*c570*/  BRA `(.L_x_1844) ;  /* 0xfffffff800287947 */ /* 0x000fea000383ffff */
.L_x_1818:
[----:B--2---:R2:W4:Y:S02]  /*c580*/  SYNCS.PHASECHK.TRANS64.TRYWAIT P0, [R5+URZ], R4 ;  /* 0x00000004050075a7 */ /* 0x004524000800017f */
[----:B----4-:R-:W-:Y:S05]  /*c590*/  @!P0 NANOSLEEP.SYNCS 0x989680 ;  /* 0x009896800000895d */ /* 0x010fea0003900000 */
[----:B------:R-:W4:Y:S02]  /*c5a0*/  @!P0 SYNCS.PHASECHK.TRANS64 P0, [R5+URZ], R4 ;  /* 0x00000004050085a7 */ /* 0x000f24000800007f */
[----:B----4-:R-:W-:Y:S05]  /*c5b0*/  @!P0 BRA `(.L_x_1818) ;  /* 0xfffffffc00f08947 */ /* 0x010fea000383ffff */
[----:B------:R-:W-:Y:S05]  /*c5c0*/  BRA `(.L_x_1845) ;  /* 0xfffffff8002c7947 */ /* 0x000fea000383ffff */
.L_x_1846:
        /* <DEDUP_REMOVED lines=11> */
.L_x_6564:


//--------------------- .text._ZN7cutlass13device_kernelIN5flash11enable_sm90INS1_16FlashAttnBwdSm90INS1_25CollectiveMainloopBwdSm90ILi2ELi2ELi2EN4cute5tupleIJNS5_1CILi1EEES8_S8_EEENS6_IJNS7_ILi64EEENS7_ILi128EEENS7_ILi96EEEEEENS_10bfloat16_tEfNS_4arch4Sm90ELb0ELb1ELb1ELb1ELb0ELb1ELb0ELb0ELi2ELi1ELi2ELi1ELb1EEENS1_24CollectiveEpilogueBwdGQAISD_fSG_Li256ELb1ELb0EEENS1_19SingleTileSchedulerILb1ELb0ELb0ELi128EEEEEEEEEvNT_6ParamsE --------------------------
	.section	.text._ZN7cutlass13device_kernelIN5flash11enable_sm90INS1_16FlashAttnBwdSm90INS1_25CollectiveMainloopBwdSm90ILi2ELi2ELi2EN4cute5tupleIJNS5_1CILi1EEES8_S8_EEENS6_IJNS7_ILi64EEENS7_ILi128EEENS7_ILi96EEEEEENS_10bfloat16_tEfNS_4arch4Sm90ELb0ELb1ELb1ELb1ELb0ELb1ELb0ELb0ELi2ELi1ELi2ELi1ELb1EEENS1_24CollectiveEpilogueBwdGQAISD_fSG_Li256ELb1ELb0EEENS1_19SingleTileSchedulerILb1ELb0ELb0ELi128EEEEEEEEEvNT_6ParamsE,"ax",@progbits
	.align	128
.text._ZN7cutlass13device_kernelIN5flash11enable_sm90INS1_16FlashAttnBwdSm90INS1_25CollectiveMainloopBwdSm90ILi2ELi2ELi2EN4cute5tupleIJNS5_1CILi1EEES8_S8_EEENS6_IJNS7_ILi64EEENS7_ILi128EEENS7_ILi96EEEEEENS_10bfloat16_tEfNS_4arch4Sm90ELb0ELb1ELb1ELb1ELb0ELb1ELb0ELb0ELi2ELi1ELi2ELi1ELb1EEENS1_24CollectiveEpilogueBwdGQAISD_fSG_Li256ELb1ELb0EEENS1_19SingleTileSchedulerILb1ELb0ELb0ELi128EEEEEEEEEvNT_6ParamsE:
        .type           _ZN7cutlass13device_kernelIN5flash11enable_sm90INS1_16FlashAttnBwdSm90INS1_25CollectiveMainloopBwdSm90ILi2ELi2ELi2EN4cute5tupleIJNS5_1CILi1EEES8_S8_EEENS6_IJNS7_ILi64EEENS7_ILi128EEENS7_ILi96EEEEEENS_10bfloat16_tEfNS_4arch4Sm90ELb0ELb1ELb1ELb1ELb0ELb1ELb0ELb0ELi2ELi1ELi2ELi1ELb1EEENS1_24CollectiveEpilogueBwdGQAISD_fSG_Li256ELb1ELb0EEENS1_19SingleTileSchedulerILb1ELb0ELb0ELi128EEEEEEEEEvNT_6ParamsE,@function
        .size           _ZN7cutlass13device_kernelIN5flash11enable_sm90INS1_16FlashAttnBwdSm90INS1_25CollectiveMainloopBwdSm90ILi2ELi2ELi2EN4cute5tupleIJNS5_1CILi1EEES8_S8_EEENS6_IJNS7_ILi64EEENS7_ILi128EEENS7_ILi96EEEEEENS_10bfloat16_tEfNS_4arch4Sm90ELb0ELb1ELb1ELb1ELb0ELb1ELb0ELb0ELi2ELi1ELi2ELi1ELb1EEENS1_24CollectiveEpilogueBwdGQAISD_fSG_Li256ELb1ELb0EEENS1_19SingleTileSchedulerILb1ELb0ELb0ELi128EEEEEEEEEvNT_6ParamsE,(.L_x_6565 - _ZN7cutlass13device_kernelIN5flash11enable_sm90INS1_16FlashAttnBwdSm90INS1_25CollectiveMainloopBwdSm90ILi2ELi2ELi2EN4cute5tupleIJNS5_1CILi1EEES8_S8_EEENS6_IJNS7_ILi64EEENS7_ILi128EEENS7_ILi96EEEEEENS_10bfloat16_tEfNS_4arch4Sm90ELb0ELb1ELb1ELb1ELb0ELb1ELb0ELb0ELi2ELi1ELi2ELi1ELb1EEENS1_24CollectiveEpilogueBwdGQAISD_fSG_Li256ELb1ELb0EEENS1_19SingleTileSchedulerILb1ELb0ELb0ELi128EEEEEEEEEvNT_6ParamsE)
        .other          _ZN7cutlass13device_kernelIN5flash11enable_sm90INS1_16FlashAttnBwdSm90INS1_25CollectiveMainloopBwdSm90ILi2ELi2ELi2EN4cute5tupleIJNS5_1CILi1EEES8_S8_EEENS6_IJNS7_ILi64EEENS7_ILi128EEENS7_ILi96EEEEEENS_10bfloat16_tEfNS_4arch4Sm90ELb0ELb1ELb1ELb1ELb0ELb1ELb0ELb0ELi2ELi1ELi2ELi1ELb1EEENS1_24CollectiveEpilogueBwdGQAISD_fSG_Li256ELb1ELb0EEENS1_19SingleTileSchedulerILb1ELb0ELb0ELi128EEEEEEEEEvNT_6ParamsE,@"STO_CUDA_ENTRY STV_DEFAULT"
_ZN7cutlass13device_kernelIN5flash11enable_sm90INS1_16FlashAttnBwdSm90INS1_25CollectiveMainloopBwdSm90ILi2ELi2ELi2EN4cute5tupleIJNS5_1CILi1EEES8_S8_EEENS6_IJNS7_ILi64EEENS7_ILi128EEENS7_ILi96EEEEEENS_10bfloat16_tEfNS_4arch4Sm90ELb0ELb1ELb1ELb1ELb0ELb1ELb0ELb0ELi2ELi1ELi2ELi1ELb1EEENS1_24CollectiveEpilogueBwdGQAISD_fSG_Li256ELb1ELb0EEENS1_19SingleTileSchedulerILb1ELb0ELb0ELi128EEEEEEEEEvNT_6ParamsE:
        /* <DEDUP_REMOVED lines=24> */
.L_x_1848:
[----:B------:R-:W-:Y:S05]  /*0180*/  BSYNC B0 ;  /* 0x0000000000007941 */ /* 0x000fea0003800000 */
.L_x_1847:
        /* <DEDUP_REMOVED lines=37> */
.L_x_1849:
        /* <DEDUP_REMOVED lines=22> */
.L_x_1850:
[----:B------:R-:W-:Y:S01]  /*0540*/  PLOP3.LUT P0, PT, PT, PT, UP0, 0x80, 0x0 ;  /* 0x000000000000781c */ /* 0x000fe20003f0f008 */
[----:B------:R-:W-:Y:S01]  /*0550*/  NOP ;  /* 0x0000000000007918 */ /* 0x000fe20000000000 */
[----:B------:R-:W-:Y:S01]  /*0560*/  ULDC.64 UR46, c[0x0][0x208] ;  /* 0x00008200002e7ab9 */ /* 0x000fe20000000a00 */
[----:B------:R-:W-:Y:S01]  /*0570*/  BSSY B6, `(.L_x_1851) ;  /* 0x000097c000067945 */ /* 0x000fe20003800000 */
[----:B-12-4-:R-:W-:Y:S09]  /*0580*/  BAR.SYNC.DEFER_BLOCKING 0x0 ;  /* 0x0000000000007b1d */ /* 0x016ff20000010000 */
[----:B------:R-:W-:Y:S05]  /*0590*/  @!P0 BRA `(.L_x_1852) ;  /* 0x0000005400c08947 */ /* 0x000fea0003800000 */
.L_x_1853:
        /* <DEDUP_REMOVED lines=24> */
.L_x_1854:
        /* <DEDUP_REMOVED lines=14> */
.L_x_1856:
[----:B------:R-:W-:-:S05]  /*0800*/  ULDC UR4, c[0x0][0x8c4] ;  /* 0x0002310000047ab9 */ /* 0x000fca0000000800 */
.L_x_1855:
        /* <DEDUP_REMOVED lines=19> */
.L_x_1858:
        /* <DEDUP_REMOVED lines=14> */
.L_x_1859:
        /* <DEDUP_REMOVED lines=11> */
.L_x_1860:
        /* <DEDUP_REMOVED lines=13> */
.L_x_1861:
        /* <DEDUP_REMOVED lines=66> */
.L_x_1862:
        /* <DEDUP_REMOVED lines=28> */
.L_x_1865:
        /* <DEDUP_REMOVED lines=15> */
.L_x_1864:
        /* <DEDUP_REMOVED lines=22> */
.L_x_1867:
        /* <DEDUP_REMOVED lines=15> */
.L_x_1866:
[----:B------:R-:W-:Y:S01]  /*14c0*/  SHF.R.S32.HI R19, RZ, 0x1f, R18 ;  /* 0x0000001fff137819 */ /* 0x000fe20000011412 */
[----:B------:R-:W-:-:S03]  /*14d0*/  UMOV UR4, 0xffffffff ;  /* 0xffffffff00047882 */ /* 0x000fc60000000000 */
[----:B------:R-:W-:-:S04]  /*14e0*/  LEA.HI R0, R19, R18, RZ, 0x7 ;  /* 0x0000001213007211 */ /* 0x000fc800078f38ff */
[----:B------:R-:W-:Y:S01]  /*14f0*/  SHF.R.S32.HI R17, RZ, 0x7, R0 ;  /* 0x00000007ff117819 */ /* 0x000fe20000011400 */
[----:B------:R-:W-:Y:S06]  /*1500*/  BRA.DIV UR4, `(.L_x_1868) ;  /* 0x0000008a04107947 */ /* 0x000fec000b800000 */
[----:B------:R1:W2:Y:S02]  /*1510*/  SHFL.IDX PT, R14, R17, RZ, 0x1f ;  /* 0x00001fff110e7589 */ /* 0x0002a400000e0000 */
.L_x_1952:
        /* <DEDUP_REMOVED lines=15> */
.L_x_1869:
        /* <DEDUP_REMOVED lines=19> */
.L_x_1871:
        /* <DEDUP_REMOVED lines=124> */
.L_x_1882:
[----:B------:R-:W-:-:S06]  /*1f00*/  UISETP.NE.AND UP0, UPT, UR11, 0x3, UPT ;  /* 0x000000030b00788c */ /* 0x000fcc000bf05270 */
[----:B------:R-:W-:-:S13]  /*1f10*/  PLOP3.LUT P6, PT, PT, PT, UP0, 0x80, 0x0 ;  /* 0x000000000000781c */ /* 0x000fda0003fcf008 */
[----:B-1----:R-:W-:Y:S05]  /*1f20*/  @!P6 BRA `(.L_x_1872) ;  /* 0x000000000004e947 */ /* 0x002fea0003800000 */
[----:B------:R-:W-:Y:S01]  /*1f30*/  BPT.TRAP 0x1 ;  /* 0x000000040000795c */ /* 0x000fe20000300000 */
.L_x_1872:
[----:B------:R-:W-:Y:S01]  /*1f40*/  R2UR UR7, R237 ;  /* 0x00000000ed0772ca */ /* 0x000fe200000e0000 */
[----:B------:R-:W-:-:S05]  /*1f50*/  IMAD.U32 R120, RZ, RZ, UR9 ;  /* 0x00000009ff787e24 */ /* 0x000fca000f8e00ff */
[----:B------:R-:W-:-:S07]  /*1f60*/  SHF.L.U32 R120, R120, 0x1f, RZ ;  /* 0x0000001f78787819 */ /* 0x000fce00000006ff */
[----:B------:R-:W-:-:S09]  /*1f70*/  ULEA UR7, UR4, UR7, 0x3 ;  /* 0x0000000704077291 */ /* 0x000fd2000f8e183f */
[----:B------:R1:W2:Y:S01]  /*1f80*/  SYNCS.PHASECHK.TRANS64.TRYWAIT P0, [UR7+0x26810], R120 ;  /* 0x02681078ff0075a7 */ /* 0x0002a20008000147 */
[----:B------:R-:W-:Y:S05]  /*1f90*/  @!P6 BRA `(.L_x_1873) ;  /* 0x000000000004e947 */ /* 0x000fea0003800000 */
[----:B------:R-:W-:Y:S01]  /*1fa0*/  BPT.TRAP 0x1 ;  /* 0x000000040000795c */ /* 0x000fe20000300000 */
.L_x_1873:
[----:B--2---:R-:W-:Y:S05]  /*1fb0*/  @P0 BRA `(.L_x_1874) ;  /* 0x0000000000080947 */ /* 0x004fea0003800000 */
[----:B------:R-:W2:Y:S02]  /*1fc0*/  SYNCS.PHASECHK.TRANS64.TRYWAIT P0, [UR7+0x26810], R120 ;  /* 0x02681078ff0075a7 */ /* 0x000ea40008000147 */
[----:B--2---:R-:W-:Y:S05]  /*1fd0*/  @!P0 BRA `(.L_x_1875) ;  /* 0x0000007c00908947 */ /* 0x004fea0003800000 */
.L_x_1874:
        /* <DEDUP_REMOVED lines=66> */
.L_x_1876:
[----:B------:R1:W1:Y:S01]  /*2400*/  SYNCS.PHASECHK.TRANS64.TRYWAIT P0, [UR7+0x26830], R120 ;  /* 0x02683078ff0075a7 */ /* 0x0002620008000147 */
[----:B------:R-:W-:Y:S05]  /*2410*/  @!P6 BRA `(.L_x_1877) ;  /* 0x000000000004e947 */ /* 0x000fea0003800000 */
[----:B------:R-:W-:Y:S01]  /*2420*/  BPT.TRAP 0x1 ;  /* 0x000000040000795c */ /* 0x000fe20000300000 */
.L_x_1877:
        /* <DEDUP_REMOVED lines=50> */
.L_x_1878:
        /* <DEDUP_REMOVED lines=598> */
.L_x_1880:
        /* <DEDUP_REMOVED lines=48> */
.L_x_1881:
        /* <DEDUP_REMOVED lines=62> */
.L_x_1863:
[----:B------:R-:W-:Y:S05]  /*5390*/  @P0 BRA `(.L_x_1857) ;  /* 0x0000004800640947 */ /* 0x000fea0003800000 */
[----:B------:R-:W-:Y:S01]  /*53a0*/  ULDC.64 UR4, c[0x0][0x878] ;  /* 0x00021e0000047ab9 */ /* 0x000fe20000000a00 */
[----:B-1----:R-:W1:Y:S01]  /*53b0*/  S2R R4, SR_TID.X ;  /* 0x0000000000047919 */ /* 0x002e620000002100 */
        /* <DEDUP_REMOVED lines=98> */
.L_x_1885:
[----:B------:R-:W-:Y:S01]  /*59e0*/  @P0 ELECT P1, URZ, PT ;  /* 0x00000000003f082f */ /* 0x000fe20003820000 */
[----:B------:R2:W-:-:S12]  /*59f0*/  UBLKRED.G.S.ADD.F32.RN [UR6], [UR4], UR5, desc[UR8] ;  /* 0x00000806040073bb */ /* 0x0005d800080a1405 */
[----:B------:R-:W-:Y:S02]  /*5a00*/  @P1 PLOP3.LUT P0, PT, P1, PT, PT, 0x8, 0x0 ;  /* 0x000000000000181c */ /* 0x000fe40000f0e170 */
[----:B------:R-:W-:-:S11]  /*5a10*/  PLOP3.LUT P1, PT, PT, PT, PT, 0x8, 0x0 ;  /* 0x000000000000781c */ /* 0x000fd60003f2e170 */
[----:B--2---:R-:W-:Y:S05]  /*5a20*/  @P0 BRA.U.ANY `(.L_x_1885) ;  /* 0xfffffffd00ec0947 */ /* 0x004fea000393ffff */
[----:B------:R0:W-:Y:S01]  /*5a30*/  UTMACMDFLUSH ;  /* 0x00000000000079b7 */ /* 0x0001e20000000000 */
[----:B------:R-:W-:-:S04]  /*5a40*/  DEPBAR.LE SB0, 0x0 ;  /* 0x000080000000791a */ /* 0x000fc80000000000 */
.L_x_1884:
[----:B------:R-:W-:Y:S05]  /*5a50*/  BSYNC B0 ;  /* 0x0000000000007941 */ /* 0x000fea0003800000 */
.L_x_1883:
        /* <DEDUP_REMOVED lines=28> */
.L_x_1886:
        /* <DEDUP_REMOVED lines=8> */
.L_x_1852:
        /* <DEDUP_REMOVED lines=21> */
.L_x_1888:
        /* <DEDUP_REMOVED lines=13> */
.L_x_1890:
[----:B------:R-:W-:-:S05]  /*5ec0*/  ULDC UR4, c[0x0][0x8c4] ;  /* 0x0002310000047ab9 */ /* 0x000fca0000000800 */
.L_x_1889:
        /* <DEDUP_REMOVED lines=44> */
.L_x_1891:
        /* <DEDUP_REMOVED lines=13> */
.L_x_1892:
        /* <DEDUP_REMOVED lines=12> */
.L_x_1893:
[----:B------:R-:W-:Y:S01]  /*6320*/  UIADD3 UR7, -UR6, UR8, UR14 ;  /* 0x0000000806077290 */ /* 0x000fe2000fffe10e */
[----:B------:R-:W-:Y:S01]  /*6330*/  ISETP.LE.AND P0, PT, RZ, UR10, PT ;  /* 0x0000000aff007c0c */ /* 0x000fe2000bf03270 */
[----:B------:R-:W-:Y:S02]  /*6340*/  ULDC UR9, c[0x0][0x74c] ;  /* 0x0001d30000097ab9 */ /* 0x000fe40000000800 */
[----:B------:R-:W-:-:S04]  /*6350*/  UIADD3 UR7, UR7, -UR9, URZ ;  /* 0x8000000907077290 */ /* 0x000fc8000fffe03f */
        /* <DEDUP_REMOVED lines=18> */
.L_x_1894:
[----:B------:R-:W-:-:S06]  /*6480*/  UISETP.GT.AND UP1, UPT, UR12, UR7, UPT ;  /* 0x000000070c00728c */ /* 0x000fcc000bf24270 */
[----:B------:R-:W-:-:S13]  /*6490*/  PLOP3.LUT P0, PT, PT, PT, UP1, 0x80, 0x0 ;  /* 0x000000000000781c */ /* 0x000fda0003f0f018 */
[----:B------:R-:W-:Y:S05]  /*64a0*/  @!P0 BRA `(.L_x_1857) ;  /* 0x0000003800208947 */ /* 0x000fea0003800000 */
[----:B------:R-:W-:Y:S01]  /*64b0*/  ULDC.64 UR14, c[0x0][0x2d8] ;  /* 0x0000b600000e7ab9 */ /* 0x000fe20000000a00 */
[----:B------:R-:W-:Y:S01]  /*64c0*/  ULDC.64 UR28, c[0x0][0x2e0] ;  /* 0x0000b800001c7ab9 */ /* 0x000fe20000000a00 */
[----:B------:R-:W-:Y:S02]  /*64d0*/  UIMAD UR6, UR11, UR14, URZ ;  /* 0x0000000e0b0672a4 */ /* 0x000fe4000f8e023f */
[----:B------:R-:W-:Y:S02]  /*64e0*/  USHF.R.S32.HI UR11, URZ, 0x1f, UR13 ;  /* 0x0000001f3f0b7899 */ /* 0x000fe4000801140d */
[----:B------:R-:W-:Y:S02]  /*64f0*/  UIMAD UR15, UR16, UR15, UR6 ;  /* 0x0000000f100f72a4 */ /* 0x000fe4000f8e0206 */
[----:B------:R-:W-:Y:S02]  /*6500*/  UIADD3 UR6, -UR7, UR12, URZ ;  /* 0x0000000c07067290 */ /* 0x000fe4000fffe13f */
[----:B------:R-:W-:-:S02]  /*6510*/  UIMAD.WIDE.U32 UR8, UR16, UR14, URZ ;  /* 0x0000000e100872a5 */ /* 0x000fc4000f8e003f */
[----:B------:R-:W-:Y:S02]  /*6520*/  ULOP3.LUT UR6, UR6, 0x1, URZ, 0xc0, !UPT ;  /* 0x0000000106067892 */ /* 0x000fe4000f8ec03f */
[----:B------:R-:W-:Y:S02]  /*6530*/  USEL UR13, UR13, URZ, !UP0 ;  /* 0x0000003f0d0d7287 */ /* 0x000fe4000c000000 */
[----:B------:R-:W-:Y:S02]  /*6540*/  USEL UR14, UR11, URZ, !UP0 ;  /* 0x0000003f0b0e7287 */ /* 0x000fe4000c000000 */
[----:B------:R-:W-:Y:S02]  /*6550*/  UISETP.NE.U32.AND UP0, UPT, UR6, 0x1, UPT ;  /* 0x000000010600788c */ /* 0x000fe4000bf05070 */
[----:B------:R-:W-:Y:S02]  /*6560*/  UIADD3 UR10, UP1, UR4, UR8, URZ ;  /* 0x00000008040a7290 */ /* 0x000fe4000ff3e03f */
[----:B------:R-:W-:-:S02]  /*6570*/  UIADD3 UR15, UR9, UR15, URZ ;  /* 0x0000000f090f7290 */ /* 0x000fc4000fffe03f */
[----:B------:R-:W-:Y:S01]  /*6580*/  PLOP3.LUT P1, PT, PT, PT, UP0, 0x80, 0x0 ;  /* 0x000000000000781c */ /* 0x000fe20003f2f008 */
[----:B------:R-:W-:Y:S02]  /*6590*/  UIMAD UR14, UR14, UR28, URZ ;  /* 0x0000001c0e0e72a4 */ /* 0x000fe4000f8e023f */
[----:B------:R-:W-:Y:S02]  /*65a0*/  UIADD3.X UR11, UR5, UR15, URZ, UP1, !UPT ;  /* 0x0000000f050b7290 */ /* 0x000fe40008ffe43f */
[----:B------:R-:W-:Y:S02]  /*65b0*/  UIMAD UR14, UR13, UR29, UR14 ;  /* 0x0000001d0d0e72a4 */ /* 0x000fe4000f8e020e */
[----:B------:R-:W-:Y:S01]  /*65c0*/  UIMAD.WIDE.U32 UR10, UR13, UR28, UR10 ;  /* 0x0000001c0d0a72a5 */ /* 0x000fe2000f8e000a */
[----:B------:R-:W-:-:S03]  /*65d0*/  ELECT P0, URZ, PT ;  /* 0x00000000003f782f */ /* 0x000fc60003800000 */
[----:B------:R-:W-:Y:S02]  /*65e0*/  UIADD3 UR27, UR11, UR14, URZ ;  /* 0x0000000e0b1b7290 */ /* 0x000fe4000fffe03f */
[----:B------:R-:W-:Y:S10]  /*65f0*/  @P1 BRA `(.L_x_1895) ;  /* 0x0000000000bc1947 */ /* 0x000ff40003800000 */
        /* <DEDUP_REMOVED lines=18> */
.L_x_1897:
[----:B------:R-:W-:Y:S05]  /*6720*/  BSYNC B0 ;  /* 0x0000000000007941 */ /* 0x000fea0003800000 */
.L_x_1896:
        /* <DEDUP_REMOVED lines=19> */
.L_x_1899:
[----:B------:R-:W-:Y:S05]  /*6860*/  BSYNC B0 ;  /* 0x0000000000007941 */ /* 0x000fea0003800000 */
.L_x_1898:
[----:B------:R-:W-:Y:S06]  /*6870*/  BAR.ARV 0xa, 0xa0 ;  /* 0x0282800000007b1d */ /* 0x000fec0000002000 */
[----:B------:R-:W-:Y:S04]  /*6880*/  BSSY B0, `(.L_x_1900) ;  /* 0x0000003000007945 */ /* 0x000fe80003800000 */
[----:B------:R-:W-:Y:S05]  /*6890*/  @!P0 BRA `(.L_x_1901) ;  /* 0x0000000000048947 */ /* 0x000fea0003800000 */
[----:B------:R-:W-:-:S04]  /*68a0*/  DEPBAR.LE SB0, 0x0 ;  /* 0x000080000000791a */ /* 0x000fc80000000000 */
.L_x_1901:
[----:B------:R-:W-:Y:S05]  /*68b0*/  BSYNC B0 ;  /* 0x0000000000007941 */ /* 0x000fea0003800000 */
.L_x_1900:
[----:B------:R-:W-:Y:S06]  /*68c0*/  BAR.ARV 0xb, 0xa0 ;  /* 0x02c2800000007b1d */ /* 0x000fec0000002000 */
[----:B------:R-:W-:Y:S01]  /*68d0*/  UIADD3 UR18, UR7, 0x1, URZ ;  /* 0x0000000107127890 */ /* 0x000fe2000fffe03f */
[----:B------:R-:W-:Y:S11]  /*68e0*/  BRA `(.L_x_1902) ;  /* 0x0000000000047947 */ /* 0x000ff60003800000 */
.L_x_1895:
[----:B------:R-:W-:-:S05]  /*68f0*/  UMOV UR18, UR7 ;  /* 0x0000000700127c82 */ /* 0x000fca0008000000 */
.L_x_1902:
[----:B------:R-:W-:-:S04]  /*6900*/  UIADD3 UR6, UR7, 0x1, URZ ;  /* 0x0000000107067890 */ /* 0x000fc8000fffe03f */
[----:B------:R-:W-:-:S06]  /*6910*/  UISETP.NE.AND UP0, UPT, UR12, UR6, UPT ;  /* 0x000000060c00728c */ /* 0x000fcc000bf05270 */
[----:B------:R-:W-:-:S13]  /*6920*/  PLOP3.LUT P1, PT, PT, PT, UP0, 0x80, 0x0 ;  /* 0x000000000000781c */ /* 0x000fda0003f2f008 */
[----:B------:R-:W-:Y:S05]  /*6930*/  @!P1 BRA `(.L_x_1857) ;  /* 0x0000003000fc9947 */ /* 0x000fea0003800000 */
[----:B------:R-:W-:Y:S01]  /*6940*/  UMOV UR16, UR8 ;  /* 0x0000000800107c82 */ /* 0x000fe20008000000 */
[----:B------:R-:W-:Y:S01]  /*6950*/  UMOV UR17, UR15 ;  /* 0x0000000f00117c82 */ /* 0x000fe20008000000 */
[----:B------:R-:W-:Y:S01]  /*6960*/  ULDC.64 UR20, c[0x0][0x2c0] ;  /* 0x0000b00000147ab9 */ /* 0x000fe20000000a00 */
[----:B------:R-:W-:Y:S02]  /*6970*/  UIMAD.WIDE.U32 UR16, UR13, UR28, UR16 ;  /* 0x0000001c0d1072a5 */ /* 0x000fe4000f8e0010 */
[----:B------:R-:W-:Y:S02]  /*6980*/  UIMAD UR19, UR18, 0x1800, URZ ;  /* 0x00001800121378a4 */ /* 0x000fe4000f8e023f */
[----:B------:R-:W-:Y:S01]  /*6990*/  UIADD3 UR25, UP0, UR4, UR16, URZ ;  /* 0x0000001004197290 */ /* 0x000fe2000ff1e03f */
[----:B------:R-:W-:Y:S01]  /*69a0*/  UMOV UR6, URZ ;  /* 0x0000003f00067c82 */ /* 0x000fe20008000000 */
[----:B------:R-:W-:Y:S02]  /*69b0*/  ULDC.64 UR30, c[0x0][0x2c0] ;  /* 0x0000b000001e7ab9 */ /* 0x000fe40000000a00 */
[----:B------:R-:W-:-:S02]  /*69c0*/  UIADD3.X UR16, UR5, UR14, UR17, UP0, !UPT ;  /* 0x0000000e05107290 */ /* 0x000fc400087fe411 */
[----:B------:R-:W-:Y:S01]  /*69d0*/  ULEA UR24, UP0, UR25, UR20, 0x2 ;  /* 0x0000001419187291 */ /* 0x000fe2000f80103f */
[----:B------:R-:W-:-:S03]  /*69e0*/  UMOV UR26, UR19 ;  /* 0x00000013001a7c82 */ /* 0x000fc60008000000 */
[----:B------:R-:W-:Y:S02]  /*69f0*/  ULEA.HI.X UR25, UR25, UR21, UR16, 0x2, UP0 ;  /* 0x0000001519197291 */ /* 0x000fe400080f1410 */
[----:B------:R-:W-:Y:S02]  /*6a00*/  UIADD3 UR20, UP0, UR24, 0x3000, URZ ;  /* 0x0000300018147890 */ /* 0x000fe4000ff1e03f */
[----:B------:R-:W-:Y:S02]  /*6a10*/  UIADD3 UR22, UP1, UR24, 0x6000, URZ ;  /* 0x0000600018167890 */ /* 0x000fe4000ff3e03f */
[----:B------:R-:W-:Y:S02]  /*6a20*/  UIADD3 UR24, UP2, UR24, 0x9000, URZ ;  /* 0x0000900018187890 */ /* 0x000fe4000ff5e03f */
[----:B------:R-:W-:Y:S02]  /*6a30*/  UIADD3.X UR21, URZ, UR25, URZ, UP0, !UPT ;  /* 0x000000193f157290 */ /* 0x000fe400087fe43f */
[----:B------:R-:W-:-:S02]  /*6a40*/  UIADD3.X UR23, URZ, UR25, URZ, UP1, !UPT ;  /* 0x000000193f177290 */ /* 0x000fc40008ffe43f */
[----:B------:R-:W-:-:S12]  /*6a50*/  UIADD3.X UR25, URZ, UR25, URZ, UP2, !UPT ;  /* 0x000000193f197290 */ /* 0x000fd800097fe43f */
.L_x_1915:
        /* <DEDUP_REMOVED lines=20> */
.L_x_1904:
[----:B------:R-:W-:Y:S05]  /*6ba0*/  BSYNC B0 ;  /* 0x0000000000007941 */ /* 0x000fea0003800000 */
.L_x_1903:
        /* <DEDUP_REMOVED lines=13> */
.L_x_1906:
[----:B------:R-:W-:Y:S05]  /*6c80*/  BSYNC B0 ;  /* 0x0000000000007941 */ /* 0x000fea0003800000 */
.L_x_1905:
[----:B------:R-:W-:Y:S06]  /*6c90*/  BAR.ARV 0xa, 0xa0 ;  /* 0x0282800000007b1d */ /* 0x000fec0000002000 */
[----:B------:R-:W-:Y:S04]  /*6ca0*/  BSSY B0, `(.L_x_1907) ;  /* 0x0000003000007945 */ /* 0x000fe80003800000 */
[----:B------:R-:W-:Y:S05]  /*6cb0*/  @!P0 BRA `(.L_x_1908) ;  /* 0x0000000000048947 */ /* 0x000fea0003800000 */
[----:B------:R-:W-:-:S04]  /*6cc0*/  DEPBAR.LE SB0, 0x0 ;  /* 0x000080000000791a */ /* 0x000fc80000000000 */
.L_x_1908:
[----:B------:R-:W-:Y:S05]  /*6cd0*/  BSYNC B0 ;  /* 0x0000000000007941 */ /* 0x000fea0003800000 */
.L_x_1907:
        /* <DEDUP_REMOVED lines=13> */
.L_x_1910:
[----:B------:R-:W-:Y:S05]  /*6db0*/  BSYNC B0 ;  /* 0x0000000000007941 */ /* 0x000fea0003800000 */
.L_x_1909:
        /* <DEDUP_REMOVED lines=13> */
.L_x_1912:
[----:B------:R-:W-:Y:S05]  /*6e90*/  BSYNC B0 ;  /* 0x0000000000007941 */ /* 0x000fea0003800000 */
.L_x_1911:
[----:B------:R-:W-:Y:S01]  /*6ea0*/  UIADD3 UR18, UR18, 0x2, URZ ;  /* 0x0000000212127890 */ /* 0x000fe2000fffe03f */
[----:B------:R-:W-:Y:S06]  /*6eb0*/  BAR.ARV 0xa, 0xa0 ;  /* 0x0282800000007b1d */ /* 0x000fec0000002000 */
[----:B------:R-:W-:Y:S01]  /*6ec0*/  UISETP.GE.AND UP0, UPT, UR18, UR12, UPT ;  /* 0x0000000c1200728c */ /* 0x000fe2000bf06270 */
[----:B------:R-:W-:Y:S04]  /*6ed0*/  BSSY B0, `(.L_x_1913) ;  /* 0x0000003000007945 */ /* 0x000fe80003800000 */
[----:B------:R-:W-:Y:S06]  /*6ee0*/  @!P0 BRA `(.L_x_1914) ;  /* 0x0000000000048947 */ /* 0x000fec0003800000 */
[----:B------:R-:W-:-:S04]  /*6ef0*/  DEPBAR.LE SB0, 0x0 ;  /* 0x000080000000791a */ /* 0x000fc80000000000 */
.L_x_1914:
[----:B------:R-:W-:Y:S05]  /*6f00*/  BSYNC B0 ;  /* 0x0000000000007941 */ /* 0x000fea0003800000 */
.L_x_1913:
[----:B------:R-:W-:Y:S06]  /*6f10*/  BAR.ARV 0xb, 0xa0 ;  /* 0x02c2800000007b1d */ /* 0x000fec0000002000 */
[----:B------:R-:W-:Y:S01]  /*6f20*/  PLOP3.LUT P1, PT, PT, PT, UP0, 0x80, 0x0 ;  /* 0x000000000000781c */ /* 0x000fe20003f2f008 */
[----:B------:R-:W-:Y:S02]  /*6f30*/  UIADD3 UR26, UR26, 0x3000, URZ ;  /* 0x000030001a1a7890 */ /* 0x000fe4000fffe03f */
[----:B------:R-:W-:-:S10]  /*6f40*/  UIADD3 UR6, UR6, 0x3000, URZ ;  /* 0x0000300006067890 */ /* 0x000fd4000fffe03f */
[----:B------:R-:W-:Y:S05]  /*6f50*/  @!P1 BRA `(.L_x_1915) ;  /* 0xfffffff800c09947 */ /* 0x000fea000383ffff */
[----:B------:R-:W-:Y:S05]  /*6f60*/  BRA `(.L_x_1857) ;  /* 0x0000002c00707947 */ /* 0x000fea0003800000 */
.L_x_1887:
        /* <DEDUP_REMOVED lines=14> */
.L_x_1916:
        /* <DEDUP_REMOVED lines=14> */
.L_x_1918:
[----:B------:R-:W-:-:S05]  /*7130*/  ULDC UR4, c[0x0][0x8c4] ;  /* 0x0002310000047ab9 */ /* 0x000fca0000000800 */
.L_x_1917:
        /* <DEDUP_REMOVED lines=59> */
.L_x_1920:
        /* <DEDUP_REMOVED lines=13> */
.L_x_1921:
        /* <DEDUP_REMOVED lines=8> */
.L_x_1922:
        /* <DEDUP_REMOVED lines=21> */
.L_x_1923:
        /* <DEDUP_REMOVED lines=50> */
.L_x_1953:
        /* <DEDUP_REMOVED lines=15> */
.L_x_1926:
        /* <DEDUP_REMOVED lines=127> */
.L_x_1937:
[----:B-123--:R-:W-:-:S04]  /*8390*/  SHF.L.U32 R18, R10, 0x1f, RZ ;  /* 0x0000001f0a127819 */ /* 0x00efc800000006ff */
[----:B------:R-:W2:Y:S02]  /*83a0*/  SYNCS.PHASECHK.TRANS64.TRYWAIT P1, [R15+URZ+0x26840], R18 ;  /* 0x026840120f0075a7 */ /* 0x000ea4000802017f */
[----:B--2---:R-:W-:Y:S05]  /*83b0*/  @!P1 BRA `(.L_x_1929) ;  /* 0x0000001800dc9947 */ /* 0x004fea0003800000 */
.L_x_1954:
        /* <DEDUP_REMOVED lines=8> */
.L_x_1930:
        /* <DEDUP_REMOVED lines=44> */
.L_x_1955:
        /* <DEDUP_REMOVED lines=8> */
.L_x_1932:
        /* <DEDUP_REMOVED lines=44> */
.L_x_1956:
        /* <DEDUP_REMOVED lines=8> */
.L_x_1934:
        /* <DEDUP_REMOVED lines=38> */
.L_x_1958:
        /* <DEDUP_REMOVED lines=8> */
.L_x_1936:
        /* <DEDUP_REMOVED lines=44> */
.L_x_1928:
[----:B------:R-:W4:Y:S02]  /*9060*/  LDL.LU R4, [R1+0x8] ;  /* 0x0000080001047983 */ /* 0x000f240000300800 */
[----:B----4-:R-:W-:Y:S02]  /*9070*/  ISETP.NE.AND P1, PT, R4, RZ, PT ;  /* 0x000000ff0400720c */ /* 0x010fe40003f25270 */
[----:B------:R4:W5:Y:S11]  /*9080*/  LDL R4, [R1+0x4] ;  /* 0x0000040001047983 */ /* 0x0009760000100800 */
[----:B----4-:R-:W-:Y:S05]  /*9090*/  @!P1 BRA `(.L_x_1927) ;  /* 0x0000000400949947 */ /* 0x010fea0003800000 */
[----:B------:R-:W-:-:S04]  /*90a0*/  SHF.L.U32 R12, R10, 0x1f, RZ ;  /* 0x0000001f0a0c7819 */ /* 0x000fc800000006ff */
[----:B------:R-:W4:Y:S02]  /*90b0*/  SYNCS.PHASECHK.TRANS64.TRYWAIT P1, [R15+URZ+0x26840], R12 ;  /* 0x0268400c0f0075a7 */ /* 0x000f24000802017f */
[----:B----4-:R-:W-:Y:S05]  /*90c0*/  @!P1 BRA `(.L_x_1938) ;  /* 0x0000000c00ec9947 */ /* 0x010fea0003800000 */
.L_x_1959:
        /* <DEDUP_REMOVED lines=8> */
.L_x_1939:
        /* <DEDUP_REMOVED lines=41> */
.L_x_1960:
        /* <DEDUP_REMOVED lines=8> */
.L_x_1941:
        /* <DEDUP_REMOVED lines=41> */
.L_x_1927:
[----:B------:R-:W1:Y:S01]  /*96f0*/  S2R R0, SR_TID.X ;  /* 0x0000000000007919 */ /* 0x000e620000002100 */
[----:B------:R-:W-:Y:S01]  /*9700*/  IMAD R3, R16, 0x8, R15 ;  /* 0x0000000810037824 */ /* 0x000fe200078e020f */
[----:B-1----:R-:W-:Y:S02]  /*9710*/  LOP3.LUT R2, R0, 0x7f, RZ, 0xc0, !PT ;  /* 0x0000007f00027812 */ /* 0x002fe400078ec0ff */
[----:B------:R-:W-:Y:S02]  /*9720*/  SHF.L.U32 R0, R10, 0x1f, RZ ;  /* 0x0000001f0a007819 */ /* 0x000fe400000006ff */
[----:B------:R-:W-:Y:S02]  /*9730*/  ISETP.NE.AND P1, PT, R2, RZ, PT ;  /* 0x000000ff0200720c */ /* 0x000fe40003f25270 */
[----:B------:R-:W1:Y:S02]  /*9740*/  SYNCS.PHASECHK.TRANS64.TRYWAIT P0, [R3+URZ+0x26840], R0 ;  /* 0x02684000030075a7 */ /* 0x000e64000800017f */
[----:B-1----:R-:W-:Y:S09]  /*9750*/  @!P0 BRA `(.L_x_1942) ;  /* 0x0000000800708947 */ /* 0x002ff20003800000 */
.L_x_1961:
[----:B------:R-:W-:Y:S05]  /*9760*/  @P1 BRA `(.L_x_1943) ;  /* 0x0000000000181947 */ /* 0x000fea0003800000 */
[----:B------:R-:W1:Y:S01]  /*9770*/  S2R R2, SR_TID.X ;  /* 0x0000000000027919 */ /* 0x000e620000002100 */
[----:B------:R-:W-:-:S04]  /*9780*/  IMAD.MOV.U32 R0, RZ, RZ, 0x3100 ;  /* 0x00003100ff007424 */ /* 0x000fc800078e00ff */
[----:B------:R1:W-:Y:S02]  /*9790*/  SYNCS.ARRIVE.TRANS64 RZ, [R3+URZ+0x26830], R0 ;  /* 0x0268300003ff79a7 */ /* 0x0003e4000800003f */
[----:B-1----:R-:W-:-:S13]  /*97a0*/  LOP3.LUT P0, RZ, R2, 0x1f, RZ, 0xc0, !PT ;  /* 0x0000001f02ff7812 */ /* 0x002fda000780c0ff */
[----:B------:R-:W-:Y:S05]  /*97b0*/  @!P0 BRA `(.L_x_1943) ;  /* 0x0000000000048947 */ /* 0x000fea0003800000 */
[----:B------:R-:W-:Y:S01]  /*97c0*/  BPT.TRAP 0x1 ;  /* 0x000000040000795c */ /* 0x000fe20000300000 */
.L_x_1943:
        /* <DEDUP_REMOVED lines=48> */
.L_x_1924:
[----:B------:R-:W-:Y:S05]  /*9ad0*/  BSYNC B0 ;  /* 0x0000000000007941 */ /* 0x000fea0003800000 */
.L_x_1919:
[----:B------:R-:W-:-:S03]  /*9ae0*/  UMOV UR8, 0xffffffff ;  /* 0xffffffff00087882 */ /* 0x000fc60000000000 */
[----:B------:R-:W-:Y:S05]  /*9af0*/  BRA.DIV UR8, `(.L_x_1944) ;  /* 0x00000006089c7947 */ /* 0x000fea000b800000 */
[----:B------:R-:W-:-:S13]  /*9b00*/  ELECT P6, URZ, PT ;  /* 0x00000000003f782f */ /* 0x000fda00038c0000 */
.L_x_1964:
[----:B------:R-:W-:Y:S05]  /*9b10*/  @!P6 BRA `(.L_x_1857) ;  /* 0x000000000084e947 */ /* 0x000fea0003800000 */
[----:B------:R-:W-:-:S06]  /*9b20*/  ULOP3.LUT UR8, UR38, 0x2, URZ, 0xfc, !UPT ;  /* 0x0000000226087892 */ /* 0x000fcc000f8efc3f */
[----:B------:R-:W-:-:S05]  /*9b30*/  IMAD.U32 R2, RZ, RZ, UR8 ;  /* 0x00000008ff027e24 */ /* 0x000fca000f8e00ff */
[----:B------:R-:W-:-:S13]  /*9b40*/  ISETP.NE.AND P2, PT, R2, 0x3, PT ;  /* 0x000000030200780c */ /* 0x000fda0003f45270 */
[----:B------:R-:W-:Y:S05]  /*9b50*/  @!P2 BRA `(.L_x_1945) ;  /* 0x000000000004a947 */ /* 0x000fea0003800000 */
[----:B---3--:R-:W-:Y:S01]  /*9b60*/  BPT.TRAP 0x1 ;  /* 0x000000040000795c */ /* 0x008fe20000300000 */
.L_x_1945:
        /* <DEDUP_REMOVED lines=15> */
.L_x_1965:
[----:B------:R-:W2:Y:S02]  /*9c60*/  SYNCS.PHASECHK.TRANS64.TRYWAIT P0, [R3+URZ], R2 ;  /* 0x00000002030075a7 */ /* 0x000ea4000800017f */
[----:B--2---:R-:W-:Y:S05]  /*9c70*/  @!P0 BRA `(.L_x_1947) ;  /* 0x0000000400708947 */ /* 0x004fea0003800000 */
.L_x_1966:
[----:B------:R-:W-:Y:S05]  /*9c80*/  @!P2 BRA `(.L_x_1948) ;  /* 0x000000000004a947 */ /* 0x000fea0003800000 */
[----:B---3--:R-:W-:Y:S01]  /*9c90*/  BPT.TRAP 0x1 ;  /* 0x000000040000795c */ /* 0x008fe20000300000 */
.L_x_1948:
[----:B--2---:R-:W-:-:S04]  /*9ca0*/  VIADD R3, R8, 0x26840 ;  /* 0x0002684008037836 */ /* 0x004fc80000000000 */
[----:B------:R-:W-:-:S04]  /*9cb0*/  IMAD R5, R0, 0x8, R3 ;  /* 0x0000000800057824 */ /* 0x000fc800078e0203 */
[----:B------:R-:W2:Y:S02]  /*9cc0*/  SYNCS.PHASECHK.TRANS64.TRYWAIT P0, [R5+URZ], R4 ;  /* 0x00000004050075a7 */ /* 0x000ea4000800017f */
[----:B--2---:R-:W-:Y:S05]  /*9cd0*/  @!P0 BRA `(.L_x_1949) ;  /* 0x00000004006c8947 */ /* 0x004fea0003800000 */
.L_x_1967:
[----:B------:R-:W-:-:S07]  /*9ce0*/  IMAD R3, R6, 0x8, R3 ;  /* 0x0000000806037824 */ /* 0x000fce00078e0203 */
.L_x_1950:
[----:B----4-:R4:W1:Y:S02]  /*9cf0*/  SYNCS.PHASECHK.TRANS64.TRYWAIT P0, [R3+URZ], R2 ;  /* 0x00000002030075a7 */ /* 0x010864000800017f */
[----:B-1----:R-:W-:Y:S05]  /*9d00*/  @!P0 NANOSLEEP.SYNCS 0x989680 ;  /* 0x009896800000895d */ /* 0x002fea0003900000 */
[----:B------:R-:W1:Y:S02]  /*9d10*/  @!P0 SYNCS.PHASECHK.TRANS64 P0, [R3+URZ], R2 ;  /* 0x00000002030085a7 */ /* 0x000e64000800007f */
[----:B-1----:R-:W-:Y:S05]  /*9d20*/  @!P0 BRA `(.L_x_1950) ;  /* 0xfffffffc00f08947 */ /* 0x002fea000383ffff */
.L_x_1857:
[----:B---3--:R-:W-:Y:S05]  /*9d30*/  BSYNC B6 ;  /* 0x0000000000067941 */ /* 0x008fea0003800000 */
.L_x_1851:
[----:B------:R-:W-:Y:S05]  /*9d40*/  EXIT ;  /* 0x000000000000794d */ /* 0x000fea0003800000 */
.L_x_1868:
[----:B------:R-:W-:Y:S02]  /*9d50*/  IMAD.MOV.U32 R13, RZ, RZ, R17 ;  /* 0x000000ffff0d7224 */ /* 0x000fe400078e0011 */
[----:B------:R-:W-:Y:S02]  /*9d60*/  IMAD.MOV.U32 R12, RZ, RZ, RZ ;  /* 0x000000ffff0c7224 */ /* 0x000fe400078e00ff */
[----:B------:R-:W-:Y:S02]  /*9d70*/  IMAD.MOV.U32 R11, RZ, RZ, 0x1f ;  /* 0x0000001fff0b7424 */ /* 0x000fe400078e00ff */
[----:B------:R-:W-:-:S07]  /*9d80*/  IMAD.MOV.U32 R15, RZ, RZ, -0x1 ;  /* 0xffffffffff0f7424 */ /* 0x000fce00078e00ff */
[----:B------:R-:W-:Y:S05]  /*9d90*/  WARPSYNC.COLLECTIVE R15, `(.L_x_1951) ;  /* 0x000000000f087348 */ /* 0x000fea0003c00000 */
[----:B------:R1:W2:Y:S02]  /*9da0*/  SHFL.IDX P6, R14, R13, R12, R11 ;  /* 0x0000000c0d0e7389 */ /* 0x0002a400000c000b */
[----:B-12---:R-:W-:Y:S01]  /*9db0*/  ENDCOLLECTIVE ;  /* 0x000000000000791b */ /* 0x006fe20003800000 */
.L_x_1951:
[----:B------:R-:W-:Y:S05]  /*9dc0*/  BRA `(.L_x_1952) ;  /* 0xffffff7400d47947 */ /* 0x000fea000383ffff */
.L_x_1870:
[----:B--2---:R2:W3:Y:S02]  /*9dd0*/  SYNCS.PHASECHK.TRANS64.TRYWAIT P0, [R237+URZ+0x26800], R4 ;  /* 0x02680004ed0075a7 */ /* 0x0044e4000800017f */
[----:B---3--:R-:W-:Y:S05]  /*9de0*/  @!P0 NANOSLEEP.SYNCS 0x989680 ;  /* 0x009896800000895d */ /* 0x008fea0003900000 */
[----:B------:R-:W3:Y:S02]  /*9df0*/  @!P0 SYNCS.PHASECHK.TRANS64 P0, [R237+URZ+0x26800], R4 ;  /* 0x02680004ed0085a7 */ /* 0x000ee4000800007f */
[----:B---3--:R-:W-:Y:S05]  /*9e00*/  @!P0 BRA `(.L_x_1870) ;  /* 0xfffffffc00f08947 */ /* 0x008fea000383ffff */
[----:B------:R-:W-:Y:S05]  /*9e10*/  BRA `(.L_x_1869) ;  /* 0xffffff7400fc7947 */ /* 0x000fea000383ffff */
.L_x_1875:
[----:B--2---:R-:W-:-:S04]  /*9e20*/  IMAD.U32 R5, RZ, RZ, UR7 ;  /* 0x00000007ff057e24 */ /* 0x004fc8000f8e00ff */
[----:B------:R2:W3:Y:S03]  /*9e30*/  SYNCS.PHASECHK.TRANS64.TRYWAIT P0, [R5+URZ+0x26810], R120 ;  /* 0x02681078050075a7 */ /* 0x0004e6000800017f */
[----:B---3--:R-:W-:Y:S05]  /*9e40*/  @!P0 NANOSLEEP.SYNCS 0x989680 ;  /* 0x009896800000895d */ /* 0x008fea0003900000 */
[----:B------:R-:W3:Y:S02]  /*9e50*/  @!P0 SYNCS.PHASECHK.TRANS64 P0, [R5+URZ+0x26810], R120 ;  /* 0x02681078050085a7 */ /* 0x000ee4000800007f */
[----:B---3--:R-:W-:Y:S05]  /*9e60*/  @!P0 BRA `(.L_x_1875) ;  /* 0xfffffffc00ec8947 */ /* 0x008fea000383ffff */
[----:B------:R-:W-:Y:S05]  /*9e70*/  BRA `(.L_x_1874) ;  /* 0xffffff8000587947 */ /* 0x000fea000383ffff */
.L_x_1879:
[----:B------:R-:W-:-:S04]  /*9e80*/  IMAD.U32 R121, RZ, RZ, UR7 ;  /* 0x00000007ff797e24 */ /* 0x000fc8000f8e00ff */
[----:B------:R1:W1:Y:S03]  /*9e90*/  SYNCS.PHASECHK.TRANS64.TRYWAIT P0, [R121+URZ+0x26830], R120 ;  /* 0x02683078790075a7 */ /* 0x000266000800017f */
[----:B-1----:R-:W-:Y:S05]  /*9ea0*/  @!P0 NANOSLEEP.SYNCS 0x989680 ;  /* 0x009896800000895d */ /* 0x002fea0003900000 */
[----:B------:R-:W1:Y:S02]  /*9eb0*/  @!P0 SYNCS.PHASECHK.TRANS64 P0, [R121+URZ+0x26830], R120 ;  /* 0x02683078790085a7 */ /* 0x000e64000800007f */
[----:B-1----:R-:W-:Y:S05]  /*9ec0*/  @!P0 BRA `(.L_x_1879) ;  /* 0xfffffffc00ec8947 */ /* 0x002fea000383ffff */
[----:B------:R-:W-:Y:S05]  /*9ed0*/  BRA `(.L_x_1878) ;  /* 0xffffff88001c7947 */ /* 0x000fea000383ffff */
.L_x_1925:
[----:B-1----:R1:W2:Y:S02]  /*9ee0*/  SYNCS.PHASECHK.TRANS64.TRYWAIT P0, [R15+URZ+0x26820], R0 ;  /* 0x026820000f0075a7 */ /* 0x0022a4000800017f */
[----:B--2---:R-:W-:Y:S05]  /*9ef0*/  @!P0 NANOSLEEP.SYNCS 0x989680 ;  /* 0x009896800000895d */ /* 0x004fea0003900000 */
[----:B------:R-:W2:Y:S02]  /*9f00*/  @!P0 SYNCS.PHASECHK.TRANS64 P0, [R15+URZ+0x26820], R0 ;  /* 0x026820000f0085a7 */ /* 0x000ea4000800007f */
[----:B--2---:R-:W-:Y:S05]  /*9f10*/  @!P0 BRA `(.L_x_1925) ;  /* 0xfffffffc00f08947 */ /* 0x004fea000383ffff */
[----:B------:R-:W-:Y:S05]  /*9f20*/  BRA `(.L_x_1953) ;  /* 0xffffffd800e07947 */ /* 0x000fea000383ffff */
.L_x_1929:
[----:B--2---:R2:W3:Y:S02]  /*9f30*/  SYNCS.PHASECHK.TRANS64.TRYWAIT P1, [R15+URZ+0x26840], R18 ;  /* 0x026840120f0075a7 */ /* 0x0044e4000802017f */
[----:B---3--:R-:W-:Y:S05]  /*9f40*/  @!P1 NANOSLEEP.SYNCS 0x989680 ;  /* 0x009896800000995d */ /* 0x008fea0003900000 */
[----:B------:R-:W3:Y:S02]  /*9f50*/  @!P1 SYNCS.PHASECHK.TRANS64 P1, [R15+URZ+0x26840], R18 ;  /* 0x026840120f0095a7 */ /* 0x000ee4000802007f */
[----:B---3--:R-:W-:Y:S05]  /*9f60*/  @!P1 BRA `(.L_x_1929) ;  /* 0xfffffffc00f09947 */ /* 0x008fea000383ffff */
[----:B------:R-:W-:Y:S05]  /*9f70*/  BRA `(.L_x_1954) ;  /* 0xffffffe400107947 */ /* 0x000fea000383ffff */
.L_x_1931:
[----:B-1----:R1:W3:Y:S02]  /*9f80*/  SYNCS.PHASECHK.TRANS64.TRYWAIT P1, [R15+URZ+0x26828], R18 ;  /* 0x026828120f0075a7 */ /* 0x0022e4000802017f */
[----:B---3--:R-:W-:Y:S05]  /*9f90*/  @!P1 NANOSLEEP.SYNCS 0x989680 ;  /* 0x009896800000995d */ /* 0x008fea0003900000 */
[----:B------:R-:W3:Y:S02]  /*9fa0*/  @!P1 SYNCS.PHASECHK.TRANS64 P1, [R15+URZ+0x26828], R18 ;  /* 0x026828120f0095a7 */ /* 0x000ee4000802007f */
[----:B---3--:R-:W-:Y:S05]  /*9fb0*/  @!P1 BRA `(.L_x_1931) ;  /* 0xfffffffc00f09947 */ /* 0x008fea000383ffff */
[----:B------:R-:W-:Y:S05]  /*9fc0*/  BRA `(.L_x_1955) ;  /* 0xffffffe400cc7947 */ /* 0x000fea000383ffff */
.L_x_1933:
[----:B---3--:R3:W4:Y:S02]  /*9fd0*/  SYNCS.PHASECHK.TRANS64.TRYWAIT P1, [R15+URZ+0x26848], R18 ;  /* 0x026848120f0075a7 */ /* 0x008724000802017f */
[----:B----4-:R-:W-:Y:S05]  /*9fe0*/  @!P1 NANOSLEEP.SYNCS 0x989680 ;  /* 0x009896800000995d */ /* 0x010fea0003900000 */
[----:B------:R-:W4:Y:S02]  /*9ff0*/  @!P1 SYNCS.PHASECHK.TRANS64 P1, [R15+URZ+0x26848], R18 ;  /* 0x026848120f0095a7 */ /* 0x000f24000802007f */
[----:B----4-:R-:W-:Y:S05]  /*a000*/  @!P1 BRA `(.L_x_1933) ;  /* 0xfffffffc00f09947 */ /* 0x010fea000383ffff */
[----:B------:R-:W-:Y:S05]  /*a010*/  BRA `(.L_x_1956) ;  /* 0xffffffe800887947 */ /* 0x000fea000383ffff */
.L_x_1935:
[----:B------:R-:W-:-:S07]  /*a020*/  SHF.L.U32 R4, R10, 0x1f, RZ ;  /* 0x0000001f0a047819 */ /* 0x000fce00000006ff */
.L_x_1957:
[----:B----4-:R4:W1:Y:S02]  /*a030*/  SYNCS.PHASECHK.TRANS64.TRYWAIT P1, [R15+URZ+0x26820], R4 ;  /* 0x026820040f0075a7 */ /* 0x010864000802017f */
[----:B-1----:R-:W-:Y:S05]  /*a040*/  @!P1 NANOSLEEP.SYNCS 0x989680 ;  /* 0x009896800000995d */ /* 0x002fea0003900000 */
[----:B------:R-:W1:Y:S02]  /*a050*/  @!P1 SYNCS.PHASECHK.TRANS64 P1, [R15+URZ+0x26820], R4 ;  /* 0x026820040f0095a7 */ /* 0x000e64000802007f */
[----:B-1----:R-:W-:Y:S05]  /*a060*/  @!P1 BRA `(.L_x_1957) ;  /* 0xfffffffc00f09947 */ /* 0x002fea000383ffff */
[----:B------:R-:W-:Y:S05]  /*a070*/  BRA `(.L_x_1958) ;  /* 0xffffffec00287947 */ /* 0x000fea000383ffff */
.L_x_1938:
[----:B----4-:R4:W1:Y:S02]  /*a080*/  SYNCS.PHASECHK.TRANS64.TRYWAIT P1, [R15+URZ+0x26840], R12 ;  /* 0x0268400c0f0075a7 */ /* 0x010864000802017f */
[----:B-1----:R-:W-:Y:S05]  /*a090*/  @!P1 NANOSLEEP.SYNCS 0x989680 ;  /* 0x009896800000995d */ /* 0x002fea0003900000 */
[----:B------:R-:W1:Y:S02]  /*a0a0*/  @!P1 SYNCS.PHASECHK.TRANS64 P1, [R15+URZ+0x26840], R12 ;  /* 0x0268400c0f0095a7 */ /* 0x000e64000802007f */
[----:B-1----:R-:W-:Y:S05]  /*a0b0*/  @!P1 BRA `(.L_x_1938) ;  /* 0xfffffffc00f09947 */ /* 0x002fea000383ffff */
[----:B------:R-:W-:Y:S05]  /*a0c0*/  BRA `(.L_x_1959) ;  /* 0xfffffff000007947 */ /* 0x000fea000383ffff */
.L_x_1940:
[----:B-1----:R1:W2:Y:S02]  /*a0d0*/  SYNCS.PHASECHK.TRANS64.TRYWAIT P1, [R15+URZ+0x26828], R12 ;  /* 0x0268280c0f0075a7 */ /* 0x0022a4000802017f */
[----:B--2---:R-:W-:Y:S05]  /*a0e0*/  @!P1 NANOSLEEP.SYNCS 0x989680 ;  /* 0x009896800000995d */ /* 0x004fea0003900000 */
[----:B------:R-:W2:Y:S02]  /*a0f0*/  @!P1 SYNCS.PHASECHK.TRANS64 P1, [R15+URZ+0x26828], R12 ;  /* 0x0268280c0f0095a7 */ /* 0x000ea4000802007f */
[----:B--2---:R-:W-:Y:S05]  /*a100*/  @!P1 BRA `(.L_x_1940) ;  /* 0xfffffffc00f09947 */ /* 0x004fea000383ffff */
[----:B------:R-:W-:Y:S05]  /*a110*/  BRA `(.L_x_1960) ;  /* 0xfffffff000b07947 */ /* 0x000fea000383ffff */
.L_x_1942:
[----:B------:R1:W1:Y:S02]  /*a120*/  SYNCS.PHASECHK.TRANS64.TRYWAIT P0, [R3+URZ+0x26840], R0 ;  /* 0x02684000030075a7 */ /* 0x000264000800017f */
[----:B-1----:R-:W-:Y:S05]  /*a130*/  @!P0 NANOSLEEP.SYNCS 0x989680 ;  /* 0x009896800000895d */ /* 0x002fea0003900000 */
[----:B------:R-:W1:Y:S02]  /*a140*/  @!P0 SYNCS.PHASECHK.TRANS64 P0, [R3+URZ+0x26840], R0 ;  /* 0x02684000030085a7 */ /* 0x000e64000800007f */
[----:B-1----:R-:W-:Y:S05]  /*a150*/  @!P0 BRA `(.L_x_1942) ;  /* 0xfffffffc00f08947 */ /* 0x002fea000383ffff */
[----:B------:R-:W-:Y:S05]  /*a160*/  BRA `(.L_x_1961) ;  /* 0xfffffff4007c7947 */ /* 0x000fea000383ffff */
.L_x_1944:
[----:B------:R-:W-:Y:S01]  /*a170*/  BSSY B0, `(.L_x_1962) ;  /* 0x0000006000007945 */ /* 0x000fe20003800000 */
[----:B------:R-:W-:-:S07]  /*a180*/  IMAD.MOV.U32 R15, RZ, RZ, -0x1 ;  /* 0xffffffffff0f7424 */ /* 0x000fce00078e00ff */
[----:B---3--:R-:W-:Y:S05]  /*a190*/  WARPSYNC.COLLECTIVE R15, `(.L_x_1963) ;  /* 0x000000000f0c7348 */ /* 0x008fea0003c00000 */
[----:B------:R-:W-:Y:S02]  /*a1a0*/  ELECT P6, UR62, PT ;  /* 0x00000000003e782f */ /* 0x000fe400038c0000 */
[----:B------:R-:W-:Y:S01]  /*a1b0*/  MOV R14, UR62 ;  /* 0x0000003e000e7c02 */ /* 0x000fe20008000f00 */
[----:B---3--:R-:W-:Y:S10]  /*a1c0*/  ENDCOLLECTIVE ;  /* 0x000000000000791b */ /* 0x008ff40003800000 */
.L_x_1963:
[----:B------:R-:W-:Y:S05]  /*a1d0*/  BSYNC B0 ;  /* 0x0000000000007941 */ /* 0x000fea0003800000 */
.L_x_1962:
[----:B------:R-:W-:Y:S05]  /*a1e0*/  BRA `(.L_x_1964) ;  /* 0xfffffff800487947 */ /* 0x000fea000383ffff */
.L_x_1946:
[----:B-1----:R1:W2:Y:S02]  /*a1f0*/  SYNCS.PHASECHK.TRANS64.TRYWAIT P0, [R7+URZ], R4 ;  /* 0x00000004070075a7 */ /* 0x0022a4000800017f */
[----:B--2---:R-:W-:Y:S05]  /*a200*/  @!P0 NANOSLEEP.SYNCS 0x989680 ;  /* 0x009896800000895d */ /* 0x004fea0003900000 */
[----:B------:R-:W2:Y:S02]  /*a210*/  @!P0 SYNCS.PHASECHK.TRANS64 P0, [R7+URZ], R4 ;  /* 0x00000004070085a7 */ /* 0x000ea4000800007f */
[----:B--2---:R-:W-:Y:S05]  /*a220*/  @!P0 BRA `(.L_x_1946) ;  /* 0xfffffffc00f08947 */ /* 0x004fea000383ffff */
[----:B------:R-:W-:Y:S05]  /*a230*/  BRA `(.L_x_1965) ;  /* 0xfffffff800887947 */ /* 0x000fea000383ffff */
.L_x_1947:
[----:B--2---:R2:W4:Y:S02]  /*a240*/  SYNCS.PHASECHK.TRANS64.TRYWAIT P0, [R3+URZ], R2 ;  /* 0x00000002030075a7 */ /* 0x004524000800017f */
[----:B----4-:R-:W-:Y:S05]  /*a250*/  @!P0 NANOSLEEP.SYNCS 0x989680 ;  /* 0x009896800000895d */ /* 0x010fea0003900000 */
[----:B------:R-:W4:Y:S02]  /*a260*/  @!P0 SYNCS.PHASECHK.TRANS64 P0, [R3+URZ], R2 ;  /* 0x00000002030085a7 */ /* 0x000f24000800007f */
[----:B----4-:R-:W-:Y:S05]  /*a270*/  @!P0 BRA `(.L_x_1947) ;  /* 0xfffffffc00f08947 */ /* 0x010fea000383ffff */
[----:B------:R-:W-:Y:S05]  /*a280*/  BRA `(.L_x_1966) ;  /* 0xfffffff8007c7947 */ /* 0x000fea000383ffff */
.L_x_1949:
[----:B--2---:R2:W4:Y:S02]  /*a290*/  SYNCS.PHASECHK.TRANS64.TRYWAIT P0, [R5+URZ], R4 ;  /* 0x00000004050075a7 */ /* 0x004524000800017f */
[----:B----4-:R-:W-:Y:S05]  /*a2a0*/  @!P0 NANOSLEEP.SYNCS 0x989680 ;  /* 0x009896800000895d */ /* 0x010fea0003900000 */
[----:B------:R-:W4:Y:S02]  /*a2b0*/  @!P0 SYNCS.PHASECHK.TRANS64 P0, [R5+URZ], R4 ;  /* 0x00000004050085a7 */ /* 0x000f24000800007f */
[----:B----4-:R-:W-:Y:S05]  /*a2c0*/  @!P0 BRA `(.L_x_1949) ;  /* 0xfffffffc00f08947 */ /* 0x010fea000383ffff */
[----:B------:R-:W-:Y:S05]  /*a2d0*/  BRA `(.L_x_1967) ;  /* 0xfffffff800807947 */ /* 0x000fea000383ffff */
.L_x_1968:
        /* <DEDUP_REMOVED lines=10> */
.L_x_6565:


//--------------------- .text._ZN7cutlass13device_kernelIN5flash11enable_sm90INS1_16FlashAttnBwdSm90INS1_25CollectiveMainloopBwdSm90ILi2ELi2ELi2EN4cute5tupleIJNS5_1CILi1EEES8_S8_EEENS6_IJNS7_ILi64EEENS7_ILi128EEENS7_ILi96EEEEEENS_10bfloat16_tEfNS_4arch4Sm90ELb0ELb1ELb1ELb1ELb1ELb1ELb0ELb0ELi2ELi1ELi2ELi1ELb1EEENS1_24CollectiveEpilogueBwdGQAISD_fSG_Li256ELb1ELb1EEENS1_19SingleTileSchedulerILb1ELb0ELb0ELi128EEEEEEEEEvNT_6ParamsE --------------------------
	.section	.text._ZN7cutlass13device_kernelIN5flash11enable_sm90INS1_16FlashAttnBwdSm90INS1_25CollectiveMainloopBwdSm90ILi2ELi2ELi2EN4cute5tupleIJNS5_1CILi1EEES8_S8_EEENS6_IJNS7_ILi64EEENS7_ILi128EEENS7_ILi96EEEEEENS_10bfloat16_tEfNS_4arch4Sm90ELb0ELb1ELb1ELb1ELb1ELb1ELb0ELb0ELi2ELi1ELi2ELi1ELb1EEENS1_24CollectiveEpilogueBwdGQAISD_fSG_Li256ELb1ELb1EEENS1_19SingleTileSchedulerILb1ELb0ELb0ELi128EEEEEEEEEvNT_6ParamsE,"ax",@progbits
	.align	128
.text._ZN7cutlass13device_kernelIN5flash11enable_sm90INS1_16FlashAttnBwdSm90INS1_25CollectiveMainloopBwdSm90ILi2ELi2ELi2EN4cute5tupleIJNS5_1CILi1EEES8_S8_EEENS6_IJNS7_ILi64EEENS7_ILi128EEENS7_ILi96EEEEEENS_10bfloat16_tEfNS_4arch4Sm90ELb0ELb1ELb1ELb1ELb1ELb1ELb0ELb0ELi2ELi1ELi2ELi1ELb1EEENS1_24CollectiveEpilogueBwdGQAISD_fSG_Li256ELb1ELb1EEENS1_19SingleTileSchedulerILb1ELb0ELb0ELi128EEEEEEEEEvNT_6ParamsE:
        .type           _ZN7cutlass13device_kernelIN5flash11enable_sm90INS1_16FlashAttnBwdSm90INS1_25CollectiveMainloopBwdSm90ILi2ELi2ELi2EN4cute5tupleIJNS5_1CILi1EEES8_S8_EEENS6_IJNS7_ILi64EEENS7_ILi128EEENS7_ILi96EEEEEENS_10bfloat16_tEfNS_4arch4Sm90ELb0ELb1ELb1ELb1ELb1ELb1ELb0ELb0ELi2ELi1ELi2ELi1ELb1EEENS1_24CollectiveEpilogueBwdGQAISD_fSG_Li256ELb1ELb1EEENS1_19SingleTileSchedulerILb1ELb0ELb0ELi128EEEEEEEEEvNT_6ParamsE,@function
        .size           _ZN7cutlass13device_kernelIN5flash11enable_sm90INS1_16FlashAttnBwdSm90INS1_25CollectiveMainloopBwdSm90ILi2ELi2ELi2EN4cute5tupleIJNS5_1CILi1EEES8_S8_EEENS6_IJNS7_ILi64EEENS7_ILi128EEENS7_ILi96EEEEEENS_10bfloat16_tEfNS_4arch4Sm90ELb0ELb1ELb1ELb1ELb1ELb1ELb0ELb0ELi2ELi1ELi2ELi1ELb1EEENS1_24CollectiveEpilogueBwdGQAISD_fSG_Li256ELb1ELb1EEENS1_19SingleTileSchedulerILb1ELb0ELb0ELi128EEEEEEEEEvNT_6ParamsE,(.L_x_6566 - _ZN7cutlass13device_kernelIN5flash11enable_sm90INS1_16FlashAttnBwdSm90INS1_25CollectiveMainloopBwdSm90ILi2ELi2ELi2EN4cute5tupleIJNS5_1CILi1EEES8_S8_EEENS6_IJNS7_ILi64EEENS7_ILi128EEENS7_ILi96EEEEEENS_10bfloat16_tEfNS_4arch4Sm90ELb0ELb1ELb1ELb1ELb1ELb1ELb0ELb0ELi2ELi1ELi2ELi1ELb1EEENS1_24CollectiveEpilogueBwdGQAISD_fSG_Li256ELb1ELb1EEENS1_19SingleTileSchedulerILb1ELb0ELb0ELi128EEEEEEEEEvNT_6ParamsE)
        .other          _ZN7cutlass13device_kernelIN5flash11enable_sm90INS1_16FlashAttnBwdSm90INS1_25CollectiveMainloopBwdSm90ILi2ELi2ELi2EN4cute5tupleIJNS5_1CILi1EEES8_S8_EEENS6_IJNS7_ILi64EEENS7_ILi128EEENS7_ILi96EEEEEENS_10bfloat16_tEfNS_4arch4Sm90ELb0ELb1ELb1ELb1ELb1ELb1ELb0ELb0ELi2ELi1ELi2ELi1ELb1EEENS1_24CollectiveEpilogueBwdGQAISD_fSG_Li256ELb1ELb1EEENS1_19SingleTileSchedulerILb1ELb0ELb0ELi128EEEEEEEEEvNT_6ParamsE,@"STO_CUDA_ENTRY STV_DEFAULT"
_ZN7cutlass13device_kernelIN5flash11enable_sm90INS1_16FlashAttnBwdSm90INS1_25CollectiveMainloopBwdSm90ILi2ELi2ELi2EN4cute5tupleIJNS5_1CILi1EEES8_S8_EEENS6_IJNS7_ILi64EEENS7_ILi128EEENS7_ILi96EEEEEENS_10bfloat16_tEfNS_4arch4Sm90ELb0ELb1ELb1ELb1ELb1ELb1ELb0ELb0ELi2ELi1ELi2ELi1ELb1EEENS1_24CollectiveEpilogueBwdGQAISD_fSG_Li256ELb1ELb1EEENS1_19SingleTileSchedulerILb1ELb0ELb0ELi128EEEEEEEEEvNT_6ParamsE:
        /* <DEDUP_REMOVED lines=24> */
.L_x_1970:
[----:B------:R-:W-:Y:S05]  /*0180*/  BSYNC B0 ;  /* 0x0000000000007941 */ /* 0x000fea0003800000 */
.L_x_1969:
        /* <DEDUP_REMOVED lines=37> */
.L_x_1971:
        /* <DEDUP_REMOVED lines=22> */
.L_x_1972:
[----:B------:R-:W-:Y:S01]  /*0540*/  PLOP3.LUT P0, PT, PT, PT, UP0, 0x80, 0x0 ;  /* 0x000000000000781c */ /* 0x000fe20003f0f008 */
[----:B------:R-:W-:Y:S01]  /*0550*/  NOP ;  /* 0x0000000000007918 */ /* 0x000fe20000000000 */
[----:B------:R-:W-:Y:S01]  /*0560*/  ULDC.64 UR46, c[0x0][0x208] ;  /* 0x00008200002e7ab9 */ /* 0x000fe20000000a00 */
[----:B------:R-:W-:Y:S01]  /*0570*/  BSSY B6, `(.L_x_1973) ;  /* 0x0000abb000067945 */ /* 0x000fe20003800000 */
[----:B-12-4-:R-:W-:Y:S09]  /*0580*/  BAR.SYNC.DEFER_BLOCKING 0x0 ;  /* 0x0000000000007b1d */ /* 0x016ff20000010000 */
[----:B------:R-:W-:Y:S05]  /*0590*/  @!P0 BRA `(.L_x_1974) ;  /* 0x0000005800fc8947 */ /* 0x000fea0003800000 */
.L_x_1975:
        /* <DEDUP_REMOVED lines=24> */
.L_x_1976:
        /* <DEDUP_REMOVED lines=14> */
.L_x_1978:
[----:B------:R-:W-:-:S05]  /*0800*/  ULDC UR4, c[0x0][0x8c4] ;  /* 0x0002310000047ab9 */ /* 0x000fca0000000800 */
.L_x_1977:
        /* <DEDUP_REMOVED lines=19> */
.L_x_1980:
        /* <DEDUP_REMOVED lines=14> */
.L_x_1981:
        /* <DEDUP_REMOVED lines=11> */
.L_x_1982:
        /* <DEDUP_REMOVED lines=13> */
.L_x_1983:
        /* <DEDUP_REMOVED lines=66> */
.L_x_1984:
        /* <DEDUP_REMOVED lines=28> */
.L_x_1987:
        /* <DEDUP_REMOVED lines=15> */
.L_x_1986:
        /* <DEDUP_REMOVED lines=22> */
.L_x_1989:
        /* <DEDUP_REMOVED lines=15> */
.L_x_1988:
[----:B------:R-:W-:Y:S01]  /*14c0*/  SHF.R.S32.HI R19, RZ, 0x1f, R18 ;  /* 0x0000001fff137819 */ /* 0x000fe20000011412 */
[----:B------:R-:W-:-:S03]  /*14d0*/  UMOV UR4, 0xffffffff ;  /* 0xffffffff00047882 */ /* 0x000fc60000000000 */
[----:B------:R-:W-:-:S04]  /*14e0*/  LEA.HI R0, R19, R18, RZ, 0x7 ;  /* 0x0000001213007211 */ /* 0x000fc800078f38ff */
[----:B------:R-:W-:Y:S01]  /*14f0*/  SHF.R.S32.HI R17, RZ, 0x7, R0 ;  /* 0x00000007ff117819 */ /* 0x000fe20000011400 */
[----:B------:R-:W-:Y:S06]  /*1500*/  BRA.DIV UR4, `(.L_x_1990) ;  /* 0x0000009e040c7947 */ /* 0x000fec000b800000 */
[----:B------:R1:W2:Y:S02]  /*1510*/  SHFL.IDX PT, R14, R17, RZ, 0x1f ;  /* 0x00001fff110e7589 */ /* 0x0002a400000e0000 */
.L_x_2114:
        /* <DEDUP_REMOVED lines=15> */
.L_x_1991:
        /* <DEDUP_REMOVED lines=19> */
.L_x_1993:
        /* <DEDUP_REMOVED lines=124> */
.L_x_2004:
[----:B------:R-:W-:-:S06]  /*1f00*/  UISETP.NE.AND UP0, UPT, UR11, 0x3, UPT ;  /* 0x000000030b00788c */ /* 0x000fcc000bf05270 */
[----:B------:R-:W-:-:S13]  /*1f10*/  PLOP3.LUT P6, PT, PT, PT, UP0, 0x80, 0x0 ;  /* 0x000000000000781c */ /* 0x000fda0003fcf008 */
[----:B-1----:R-:W-:Y:S05]  /*1f20*/  @!P6 BRA `(.L_x_1994) ;  /* 0x000000000004e947 */ /* 0x002fea0003800000 */
[----:B------:R-:W-:Y:S01]  /*1f30*/  BPT.TRAP 0x1 ;  /* 0x000000040000795c */ /* 0x000fe20000300000 */
.L_x_1994:
[----:B------:R-:W-:Y:S01]  /*1f40*/  R2UR UR7, R237 ;  /* 0x00000000ed0772ca */ /* 0x000fe200000e0000 */
[----:B------:R-:W-:-:S05]  /*1f50*/  IMAD.U32 R120, RZ, RZ, UR9 ;  /* 0x00000009ff787e24 */ /* 0x000fca000f8e00ff */
[----:B------:R-:W-:-:S07]  /*1f60*/  SHF.L.U32 R120, R120, 0x1f, RZ ;  /* 0x0000001f78787819 */ /* 0x000fce00000006ff */
[----:B------:R-:W-:-:S09]  /*1f70*/  ULEA UR7, UR4, UR7, 0x3 ;  /* 0x0000000704077291 */ /* 0x000fd2000f8e183f */
[----:B------:R1:W2:Y:S01]  /*1f80*/  SYNCS.PHASECHK.TRANS64.TRYWAIT P0, [UR7+0x26810], R120 ;  /* 0x02681078ff0075a7 */ /* 0x0002a20008000147 */
[----:B------:R-:W-:Y:S05]  /*1f90*/  @!P6 BRA `(.L_x_1995) ;  /* 0x000000000004e947 */ /* 0x000fea0003800000 */
[----:B------:R-:W-:Y:S01]  /*1fa0*/  BPT.TRAP 0x1 ;  /* 0x000000040000795c */ /* 0x000fe20000300000 */
.L_x_1995:
[----:B--2---:R-:W-:Y:S05]  /*1fb0*/  @P0 BRA `(.L_x_1996) ;  /* 0x0000000000080947 */ /* 0x004fea0003800000 */
[----:B------:R-:W2:Y:S02]  /*1fc0*/  SYNCS.PHASECHK.TRANS64.TRYWAIT P0, [UR7+0x26810], R120 ;  /* 0x02681078ff0075a7 */ /* 0x000ea40008000147 */
[----:B--2---:R-:W-:Y:S05]  /*1fd0*/  @!P0 BRA `(.L_x_1997) ;  /* 0x00000090008c8947 */ /* 0x004fea0003800000 */
.L_x_1996:
        /* <DEDUP_REMOVED lines=66> */
.L_x_1998:
[----:B------:R1:W1:Y:S01]  /*2400*/  SYNCS.PHASECHK.TRANS64.TRYWAIT P0, [UR7+0x26830], R120 ;  /* 0x02683078ff0075a7 */ /* 0x0002620008000147 */
[----:B------:R-:W-:Y:S05]  /*2410*/  @!P6 BRA `(.L_x_1999) ;  /* 0x000000000004e947 */ /* 0x000fea0003800000 */
[----:B------:R-:W-:Y:S01]  /*2420*/  BPT.TRAP 0x1 ;  /* 0x000000040000795c */ /* 0x000fe20000300000 */
.L_x_1999:
        /* <DEDUP_REMOVED lines=50> */
.L_x_2000:
        /* <DEDUP_REMOVED lines=598> */
.L_x_2002:
        /* <DEDUP_REMOVED lines=48> */
.L_x_2003:
        /* <DEDUP_REMOVED lines=62> */
.L_x_1985:
[----:B------:R-:W-:Y:S05]  /*5390*/  @P0 BRA `(.L_x_1979) ;  /* 0x0000005c00600947 */ /* 0x000fea0003800000 */
[----:B------:R-:W-:Y:S01]  /*53a0*/  ULDC.64 UR4, c[0x0][0x878] ;  /* 0x00021e0000047ab9 */ /* 0x000fe20000000a00 */
[----:B-1----:R-:W1:Y:S01]  /*53b0*/  S2R R4, SR_TID.X ;  /* 0x0000000000047919 */ /* 0x002e620000002100 */
        /* <DEDUP_REMOVED lines=17> */
[----:B------:R-:W5:Y:S01]  /*54d0*/  S2UR UR4, SR_CTAID.Y ;  /* 0x00000000000479c3 */ /* 0x000f620000002600 */
        /* <DEDUP_REMOVED lines=12> */
[----:B-----5:R-:W-:Y:S02]  /*55a0*/  UIMAD.WIDE.U32 UR8, UR4, UR8, URZ ;  /* 0x00000008040872a5 */ /* 0x020fe4000f8e003f */
        /* <DEDUP_REMOVED lines=75> */
.L_x_2007:
[----:B------:R-:W2:Y:S04]  /*5a60*/  LDG.E.STRONG.GPU R4, desc[UR46][R2.64] ;  /* 0x0000002e02047981 */ /* 0x000ea8000c1ef900 */
[----:B--2---:R-:W-:Y:S01]  /*5a70*/  CCTL.IVALL ;  /* 0x00000000ff00798f */ /* 0x004fe20002000000 */
[----:B------:R-:W-:Y:S05]  /*5a80*/  YIELD ;  /* 0x0000000000007946 */ /* 0x000fea0003800000 */
[----:B------:R-:W-:-:S13]  /*5a90*/  ISETP.NE.AND P0, PT, R4, UR17, PT ;  /* 0x0000001104007c0c */ /* 0x000fda000bf05270 */
[----:B------:R-:W-:Y:S05]  /*5aa0*/  @P0 BRA `(.L_x_2007) ;  /* 0xfffffffc00ec0947 */ /* 0x000fea000383ffff */
.L_x_2006:
[----:B------:R-:W-:Y:S05]  /*5ab0*/  BSYNC B0 ;  /* 0x0000000000007941 */ /* 0x000fea0003800000 */
.L_x_2005:
[----:B------:R-:W-:-:S03]  /*5ac0*/  UMOV UR4, 0xffffffff ;  /* 0xffffffff00047882 */ /* 0x000fc60000000000 */
[----:B------:R-:W-:Y:S05]  /*5ad0*/  BRA.DIV UR4, `(.L_x_2008) ;  /* 0x0000005604fc7947 */ /* 0x000fea000b800000 */
[----:B------:R-:W-:Y:S01]  /*5ae0*/  NOP ;  /* 0x0000000000007918 */ /* 0x000fe20000000000 */
.L_x_2117:
        /* <DEDUP_REMOVED lines=16> */
.L_x_2011:
[----:B------:R-:W-:Y:S01]  /*5bf0*/  @P0 ELECT P2, URZ, PT ;  /* 0x00000000003f082f */ /* 0x000fe20003840000 */
[----:B------:R2:W-:-:S12]  /*5c00*/  UBLKRED.G.S.ADD.F32.RN [UR4], [UR9], UR6, desc[UR10] ;  /* 0x00000a04090073bb */ /* 0x0005d800080a1406 */
[----:B------:R-:W-:Y:S02]  /*5c10*/  @P2 PLOP3.LUT P0, PT, P2, PT, PT, 0x8, 0x0 ;  /* 0x000000000000281c */ /* 0x000fe4000170e170 */
[----:B------:R-:W-:-:S11]  /*5c20*/  PLOP3.LUT P2, PT, PT, PT, PT, 0x8, 0x0 ;  /* 0x000000000000781c */ /* 0x000fd60003f4e170 */
[----:B--2---:R-:W-:Y:S05]  /*5c30*/  @P0 BRA.U.ANY `(.L_x_2011) ;  /* 0xfffffffd00ec0947 */ /* 0x004fea000393ffff */
[----:B------:R0:W-:Y:S01]  /*5c40*/  UTMACMDFLUSH ;  /* 0x00000000000079b7 */ /* 0x0001e20000000000 */
[----:B------:R-:W-:-:S04]  /*5c50*/  DEPBAR.LE SB0, 0x0 ;  /* 0x000080000000791a */ /* 0x000fc80000000000 */
.L_x_2010:
[----:B------:R-:W-:Y:S05]  /*5c60*/  BSYNC B0 ;  /* 0x0000000000007941 */ /* 0x000fea0003800000 */
.L_x_2009:
        /* <DEDUP_REMOVED lines=14> */
.L_x_2013:
[----:B------:R-:W-:Y:S05]  /*5d50*/  BSYNC B0 ;  /* 0x0000000000007941 */ /* 0x000fea0003800000 */
.L_x_2012:
        /* <DEDUP_REMOVED lines=20> */
.L_x_2016:
[----:B-12---:R-:W2:Y:S04]  /*5ea0*/  LDG.E.STRONG.GPU R0, desc[UR46][R2.64] ;  /* 0x0000002e02007981 */ /* 0x006ea8000c1ef900 */
[----:B--2---:R-:W-:Y:S01]  /*5eb0*/  CCTL.IVALL ;  /* 0x00000000ff00798f */ /* 0x004fe20002000000 */
[----:B------:R-:W-:Y:S05]  /*5ec0*/  YIELD ;  /* 0x0000000000007946 */ /* 0x000fea0003800000 */
[----:B------:R-:W-:-:S13]  /*5ed0*/  ISETP.NE.AND P0, PT, R0, UR17, PT ;  /* 0x0000001100007c0c */ /* 0x000fda000bf05270 */
[----:B------:R-:W-:Y:S05]  /*5ee0*/  @P0 BRA `(.L_x_2016) ;  /* 0xfffffffc00ec0947 */ /* 0x000fea000383ffff */
.L_x_2015:
[----:B------:R-:W-:Y:S05]  /*5ef0*/  BSYNC B0 ;  /* 0x0000000000007941 */ /* 0x000fea0003800000 */
.L_x_2014:
[----:B------:R-:W-:-:S03]  /*5f00*/  UMOV UR4, 0xffffffff ;  /* 0xffffffff00047882 */ /* 0x000fc60000000000 */
[----:B------:R-:W-:Y:S05]  /*5f10*/  BRA.DIV UR4, `(.L_x_2017) ;  /* 0x0000005604087947 */ /* 0x000fea000b800000 */
[----:B------:R-:W-:Y:S01]  /*5f20*/  NOP ;  /* 0x0000000000007918 */ /* 0x000fe20000000000 */
.L_x_2120:
        /* <DEDUP_REMOVED lines=16> */
.L_x_2020:
[----:B------:R-:W-:Y:S01]  /*6030*/  @P0 ELECT P2, URZ, PT ;  /* 0x00000000003f082f */ /* 0x000fe20003840000 */
[----:B------:R3:W-:-:S12]  /*6040*/  UBLKRED.G.S.ADD.F32.RN [UR4], [UR9], UR6, desc[UR10] ;  /* 0x00000a04090073bb */ /* 0x0007d800080a1406 */
[----:B------:R-:W-:Y:S02]  /*6050*/  @P2 PLOP3.LUT P0, PT, P2, PT, PT, 0x8, 0x0 ;  /* 0x000000000000281c */ /* 0x000fe4000170e170 */
[----:B------:R-:W-:-:S11]  /*6060*/  PLOP3.LUT P2, PT, PT, PT, PT, 0x8, 0x0 ;  /* 0x000000000000781c */ /* 0x000fd60003f4e170 */
[----:B---3--:R-:W-:Y:S05]  /*6070*/  @P0 BRA.U.ANY `(.L_x_2020) ;  /* 0xfffffffd00ec0947 */ /* 0x008fea000393ffff */
[----:B------:R0:W-:Y:S01]  /*6080*/  UTMACMDFLUSH ;  /* 0x00000000000079b7 */ /* 0x0001e20000000000 */
[----:B------:R-:W-:-:S04]  /*6090*/  DEPBAR.LE SB0, 0x0 ;  /* 0x000080000000791a */ /* 0x000fc80000000000 */
.L_x_2019:
[----:B------:R-:W-:Y:S05]  /*60a0*/  BSYNC B0 ;  /* 0x0000000000007941 */ /* 0x000fea0003800000 */
.L_x_2018:
        /* <DEDUP_REMOVED lines=14> */
.L_x_1974:
        /* <DEDUP_REMOVED lines=21> */
.L_x_2022:
        /* <DEDUP_REMOVED lines=13> */
.L_x_2024:
[----:B------:R-:W-:-:S05]  /*63b0*/  ULDC UR4, c[0x0][0x8c4] ;  /* 0x0002310000047ab9 */ /* 0x000fca0000000800 */
.L_x_2023:
        /* <DEDUP_REMOVED lines=44> */
.L_x_2025:
        /* <DEDUP_REMOVED lines=13> */
.L_x_2026:
        /* <DEDUP_REMOVED lines=12> */
.L_x_2027:
        /* <DEDUP_REMOVED lines=27> */
.L_x_2028:
        /* <DEDUP_REMOVED lines=39> */
.L_x_2033:
[----:B------:R-:W2:Y:S04]  /*6c30*/  LDG.E.STRONG.GPU R0, desc[UR46][R2.64] ;  /* 0x0000002e02007981 */ /* 0x000ea8000c1ef900 */
[----:B--2---:R-:W-:Y:S01]  /*6c40*/  CCTL.IVALL ;  /* 0x00000000ff00798f */ /* 0x004fe20002000000 */
[----:B------:R-:W-:Y:S05]  /*6c50*/  YIELD ;  /* 0x0000000000007946 */ /* 0x000fea0003800000 */
[----:B------:R-:W-:-:S13]  /*6c60*/  ISETP.NE.AND P1, PT, R0, UR22, PT ;  /* 0x0000001600007c0c */ /* 0x000fda000bf25270 */
[----:B------:R-:W-:Y:S05]  /*6c70*/  @P1 BRA `(.L_x_2033) ;  /* 0xfffffffc00ec1947 */ /* 0x000fea000383ffff */
.L_x_2032:
[----:B------:R-:W-:Y:S05]  /*6c80*/  BSYNC B0 ;  /* 0x0000000000007941 */ /* 0x000fea0003800000 */
.L_x_2031:
[----:B------:R-:W-:-:S03]  /*6c90*/  UMOV UR17, 0xffffffff ;  /* 0xffffffff00117882 */ /* 0x000fc60000000000 */
[----:B------:R-:W-:Y:S05]  /*6ca0*/  BRA.DIV UR17, `(.L_x_2034) ;  /* 0x0000004611c07947 */ /* 0x000fea000b800000 */
[----:B------:R-:W-:Y:S01]  /*6cb0*/  NOP ;  /* 0x0000000000007918 */ /* 0x000fe20000000000 */
.L_x_2123:
        /* <DEDUP_REMOVED lines=22> */
.L_x_2036:
[----:B------:R-:W-:Y:S05]  /*6e20*/  BSYNC B0 ;  /* 0x0000000000007941 */ /* 0x000fea0003800000 */
.L_x_2035:
        /* <DEDUP_REMOVED lines=20> */
.L_x_2038:
[----:B------:R-:W-:Y:S05]  /*6f70*/  BSYNC B0 ;  /* 0x0000000000007941 */ /* 0x000fea0003800000 */
.L_x_2037:
[----:B------:R-:W-:Y:S06]  /*6f80*/  BAR.ARV 0xa, 0xa0 ;  /* 0x0282800000007b1d */ /* 0x000fec0000002000 */
[----:B------:R-:W-:Y:S04]  /*6f90*/  BSSY B0, `(.L_x_2039) ;  /* 0x0000003000007945 */ /* 0x000fe80003800000 */
[----:B------:R-:W-:Y:S05]  /*6fa0*/  @!P0 BRA `(.L_x_2040) ;  /* 0x0000000000048947 */ /* 0x000fea0003800000 */
[----:B------:R-:W-:-:S04]  /*6fb0*/  DEPBAR.LE SB0, 0x0 ;  /* 0x000080000000791a */ /* 0x000fc80000000000 */
.L_x_2040:
[----:B------:R-:W-:Y:S05]  /*6fc0*/  BSYNC B0 ;  /* 0x0000000000007941 */ /* 0x000fea0003800000 */
.L_x_2039:
        /* <DEDUP_REMOVED lines=19> */
.L_x_2042:
[----:B------:R-:W-:Y:S05]  /*7100*/  BSYNC B0 ;  /* 0x0000000000007941 */ /* 0x000fea0003800000 */
.L_x_2041:
[----:B------:R-:W-:Y:S01]  /*7110*/  UIADD3 UR17, UR9, 0x1, URZ ;  /* 0x0000000109117890 */ /* 0x000fe2000fffe03f */
[----:B------:R-:W-:Y:S11]  /*7120*/  BRA `(.L_x_2043) ;  /* 0x0000000000047947 */ /* 0x000ff60003800000 */
.L_x_2030:
[----:B------:R-:W-:-:S05]  /*7130*/  UMOV UR17, UR9 ;  /* 0x0000000900117c82 */ /* 0x000fca0008000000 */
.L_x_2043:
        /* <DEDUP_REMOVED lines=16> */
.L_x_2068:
        /* <DEDUP_REMOVED lines=11> */
.L_x_2046:
[----:B------:R-:W2:Y:S04]  /*72f0*/  LDG.E.STRONG.GPU R0, desc[UR46][R2.64] ;  /* 0x0000002e02007981 */ /* 0x000ea8000c1ef900 */
[----:B--2---:R-:W-:Y:S01]  /*7300*/  CCTL.IVALL ;  /* 0x00000000ff00798f */ /* 0x004fe20002000000 */
[----:B------:R-:W-:Y:S05]  /*7310*/  YIELD ;  /* 0x0000000000007946 */ /* 0x000fea0003800000 */
[----:B------:R-:W-:-:S13]  /*7320*/  ISETP.NE.AND P1, PT, R0, UR22, PT ;  /* 0x0000001600007c0c */ /* 0x000fda000bf25270 */
[----:B------:R-:W-:Y:S05]  /*7330*/  @P1 BRA `(.L_x_2046) ;  /* 0xfffffffc00ec1947 */ /* 0x000fea000383ffff */
.L_x_2045:
[----:B------:R-:W-:Y:S05]  /*7340*/  BSYNC B0 ;  /* 0x0000000000007941 */ /* 0x000fea0003800000 */
.L_x_2044:
[----:B------:R-:W-:-:S03]  /*7350*/  UMOV UR16, 0xffffffff ;  /* 0xffffffff00107882 */ /* 0x000fc60000000000 */
[----:B------:R-:W-:Y:S05]  /*7360*/  BRA.DIV UR16, `(.L_x_2047) ;  /* 0x00000042102c7947 */ /* 0x000fea000b800000 */
[----:B------:R-:W-:Y:S01]  /*7370*/  NOP ;  /* 0x0000000000007918 */ /* 0x000fe20000000000 */
.L_x_2126:
        /* <DEDUP_REMOVED lines=19> */
.L_x_2049:
[----:B------:R-:W-:Y:S05]  /*74b0*/  BSYNC B0 ;  /* 0x0000000000007941 */ /* 0x000fea0003800000 */
.L_x_2048:
        /* <DEDUP_REMOVED lines=17> */
.L_x_2051:
[----:B------:R-:W-:Y:S05]  /*75d0*/  BSYNC B0 ;  /* 0x0000000000007941 */ /* 0x000fea0003800000 */
.L_x_2050:
[----:B------:R-:W-:Y:S06]  /*75e0*/  BAR.ARV 0xa, 0xa0 ;  /* 0x0282800000007b1d */ /* 0x000fec0000002000 */
[----:B------:R-:W-:Y:S04]  /*75f0*/  BSSY B0, `(.L_x_2052) ;  /* 0x0000003000007945 */ /* 0x000fe80003800000 */
[----:B------:R-:W-:Y:S05]  /*7600*/  @!P0 BRA `(.L_x_2053) ;  /* 0x0000000000048947 */ /* 0x000fea0003800000 */
[----:B------:R-:W-:-:S04]  /*7610*/  DEPBAR.LE SB0, 0x0 ;  /* 0x000080000000791a */ /* 0x000fc80000000000 */
.L_x_2053:
[----:B------:R-:W-:Y:S05]  /*7620*/  BSYNC B0 ;  /* 0x0000000000007941 */ /* 0x000fea0003800000 */
.L_x_2052:
        /* <DEDUP_REMOVED lines=19> */
.L_x_2055:
[----:B------:R-:W-:Y:S05]  /*7760*/  BSYNC B0 ;  /* 0x0000000000007941 */ /* 0x000fea0003800000 */
.L_x_2054:
        /* <DEDUP_REMOVED lines=9> */
.L_x_2058:
[----:B------:R-:W2:Y:S04]  /*7800*/  LDG.E.STRONG.GPU R0, desc[UR46][R2.64] ;  /* 0x0000002e02007981 */ /* 0x000ea8000c1ef900 */
[----:B--2---:R-:W-:Y:S01]  /*7810*/  CCTL.IVALL ;  /* 0x00000000ff00798f */ /* 0x004fe20002000000 */
[----:B------:R-:W-:Y:S05]  /*7820*/  YIELD ;  /* 0x0000000000007946 */ /* 0x000fea0003800000 */
[----:B------:R-:W-:-:S13]  /*7830*/  ISETP.NE.AND P1, PT, R0, UR22, PT ;  /* 0x0000001600007c0c */ /* 0x000fda000bf25270 */
[----:B------:R-:W-:Y:S05]  /*7840*/  @P1 BRA `(.L_x_2058) ;  /* 0xfffffffc00ec1947 */ /* 0x000fea000383ffff */
.L_x_2057:
[----:B------:R-:W-:Y:S05]  /*7850*/  BSYNC B0 ;  /* 0x0000000000007941 */ /* 0x000fea0003800000 */
.L_x_2056:
[----:B------:R-:W-:-:S03]  /*7860*/  UMOV UR12, 0xffffffff ;  /* 0xffffffff000c7882 */ /* 0x000fc60000000000 */
[----:B------:R-:W-:Y:S05]  /*7870*/  BRA.DIV UR12, `(.L_x_2059) ;  /* 0x0000003e0c047947 */ /* 0x000fea000b800000 */
[----:B------:R-:W-:Y:S01]  /*7880*/  NOP ;  /* 0x0000000000007918 */ /* 0x000fe20000000000 */
.L_x_2129:
        /* <DEDUP_REMOVED lines=15> */
.L_x_2061:
[----:B------:R-:W-:Y:S05]  /*7980*/  BSYNC B0 ;  /* 0x0000000000007941 */ /* 0x000fea0003800000 */
.L_x_2060:
        /* <DEDUP_REMOVED lines=15> */
.L_x_2063:
[----:B------:R-:W-:Y:S05]  /*7a80*/  BSYNC B0 ;  /* 0x0000000000007941 */ /* 0x000fea0003800000 */
.L_x_2062:
[----:B------:R-:W-:Y:S06]  /*7a90*/  BAR.ARV 0xa, 0xa0 ;  /* 0x0282800000007b1d */ /* 0x000fec0000002000 */
[----:B------:R-:W-:Y:S04]  /*7aa0*/  BSSY B0, `(.L_x_2064) ;  /* 0x0000003000007945 */ /* 0x000fe80003800000 */
[----:B------:R-:W-:Y:S05]  /*7ab0*/  @!P0 BRA `(.L_x_2065) ;  /* 0x0000000000048947 */ /* 0x000fea0003800000 */
[----:B------:R-:W-:-:S04]  /*7ac0*/  DEPBAR.LE SB0, 0x0 ;  /* 0x000080000000791a */ /* 0x000fc80000000000 */
.L_x_2065:
[----:B------:R-:W-:Y:S05]  /*7ad0*/  BSYNC B0 ;  /* 0x0000000000007941 */ /* 0x000fea0003800000 */
.L_x_2064:
        /* <DEDUP_REMOVED lines=19> */
.L_x_2067:
[----:B------:R-:W-:Y:S05]  /*7c10*/  BSYNC B0 ;  /* 0x0000000000007941 */ /* 0x000fea0003800000 */
.L_x_2066:
[----:B------:R-:W-:Y:S02]  /*7c20*/  UIADD3 UR9, UR9, 0x2, URZ ;  /* 0x0000000209097890 */ /* 0x000fe4000fffe03f */
[----:B------:R-:W-:Y:S02]  /*7c30*/  UIADD3 UR4, UR4, 0x3000, URZ ;  /* 0x0000300004047890 */ /* 0x000fe4000fffe03f */
[----:B------:R-:W-:-:S06]  /*7c40*/  UISETP.GE.AND UP0, UPT, UR9, UR11, UPT ;  /* 0x0000000b0900728c */ /* 0x000fcc000bf06270 */
[----:B------:R-:W-:-:S13]  /*7c50*/  PLOP3.LUT P1, PT, PT, PT, UP0, 0x80, 0x0 ;  /* 0x000000000000781c */ /* 0x000fda0003f2f008 */
[----:B------:R-:W-:Y:S05]  /*7c60*/  @!P1 BRA `(.L_x_2068) ;  /* 0xfffffff400749947 */ /* 0x000fea000383ffff */
.L_x_2029:
        /* <DEDUP_REMOVED lines=41> */
.L_x_2071:
[----:B------:R-:W-:Y:S05]  /*7f00*/  BSYNC B0 ;  /* 0x0000000000007941 */ /* 0x000fea0003800000 */
.L_x_2070:
[----:B------:R-:W-:Y:S05]  /*7f10*/  BRA `(.L_x_2072) ;  /* 0x0000000000047947 */ /* 0x000fea0003800000 */
.L_x_2069:
[----:B------:R-:W-:-:S05]  /*7f20*/  UMOV UR4, UR9 ;  /* 0x0000000900047c82 */ /* 0x000fca0008000000 */
.L_x_2072:
        /* <DEDUP_REMOVED lines=11> */
.L_x_2077:
        /* <DEDUP_REMOVED lines=24> */
.L_x_2074:
[----:B------:R-:W-:Y:S05]  /*8160*/  BSYNC B0 ;  /* 0x0000000000007941 */ /* 0x000fea0003800000 */
.L_x_2073:
        /* <DEDUP_REMOVED lines=24> */
.L_x_2076:
[----:B------:R-:W-:Y:S05]  /*82f0*/  BSYNC B0 ;  /* 0x0000000000007941 */ /* 0x000fea0003800000 */
.L_x_2075:
[----:B------:R-:W-:Y:S02]  /*8300*/  UIADD3 UR7, UR7, 0x2, URZ ;  /* 0x0000000207077890 */ /* 0x000fe4000fffe03f */
[----:B------:R-:W-:Y:S02]  /*8310*/  ULEA UR5, UR19, UR5, 0x1 ;  /* 0x0000000513057291 */ /* 0x000fe4000f8e083f */
[----:B------:R-:W-:Y:S02]  /*8320*/  ULEA UR6, UR19, UR6, 0x1 ;  /* 0x0000000613067291 */ /* 0x000fe4000f8e083f */
[----:B------:R-:W-:-:S13]  /*8330*/  ISETP.NE.AND P0, PT, RZ, UR7, PT ;  /* 0x00000007ff007c0c */ /* 0x000fda000bf05270 */
[----:B------:R-:W-:Y:S05]  /*8340*/  @!P0 BRA `(.L_x_1979) ;  /* 0x0000002c00748947 */ /* 0x000fea0003800000 */
[----:B------:R-:W-:Y:S05]  /*8350*/  BRA `(.L_x_2077) ;  /* 0xfffffffc00207947 */ /* 0x000fea000383ffff */
.L_x_2021:
        /* <DEDUP_REMOVED lines=14> */
.L_x_2078:
        /* <DEDUP_REMOVED lines=14> */
.L_x_2080:
[----:B------:R-:W-:-:S05]  /*8520*/  ULDC UR4, c[0x0][0x8c4] ;  /* 0x0002310000047ab9 */ /* 0x000fca0000000800 */
.L_x_2079:
        /* <DEDUP_REMOVED lines=59> */
.L_x_2082:
        /* <DEDUP_REMOVED lines=13> */
.L_x_2083:
        /* <DEDUP_REMOVED lines=8> */
.L_x_2084:
        /* <DEDUP_REMOVED lines=21> */
.L_x_2085:
        /* <DEDUP_REMOVED lines=50> */
.L_x_2130:
        /* <DEDUP_REMOVED lines=15> */
.L_x_2088:
        /* <DEDUP_REMOVED lines=127> */
.L_x_2099:
[----:B-123--:R-:W-:-:S04]  /*9780*/  SHF.L.U32 R18, R10, 0x1f, RZ ;  /* 0x0000001f0a127819 */ /* 0x00efc800000006ff */
[----:B------:R-:W2:Y:S02]  /*9790*/  SYNCS.PHASECHK.TRANS64.TRYWAIT P1, [R15+URZ+0x26840], R18 ;  /* 0x026840120f0075a7 */ /* 0x000ea4000802017f */
[----:B--2---:R-:W-:Y:S05]  /*97a0*/  @!P1 BRA `(.L_x_2091) ;  /* 0x0000001c00689947 */ /* 0x004fea0003800000 */
.L_x_2131:
        /* <DEDUP_REMOVED lines=8> */
.L_x_2092:
        /* <DEDUP_REMOVED lines=44> */
.L_x_2132:
        /* <DEDUP_REMOVED lines=8> */
.L_x_2094:
        /* <DEDUP_REMOVED lines=44> */
.L_x_2133:
        /* <DEDUP_REMOVED lines=8> */
.L_x_2096:
        /* <DEDUP_REMOVED lines=38> */
.L_x_2135:
        /* <DEDUP_REMOVED lines=8> */
.L_x_2098:
        /* <DEDUP_REMOVED lines=44> */
.L_x_2090:
[----:B------:R-:W4:Y:S02]  /*a450*/  LDL.LU R4, [R1+0x8] ;  /* 0x0000080001047983 */ /* 0x000f240000300800 */
[----:B----4-:R-:W-:Y:S02]  /*a460*/  ISETP.NE.AND P1, PT, R4, RZ, PT ;  /* 0x000000ff0400720c */ /* 0x010fe40003f25270 */
[----:B------:R4:W5:Y:S11]  /*a470*/  LDL R4, [R1+0x4] ;  /* 0x0000040001047983 */ /* 0x0009760000100800 */
[----:B----4-:R-:W-:Y:S05]  /*a480*/  @!P1 BRA `(.L_x_2089) ;  /* 0x0000000400949947 */ /* 0x010fea0003800000 */
[----:B------:R-:W-:-:S04]  /*a490*/  SHF.L.U32 R12, R10, 0x1f, RZ ;  /* 0x0000001f0a0c7819 */ /* 0x000fc800000006ff */
[----:B------:R-:W4:Y:S02]  /*a4a0*/  SYNCS.PHASECHK.TRANS64.TRYWAIT P1, [R15+URZ+0x26840], R12 ;  /* 0x0268400c0f0075a7 */ /* 0x000f24000802017f */
[----:B----4-:R-:W-:Y:S05]  /*a4b0*/  @!P1 BRA `(.L_x_2100) ;  /* 0x0000001000789947 */ /* 0x010fea0003800000 */
.L_x_2136:
        /* <DEDUP_REMOVED lines=8> */
.L_x_2101:
        /* <DEDUP_REMOVED lines=41> */
.L_x_2137:
        /* <DEDUP_REMOVED lines=8> */
.L_x_2103:
        /* <DEDUP_REMOVED lines=41> */
.L_x_2089:
[----:B------:R-:W1:Y:S01]  /*aae0*/  S2R R0, SR_TID.X ;  /* 0x0000000000007919 */ /* 0x000e620000002100 */
[----:B------:R-:W-:Y:S01]  /*aaf0*/  IMAD R3, R16, 0x8, R15 ;  /* 0x0000000810037824 */ /* 0x000fe200078e020f */
[----:B-1----:R-:W-:Y:S02]  /*ab00*/  LOP3.LUT R2, R0, 0x7f, RZ, 0xc0, !PT ;  /* 0x0000007f00027812 */ /* 0x002fe400078ec0ff */
[----:B------:R-:W-:Y:S02]  /*ab10*/  SHF.L.U32 R0, R10, 0x1f, RZ ;  /* 0x0000001f0a007819 */ /* 0x000fe400000006ff */
[----:B------:R-:W-:Y:S02]  /*ab20*/  ISETP.NE.AND P1, PT, R2, RZ, PT ;  /* 0x000000ff0200720c */ /* 0x000fe40003f25270 */
[----:B------:R-:W1:Y:S02]  /*ab30*/  SYNCS.PHASECHK.TRANS64.TRYWAIT P0, [R3+URZ+0x26840], R0 ;  /* 0x02684000030075a7 */ /* 0x000e64000800017f */
[----:B-1----:R-:W-:Y:S09]  /*ab40*/  @!P0 BRA `(.L_x_2104) ;  /* 0x0000000800fc8947 */ /* 0x002ff20003800000 */
.L_x_2138:
[----:B------:R-:W-:Y:S05]  /*ab50*/  @P1 BRA `(.L_x_2105) ;  /* 0x0000000000181947 */ /* 0x000fea0003800000 */
[----:B------:R-:W1:Y:S01]  /*ab60*/  S2R R2, SR_TID.X ;  /* 0x0000000000027919 */ /* 0x000e620000002100 */
[----:B------:R-:W-:-:S04]  /*ab70*/  IMAD.MOV.U32 R0, RZ, RZ, 0x3100 ;  /* 0x00003100ff007424 */ /* 0x000fc800078e00ff */
[----:B------:R1:W-:Y:S02]  /*ab80*/  SYNCS.ARRIVE.TRANS64 RZ, [R3+URZ+0x26830], R0 ;  /* 0x0268300003ff79a7 */ /* 0x0003e4000800003f */
[----:B-1----:R-:W-:-:S13]  /*ab90*/  LOP3.LUT P0, RZ, R2, 0x1f, RZ, 0xc0, !PT ;  /* 0x0000001f02ff7812 */ /* 0x002fda000780c0ff */
[----:B------:R-:W-:Y:S05]  /*aba0*/  @!P0 BRA `(.L_x_2105) ;  /* 0x0000000000048947 */ /* 0x000fea0003800000 */
[----:B------:R-:W-:Y:S01]  /*abb0*/  BPT.TRAP 0x1 ;  /* 0x000000040000795c */ /* 0x000fe20000300000 */
.L_x_2105:
        /* <DEDUP_REMOVED lines=48> */
.L_x_2086:
[----:B------:R-:W-:Y:S05]  /*aec0*/  BSYNC B0 ;  /* 0x0000000000007941 */ /* 0x000fea0003800000 */
.L_x_2081:
[----:B------:R-:W-:-:S03]  /*aed0*/  UMOV UR8, 0xffffffff ;  /* 0xffffffff00087882 */ /* 0x000fc60000000000 */
[----:B------:R-:W-:Y:S05]  /*aee0*/  BRA.DIV UR8, `(.L_x_2106) ;  /* 0x0000000a08287947 */ /* 0x000fea000b800000 */
[----:B------:R-:W-:-:S13]  /*aef0*/  ELECT P6, URZ, PT ;  /* 0x00000000003f782f */ /* 0x000fda00038c0000 */
.L_x_2141:
[----:B------:R-:W-:Y:S05]  /*af00*/  @!P6 BRA `(.L_x_1979) ;  /* 0x000000000084e947 */ /* 0x000fea0003800000 */
[----:B------:R-:W-:-:S06]  /*af10*/  ULOP3.LUT UR8, UR38, 0x2, URZ, 0xfc, !UPT ;  /* 0x0000000226087892 */ /* 0x000fcc000f8efc3f */
[----:B------:R-:W-:-:S05]  /*af20*/  IMAD.U32 R2, RZ, RZ, UR8 ;  /* 0x00000008ff027e24 */ /* 0x000fca000f8e00ff */
[----:B------:R-:W-:-:S13]  /*af30*/  ISETP.NE.AND P2, PT, R2, 0x3, PT ;  /* 0x000000030200780c */ /* 0x000fda0003f45270 */
[----:B------:R-:W-:Y:S05]  /*af40*/  @!P2 BRA `(.L_x_2107) ;  /* 0x000000000004a947 */ /* 0x000fea0003800000 */
[----:B---3--:R-:W-:Y:S01]  /*af50*/  BPT.TRAP 0x1 ;  /* 0x000000040000795c */ /* 0x008fe20000300000 */
.L_x_2107:
        /* <DEDUP_REMOVED lines=15> */
.L_x_2142:
[----:B------:R-:W2:Y:S02]  /*b050*/  SYNCS.PHASECHK.TRANS64.TRYWAIT P0, [R3+URZ], R2 ;  /* 0x00000002030075a7 */ /* 0x000ea4000800017f */
[----:B--2---:R-:W-:Y:S05]  /*b060*/  @!P0 BRA `(.L_x_2109) ;  /* 0x0000000400fc8947 */ /* 0x004fea0003800000 */
.L_x_2143:
[----:B------:R-:W-:Y:S05]  /*b070*/  @!P2 BRA `(.L_x_2110) ;  /* 0x000000000004a947 */ /* 0x000fea0003800000 */
[----:B---3--:R-:W-:Y:S01]  /*b080*/  BPT.TRAP 0x1 ;  /* 0x000000040000795c */ /* 0x008fe20000300000 */
.L_x_2110:
[----:B--2---:R-:W-:-:S04]  /*b090*/  VIADD R3, R8, 0x26840 ;  /* 0x0002684008037836 */ /* 0x004fc80000000000 */
[----:B------:R-:W-:-:S04]  /*b0a0*/  IMAD R5, R0, 0x8, R3 ;  /* 0x0000000800057824 */ /* 0x000fc800078e0203 */
[----:B------:R-:W2:Y:S02]  /*b0b0*/  SYNCS.PHASECHK.TRANS64.TRYWAIT P0, [R5+URZ], R4 ;  /* 0x00000004050075a7 */ /* 0x000ea4000800017f */
[----:B--2---:R-:W-:Y:S05]  /*b0c0*/  @!P0 BRA `(.L_x_2111) ;  /* 0x0000000400f88947 */ /* 0x004fea0003800000 */
.L_x_2144:
[----:B------:R-:W-:-:S07]  /*b0d0*/  IMAD R3, R6, 0x8, R3 ;  /* 0x0000000806037824 */ /* 0x000fce00078e0203 */
.L_x_2112:
[----:B----4-:R4:W1:Y:S02]  /*b0e0*/  SYNCS.PHASECHK.TRANS64.TRYWAIT P0, [R3+URZ], R2 ;  /* 0x00000002030075a7 */ /* 0x010864000800017f */
[----:B-1----:R-:W-:Y:S05]  /*b0f0*/  @!P0 NANOSLEEP.SYNCS 0x989680 ;  /* 0x009896800000895d */ /* 0x002fea0003900000 */
[----:B------:R-:W1:Y:S02]  /*b100*/  @!P0 SYNCS.PHASECHK.TRANS64 P0, [R3+URZ], R2 ;  /* 0x00000002030085a7 */ /* 0x000e64000800007f */
[----:B-1----:R-:W-:Y:S05]  /*b110*/  @!P0 BRA `(.L_x_2112) ;  /* 0xfffffffc00f08947 */ /* 0x002fea000383ffff */
.L_x_1979:
[----:B---3--:R-:W-:Y:S05]  /*b120*/  BSYNC B6 ;  /* 0x0000000000067941 */ /* 0x008fea0003800000 */
.L_x_1973:
[----:B------:R-:W-:Y:S05]  /*b130*/  EXIT ;  /* 0x000000000000794d */ /* 0x000fea0003800000 */
.L_x_1990:
[----:B------:R-:W-:Y:S02]  /*b140*/  IMAD.MOV.U32 R13, RZ, RZ, R17 ;  /* 0x000000ffff0d7224 */ /* 0x000fe400078e0011 */
[----:B------:R-:W-:Y:S02]  /*b150*/  IMAD.MOV.U32 R12, RZ, RZ, RZ ;  /* 0x000000ffff0c7224 */ /* 0x000fe400078e00ff */
[----:B------:R-:W-:Y:S02]  /*b160*/  IMAD.MOV.U32 R11, RZ, RZ, 0x1f ;  /* 0x0000001fff0b7424 */ /* 0x000fe400078e00ff */
[----:B------:R-:W-:-:S07]  /*b170*/  IMAD.MOV.U32 R15, RZ, RZ, -0x1 ;  /* 0xffffffffff0f7424 */ /* 0x000fce00078e00ff */
[----:B------:R-:W-:Y:S05]  /*b180*/  WARPSYNC.COLLECTIVE R15, `(.L_x_2113) ;  /* 0x000000000f087348 */ /* 0x000fea0003c00000 */
[----:B------:R1:W2:Y:S02]  /*b190*/  SHFL.IDX P6, R14, R13, R12, R11 ;  /* 0x0000000c0d0e7389 */ /* 0x0002a400000c000b */
[----:B-12---:R-:W-:Y:S01]  /*b1a0*/  ENDCOLLECTIVE ;  /* 0x000000000000791b */ /* 0x006fe20003800000 */
.L_x_2113:
[----:B------:R-:W-:Y:S05]  /*b1b0*/  BRA `(.L_x_2114) ;  /* 0xffffff6000d87947 */ /* 0x000fea000383ffff */
.L_x_1992:
[----:B--2---:R2:W3:Y:S02]  /*b1c0*/  SYNCS.PHASECHK.TRANS64.TRYWAIT P0, [R237+URZ+0x26800], R4 ;  /* 0x02680004ed0075a7 */ /* 0x0044e4000800017f */
[----:B---3--:R-:W-:Y:S05]  /*b1d0*/  @!P0 NANOSLEEP.SYNCS 0x989680 ;  /* 0x009896800000895d */ /* 0x008fea0003900000 */
[----:B------:R-:W3:Y:S02]  /*b1e0*/  @!P0 SYNCS.PHASECHK.TRANS64 P0, [R237+URZ+0x26800], R4 ;  /* 0x02680004ed0085a7 */ /* 0x000ee4000800007f */
[----:B---3--:R-:W-:Y:S05]  /*b1f0*/  @!P0 BRA `(.L_x_1992) ;  /* 0xfffffffc00f08947 */ /* 0x008fea000383ffff */
[----:B------:R-:W-:Y:S05]  /*b200*/  BRA `(.L_x_1991) ;  /* 0xffffff6400007947 */ /* 0x000fea000383ffff */
.L_x_1997:
[----:B--2---:R-:W-:-:S04]  /*b210*/  IMAD.U32 R5, RZ, RZ, UR7 ;  /* 0x00000007ff057e24 */ /* 0x004fc8000f8e00ff */
[----:B------:R2:W3:Y:S03]  /*b220*/  SYNCS.PHASECHK.TRANS64.TRYWAIT P0, [R5+URZ+0x26810], R120 ;  /* 0x02681078050075a7 */ /* 0x0004e6000800017f */
[----:B---3--:R-:W-:Y:S05]  /*b230*/  @!P0 NANOSLEEP.SYNCS 0x989680 ;  /* 0x009896800000895d */ /* 0x008fea0003900000 */
[----:B------:R-:W3:Y:S02]  /*b240*/  @!P0 SYNCS.PHASECHK.TRANS64 P0, [R5+URZ+0x26810], R120 ;  /* 0x02681078050085a7 */ /* 0x000ee4000800007f */
[----:B---3--:R-:W-:Y:S05]  /*b250*/  @!P0 BRA `(.L_x_1997) ;  /* 0xfffffffc00ec8947 */ /* 0x008fea000383ffff */
[----:B------:R-:W-:Y:S05]  /*b260*/  BRA `(.L_x_1996) ;  /* 0xffffff6c005c7947 */ /* 0x000fea000383ffff */
.L_x_2001:
[----:B------:R-:W-:-:S04]  /*b270*/  IMAD.U32 R121, RZ, RZ, UR7 ;  /* 0x00000007ff797e24 */ /* 0x000fc8000f8e00ff */
[----:B------:R1:W1:Y:S03]  /*b280*/  SYNCS.PHASECHK.TRANS64.TRYWAIT P0, [R121+URZ+0x26830], R120 ;  /* 0x02683078790075a7 */ /* 0x000266000800017f */
[----:B-1----:R-:W-:Y:S05]  /*b290*/  @!P0 NANOSLEEP.SYNCS 0x989680 ;  /* 0x009896800000895d */ /* 0x002fea0003900000 */
[----:B------:R-:W1:Y:S02]  /*b2a0*/  @!P0 SYNCS.PHASECHK.TRANS64 P0, [R121+URZ+0x26830], R120 ;  /* 0x02683078790085a7 */ /* 0x000e64000800007f */
[----:B-1----:R-:W-:Y:S05]  /*b2b0*/  @!P0 BRA `(.L_x_2001) ;  /* 0xfffffffc00ec8947 */ /* 0x002fea000383ffff */
[----:B------:R-:W-:Y:S05]  /*b2c0*/  BRA `(.L_x_2000) ;  /* 0xffffff7400207947 */ /* 0x000fea000383ffff */
.L_x_2008:
[----:B------:R-:W-:Y:S01]  /*b2d0*/  BSSY B0, `(.L_x_2115) ;  /* 0x0000005000007945 */ /* 0x000fe20003800000 */
[----:B------:R-:W-:-:S07]  /*b2e0*/  IMAD.MOV.U32 R15, RZ, RZ, -0x1 ;  /* 0xffffffffff0f7424 */ /* 0x000fce00078e00ff */
[----:B-1----:R-:W-:Y:S05]  /*b2f0*/  WARPSYNC.COLLECTIVE R15, `(.L_x_2116) ;  /* 0x000000000f087348 */ /* 0x002fea0003c00000 */
[----:B------:R-:W-:Y:S01]  /*b300*/  NOP ;  /* 0x0000000000007918 */ /* 0x000fe20000000000 */
[----:B-1----:R-:W-:Y:S01]  /*b310*/  ENDCOLLECTIVE ;  /* 0x000000000000791b */ /* 0x002fe20003800000 */
.L_x_2116:
[----:B------:R-:W-:Y:S05]  /*b320*/  BSYNC B0 ;  /* 0x0000000000007941 */ /* 0x000fea0003800000 */
.L_x_2115:
[----:B------:R-:W-:Y:S05]  /*b330*/  BRA `(.L_x_2117) ;  /* 0xffffffa400ec7947 */ /* 0x000fea000383ffff */
.L_x_2017:
[----:B------:R-:W-:Y:S01]  /*b340*/  BSSY B0, `(.L_x_2118) ;  /* 0x0000005000007945 */ /* 0x000fe20003800000 */
[----:B------:R-:W-:-:S07]  /*b350*/  IMAD.MOV.U32 R15, RZ, RZ, -0x1 ;  /* 0xffffffffff0f7424 */ /* 0x000fce00078e00ff */
[----:B-12---:R-:W-:Y:S05]  /*b360*/  WARPSYNC.COLLECTIVE R15, `(.L_x_2119) ;  /* 0x000000000f087348 */ /* 0x006fea0003c00000 */
[----:B------:R-:W-:Y:S01]  /*b370*/  NOP ;  /* 0x0000000000007918 */ /* 0x000fe20000000000 */
[----:B-12---:R-:W-:Y:S01]  /*b380*/  ENDCOLLECTIVE ;  /* 0x000000000000791b */ /* 0x006fe20003800000 */
.L_x_2119:
[----:B------:R-:W-:Y:S05]  /*b390*/  BSYNC B0 ;  /* 0x0000000000007941 */ /* 0x000fea0003800000 */
.L_x_2118:
[----:B------:R-:W-:Y:S05]  /*b3a0*/  BRA `(.L_x_2120) ;  /* 0xffffffa800e07947 */ /* 0x000fea000383ffff */
.L_x_2034:
[----:B------:R-:W-:Y:S01]  /*b3b0*/  BSSY B0, `(.L_x_2121) ;  /* 0x0000005000007945 */ /* 0x000fe20003800000 */
[----:B------:R-:W-:-:S07]  /*b3c0*/  IMAD.MOV.U32 R15, RZ, RZ, -0x1 ;  /* 0xffffffffff0f7424 */ /* 0x000fce00078e00ff */
[----:B------:R-:W-:Y:S05]  /*b3d0*/  WARPSYNC.COLLECTIVE R15, `(.L_x_2122) ;  /* 0x000000000f087348 */ /* 0x000fea0003c00000 */
[----:B------:R-:W-:Y:S01]  /*b3e0*/  NOP ;  /* 0x0000000000007918 */ /* 0x000fe20000000000 */
[----:B------:R-:W-:Y:S01]  /*b3f0*/  ENDCOLLECTIVE ;  /* 0x000000000000791b */ /* 0x000fe20003800000 */
.L_x_2122:
[----:B------:R-:W-:Y:S05]  /*b400*/  BSYNC B0 ;  /* 0x0000000000007941 */ /* 0x000fea0003800000 */
.L_x_2121:
[----:B------:R-:W-:Y:S05]  /*b410*/  BRA `(.L_x_2123) ;  /* 0xffffffb800287947 */ /* 0x000fea000383ffff */
.L_x_2047:
[----:B------:R-:W-:Y:S01]  /*b420*/  BSSY B0, `(.L_x_2124) ;  /* 0x0000005000007945 */ /* 0x000fe20003800000 */
[----:B------:R-:W-:-:S07]  /*b430*/  IMAD.MOV.U32 R15, RZ, RZ, -0x1 ;  /* 0xffffffffff0f7424 */ /* 0x000fce00078e00ff */
[----:B------:R-:W-:Y:S05]  /*b440*/  WARPSYNC.COLLECTIVE R15, `(.L_x_2125) ;  /* 0x000000000f087348 */ /* 0x000fea0003c00000 */
[----:B------:R-:W-:Y:S01]  /*b450*/  NOP ;  /* 0x0000000000007918 */ /* 0x000fe20000000000 */
[----:B------:R-:W-:Y:S01]  /*b460*/  ENDCOLLECTIVE ;  /* 0x000000000000791b */ /* 0x000fe20003800000 */
.L_x_2125:
[----:B------:R-:W-:Y:S05]  /*b470*/  BSYNC B0 ;  /* 0x0000000000007941 */ /* 0x000fea0003800000 */
.L_x_2124:
[----:B------:R-:W-:Y:S05]  /*b480*/  BRA `(.L_x_2126) ;  /* 0xffffffbc00bc7947 */ /* 0x000fea000383ffff */
.L_x_2059:
[----:B------:R-:W-:Y:S01]  /*b490*/  BSSY B0, `(.L_x_2127) ;  /* 0x0000005000007945 */ /* 0x000fe20003800000 */
[----:B------:R-:W-:-:S07]  /*b4a0*/  IMAD.MOV.U32 R15, RZ, RZ, -0x1 ;  /* 0xffffffffff0f7424 */ /* 0x000fce00078e00ff */
[----:B------:R-:W-:Y:S05]  /*b4b0*/  WARPSYNC.COLLECTIVE R15, `(.L_x_2128) ;  /* 0x000000000f087348 */ /* 0x000fea0003c00000 */
[----:B------:R-:W-:Y:S01]  /*b4c0*/  NOP ;  /* 0x0000000000007918 */ /* 0x000fe20000000000 */
[----:B------:R-:W-:Y:S01]  /*b4d0*/  ENDCOLLECTIVE ;  /* 0x000000000000791b */ /* 0x000fe20003800000 */
.L_x_2128:
[----:B------:R-:W-:Y:S05]  /*b4e0*/  BSYNC B0 ;  /* 0x0000000000007941 */ /* 0x000fea0003800000 */
.L_x_2127:
[----:B------:R-:W-:Y:S05]  /*b4f0*/  BRA `(.L_x_2129) ;  /* 0xffffffc000e47947 */ /* 0x000fea000383ffff */
.L_x_2087:
[----:B-1----:R1:W2:Y:S02]  /*b500*/  SYNCS.PHASECHK.TRANS64.TRYWAIT P0, [R15+URZ+0x26820], R0 ;  /* 0x026820000f0075a7 */ /* 0x0022a4000800017f */
[----:B--2---:R-:W-:Y:S05]  /*b510*/  @!P0 NANOSLEEP.SYNCS 0x989680 ;  /* 0x009896800000895d */ /* 0x004fea0003900000 */
[----:B------:R-:W2:Y:S02]  /*b520*/  @!P0 SYNCS.PHASECHK.TRANS64 P0, [R15+URZ+0x26820], R0 ;  /* 0x026820000f0085a7 */ /* 0x000ea4000800007f */
[----:B--2---:R-:W-:Y:S05]  /*b530*/  @!P0 BRA `(.L_x_2087) ;  /* 0xfffffffc00f08947 */ /* 0x004fea000383ffff */
[----:B------:R-:W-:Y:S05]  /*b540*/  BRA `(.L_x_2130) ;  /* 0xffffffd800547947 */ /* 0x000fea000383ffff */
.L_x_2091:
[----:B--2---:R2:W3:Y:S02]  /*b550*/  SYNCS.PHASECHK.TRANS64.TRYWAIT P1, [R15+URZ+0x26840], R18 ;  /* 0x026840120f0075a7 */ /* 0x0044e4000802017f */
[----:B---3--:R-:W-:Y:S05]  /*b560*/  @!P1 NANOSLEEP.SYNCS 0x989680 ;  /* 0x009896800000995d */ /* 0x008fea0003900000 */
[----:B------:R-:W3:Y:S02]  /*b570*/  @!P1 SYNCS.PHASECHK.TRANS64 P1, [R15+URZ+0x26840], R18 ;  /* 0x026840120f0095a7 */ /* 0x000ee4000802007f */
[----:B---3--:R-:W-:Y:S05]  /*b580*/  @!P1 BRA `(.L_x_2091) ;  /* 0xfffffffc00f09947 */ /* 0x008fea000383ffff */
[----:B------:R-:W-:Y:S05]  /*b590*/  BRA `(.L_x_2131) ;  /* 0xffffffe000847947 */ /* 0x000fea000383ffff */
.L_x_2093:
[----:B-1----:R1:W3:Y:S02]  /*b5a0*/  SYNCS.PHASECHK.TRANS64.TRYWAIT P1, [R15+URZ+0x26828], R18 ;  /* 0x026828120f0075a7 */ /* 0x0022e4000802017f */
[----:B---3--:R-:W-:Y:S05]  /*b5b0*/  @!P1 NANOSLEEP.SYNCS 0x989680 ;  /* 0x009896800000995d */ /* 0x008fea0003900000 */
[----:B------:R-:W3:Y:S02]  /*b5c0*/  @!P1 SYNCS.PHASECHK.TRANS64 P1, [R15+URZ+0x26828], R18 ;  /* 0x026828120f0095a7 */ /* 0x000ee4000802007f */
[----:B---3--:R-:W-:Y:S05]  /*b5d0*/  @!P1 BRA `(.L_x_2093) ;  /* 0xfffffffc00f09947 */ /* 0x008fea000383ffff */
[----:B------:R-:W-:Y:S05]  /*b5e0*/  BRA `(.L_x_2132) ;  /* 0xffffffe400407947 */ /* 0x000fea000383ffff */
.L_x_2095:
[----:B---3--:R3:W4:Y:S02]  /*b5f0*/  SYNCS.PHASECHK.TRANS64.TRYWAIT P1, [R15+URZ+0x26848], R18 ;  /* 0x026848120f0075a7 */ /* 0x008724000802017f */
[----:B----4-:R-:W-:Y:S05]  /*b600*/  @!P1 NANOSLEEP.SYNCS 0x989680 ;  /* 0x009896800000995d */ /* 0x010fea0003900000 */
[----:B------:R-:W4:Y:S02]  /*b610*/  @!P1 SYNCS.PHASECHK.TRANS64 P1, [R15+URZ+0x26848], R18 ;  /* 0x026848120f0095a7 */ /* 0x000f24000802007f */
[----:B----4-:R-:W-:Y:S05]  /*b620*/  @!P1 BRA `(.L_x_2095) ;  /* 0xfffffffc00f09947 */ /* 0x010fea000383ffff */
[----:B------:R-:W-:Y:S05]  /*b630*/  BRA `(.L_x_2133) ;  /* 0xffffffe400fc7947 */ /* 0x000fea000383ffff */
.L_x_2097:
[----:B------:R-:W-:-:S07]  /*b640*/  SHF.L.U32 R4, R10, 0x1f, RZ ;  /* 0x0000001f0a047819 */ /* 0x000fce00000006ff */
.L_x_2134:
[----:B----4-:R4:W1:Y:S02]  /*b650*/  SYNCS.PHASECHK.TRANS64.TRYWAIT P1, [R15+URZ+0x26820], R4 ;  /* 0x026820040f0075a7 */ /* 0x010864000802017f */
[----:B-1----:R-:W-:Y:S05]  /*b660*/  @!P1 NANOSLEEP.SYNCS 0x989680 ;  /* 0x009896800000995d */ /* 0x002fea0003900000 */
[----:B------:R-:W1:Y:S02]  /*b670*/  @!P1 SYNCS.PHASECHK.TRANS64 P1, [R15+URZ+0x26820], R4 ;  /* 0x026820040f0095a7 */ /* 0x000e64000802007f */
[----:B-1----:R-:W-:Y:S05]  /*b680*/  @!P1 BRA `(.L_x_2134) ;  /* 0xfffffffc00f09947 */ /* 0x002fea000383ffff */
[----:B------:R-:W-:Y:S05]  /*b690*/  BRA `(.L_x_2135) ;  /* 0xffffffe8009c7947 */ /* 0x000fea000383ffff */
.L_x_2100:
[----:B----4-:R4:W1:Y:S02]  /*b6a0*/  SYNCS.PHASECHK.TRANS64.TRYWAIT P1, [R15+URZ+0x26840], R12 ;  /* 0x0268400c0f0075a7 */ /* 0x010864000802017f */
[----:B-1----:R-:W-:Y:S05]  /*b6b0*/  @!P1 NANOSLEEP.SYNCS 0x989680 ;  /* 0x009896800000995d */ /* 0x002fea0003900000 */
[----:B------:R-:W1:Y:S02]  /*b6c0*/  @!P1 SYNCS.PHASECHK.TRANS64 P1, [R15+URZ+0x26840], R12 ;  /* 0x0268400c0f0095a7 */ /* 0x000e64000802007f */
[----:B-1----:R-:W-:Y:S05]  /*b6d0*/  @!P1 BRA `(.L_x_2100) ;  /* 0xfffffffc00f09947 */ /* 0x002fea000383ffff */
[----:B------:R-:W-:Y:S05]  /*b6e0*/  BRA `(.L_x_2136) ;  /* 0xffffffec00747947 */ /* 0x000fea000383ffff */
.L_x_2102:
[----:B-1----:R1:W2:Y:S02]  /*b6f0*/  SYNCS.PHASECHK.TRANS64.TRYWAIT P1, [R15+URZ+0x26828], R12 ;  /* 0x0268280c0f0075a7 */ /* 0x0022a4000802017f */
[----:B--2---:R-:W-:Y:S05]  /*b700*/  @!P1 NANOSLEEP.SYNCS 0x989680 ;  /* 0x009896800000995d */ /* 0x004fea0003900000 */
[----:B------:R-:W2:Y:S02]  /*b710*/  @!P1 SYNCS.PHASECHK.TRANS64 P1, [R15+URZ+0x26828], R12 ;  /* 0x0268280c0f0095a7 */ /* 0x000ea4000802007f */
[----:B--2---:R-:W-:Y:S05]  /*b720*/  @!P1 BRA `(.L_x_2102) ;  /* 0xfffffffc00f09947 */ /* 0x004fea000383ffff */
[----:B------:R-:W-:Y:S05]  /*b730*/  BRA `(.L_x_2137) ;  /* 0xfffffff000247947 */ /* 0x000fea000383ffff */
.L_x_2104:
[----:B------:R1:W1:Y:S02]  /*b740*/  SYNCS.PHASECHK.TRANS64.TRYWAIT P0, [R3+URZ+0x26840], R0 ;  /* 0x02684000030075a7 */ /* 0x000264000800017f */
[----:B-1----:R-:W-:Y:S05]  /*b750*/  @!P0 NANOSLEEP.SYNCS 0x989680 ;  /* 0x009896800000895d */ /* 0x002fea0003900000 */
[----:B------:R-:W1:Y:S02]  /*b760*/  @!P0 SYNCS.PHASECHK.TRANS64 P0, [R3+URZ+0x26840], R0 ;  /* 0x02684000030085a7 */ /* 0x000e64000800007f */
[----:B-1----:R-:W-:Y:S05]  /*b770*/  @!P0 BRA `(.L_x_2104) ;  /* 0xfffffffc00f08947 */ /* 0x002fea000383ffff */
[----:B------:R-:W-:Y:S05]  /*b780*/  BRA `(.L_x_2138) ;  /* 0xfffffff000f07947 */ /* 0x000fea000383ffff */
.L_x_2106:
[----:B------:R-:W-:Y:S01]  /*b790*/  BSSY B0, `(.L_x_2139) ;  /* 0x0000006000007945 */ /* 0x000fe20003800000 */
[----:B------:R-:W-:-:S07]  /*b7a0*/  IMAD.MOV.U32 R15, RZ, RZ, -0x1 ;  /* 0xffffffffff0f7424 */ /* 0x000fce00078e00ff */
[----:B---3--:R-:W-:Y:S05]  /*b7b0*/  WARPSYNC.COLLECTIVE R15, `(.L_x_2140) ;  /* 0x000000000f0c7348 */ /* 0x008fea0003c00000 */
[----:B------:R-:W-:Y:S02]  /*b7c0*/  ELECT P6, UR62, PT ;  /* 0x00000000003e782f */ /* 0x000fe400038c0000 */
[----:B------:R-:W-:Y:S01]  /*b7d0*/  MOV R14, UR62 ;  /* 0x0000003e000e7c02 */ /* 0x000fe20008000f00 */
[----:B---3--:R-:W-:Y:S10]  /*b7e0*/  ENDCOLLECTIVE ;  /* 0x000000000000791b */ /* 0x008ff40003800000 */
.L_x_2140:
[----:B------:R-:W-:Y:S05]  /*b7f0*/  BSYNC B0 ;  /* 0x0000000000007941 */ /* 0x000fea0003800000 */
.L_x_2139:
[----:B------:R-:W-:Y:S05]  /*b800*/  BRA `(.L_x_2141) ;  /* 0xfffffff400bc7947 */ /* 0x000fea000383ffff */
.L_x_2108:
[----:B-1----:R1:W2:Y:S02]  /*b810*/  SYNCS.PHASECHK.TRANS64.TRYWAIT P0, [R7+URZ], R4 ;  /* 0x00000004070075a7 */ /* 0x0022a4000800017f */
[----:B--2---:R-:W-:Y:S05]  /*b820*/  @!P0 NANOSLEEP.SYNCS 0x989680 ;  /* 0x009896800000895d */ /* 0x004fea0003900000 */
[----:B------:R-:W2:Y:S02]  /*b830*/  @!P0 SYNCS.PHASECHK.TRANS64 P0, [R7+URZ], R4 ;  /* 0x00000004070085a7 */ /* 0x000ea4000800007f */
[----:B--2---:R-:W-:Y:S05]  /*b840*/  @!P0 BRA `(.L_x_2108) ;  /* 0xfffffffc00f08947 */ /* 0x004fea000383ffff */
[----:B------:R-:W-:Y:S05]  /*b850*/  BRA `(.L_x_2142) ;  /* 0xfffffff400fc7947 */ /* 0x000fea000383ffff */
.L_x_2109:
[----:B--2---:R2:W4:Y:S02]  /*b860*/  SYNCS.PHASECHK.TRANS64.TRYWAIT P0, [R3+URZ], R2 ;  /* 0x00000002030075a7 */ /* 0x004524000800017f */
[----:B----4-:R-:W-:Y:S05]  /*b870*/  @!P0 NANOSLEEP.SYNCS 0x989680 ;  /* 0x009896800000895d */ /* 0x010fea0003900000 */
[----:B------:R-:W4:Y:S02]  /*b880*/  @!P0 SYNCS.PHASECHK.TRANS64 P0, [R3+URZ], R2 ;  /* 0x00000002030085a7 */ /* 0x000f24000800007f */
[----:B----4-:R-:W-:Y:S05]  /*b890*/  @!P0 BRA `(.L_x_2109) ;  /* 0xfffffffc00f08947 */ /* 0x010fea000383ffff */
[----:B------:R-:W-:Y:S05]  /*b8a0*/  BRA `(.L_x_2143) ;  /* 0xfffffff400f07947 */ /* 0x000fea000383ffff */
.L_x_2111:
[----:B--2---:R2:W4:Y:S02]  /*b8b0*/  SYNCS.PHASECHK.TRANS64.TRYWAIT P0, [R5+URZ], R4 ;  /* 0x00000004050075a7 */ /* 0x004524000800017f */
[----:B----4-:R-:W-:Y:S05]  /*b8c0*/  @!P0 NANOSLEEP.SYNCS 0x989680 ;  /* 0x009896800000895d */ /* 0x010fea0003900000 */
[----:B------:R-:W4:Y:S02]  /*b8d0*/  @!P0 SYNCS.PHASECHK.TRANS64 P0, [R5+URZ], R4 ;  /* 0x00000004050085a7 */ /* 0x000f24000800007f */
[----:B----4-:R-:W-:Y:S05]  /*b8e0*/  @!P0 BRA `(.L_x_2111) ;  /* 0xfffffffc00f08947 */ /* 0x010fea000383ffff */
[----:B------:R-:W-:Y:S05]  /*b8f0*/  BRA `(.L_x_2144) ;  /* 0xfffffff400f47947 */ /* 0x000fea000383ffff */
.L_x_2145:
        /* <DEDUP_REMOVED lines=16> */
.L_x_6566:


//--------------------- .text._ZN7cutlass13device_kernelIN5flash11enable_sm90INS1_16FlashAttnBwdSm90INS1_25CollectiveMainloopBwdSm90ILi2ELi2ELi2EN4cute5tupleIJNS5_1CILi1EEES8_S8_EEENS6_IJNS7_ILi64EEENS7_ILi128EEENS7_ILi96EEEEEENS_10bfloat16_tEfNS_4arch4Sm90ELb1ELb0ELb1ELb0ELb0ELb1ELb0ELb0ELi2ELi1ELi2ELi1ELb1EEENS1_21CollectiveEpilogueBwdISD_SE_SG_Li256ELb0ELb0ELi1EEENS1_25SingleTileBwdLPTSchedulerILb0ELi128ELb0EEEEEEEEEvNT_6ParamsE --------------------------
	.section	.text._ZN7cutlass13device_kernelIN5flash11enable_sm90INS1_16FlashAttnBwdSm90INS1_25CollectiveMainloopBwdSm90ILi2ELi2ELi2EN4cute5tupleIJNS5_1CILi1EEES8_S8_EEENS6_IJNS7_ILi64EEENS7_ILi128EEENS7_ILi96EEEEEENS_10bfloat16_tEfNS_4arch4Sm90ELb1ELb0ELb1ELb0ELb0ELb1ELb0ELb0ELi2ELi1ELi2ELi1ELb1EEENS1_21CollectiveEpilogueBwdISD_SE_SG_Li256ELb0ELb0ELi1EEENS1_25SingleTileBwdLPTSchedulerILb0ELi128ELb0EEEEEEEEEvNT_6ParamsE,"ax",@progbits
	.align	128
.text._ZN7cutlass13device_kernelIN5flash11enable_sm90INS1_16FlashAttnBwdSm90INS1_25CollectiveMainloopBwdSm90ILi2ELi2ELi2EN4cute5tupleIJNS5_1CILi1EEES8_S8_EEENS6_IJNS7_ILi64EEENS7_ILi128EEENS7_ILi96EEEEEENS_10bfloat16_tEfNS_4arch4Sm90ELb1ELb0ELb1ELb0ELb0ELb1ELb0ELb0ELi2ELi1ELi2ELi1ELb1EEENS1_21CollectiveEpilogueBwdISD_SE_SG_Li256ELb0ELb0ELi1EEENS1_25SingleTileBwdLPTSchedulerILb0ELi128ELb0EEEEEEEEEvNT_6ParamsE:
        .type           _ZN7cutlass13device_kernelIN5flash11enable_sm90INS1_16FlashAttnBwdSm90INS1_25CollectiveMainloopBwdSm90ILi2ELi2ELi2EN4cute5tupleIJNS5_1CILi1EEES8_S8_EEENS6_IJNS7_ILi64EEENS7_ILi128EEENS7_ILi96EEEEEENS_10bfloat16_tEfNS_4arch4Sm90ELb1ELb0ELb1ELb0ELb0ELb1ELb0ELb0ELi2ELi1ELi2ELi1ELb1EEENS1_21CollectiveEpilogueBwdISD_SE_SG_Li256ELb0ELb0ELi1EEENS1_25SingleTileBwdLPTSchedulerILb0ELi128ELb0EEEEEEEEEvNT_6ParamsE,@function
        .size           _ZN7cutlass13device_kernelIN5flash11enable_sm90INS1_16FlashAttnBwdSm90INS1_25CollectiveMainloopBwdSm90ILi2ELi2ELi2EN4cute5tupleIJNS5_1CILi1EEES8_S8_EEENS6_IJNS7_ILi64EEENS7_ILi128EEENS7_ILi96EEEEEENS_10bfloat16_tEfNS_4arch4Sm90ELb1ELb0ELb1ELb0ELb0ELb1ELb0ELb0ELi2ELi1ELi2ELi1ELb1EEENS1_21CollectiveEpilogueBwdISD_SE_SG_Li256ELb0ELb0ELi1EEENS1_25SingleTileBwdLPTSchedulerILb0ELi128ELb0EEEEEEEEEvNT_6ParamsE,(.L_x_6567 - _ZN7cutlass13device_kernelIN5flash11enable_sm90INS1_16FlashAttnBwdSm90INS1_25CollectiveMainloopBwdSm90ILi2ELi2ELi2EN4cute5tupleIJNS5_1CILi1EEES8_S8_EEENS6_IJNS7_ILi64EEENS7_ILi128EEENS7_ILi96EEEEEENS_10bfloat16_tEfNS_4arch4Sm90ELb1ELb0ELb1ELb0ELb0ELb1ELb0ELb0ELi2ELi1ELi2ELi1ELb1EEENS1_21CollectiveEpilogueBwdISD_SE_SG_Li256ELb0ELb0ELi1EEENS1_25SingleTileBwdLPTSchedulerILb0ELi128ELb0EEEEEEEEEvNT_6ParamsE)
        .other          _ZN7cutlass13device_kernelIN5flash11enable_sm90INS1_16FlashAttnBwdSm90INS1_25CollectiveMainloopBwdSm90ILi2ELi2ELi2EN4cute5tupleIJNS5_1CILi1EEES8_S8_EEENS6_IJNS7_ILi64EEENS7_ILi128EEENS7_ILi96EEEEEENS_10bfloat16_tEfNS_4arch4Sm90ELb1ELb0ELb1ELb0ELb0ELb1ELb0ELb0ELi2ELi1ELi2ELi1ELb1EEENS1_21CollectiveEpilogueBwdISD_SE_SG_Li256ELb0ELb0ELi1EEENS1_25SingleTileBwdLPTSchedulerILb0ELi128ELb0EEEEEEEEEvNT_6ParamsE,@"STO_CUDA_ENTRY STV_DEFAULT"
_ZN7cutlass13device_kernelIN5flash11enable_sm90INS1_16FlashAttnBwdSm90INS1_25CollectiveMainloopBwdSm90ILi2ELi2ELi2EN4cute5tupleIJNS5_1CILi1EEES8_S8_EEENS6_IJNS7_ILi64EEENS7_ILi128EEENS7_ILi96EEEEEENS_10bfloat16_tEfNS_4arch4Sm90ELb1ELb0ELb1ELb0ELb0ELb1ELb0ELb0ELi2ELi1ELi2ELi1ELb1EEENS1_21CollectiveEpilogueBwdISD_SE_SG_Li256ELb0ELb0ELi1EEENS1_25SingleTileBwdLPTSchedulerILb0ELi128ELb0EEEEEEEEEvNT_6ParamsE:
        /* <DEDUP_REMOVED lines=30> */
.L_x_2147:
[----:B------:R-:W-:Y:S05]  /*01e0*/  BSYNC B0 ;  /* 0x0000000000007941 */ /* 0x000fea0003800000 */
.L_x_2146:
        /* <DEDUP_REMOVED lines=37> */
.L_x_2148:
        /* <DEDUP_REMOVED lines=22> */
.L_x_2149:
[----:B------:R-:W-:Y:S01]  /*05a0*/  PLOP3.LUT P0, PT, PT, PT, UP0, 0x80, 0x0 ;  /* 0x000000000000781c */ /* 0x000fe20003f0f008 */
[----:B------:R-:W-:Y:S01]  /*05b0*/  NOP ;  /* 0x0000000000007918 */ /* 0x000fe20000000000 */
[----:B-12-4-:R-:W-:Y:S11]  /*05c0*/  BAR.SYNC.DEFER_BLOCKING 0x0 ;  /* 0x0000000000007b1d */ /* 0x016ff60000010000 */
[----:B------:R-:W-:Y:S05]  /*05d0*/  @!P0 BRA `(.L_x_2150) ;  /* 0x0000005c00908947 */ /* 0x000fea0003800000 */
.L_x_2151:
[----:B------:R-:W-:-:S08]  /*05e0*/  NOP ;  /* 0x0000000000007918 */ /* 0x000fd00000000000 */
[----:B------:R-:W1:Y:S02]  /*05f0*/  USETMAXREG.TRY_ALLOC.CTAPOOL UP0, 0xf0 ;  /* 0x000000f0000079c8 */ /* 0x000e640008000600 */
[----:B-1----:R-:W-:-:S13]  /*0600*/  PLOP3.LUT P0, PT, PT, PT, UP0, 0x80, 0x0 ;  /* 0x000000000000781c */ /* 0x002fda0003f0f008 */
[----:B------:R-:W-:Y:S05]  /*0610*/  @!P0 BRA `(.L_x_2151) ;  /* 0xfffffffc00f08947 */ /* 0x000fea000383ffff */
[----:B------:R-:W-:Y:S01]  /*0620*/  LOP3.LUT R0, R0, 0x3, RZ, 0xc0, !PT ;  /* 0x0000000300007812 */ /* 0x000fe200078ec0ff */
[----:B------:R-:W1:Y:S01]  /*0630*/  S2R R2, SR_TID.X ;  /* 0x0000000000027919 */ /* 0x000e620000002100 */
[----:B------:R-:W2:Y:S01]  /*0640*/  S2UR UR7, SR_CTAID.X ;  /* 0x00000000000779c3 */ /* 0x000ea20000002500 */
[----:B------:R-:W-:Y:S02]  /*0650*/  ULDC UR8, c[0x0][0xb50] ;  /* 0x0002d40000087ab9 */ /* 0x000fe40000000800 */
[----:B------:R-:W-:Y:S01]  /*0660*/  UISETP.NE.AND UP0, UPT, UR8, 0x1, UPT ;  /* 0x000000010800788c */ /* 0x000fe2000bf05270 */
[----:B------:R-:W3:Y:S04]  /*0670*/  SHFL.IDX PT, R0, R0, RZ, 0x1f ;  /* 0x00001fff00007589 */ /* 0x000ee800000e0000 */
[----:B------:R-:W4:Y:S06]  /*0680*/  LDC R3, c[0x0][0xb68] ;  /* 0x0002da00ff037b82 */ /* 0x000f2c0000000800 */
[----:B------:R-:W-:Y:S01]  /*0690*/  @UP0 ULDC UR4, c[0x0][0xb54] ;  /* 0x0002d50000040ab9 */ /* 0x000fe20000000800 */
[----:B------:R-:W-:Y:S01]  /*06a0*/  @UP0 ULDC UR9, c[0x0][0xb58] ;  /* 0x0002d60000090ab9 */ /* 0x000fe20000000800 */
[----:B--2---:R-:W-:-:S02]  /*06b0*/  UIMAD.WIDE.U32 UR4, UR7, UR4, URZ ;  /* 0x00000004070472a5 */ /* 0x004fc4000f8e003f */
[----:B------:R-:W-:Y:S01]  /*06c0*/  UMOV UR6, UR7 ;  /* 0x0000000700067c82 */ /* 0x000fe20008000000 */
[----:B---3--:R-:W-:Y:S01]  /*06d0*/  ISETP.NE.AND P0, PT, R0, RZ, PT ;  /* 0x000000ff0000720c */ /* 0x008fe20003f05270 */
[----:B------:R-:W-:Y:S01]  /*06e0*/  @UP0 USHF.R.U32.HI UR6, URZ, UR9, UR5 ;  /* 0x000000093f060299 */ /* 0x000fe20008011605 */
[----:B-1----:R-:W-:-:S03]  /*06f0*/  SHF.R.U32.HI R2, RZ, 0x7, R2 ;  /* 0x00000007ff027819 */ /* 0x002fc60000011602 */
[----:B------:R-:W-:-:S04]  /*0700*/  UIADD3 UR4, -UR6, URZ, URZ ;  /* 0x0000003f06047290 */ /* 0x000fc8000fffe13f */
[----:B------:R-:W-:-:S04]  /*0710*/  UIMAD UR10, UR8, UR4, UR7 ;  /* 0x00000004080a72a4 */ /* 0x000fc8000f8e0207 */
[----:B------:R-:W-:-:S05]  /*0720*/  @!P0 VIADD R2, R2, 0x9 ;  /* 0x0000000902028836 */ /* 0x000fca0000000000 */
[----:B------:R1:W-:Y:S06]  /*0730*/  @!P0 BAR.ARV R2, 0xa0 ;  /* 0x000280020000851d */ /* 0x0003ec0000002000 */
[----:B----4-:R-:W-:-:S13]  /*0740*/  ISETP.LE.AND P0, PT, R3, UR6, PT ;  /* 0x0000000603007c0c */ /* 0x010fda000bf03270 */
[----:B-1----:R-:W-:Y:S05]  /*0750*/  @!P0 BRA `(.L_x_2152) ;  /* 0x0000000000208947 */ /* 0x002fea0003800000 */
[----:B------:R-:W-:Y:S01]  /*0760*/  ULDC UR7, c[0x0][0xb5c] ;  /* 0x0002d70000077ab9 */ /* 0x000fe20000000800 */
[----:B------:R-:W-:Y:S01]  /*0770*/  UMOV UR37, UR10 ;  /* 0x0000000a00257c82 */ /* 0x000fe20008000000 */
[----:B------:R-:W-:-:S11]  /*0780*/  UISETP.NE.AND UP0, UPT, UR7, 0x1, UPT ;  /* 0x000000010700788c */ /* 0x000fd6000bf05270 */
[----:B------:R-:W-:Y:S02]  /*0790*/  @UP0 ULDC.64 UR8, c[0x0][0xb60] ;  /* 0x0002d80000080ab9 */ /* 0x000fe40000000a00 */
[----:B------:R-:W-:-:S04]  /*07a0*/  UIMAD.WIDE.U32 UR4, UR10, UR8, URZ ;  /* 0x000000080a0472a5 */ /* 0x000fc8000f8e003f */
[----:B------:R-:W-:-:S04]  /*07b0*/  @UP0 USHF.R.U32.HI UR37, URZ, UR9, UR5 ;  /* 0x000000093f250299 */ /* 0x000fc80008011605 */
[----:B------:R-:W-:Y:S01]  /*07c0*/  UIMAD UR4, UR37, UR7, URZ ;  /* 0x00000007250472a4 */ /* 0x000fe2000f8e023f */
[----:B------:R-:W-:Y:S11]  /*07d0*/  BRA `(.L_x_2153) ;  /* 0x00000000001c7947 */ /* 0x000ff60003800000 */
.L_x_2152:
[----:B------:R-:W-:Y:S01]  /*07e0*/  ULDC UR7, c[0x0][0xb44] ;  /* 0x0002d10000077ab9 */ /* 0x000fe20000000800 */
[----:B------:R-:W-:Y:S01]  /*07f0*/  UMOV UR37, UR10 ;  /* 0x0000000a00257c82 */ /* 0x000fe20008000000 */
[----:B------:R-:W-:-:S11]  /*0800*/  UISETP.NE.AND UP0, UPT, UR7, 0x1, UPT ;  /* 0x000000010700788c */ /* 0x000fd6000bf05270 */
[----:B------:R-:W-:Y:S02]  /*0810*/  @UP0 ULDC.64 UR8, c[0x0][0xb48] ;  /* 0x0002d20000080ab9 */ /* 0x000fe40000000a00 */
[----:B------:R-:W-:-:S04]  /*0820*/  UIMAD.WIDE.U32 UR4, UR10, UR8, URZ ;  /* 0x000000080a0472a5 */ /* 0x000fc8000f8e003f */
[----:B------:R-:W-:-:S04]  /*0830*/  @UP0 USHF.R.U32.HI UR37, URZ, UR9, UR5 ;  /* 0x000000093f250299 */ /* 0x000fc80008011605 */
[----:B------:R-:W-:-:S12]  /*0840*/  UIMAD UR4, UR37, UR7, URZ ;  /* 0x00000007250472a4 */ /* 0x000fd8000f8e023f */
.L_x_2153:
[----:B------:R-:W-:Y:S01]  /*0850*/  ULDC UR43, c[0x0][0xb38] ;  /* 0x0002ce00002b7ab9 */ /* 0x000fe20000000800 */
[----:B------:R-:W-:Y:S02]  /*0860*/  UIADD3 UR4, UR10, -UR4, URZ ;  /* 0x800000040a047290 */ /* 0x000fe4000fffe03f */
[----:B------:R-:W-:Y:S01]  /*0870*/  UISETP.NE.AND UP0, UPT, UR43, 0x1, UPT ;  /* 0x000000012b00788c */ /* 0x000fe2000bf05270 */
[----:B------:R-:W-:Y:S02]  /*0880*/  ULDC UR5, c[0x0][0xb44] ;  /* 0x0002d10000057ab9 */ /* 0x000fe40000000800 */
[----:B------:R-:W-:-:S08]  /*0890*/  UIMAD UR6, UR6, UR5, UR4 ;  /* 0x00000005060672a4 */ /* 0x000fd0000f8e0204 */
[----:B------:R-:W-:Y:S01]  /*08a0*/  @UP0 ULDC UR4, c[0x0][0xb3c] ;  /* 0x0002cf0000040ab9 */ /* 0x000fe20000000800 */
[----:B------:R-:W-:Y:S01]  /*08b0*/  @UP0 ULDC UR7, c[0x0][0xb40] ;  /* 0x0002d00000070ab9 */ /* 0x000fe20000000800 */
[----:B------:R-:W-:Y:S02]  /*08c0*/  UIMAD.WIDE.U32 UR4, UR6, UR4, URZ ;  /* 0x00000004060472a5 */ /* 0x000fe4000f8e003f */
[----:B------:R-:W-:Y:S02]  /*08d0*/  UMOV UR44, UR6 ;  /* 0x00000006002c7c82 */ /* 0x000fe40008000000 */
[----:B------:R-:W-:-:S04]  /*08e0*/  @UP0 USHF.R.U32.HI UR44, URZ, UR7, UR5 ;  /* 0x000000073f2c0299 */ /* 0x000fc80008011605 */
[----:B------:R-:W-:Y:S02]  /*08f0*/  UIADD3 UR4, -UR44, URZ, URZ ;  /* 0x0000003f2c047290 */ /* 0x000fe4000fffe13f */
[----:B------:R-:W-:Y:S02]  /*0900*/  ISETP.LE.AND P0, PT, RZ, UR44, PT ;  /* 0x0000002cff007c0c */ /* 0x000fe4000bf03270 */
[----:B------:R-:W-:-:S11]  /*0910*/  UIMAD UR43, UR43, UR4, UR6 ;  /* 0x000000042b2b72a4 */ /* 0x000fd6000f8e0206 */
[----:B------:R-:W-:Y:S05]  /*0920*/  @!P0 EXIT ;  /* 0x000000000000894d */ /* 0x000fea0003800000 */
[----:B------:R-:W-:Y:S01]  /*0930*/  ULDC UR7, c[0x0][0x280] ;  /* 0x0000a00000077ab9 */ /* 0x000fe20000000800 */
[----:B------:R-:W-:Y:S01]  /*0940*/  ULDC UR5, c[0x0][0x290] ;  /* 0x0000a40000057ab9 */ /* 0x000fe20000000800 */
[----:B------:R-:W-:Y:S01]  /*0950*/  ULEA UR4, UR37, UR7, 0x7 ;  /* 0x0000000725047291 */ /* 0x000fe2000f8e383f */
[----:B------:R-:W-:Y:S01]  /*0960*/  PLOP3.LUT P0, PT, PT, PT, PT, 0x80, 0x0 ;  /* 0x000000000000781c */ /* 0x000fe20003f0f070 */
[----:B------:R-:W-:Y:S01]  /*0970*/  ULDC UR6, c[0x0][0x74c] ;  /* 0x0001d30000067ab9 */ /* 0x000fe20000000800 */
[----:B------:R-:W-:Y:S01]  /*0980*/  CS2R R70, SRZ ;  /* 0x0000000000467805 */ /* 0x000fe2000001ff00 */
[----:B------:R-:W-:Y:S01]  /*0990*/  UIADD3 UR5, -UR6, UR4, -UR5 ;  /* 0x0000000406057290 */ /* 0x000fe2000fffe905 */
[----:B------:R-:W-:Y:S01]  /*09a0*/  CS2R R68, SRZ ;  /* 0x0000000000447805 */ /* 0x000fe2000001ff00 */
[----:B------:R-:W-:Y:S01]  /*09b0*/  UIADD3 UR4, UR7, 0x3f, URZ ;  /* 0x0000003f07047890 */ /* 0x000fe2000fffe03f */
        /* <DEDUP_REMOVED lines=20> */
[----:B------:R-:W-:Y:S01]  /*0b00*/  CS2R R42, SRZ ;  /* 0x00000000002a7805 */ /* 0x000fe2000001ff00 */
[----:B------:R-:W-:Y:S01]  /*0b10*/  UISETP.GT.AND UP0, UPT, UR36, UR39, UPT ;  /* 0x000000272400728c */ /* 0x000fe2000bf04270 */
[----:B------:R-:W-:Y:S02]  /*0b20*/  CS2R R40, SRZ ;  /* 0x0000000000287805 */ /* 0x000fe4000001ff00 */
[----:B------:R-:W-:Y:S02]  /*0b30*/  CS2R R38, SRZ ;  /* 0x0000000000267805 */ /* 0x000fe4000001ff00 */
[----:B------:R-:W-:Y:S02]  /*0b40*/  CS2R R36, SRZ ;  /* 0x0000000000247805 */ /* 0x000fe4000001ff00 */
[----:B------:R-:W-:-:S02]  /*0b50*/  CS2R R34, SRZ ;  /* 0x0000000000227805 */ /* 0x000fc4000001ff00 */
[----:B------:R-:W-:Y:S02]  /*0b60*/  CS2R R32, SRZ ;  /* 0x0000000000207805 */ /* 0x000fe4000001ff00 */
[----:B------:R-:W-:Y:S02]  /*0b70*/  PLOP3.LUT P1, PT, PT, PT, UP0, 0x80, 0x0 ;  /* 0x000000000000781c */ /* 0x000fe40003f2f008 */
        /* <DEDUP_REMOVED lines=28> */
[----:B------:R-:W-:Y:S06]  /*0d40*/  @!P1 BRA `(.L_x_2154) ;  /* 0x00000040002c9947 */ /* 0x000fec0003800000 */
        /* <DEDUP_REMOVED lines=21> */
.L_x_2156:
        /* <DEDUP_REMOVED lines=15> */
.L_x_2155:
        /* <DEDUP_REMOVED lines=22> */
.L_x_2158:
        /* <DEDUP_REMOVED lines=15> */
.L_x_2157:
[----:B------:R-:W-:Y:S01]  /*11e0*/  SHF.R.S32.HI R19, RZ, 0x1f, R18 ;  /* 0x0000001fff137819 */ /* 0x000fe20000011412 */
[----:B------:R-:W-:-:S03]  /*11f0*/  UMOV UR4, 0xffffffff ;  /* 0xffffffff00047882 */ /* 0x000fc60000000000 */
[----:B------:R-:W-:-:S04]  /*1200*/  LEA.HI R0, R19, R18, RZ, 0x7 ;  /* 0x0000001213007211 */ /* 0x000fc800078f38ff */
[----:B------:R-:W-:Y:S01]  /*1210*/  SHF.R.S32.HI R17, RZ, 0x7, R0 ;  /* 0x00000007ff117819 */ /* 0x000fe20000011400 */
[----:B------:R-:W-:Y:S06]  /*1220*/  BRA.DIV UR4, `(.L_x_2159) ;  /* 0x0000008a04207947 */ /* 0x000fec000b800000 */
[----:B------:R1:W2:Y:S02]  /*1230*/  SHFL.IDX PT, R14, R17, RZ, 0x1f ;  /* 0x00001fff110e7589 */ /* 0x0002a400000e0000 */
.L_x_2246:
        /* <DEDUP_REMOVED lines=15> */
.L_x_2160:
        /* <DEDUP_REMOVED lines=19> */
.L_x_2162:
        /* <DEDUP_REMOVED lines=35> */
[----:B------:R-:W-:Y:S01]  /*1690*/  ULDC UR4, c[0x0][0x290] ;  /* 0x0000a40000047ab9 */ /* 0x000fe20000000800 */
[----:B------:R-:W-:Y:S01]  /*16a0*/  LEA.HI R23, R23, R22, RZ, 0x5 ;  /* 0x0000001617177211 */ /* 0x000fe200078f28ff */
[----:B------:R-:W-:Y:S01]  /*16b0*/  UIMAD UR4, UR37, -0x80, UR4 ;  /* 0xffffff80250478a4 */ /* 0x000fe2000f8e0204 */
[----:B------:R-:W-:Y:S01]  /*16c0*/  IMAD.SHL.U32 R7, R7, 0x10, RZ ;  /* 0x0000001007077824 */ /* 0x000fe200078e00ff */
[C---:B------:R-:W-:Y:S01]  /*16d0*/  LEA.HI R5, R17.reuse, R17, RZ, 0x1 ;  /* 0x0000001111057211 */ /* 0x040fe200078f08ff */
[----:B------:R2:W3:Y:S01]  /*16e0*/  LDSM.16.M88.4 R164, [R6+0x6000] ;  /* 0x0060000006a4783b */ /* 0x0004e20000000200 */
[----:B------:R-:W-:Y:S01]  /*16f0*/  SHF.R.S32.HI R23, RZ, 0x5, R23 ;  /* 0x00000005ff177819 */ /* 0x000fe20000011417 */
[----:B------:R-:W-:Y:S01]  /*1700*/  IMAD R236, R17, 0x8, R4 ;  /* 0x0000000811ec7824 */ /* 0x000fe200078e0204 */
[----:B------:R-:W-:Y:S01]  /*1710*/  LOP3.LUT R7, R0, 0x30, R7, 0xf8, !PT ;  /* 0x0000003000077812 */ /* 0x000fe200078ef807 */
[----:B------:R-:W-:Y:S01]  /*1720*/  IMAD.U32 R8, RZ, RZ, UR4 ;  /* 0x00000004ff087e24 */ /* 0x000fe2000f8e00ff */
[----:B------:R2:W4:Y:S01]  /*1730*/  LDSM.16.M88.4 R168, [R6+0x8000] ;  /* 0x0080000006a8783b */ /* 0x0005220000000200 */
[----:B------:R-:W-:-:S02]  /*1740*/  SHF.R.S32.HI R3, RZ, 0x2, R24 ;  /* 0x00000002ff037819 */ /* 0x000fc40000011418 */
[----:B------:R-:W-:Y:S01]  /*1750*/  CS2R R70, SRZ ;  /* 0x0000000000467805 */ /* 0x000fe2000001ff00 */
[----:B------:R-:W-:Y:S01]  /*1760*/  IMAD R23, R23, -0x10, R8 ;  /* 0xfffffff017177824 */ /* 0x000fe200078e0208 */
[----:B------:R-:W-:Y:S01]  /*1770*/  SHF.R.U32.HI R8, RZ, 0x3, R0 ;  /* 0x00000003ff087819 */ /* 0x000fe20000011600 */
[----:B------:R2:W2:Y:S01]  /*1780*/  LDSM.16.M88.4 R172, [R6+0xa000] ;  /* 0x00a0000006ac783b */ /* 0x0004a20000000200 */
[----:B------:R-:W-:Y:S01]  /*1790*/  LOP3.LUT R0, R5, 0xfffffffe, RZ, 0xc0, !PT ;  /* 0xfffffffe05007812 */ /* 0x000fe200078ec0ff */
[----:B------:R-:W-:Y:S01]  /*17a0*/  IMAD.MOV.U32 R5, RZ, RZ, 0x20 ;  /* 0x00000020ff057424 */ /* 0x000fe200078e00ff */
[----:B------:R-:W-:Y:S02]  /*17b0*/  SHF.R.S32.HI R24, RZ, 0x1f, R24 ;  /* 0x0000001fff187819 */ /* 0x000fe40000011418 */
[----:B------:R-:W-:Y:S02]  /*17c0*/  CS2R R68, SRZ ;  /* 0x0000000000447805 */ /* 0x000fe4000001ff00 */
[----:B------:R-:W-:Y:S01]  /*17d0*/  LEA.HI R18, R19, R18, RZ, 0x3 ;  /* 0x0000001213127211 */ /* 0x000fe200078f18ff */
[----:B------:R-:W-:Y:S01]  /*17e0*/  IMAD.IADD R0, R17, 0x1, -R0 ;  /* 0x0000000111007824 */ /* 0x000fe200078e0a00 */
[----:B------:R-:W-:Y:S01]  /*17f0*/  SEL R5, R5, 0xffffffe0, !P0 ;  /* 0xffffffe005057807 */ /* 0x000fe20004000000 */
[----:B-1----:R-:W-:Y:S01]  /*1800*/  IMAD R17, R17, 0x300, R22 ;  /* 0x0000030011117824 */ /* 0x002fe200078e0216 */
[----:B------:R-:W-:-:S02]  /*1810*/  LEA.HI R24, R24, R3, RZ, 0x3 ;  /* 0x0000000318187211 */ /* 0x000fc400078f18ff */
[----:B------:R-:W-:Y:S02]  /*1820*/  CS2R R66, SRZ ;  /* 0x0000000000427805 */ /* 0x000fe4000001ff00 */
[----:B------:R-:W-:Y:S01]  /*1830*/  LOP3.LUT R7, R7, 0x8, R18, 0xf8, !PT ;  /* 0x0000000807077812 */ /* 0x000fe200078ef812 */
[----:B------:R-:W-:Y:S01]  /*1840*/  IMAD.IADD R5, R6, 0x1, R5 ;  /* 0x0000000106057824 */ /* 0x000fe200078e0205 */
[----:B------:R-:W-:Y:S02]  /*1850*/  LOP3.LUT R24, R24, 0xfffffff8, RZ, 0xc0, !PT ;  /* 0xfffffff818187812 */ /* 0x000fe400078ec0ff */
[----:B------:R-:W-:Y:S02]  /*1860*/  CS2R R64, SRZ ;  /* 0x0000000000407805 */ /* 0x000fe4000001ff00 */
[----:B------:R-:W-:Y:S02]  /*1870*/  LOP3.LUT R7, R7, R8, RZ, 0x3c, !PT ;  /* 0x0000000807077212 */ /* 0x000fe400078e3cff */
[----:B------:R-:W-:Y:S01]  /*1880*/  CS2R R62, SRZ ;  /* 0x00000000003e7805 */ /* 0x000fe2000001ff00 */
[----:B------:R1:W1:Y:S01]  /*1890*/  LDSM.16.M88.4 R176, [R5+0x6000] ;  /* 0x0060000005b0783b */ /* 0x0002620000000200 */
[----:B------:R-:W-:-:S02]  /*18a0*/  IADD3 R3, R23, R24, -R3 ;  /* 0x0000001817037210 */ /* 0x000fc40007ffe803 */
[----:B------:R-:W-:Y:S01]  /*18b0*/  CS2R R60, SRZ ;  /* 0x00000000003c7805 */ /* 0x000fe2000001ff00 */
[----:B------:R-:W-:Y:S01]  /*18c0*/  IMAD.U32 R236, R236, 0x200, R7 ;  /* 0x00000200ecec7824 */ /* 0x000fe200078e0007 */
[----:B------:R1:W1:Y:S01]  /*18d0*/  LDSM.16.M88.4 R180, [R5+0x8000] ;  /* 0x0080000005b4783b */ /* 0x0002620000000200 */
[----:B------:R-:W-:Y:S01]  /*18e0*/  CS2R R58, SRZ ;  /* 0x00000000003a7805 */ /* 0x000fe2000001ff00 */
[----:B------:R-:W-:Y:S01]  /*18f0*/  IMAD R3, R0, -0x40, R3 ;  /* 0xffffffc000037824 */ /* 0x000fe200078e0203 */
[----:B------:R-:W-:Y:S01]  /*1900*/  CS2R R56, SRZ ;  /* 0x0000000000387805 */ /* 0x000fe2000001ff00 */
[----:B------:R1:W1:Y:S01]  /*1910*/  LDSM.16.M88.4 R184, [R5+0xa000] ;  /* 0x00a0000005b8783b */ /* 0x0002620000000200 */
[----:B------:R-:W-:Y:S01]  /*1920*/  IMAD.SHL.U32 R0, R17, 0x4, RZ ;  /* 0x0000000411007824 */ /* 0x000fe200078e00ff */
        /* <DEDUP_REMOVED lines=40> */
[----:B------:R-:W-:Y:S01]  /*1bb0*/  IMAD R0, R0, 0x4, R235 ;  /* 0x0000000400007824 */ /* 0x000fe200078e02eb */
[----:B------:R-:W-:Y:S01]  /*1bc0*/  ULOP3.LUT UR11, UR38, 0x1, URZ, 0xfc, !UPT ;  /* 0x00000001260b7892 */ /* 0x000fe2000f8efc3f */
[----:B------:R-:W-:Y:S01]  /*1bd0*/  UMOV UR4, URZ ;  /* 0x0000003f00047c82 */ /* 0x000fe20008000000 */
[----:B------:R-:W-:Y:S01]  /*1be0*/  UMOV UR5, URZ ;  /* 0x0000003f00057c82 */ /* 0x000fe20008000000 */
[----:B------:R-:W-:Y:S01]  /*1bf0*/  ULDC UR6, c[0x0][0x280] ;  /* 0x0000a00000067ab9 */ /* 0x000fe20000000800 */
[----:B------:R-:W-:Y:S01]  /*1c00*/  ULDC UR7, c[0x0][0x75c] ;  /* 0x0001d70000077ab9 */ /* 0x000fe20000000800 */
[----:B-1234-:R-:W-:-:S07]  /*1c10*/  ULDC UR8, c[0x0][0x744] ;  /* 0x0001d10000087ab9 */ /* 0x01efce0000000800 */
.L_x_2173:
[----:B------:R-:W-:-:S06]  /*1c20*/  UISETP.NE.AND UP0, UPT, UR11, 0x3, UPT ;  /* 0x000000030b00788c */ /* 0x000fcc000bf05270 */
[----:B------:R-:W-:-:S13]  /*1c30*/  PLOP3.LUT P0, PT, PT, PT, UP0, 0x80, 0x0 ;  /* 0x000000000000781c */ /* 0x000fda0003f0f008 */
[----:B-1----:R-:W-:Y:S05]  /*1c40*/  @!P0 BRA `(.L_x_2163) ;  /* 0x0000000000048947 */ /* 0x002fea0003800000 */
[----:B------:R-:W-:Y:S01]  /*1c50*/  BPT.TRAP 0x1 ;  /* 0x000000040000795c */ /* 0x000fe20000300000 */
.L_x_2163:
[----:B------:R-:W-:Y:S01]  /*1c60*/  R2UR UR9, R235 ;  /* 0x00000000eb0972ca */ /* 0x000fe200000e0000 */
[----:B------:R-:W-:-:S05]  /*1c70*/  IMAD.U32 R120, RZ, RZ, UR4 ;  /* 0x00000004ff787e24 */ /* 0x000fca000f8e00ff */
[----:B------:R-:W-:-:S07]  /*1c80*/  SHF.L.U32 R120, R120, 0x1f, RZ ;  /* 0x0000001f78787819 */ /* 0x000fce00000006ff */
[----:B------:R-:W-:-:S09]  /*1c90*/  ULEA UR9, UR5, UR9, 0x3 ;  /* 0x0000000905097291 */ /* 0x000fd2000f8e183f */
[----:B------:R1:W2:Y:S01]  /*1ca0*/  SYNCS.PHASECHK.TRANS64.TRYWAIT P1, [UR9+0x26810], R120 ;  /* 0x02681078ff0075a7 */ /* 0x0002a20008020149 */
[----:B------:R-:W-:Y:S05]  /*1cb0*/  @!P0 BRA `(.L_x_2164) ;  /* 0x0000000000048947 */ /* 0x000fea0003800000 */
[----:B------:R-:W-:Y:S01]  /*1cc0*/  BPT.TRAP 0x1 ;  /* 0x000000040000795c */ /* 0x000fe20000300000 */
.L_x_2164:
[----:B--2---:R-:W-:Y:S05]  /*1cd0*/  @P1 BRA `(.L_x_2165) ;  /* 0x0000000000081947 */ /* 0x004fea0003800000 */
[----:B------:R-:W2:Y:S02]  /*1ce0*/  SYNCS.PHASECHK.TRANS64.TRYWAIT P1, [UR9+0x26810], R120 ;  /* 0x02681078ff0075a7 */ /* 0x000ea40008020149 */
[----:B--2---:R-:W-:Y:S05]  /*1cf0*/  @!P1 BRA `(.L_x_2166) ;  /* 0x0000007c00a09947 */ /* 0x004fea0003800000 */
.L_x_2165:
[----:B------:R-:W-:Y:S01]  /*1d00*/  R2UR UR10, R235 ;  /* 0x00000000eb0a72ca */ /* 0x000fe200000e0000 */
[----:B------:R-:W-:Y:S01]  /*1d10*/  IMAD R4, R16, 0x800, R235 ;  /* 0x0000080010047824 */ /* 0x000fe200078e02eb */
[----:B------:R-:W-:Y:S01]  /*1d20*/  WARPGROUP.ARRIVE ;  /* 0x00000000000079c5 */ /* 0x000fe20000000000 */
[----:B------:R-:W-:Y:S01]  /*1d30*/  UMOV UR13, 0xc0000010 ;  /* 0xc0000010000d7882 */ /* 0x000fe20000000000 */
[----:B------:R-:W-:Y:S01]  /*1d40*/  UMOV UR15, 0x80000020 ;  /* 0x80000020000f7882 */ /* 0x000fe20000000000 */
[----:B--2---:R-:W-:Y:S01]  /*1d50*/  IMAD.U32 R5, RZ, RZ, UR5 ;  /* 0x00000005ff057e24 */ /* 0x004fe2000f8e00ff */
[----:B------:R-:W-:-:S03]  /*1d60*/  R2UR UR12, R4 ;  /* 0x00000000040c72ca */ /* 0x000fc600000e0000 */
[----:B------:R-:W-:-:S04]  /*1d70*/  IMAD R4, R5, 0x40, R2 ;  /* 0x0000004005047824 */ /* 0x000fc800078e0202 */
[----:B------:R-:W-:Y:S01]  /*1d80*/  UIADD3 UR10, UR10, 0x12000, URZ ;  /* 0x000120000a0a7890 */ /* 0x000fe2000fffe03f */
[----:B------:R-:W-:-:S03]  /*1d90*/  IMAD R4, R4, 0x4, R235 ;  /* 0x0000000404047824 */ /* 0x000fc600078e02eb */
[----:B------:R-:W-:Y:S02]  /*1da0*/  USHF.R.U32.HI UR10, URZ, 0x4, UR10 ;  /* 0x000000043f0a7899 */ /* 0x000fe4000801160a */
        /* <DEDUP_REMOVED lines=55> */
.L_x_2167:
[----:B------:R1:W1:Y:S01]  /*2120*/  SYNCS.PHASECHK.TRANS64.TRYWAIT P1, [UR9+0x26830], R120 ;  /* 0x02683078ff0075a7 */ /* 0x0002620008020149 */
[----:B------:R-:W-:Y:S05]  /*2130*/  @!P0 BRA `(.L_x_2168) ;  /* 0x0000000000048947 */ /* 0x000fea0003800000 */
[----:B------:R-:W-:Y:S01]  /*2140*/  BPT.TRAP 0x1 ;  /* 0x000000040000795c */ /* 0x000fe20000300000 */
.L_x_2168:
        /* <DEDUP_REMOVED lines=23> */
[----:B------:R-:W1:Y:S01]  /*22c0*/  MUFU.TANH R5, R5 ;  /* 0x0000000500057308 */ /* 0x000e620000002400 */
[----:B------:R-:W-:-:S07]  /*22d0*/  FMUL.FTZ R156, R156, UR7 ;  /* 0x000000079c9c7c20 */ /* 0x000fce0008410000 */
        /* <DEDUP_REMOVED lines=25> */
.L_x_2169:
[----:B------:R-:W-:Y:S01]  /*2470*/  UIMAD UR13, UR39, -0x40, UR6 ;  /* 0xffffffc0270d78a4 */ /* 0x000fe2000f8e0206 */
[----:B------:R-:W-:Y:S01]  /*2480*/  ISETP.GT.AND P2, PT, R3, RZ, PT ;  /* 0x000000ff0300720c */ /* 0x000fe20003f44270 */
[----:B------:R-:W-:Y:S01]  /*2490*/  FMUL.FTZ R234, R157, UR7 ;  /* 0x000000079dea7c20 */ /* 0x000fe20008410000 */
[----:B------:R-:W-:Y:S01]  /*24a0*/  R2UR UR12, R235 ;  /* 0x00000000eb0c72ca */ /* 0x000fe200000e0000 */
[----:B------:R-:W-:Y:S01]  /*24b0*/  FMUL.FTZ R233, R160, UR7 ;  /* 0x00000007a0e97c20 */ /* 0x000fe20008410000 */
[C---:B------:R-:W-:Y:S01]  /*24c0*/  ISETP.GT.AND P1, PT, R3.reuse, 0x8, PT ;  /* 0x000000080300780c */ /* 0x040fe20003f24270 */
[----:B------:R-:W1:Y:S01]  /*24d0*/  MUFU.TANH R156, R156 ;  /* 0x0000009c009c7308 */ /* 0x000e620000002400 */
[----:B------:R-:W-:Y:S01]  /*24e0*/  IADD3 R120, -R3, UR13, -R2 ;  /* 0x0000000d03787c10 */ /* 0x000fe2000fffe902 */
[----:B------:R-:W-:Y:S01]  /*24f0*/  UMOV UR15, 0x80000020 ;  /* 0x80000020000f7882 */ /* 0x000fe20000000000 */
[----:B------:R-:W-:Y:S01]  /*2500*/  FMUL.FTZ R219, R158, UR7 ;  /* 0x000000079edb7c20 */ /* 0x000fe20008410000 */
[----:B------:R-:W-:Y:S01]  /*2510*/  FMUL.FTZ R221, R159, UR7 ;  /* 0x000000079fdd7c20 */ /* 0x000fe20008410000 */
[C---:B------:R-:W-:Y:S01]  /*2520*/  SEL R121, R120.reuse, 0x40, P2 ;  /* 0x0000004078797807 */ /* 0x040fe20001000000 */
[----:B------:R-:W-:-:S02]  /*2530*/  VIADD R120, R120, 0x8 ;  /* 0x0000000878787836 */ /* 0x000fc40000000000 */
[----:B------:R-:W-:Y:S01]  /*2540*/  FMUL.FTZ R161, R161, UR7 ;  /* 0x00000007a1a17c20 */ /* 0x000fe20008410000 */
[----:B------:R-:W5:Y:S01]  /*2550*/  MUFU.TANH R234, R234 ;  /* 0x000000ea00ea7308 */ /* 0x000f620000002400 */
[----:B------:R-:W-:Y:S01]  /*2560*/  ISETP.GT.AND P6, PT, R121, RZ, PT ;  /* 0x000000ff7900720c */ /* 0x000fe20003fc4270 */
[----:B------:R-:W-:Y:S01]  /*2570*/  UIADD3 UR12, UR12, 0x18000, URZ ;  /* 0x000180000c0c7890 */ /* 0x000fe2000fffe03f */
[----:B------:R-:W-:Y:S01]  /*2580*/  SEL R120, R120, 0x40, P1 ;  /* 0x0000004078787807 */ /* 0x000fe20000800000 */
[----:B------:R-:W-:Y:S01]  /*2590*/  FMUL.FTZ R215, R155, UR7 ;  /* 0x000000079bd77c20 */ /* 0x000fe20008410000 */
[C---:B------:R-:W-:Y:S01]  /*25a0*/  ISETP.GT.AND P1, PT, R121.reuse, 0x1, PT ;  /* 0x000000017900780c */ /* 0x040fe20003f24270 */
[----:B------:R-:W-:Y:S01]  /*25b0*/  USHF.R.U32.HI UR12, URZ, 0x4, UR12 ;  /* 0x000000043f0c7899 */ /* 0x000fe2000801160c */
[----:B------:R-:W-:Y:S01]  /*25c0*/  ISETP.GT.AND P3, PT, R121, 0x8, PT ;  /* 0x000000087900780c */ /* 0x000fe20003f64270 */
[----:B------:R-:W5:Y:S01]  /*25d0*/  MUFU.TANH R233, R233 ;  /* 0x000000e900e97308 */ /* 0x000f620000002400 */
[----:B------:R-:W-:Y:S01]  /*25e0*/  FSEL R123, R5, -INF , !P6 ;  /* 0xff800000057b7808 */ /* 0x000fe20007000000 */
[----:B------:R-:W-:Y:S01]  /*25f0*/  ULOP3.LUT UR12, UR12, 0x3fff, URZ, 0xc0, !UPT ;  /* 0x00003fff0c0c7892 */ /* 0x000fe2000f8ec03f */
[----:B------:R-:W-:Y:S01]  /*2600*/  FSEL R227, R6, -INF , !P1 ;  /* 0xff80000006e37808 */ /* 0x000fe20004800000 */
[----:B------:R-:W-:Y:S01]  /*2610*/  FMUL.FTZ R225, R163, UR7 ;  /* 0x00000007a3e17c20 */ /* 0x000fe20008410000 */
[----:B------:R-:W-:Y:S01]  /*2620*/  FSEL R223, R9, -INF , !P3 ;  /* 0xff80000009df7808 */ /* 0x000fe20005800000 */
[----:B------:R-:W-:Y:S01]  /*2630*/  ULOP3.LUT UR13, UR12, 0x10000, URZ, 0xfc, !UPT ;  /* 0x000100000c0d7892 */ /* 0x000fe2000f8efc3f */
[----:B------:R-:W-:Y:S01]  /*2640*/  ISETP.GT.AND P2, PT, R121, 0x9, PT ;  /* 0x000000097900780c */ /* 0x000fe20003f44270 */
[----:B---3--:R-:W-:Y:S01]  /*2650*/  FFMA.FTZ R226, R123, UR8, -R198 ;  /* 0x000000087be27c23 */ /* 0x008fe200080108c6 */
[C---:B------:R-:W-:Y:S01]  /*2660*/  ISETP.GT.AND P5, PT, R120.reuse, RZ, PT ;  /* 0x000000ff7800720c */ /* 0x040fe20003fa4270 */
[----:B------:R-:W-:Y:S01]  /*2670*/  UIMAD UR13, UR5, 0x300, UR13 ;  /* 0x00000300050d78a4 */ /* 0x000fe2000f8e020d */
[C---:B------:R-:W-:Y:S01]  /*2680*/  ISETP.GT.AND P6, PT, R120.reuse, 0x1, PT ;  /* 0x000000017800780c */ /* 0x040fe20003fc4270 */
[----:B----4-:R-:W-:Y:S01]  /*2690*/  FFMA.FTZ R155, R223, UR8, -R196 ;  /* 0x00000008df9b7c23 */ /* 0x010fe200080108c4 */
[C---:B------:R-:W-:Y:S01]  /*26a0*/  ISETP.GT.AND P1, PT, R120.reuse, 0x8, PT ;  /* 0x000000087800780c */ /* 0x040fe20003f24270 */
[----:B------:R3:W-:Y:S01]  /*26b0*/  MUFU.TANH R223, R161 ;  /* 0x000000a100df7308 */ /* 0x0007e20000002400 */
[----:B------:R-:W-:Y:S01]  /*26c0*/  ISETP.GT.AND P3, PT, R120, 0x9, PT ;  /* 0x000000097800780c */ /* 0x000fe20003f64270 */
[--C-:B------:R-:W-:Y:S01]  /*26d0*/  FFMA.FTZ R227, R227, UR8, -R199.reuse ;  /* 0x00000008e3e37c23 */ /* 0x100fe200080108c7 */
[----:B------:R-:W-:Y:S01]  /*26e0*/  FSEL R125, R7, -INF , !P5 ;  /* 0xff800000077d7808 */ /* 0x000fe20006800000 */
[----:B------:R-:W-:Y:S01]  /*26f0*/  UMOV UR14, UR13 ;  /* 0x0000000d000e7c82 */ /* 0x000fe20008000000 */
[----:B------:R-:W-:Y:S01]  /*2700*/  FSEL R224, R8, -INF , !P6 ;  /* 0xff80000008e07808 */ /* 0x000fe20007000000 */
[----:B------:R-:W-:Y:S01]  /*2710*/  FFMA.FTZ R9, -R9, R9, 1 ;  /* 0x3f80000009097423 */ /* 0x000fe20000010109 */
[----:B------:R-:W-:Y:S01]  /*2720*/  FSEL R228, R11, -INF , !P1 ;  /* 0xff8000000be47808 */ /* 0x000fe20004800000 */
[----:B------:R-:W-:Y:S01]  /*2730*/  FFMA.FTZ R198, R125, UR8, -R198 ;  /* 0x000000087dc67c23 */ /* 0x000fe200080108c6 */
[----:B------:R-:W-:Y:S01]  /*2740*/  FSEL R232, R10, -INF , !P2 ;  /* 0xff8000000ae87808 */ /* 0x000fe20005000000 */
[----:B------:R-:W-:Y:S01]  /*2750*/  FFMA.FTZ R199, R224, UR8, -R199 ;  /* 0x00000008e0c77c23 */ /* 0x000fe200080108c7 */
[----:B------:R-:W-:Y:S01]  /*2760*/  FSEL R217, R12, -INF , !P3 ;  /* 0xff8000000cd97808 */ /* 0x000fe20005800000 */
[----:B------:R-:W-:Y:S01]  /*2770*/  FFMA.FTZ R228, R228, UR8, -R196 ;  /* 0x00000008e4e47c23 */ /* 0x000fe200080108c4 */
[C---:B------:R-:W-:Y:S01]  /*2780*/  ISETP.GT.AND P4, PT, R121.reuse, 0x10, PT ;  /* 0x000000107900780c */ /* 0x040fe20003f84270 */
[--C-:B---3--:R-:W-:Y:S01]  /*2790*/  FFMA.FTZ R161, R232, UR8, -R197.reuse ;  /* 0x00000008e8a17c23 */ /* 0x108fe200080108c5 */
[C---:B------:R-:W-:Y:S01]  /*27a0*/  ISETP.GT.AND P5, PT, R121.reuse, 0x11, PT ;  /* 0x000000117900780c */ /* 0x040fe20003fa4270 */
[----:B------:R-:W-:Y:S01]  /*27b0*/  FMUL.FTZ R224, R162, UR7 ;  /* 0x00000007a2e07c20 */ /* 0x000fe20008410000 */
[C---:B------:R-:W-:Y:S01]  /*27c0*/  ISETP.GT.AND P6, PT, R121.reuse, 0x18, PT ;  /* 0x000000187900780c */ /* 0x040fe20003fc4270 */
[----:B------:R-:W3:Y:S01]  /*27d0*/  MUFU.EX2 R227, R227 ;  /* 0x000000e300e37308 */ /* 0x000ee20000000800 */
[----:B------:R-:W-:Y:S01]  /*27e0*/  ISETP.GT.AND P1, PT, R121, 0x19, PT ;  /* 0x000000197900780c */ /* 0x000fe20003f24270 */
[----:B------:R-:W-:Y:S01]  /*27f0*/  FFMA.FTZ R217, R217, UR8, -R197 ;  /* 0x00000008d9d97c23 */ /* 0x000fe200080108c5 */
[----:B------:R-:W-:Y:S01]  /*2800*/  ISETP.GT.AND P2, PT, R120, 0x10, PT ;  /* 0x000000107800780c */ /* 0x000fe20003f44270 */
[----:B------:R-:W-:Y:S01]  /*2810*/  ULOP3.LUT UR12, UR12, 0x1000000, URZ, 0xfc, !UPT ;  /* 0x010000000c0c7892 */ /* 0x000fe2000f8efc3f */
[----:B------:R-:W-:-:S02]  /*2820*/  ISETP.GT.AND P3, PT, R121, 0x20, PT ;  /* 0x000000207900780c */ /* 0x000fc40003f64270 */
[----:B------:R-:W-:Y:S01]  /*2830*/  FSEL R231, R13, -INF , !P4 ;  /* 0xff8000000de77808 */ /* 0x000fe20006000000 */
[----:B------:R-:W-:Y:S01]  /*2840*/  MUFU.EX2 R155, R155 ;  /* 0x0000009b009b7308 */ /* 0x000fe20000000800 */
[----:B------:R-:W-:Y:S01]  /*2850*/  FSEL R214, R15, -INF , !P2 ;  /* 0xff8000000fd67808 */ /* 0x000fe20005000000 */
[----:B------:R-:W-:Y:S01]  /*2860*/  UIMAD UR12, UR5, 0x300, UR12 ;  /* 0x00000300050c78a4 */ /* 0x000fe2000f8e020c */
[----:B------:R-:W-:Y:S01]  /*2870*/  FSEL R230, R14, -INF , !P5 ;  /* 0xff8000000ee67808 */ /* 0x000fe20006800000 */
[----:B------:R-:W-:Y:S01]  /*2880*/  FFMA.FTZ R162, R231, UR8, -R194 ;  /* 0x00000008e7a27c23 */ /* 0x000fe200080108c2 */
[----:B------:R-:W-:Y:S01]  /*2890*/  FSEL R229, R18, -INF , !P6 ;  /* 0xff80000012e57808 */ /* 0x000fe20007000000 */
[----:B------:R-:W-:Y:S01]  /*28a0*/  FFMA.FTZ R14, -R14, R14, 1 ;  /* 0x3f8000000e0e7423 */ /* 0x000fe2000001010e */
[----:B------:R-:W-:Y:S01]  /*28b0*/  FSEL R222, R19, -INF , !P1 ;  /* 0xff80000013de7808 */ /* 0x000fe20004800000 */
[----:B------:R-:W-:Y:S01]  /*28c0*/  FFMA.FTZ R163, R230, UR8, -R195 ;  /* 0x00000008e6a37c23 */ /* 0x000fe200080108c3 */
[----:B------:R-:W-:Y:S01]  /*28d0*/  FSEL R220, R202, -INF , !P3 ;  /* 0xff800000cadc7808 */ /* 0x000fe20005800000 */
[----:B------:R-:W-:Y:S01]  /*28e0*/  FFMA.FTZ R196, R229, UR8, -R192 ;  /* 0x00000008e5c47c23 */ /* 0x000fe200080108c0 */
[----:B------:R-:W-:Y:S01]  /*28f0*/  ISETP.GT.AND P4, PT, R120, 0x11, PT ;  /* 0x000000117800780c */ /* 0x000fe20003f84270 */
[----:B------:R-:W-:Y:S01]  /*2900*/  MUFU.TANH R215, R215 ;  /* 0x000000d700d77308 */ /* 0x000fe20000002400 */
[----:B------:R-:W-:-:S02]  /*2910*/  ISETP.GT.AND P2, PT, R121, 0x21, PT ;  /* 0x000000217900780c */ /* 0x000fc40003f44270 */
[C---:B------:R-:W-:Y:S02]  /*2920*/  ISETP.GT.AND P5, PT, R120.reuse, 0x18, PT ;  /* 0x000000187800780c */ /* 0x040fe40003fa4270 */
[C---:B------:R-:W-:Y:S02]  /*2930*/  ISETP.GT.AND P6, PT, R120.reuse, 0x19, PT ;  /* 0x000000197800780c */ /* 0x040fe40003fc4270 */
[C---:B------:R-:W-:Y:S01]  /*2940*/  ISETP.GT.AND P1, PT, R120.reuse, 0x20, PT ;  /* 0x000000207800780c */ /* 0x040fe20003f24270 */
[----:B------:R-:W-:Y:S01]  /*2950*/  MUFU.TANH R219, R219 ;  /* 0x000000db00db7308 */ /* 0x000fe20000002400 */
[----:B------:R-:W-:Y:S02]  /*2960*/  ISETP.GT.AND P3, PT, R120, 0x21, PT ;  /* 0x000000217800780c */ /* 0x000fe40003f64270 */
[----:B------:R-:W-:Y:S02]  /*2970*/  FSEL R213, R17, -INF , !P4 ;  /* 0xff80000011d57808 */ /* 0x000fe40006000000 */
[----:B------:R-:W-:-:S02]  /*2980*/  FSEL R212, R200, -INF , !P5 ;  /* 0xff800000c8d47808 */ /* 0x000fc40006800000 */
[----:B------:R-:W-:Y:S01]  /*2990*/  FSEL R211, R201, -INF , !P6 ;  /* 0xff800000c9d37808 */ /* 0x000fe20007000000 */
[----:B------:R-:W-:Y:S01]  /*29a0*/  MUFU.EX2 R162, R162 ;  /* 0x000000a200a27308 */ /* 0x000fe20000000800 */
[----:B------:R-:W-:Y:S01]  /*29b0*/  FSEL R210, R204, -INF , !P1 ;  /* 0xff800000ccd27808 */ /* 0x000fe20004800000 */
[----:B------:R-:W-:Y:S01]  /*29c0*/  FFMA.FTZ R212, R212, UR8, -R192 ;  /* 0x00000008d4d47c23 */ /* 0x000fe200080108c0 */
[----:B------:R-:W-:Y:S01]  /*29d0*/  FSEL R218, R203, -INF , !P2 ;  /* 0xff800000cbda7808 */ /* 0x000fe20005000000 */
[----:B------:R-:W-:Y:S01]  /*29e0*/  FFMA.FTZ R211, R211, UR8, -R193 ;  /* 0x00000008d3d37c23 */ /* 0x000fe200080108c1 */
[----:B------:R-:W-:Y:S01]  /*29f0*/  FSEL R209, R205, -INF , !P3 ;  /* 0xff800000cdd17808 */ /* 0x000fe20005800000 */
[----:B------:R-:W-:Y:S01]  /*2a00*/  FFMA.FTZ R213, R213, UR8, -R195 ;  /* 0x00000008d5d57c23 */ /* 0x000fe200080108c3 */
[C---:B------:R-:W-:Y:S01]  /*2a10*/  ISETP.GT.AND P4, PT, R121.reuse, 0x28, PT ;  /* 0x000000287900780c */ /* 0x040fe20003f84270 */
[----:B------:R-:W-:Y:S01]  /*2a20*/  MUFU.TANH R224, R224 ;  /* 0x000000e000e07308 */ /* 0x000fe20000002400 */
[----:B------:R-:W-:Y:S01]  /*2a30*/  ISETP.GT.AND P5, PT, R121, 0x29, PT ;  /* 0x000000297900780c */ /* 0x000fe20003fa4270 */
[----:B------:R-:W-:Y:S01]  /*2a40*/  FFMA.FTZ R209, R209, UR8, -R191 ;  /* 0x00000008d1d17c23 */ /* 0x000fe200080108bf */
[C---:B------:R-:W-:Y:S01]  /*2a50*/  ISETP.GT.AND P6, PT, R121.reuse, 0x30, PT ;  /* 0x000000307900780c */ /* 0x040fe20003fc4270 */
[----:B------:R-:W-:Y:S01]  /*2a60*/  FFMA.FTZ R210, R210, UR8, -R190 ;  /* 0x00000008d2d27c23 */ /* 0x000fe200080108be */
[----:B------:R-:W-:-:S02]  /*2a70*/  ISETP.GT.AND P1, PT, R121, 0x31, PT ;  /* 0x000000317900780c */ /* 0x000fc40003f24270 */
[----:B------:R-:W-:Y:S01]  /*2a80*/  ISETP.GT.AND P2, PT, R121, 0x38, PT ;  /* 0x000000387900780c */ /* 0x000fe20003f44270 */
[----:B------:R-:W-:Y:S01]  /*2a90*/  MUFU.TANH R225, R225 ;  /* 0x000000e100e17308 */ /* 0x000fe20000002400 */
[----:B------:R-:W-:Y:S02]  /*2aa0*/  ISETP.GT.AND P3, PT, R120, 0x28, PT ;  /* 0x000000287800780c */ /* 0x000fe40003f64270 */
[----:B------:R-:W-:Y:S02]  /*2ab0*/  FSEL R216, R152, -INF , !P4 ;  /* 0xff80000098d87808 */ /* 0x000fe40006000000 */
[----:B--2---:R-:W-:Y:S02]  /*2ac0*/  FSEL R208, R154, -INF , !P3 ;  /* 0xff8000009ad07808 */ /* 0x004fe40005800000 */
[----:B------:R-:W-:Y:S01]  /*2ad0*/  FSEL R207, R153, -INF , !P5 ;  /* 0xff80000099cf7808 */ /* 0x000fe20006800000 */
[----:B------:R-:W-:Y:S01]  /*2ae0*/  MUFU.TANH R221, R221 ;  /* 0x000000dd00dd7308 */ /* 0x000fe20000002400 */
[----:B-1----:R-:W-:Y:S01]  /*2af0*/  FSEL R157, R156, -INF , !P6 ;  /* 0xff8000009c9d7808 */ /* 0x002fe20007000000 */
[----:B------:R-:W-:Y:S01]  /*2b00*/  FFMA.FTZ R208, R208, UR8, -R188 ;  /* 0x00000008d0d07c23 */ /* 0x000fe200080108bc */
[C---:B-----5:R-:W-:Y:S01]  /*2b10*/  FSEL R160, R234.reuse, -INF , !P1 ;  /* 0xff800000eaa07808 */ /* 0x060fe20004800000 */
[----:B------:R-:W-:Y:S01]  /*2b20*/  FFMA.FTZ R234, -R234, R234, 1 ;  /* 0x3f800000eaea7423 */ /* 0x000fe200000101ea */
[----:B------:R-:W-:Y:S01]  /*2b30*/  FSEL R206, R233, -INF , !P2 ;  /* 0xff800000e9ce7808 */ /* 0x000fe20005000000 */
[----:B------:R-:W-:Y:S01]  /*2b40*/  FFMA.FTZ R197, R157, UR8, -R22 ;  /* 0x000000089dc57c23 */ /* 0x000fe20008010816 */
[----:B------:R-:W-:Y:S01]  /*2b50*/  ISETP.GT.AND P4, PT, R121, 0x39, PT ;  /* 0x000000397900780c */ /* 0x000fe20003f84270 */
[----:B------:R-:W-:Y:S01]  /*2b60*/  FFMA.FTZ R157, -R12, R12, 1 ;  /* 0x3f8000000c9d7423 */ /* 0x000fe2000001010c */
[----:B------:R-:W-:Y:S01]  /*2b70*/  ISETP.GT.AND P3, PT, R120, 0x29, PT ;  /* 0x000000297800780c */ /* 0x000fe20003f64270 */
[----:B------:R-:W-:Y:S01]  /*2b80*/  FFMA.FTZ R12, R160, UR8, -R23 ;  /* 0x00000008a00c7c23 */ /* 0x000fe20008010817 */
[----:B------:R-:W-:Y:S01]  /*2b90*/  ISETP.GT.AND P5, PT, R120, 0x30, PT ;  /* 0x000000307800780c */ /* 0x000fe20003fa4270 */
[----:B------:R-:W-:Y:S01]  /*2ba0*/  FFMA.FTZ R160, R214, UR8, -R194 ;  /* 0x00000008d6a07c23 */ /* 0x000fe200080108c2 */
[C---:B------:R-:W-:Y:S01]  /*2bb0*/  ISETP.GT.AND P6, PT, R120.reuse, 0x31, PT ;  /* 0x000000317800780c */ /* 0x040fe20003fc4270 */
[----:B------:R-:W-:Y:S01]  /*2bc0*/  MUFU.EX2 R163, R163 ;  /* 0x000000a300a37308 */ /* 0x000fe20000000800 */
[----:B------:R-:W-:Y:S01]  /*2bd0*/  ISETP.GT.AND P1, PT, R120, 0x38, PT ;  /* 0x000000387800780c */ /* 0x000fe20003f24270 */
[----:B------:R-:W-:Y:S01]  /*2be0*/  FFMA.FTZ R156, -R156, R156, 1 ;  /* 0x3f8000009c9c7423 */ /* 0x000fe2000001019c */
[----:B------:R-:W-:Y:S01]  /*2bf0*/  ISETP.GT.AND P2, PT, R120, 0x39, PT ;  /* 0x000000397800780c */ /* 0x000fe20003f44270 */
[----:B------:R-:W-:Y:S01]  /*2c00*/  FFMA.FTZ R233, -R233, R233, 1 ;  /* 0x3f800000e9e97423 */ /* 0x000fe200000101e9 */
[----:B------:R-:W-:-:S03]  /*2c10*/  WARPGROUP.ARRIVE ;  /* 0x00000000000079c5 */ /* 0x000fc60000000000 */
[----:B------:R-:W-:Y:S03]  /*2c20*/  MUFU.EX2 R160, R160 ;  /* 0x000000a000a07308 */ /* 0x000fe60000000800 */
[----:B------:R-:W-:Y:S01]  /*2c30*/  HGMMA.64x64x16.F32.BF16 R120, R164, gdesc[UR12], RZ, !UPT, gsb0 ;  /* 0x00e0000ca4787df0 */ /* 0x000fe2000c0018ff */
[----:B------:R-:W-:Y:S01]  /*2c40*/  UIADD3 UR14, UR13, 0x2, URZ ;  /* 0x000000020d0e7890 */ /* 0x000fe2000fffe03f */
[----:B------:R-:W-:-:S03]  /*2c50*/  UMOV UR15, 0x80000020 ;  /* 0x80000020000f7882 */ /* 0x000fc60000000000 */
[----:B------:R-:W1:Y:S08]  /*2c60*/  MUFU.EX2 R226, R226 ;  /* 0x000000e200e27308 */ /* 0x000e700000000800 */
[----:B------:R-:W-:Y:S08]  /*2c70*/  MUFU.EX2 R196, R196 ;  /* 0x000000c400c47308 */ /* 0x000ff00000000800 */
[----:B------:R-:W-:Y:S08]  /*2c80*/  MUFU.EX2 R12, R12 ;  /* 0x0000000c000c7308 */ /* 0x000ff00000000800 */
[----:B------:R-:W-:Y:S08]  /*2c90*/  MUFU.EX2 R197, R197 ;  /* 0x000000c500c57308 */ /* 0x000ff00000000800 */
[----:B------:R-:W-:Y:S01]  /*2ca0*/  MUFU.EX2 R161, R161 ;  /* 0x000000a100a17308 */ /* 0x000fe20000000800 */
        /* <DEDUP_REMOVED lines=19> */
[----:B------:R-:W-:Y:S01]  /*2de0*/  R2UR UR13, R237 ;  /* 0x00000000ed0d72ca */ /* 0x000fe200000e0000 */
[----:B------:R-:W-:-:S12]  /*2df0*/  UMOV UR15, 0x80000020 ;  /* 0x80000020000f7882 */ /* 0x000fd80000000000 */
[----:B------:R-:W-:-:S04]  /*2e00*/  USHF.R.U32.HI UR13, URZ, 0x4, UR13 ;  /* 0x000000043f0d7899 */ /* 0x000fc8000801160d */
[----:B------:R-:W-:-:S04]  /*2e10*/  ULOP3.LUT UR13, UR13, 0x3fff, URZ, 0xc0, !UPT ;  /* 0x00003fff0d0d7892 */ /* 0x000fc8000f8ec03f */
[----:B------:R-:W-:-:S04]  /*2e20*/  ULOP3.LUT UR13, UR13, 0x10000, URZ, 0xfc, !UPT ;  /* 0x000100000d0d7892 */ /* 0x000fc8000f8efc3f */
[----:B------:R-:W-:-:S03]  /*2e30*/  ULEA UR17, UR5, UR13, 0xa ;  /* 0x0000000d05117291 */ /* 0x000fc6000f8e503f */
[----:B------:R-:W-:Y:S01]  /*2e40*/  UMOV UR13, 0x40000040 ;  /* 0x40000040000d7882 */ /* 0x000fe20000000000 */
[----:B------:R-:W-:Y:S02]  /*2e50*/  WARPGROUP.DEPBAR.LE gsb0, 0x0 ;  /* 0x00008000000079c5 */ /* 0x000fe40000010000 */
[----:B------:R-:W-:-:S06]  /*2e60*/  WARPGROUP.ARRIVE ;  /* 0x00000000000079c5 */ /* 0x000fcc0000000000 */
[----:B------:R-:W-:Y:S01]  /*2e70*/  HGMMA.64x64x16.F32.BF16 R120, R184, gdesc[UR12], R120, gsb0 ;  /* 0x00e0000cb8787df0 */ /* 0x000fe20008001878 */
[----:B------:R-:W-:Y:S01]  /*2e80*/  UMOV UR14, UR12 ;  /* 0x0000000c000e7c82 */ /* 0x000fe20008000000 */
[----:B------:R-:W-:Y:S01]  /*2e90*/  UMOV UR15, 0x80000020 ;  /* 0x80000020000f7882 */ /* 0x000fe20000000000 */
[----:B------:R-:W-:Y:S02]  /*2ea0*/  WARPGROUP.DEPBAR.LE gsb0, 0x0 ;  /* 0x00008000000079c5 */ /* 0x000fe40000010000 */
[----:B------:R-:W2:Y:S02]  /*2eb0*/  LDS.64 R158, [R4+0x1e200] ;  /* 0x01e20000049e7984 */ /* 0x000ea40000000a00 */
[--C-:B--2---:R-:W-:Y:S01]  /*2ec0*/  FADD.FTZ R232, R123, -R159.reuse ;  /* 0x8000009f7be87221 */ /* 0x104fe20000010000 */
[--C-:B------:R-:W-:Y:S01]  /*2ed0*/  FADD.FTZ R230, R120, -R158.reuse ;  /* 0x8000009e78e67221 */ /* 0x100fe20000010000 */
[----:B------:R-:W2:Y:S01]  /*2ee0*/  MUFU.EX2 R123, R198 ;  /* 0x000000c6007b7308 */ /* 0x000ea20000000800 */
[----:B------:R-:W-:Y:S01]  /*2ef0*/  FADD.FTZ R229, R121, -R159 ;  /* 0x8000009f79e57221 */ /* 0x000fe20000010000 */
[----:B------:R-:W-:Y:S01]  /*2f00*/  FADD.FTZ R231, R122, -R158 ;  /* 0x8000009e7ae77221 */ /* 0x000fe20000010000 */
[----:B------:R-:W4:Y:S01]  /*2f10*/  LDS.64 R120, [R4+0x1e220] ;  /* 0x01e2200004787984 */ /* 0x000f220000000a00 */
[----:B------:R-:W-:Y:S01]  /*2f20*/  FFMA.FTZ R159, -R7, R7, 1 ;  /* 0x3f800000079f7423 */ /* 0x000fe20000010107 */
[----:B------:R-:W-:Y:S01]  /*2f30*/  FFMA.FTZ R7, R220, UR8, -R190 ;  /* 0x00000008dc077c23 */ /* 0x000fe200080108be */
[----:B---3--:R-:W-:Y:S01]  /*2f40*/  FMUL.FTZ R229, R227, R229 ;  /* 0x000000e5e3e57220 */ /* 0x008fe20000410000 */
[----:B------:R-:W-:Y:S01]  /*2f50*/  FFMA.FTZ R122, R222, UR8, -R193 ;  /* 0x00000008de7a7c23 */ /* 0x000fe200080108c1 */
[----:B------:R-:W-:Y:S01]  /*2f60*/  FFMA.FTZ R222, R218, UR8, -R191 ;  /* 0x00000008dade7c23 */ /* 0x000fe200080108bf */
[----:B------:R3:W-:Y:S01]  /*2f70*/  MUFU.EX2 R198, R7 ;  /* 0x0000000700c67308 */ /* 0x0007e20000000800 */
[----:B------:R-:W-:Y:S01]  /*2f80*/  FFMA.FTZ R158, -R5, R5, 1 ;  /* 0x3f800000059e7423 */ /* 0x000fe20000010105 */
[----:B-1----:R-:W-:Y:S01]  /*2f90*/  FMUL.FTZ R5, R226, R230 ;  /* 0x000000e6e2057220 */ /* 0x002fe20000410000 */
[----:B------:R-:W-:-:S03]  /*2fa0*/  FFMA.FTZ R218, -R8, R8, 1 ;  /* 0x3f80000008da7423 */ /* 0x000fc60000010108 */
[----:B------:R-:W-:Y:S01]  /*2fb0*/  FMUL.FTZ R158, R158, R5 ;  /* 0x000000059e9e7220 */ /* 0x000fe20000410000 */
[----:B--2---:R-:W-:Y:S01]  /*2fc0*/  FMUL.FTZ R220, R123, R231 ;  /* 0x000000e77bdc7220 */ /* 0x004fe20000410000 */
[----:B------:R-:W-:Y:S03]  /*2fd0*/  MUFU.EX2 R122, R122 ;  /* 0x0000007a007a7308 */ /* 0x000fe60000000800 */
[----:B------:R-:W-:Y:S01]  /*2fe0*/  FMUL.FTZ R159, R159, R220 ;  /* 0x000000dc9f9f7220 */ /* 0x000fe20000410000 */
[----:B------:R-:W-:Y:S02]  /*2ff0*/  FFMA.FTZ R220, -R6, R6, 1 ;  /* 0x3f80000006dc7423 */ /* 0x000fe40000010106 */
[----:B---3--:R-:W1:Y:S02]  /*3000*/  LDS.64 R6, [R4+0x1e240] ;  /* 0x01e2400004067984 */ /* 0x008e640000000a00 */
[----:B------:R-:W-:Y:S01]  /*3010*/  FMUL.FTZ R220, R220, R229 ;  /* 0x000000e5dcdc7220 */ /* 0x000fe20000410000 */
[----:B------:R-:W2:Y:S08]  /*3020*/  MUFU.EX2 R5, R199 ;  /* 0x000000c700057308 */ /* 0x000eb00000000800 */
[----:B------:R-:W-:Y:S01]  /*3030*/  MUFU.EX2 R199, R222 ;  /* 0x000000de00c77308 */ /* 0x000fe20000000800 */
[--C-:B----4-:R-:W-:Y:S01]  /*3040*/  FADD.FTZ R124, R124, -R120.reuse ;  /* 0x800000787c7c7221 */ /* 0x110fe20000010000 */
[----:B------:R-:W-:Y:S01]  /*3050*/  FADD.FTZ R229, R126, -R120 ;  /* 0x800000787ee57221 */ /* 0x000fe20000010000 */
[----:B------:R-:W-:Y:S01]  /*3060*/  FFMA.FTZ R120, R216, UR8, -R188 ;  /* 0x00000008d8787c23 */ /* 0x000fe200080108bc */
[--C-:B------:R-:W-:Y:S01]  /*3070*/  FADD.FTZ R216, R125, -R121.reuse ;  /* 0x800000797dd87221 */ /* 0x100fe20000010000 */
[----:B------:R-:W-:Y:S01]  /*3080*/  FMUL.FTZ R126, R155, R124 ;  /* 0x0000007c9b7e7220 */ /* 0x000fe20000410000 */
[----:B------:R-:W-:Y:S01]  /*3090*/  FADD.FTZ R124, R127, -R121 ;  /* 0x800000797f7c7221 */ /* 0x000fe20000010000 */
[----:B------:R-:W-:Y:S01]  /*30a0*/  FFMA.FTZ R127, -R10, R10, 1 ;  /* 0x3f8000000a7f7423 */ /* 0x000fe2000001010a */
[----:B------:R-:W-:Y:S01]  /*30b0*/  FFMA.FTZ R121, R207, UR8, -R189 ;  /* 0x00000008cf797c23 */ /* 0x000fe200080108bd */
[----:B------:R-:W-:Y:S01]  /*30c0*/  FMUL.FTZ R125, R9, R126 ;  /* 0x0000007e097d7220 */ /* 0x000fe20000410000 */
[----:B------:R-:W-:Y:S01]  /*30d0*/  FFMA.FTZ R126, -R11, R11, 1 ;  /* 0x3f8000000b7e7423 */ /* 0x000fe2000001010b */
[----:B------:R-:W3:Y:S01]  /*30e0*/  MUFU.EX2 R9, R217 ;  /* 0x000000d900097308 */ /* 0x000ee20000000800 */
[----:B------:R-:W4:Y:S01]  /*30f0*/  LDS.64 R10, [R4+0x1e260] ;  /* 0x01e26000040a7984 */ /* 0x000f220000000a00 */
[----:B--2---:R-:W-:Y:S01]  /*3100*/  FMUL.FTZ R231, R5, R232 ;  /* 0x000000e805e77220 */ /* 0x004fe20000410000 */
[----:B------:R-:W-:-:S03]  /*3110*/  FMUL.FTZ R216, R161, R216 ;  /* 0x000000d8a1d87220 */ /* 0x000fc60000410000 */
[----:B------:R-:W-:Y:S01]  /*3120*/  FMUL.FTZ R218, R218, R231 ;  /* 0x000000e7dada7220 */ /* 0x000fe20000410000 */
[----:B------:R-:W-:Y:S01]  /*3130*/  FMUL.FTZ R127, R127, R216 ;  /* 0x000000d87f7f7220 */ /* 0x000fe20000410000 */
[----:B------:R-:W-:Y:S01]  /*3140*/  MUFU.EX2 R121, R121 ;  /* 0x0000007900797308 */ /* 0x000fe20000000800 */
[--C-:B-1----:R-:W-:Y:S01]  /*3150*/  FADD.FTZ R191, R128, -R6.reuse ;  /* 0x8000000680bf7221 */ /* 0x102fe20000010000 */
[----:B------:R-:W-:Y:S01]  /*3160*/  FADD.FTZ R193, R130, -R6 ;  /* 0x8000000682c17221 */ /* 0x000fe20000010000 */
[----:B------:R-:W-:Y:S01]  /*3170*/  FSEL R6, R215, -INF , !P3 ;  /* 0xff800000d7067808 */ /* 0x000fe20005800000 */
[--C-:B------:R-:W-:Y:S01]  /*3180*/  FADD.FTZ R192, R131, -R7.reuse ;  /* 0x8000000783c07221 */ /* 0x100fe20000010000 */
[----:B------:R-:W-:Y:S01]  /*3190*/  FFMA.FTZ R131, -R13, R13, 1 ;  /* 0x3f8000000d837423 */ /* 0x000fe2000001010d */
[----:B------:R-:W-:Y:S01]  /*31a0*/  FADD.FTZ R190, R129, -R7 ;  /* 0x8000000781be7221 */ /* 0x000fe20000010000 */
[----:B---3--:R-:W-:Y:S01]  /*31b0*/  FMUL.FTZ R124, R9, R124 ;  /* 0x0000007c097c7220 */ /* 0x008fe20000410000 */
[----:B------:R-:W-:Y:S01]  /*31c0*/  FFMA.FTZ R189, R6, UR8, -R189 ;  /* 0x0000000806bd7c23 */ /* 0x000fe200080108bd */
[----:B------:R-:W-:Y:S01]  /*31d0*/  FSEL R6, R223, -INF , !P4 ;  /* 0xff800000df067808 */ /* 0x000fe20006000000 */
[----:B------:R-:W1:Y:S01]  /*31e0*/  MUFU.EX2 R129, R213 ;  /* 0x000000d500817308 */ /* 0x000e620000000800 */
[----:B------:R-:W-:Y:S01]  /*31f0*/  FMUL.FTZ R157, R157, R124 ;  /* 0x0000007c9d9d7220 */ /* 0x000fe20000410000 */
[----:B------:R-:W-:Y:S01]  /*3200*/  FFMA.FTZ R130, -R15, R15, 1 ;  /* 0x3f8000000f827423 */ /* 0x000fe2000001010f */
[----:B------:R-:W-:Y:S01]  /*3210*/  FMUL.FTZ R124, R162, R191 ;  /* 0x000000bfa27c7220 */ /* 0x000fe20000410000 */
[----:B------:R-:W-:Y:S01]  /*3220*/  FFMA.FTZ R13, R6, UR8, -R21 ;  /* 0x00000008060d7c23 */ /* 0x000fe20008010815 */
[----:B------:R-:W-:Y:S01]  /*3230*/  FSEL R15, R219, -INF , !P5 ;  /* 0xff800000db0f7808 */ /* 0x000fe20006800000 */
[----:B------:R-:W2:Y:S01]  /*3240*/  LDS.64 R6, [R4+0x1e280] ;  /* 0x01e2800004067984 */ /* 0x000ea20000000a00 */
[----:B------:R-:W-:Y:S01]  /*3250*/  FMUL.FTZ R131, R131, R124 ;  /* 0x0000007c83837220 */ /* 0x000fe20000410000 */
[----:B------:R-:W-:Y:S01]  /*3260*/  FFMA.FTZ R128, R206, UR8, -R20 ;  /* 0x00000008ce807c23 */ /* 0x000fe20008010814 */
[----:B------:R-:W-:Y:S01]  /*3270*/  FMUL.FTZ R191, R163, R190 ;  /* 0x000000bea3bf7220 */ /* 0x000fe20000410000 */
[----:B------:R-:W-:Y:S01]  /*3280*/  FFMA.FTZ R124, R15, UR8, -R22 ;  /* 0x000000080f7c7c23 */ /* 0x000fe20008010816 */
[----:B------:R-:W-:Y:S01]  /*3290*/  FSEL R15, R224, -INF , !P1 ;  /* 0xff800000e00f7808 */ /* 0x000fe20004800000 */
[----:B------:R-:W-:Y:S01]  /*32a0*/  FMUL.FTZ R193, R160, R193 ;  /* 0x000000c1a0c17220 */ /* 0x000fe20000410000 */
[C---:B------:R-:W-:Y:S01]  /*32b0*/  FSEL R22, R221.reuse, -INF , !P6 ;  /* 0xff800000dd167808 */ /* 0x040fe20007000000 */
[----:B------:R-:W3:Y:S01]  /*32c0*/  MUFU.EX2 R8, R228 ;  /* 0x000000e400087308 */ /* 0x000ee20000000800 */
[----:B------:R-:W-:Y:S01]  /*32d0*/  FFMA.FTZ R221, -R221, R221, 1 ;  /* 0x3f800000dddd7423 */ /* 0x000fe200000101dd */
[----:B------:R-:W-:Y:S01]  /*32e0*/  FFMA.FTZ R188, R15, UR8, -R20 ;  /* 0x000000080fbc7c23 */ /* 0x000fe20008010814 */
[----:B------:R-:W-:Y:S01]  /*32f0*/  FSEL R20, R225, -INF , !P2 ;  /* 0xff800000e1147808 */ /* 0x000fe20005000000 */
[----:B------:R-:W-:Y:S01]  /*3300*/  FFMA.FTZ R15, -R17, R17, 1 ;  /* 0x3f800000110f7423 */ /* 0x000fe20000010111 */
[----:B-1----:R-:W-:Y:S01]  /*3310*/  FMUL.FTZ R194, R129, R192 ;  /* 0x000000c081c27220 */ /* 0x002fe20000410000 */
[----:B------:R-:W-:Y:S01]  /*3320*/  FFMA.FTZ R23, R22, UR8, -R23 ;  /* 0x0000000816177c23 */ /* 0x000fe20008010817 */
[----:B------:R-:W-:Y:S01]  /*3330*/  FMUL.FTZ R192, R14, R191 ;  /* 0x000000bf0ec07220 */ /* 0x000fe20000410000 */
[----:B------:R-:W-:Y:S01]  /*3340*/  FFMA.FTZ R190, R20, UR8, -R21 ;  /* 0x0000000814be7c23 */ /* 0x000fe20008010815 */
[----:B------:R-:W-:Y:S01]  /*3350*/  FMUL.FTZ R21, R15, R194 ;  /* 0x000000c20f157220 */ /* 0x000fe20000410000 */
[----:B------:R-:W1:Y:S01]  /*3360*/  MUFU.EX2 R22, R212 ;  /* 0x000000d400167308 */ /* 0x000e620000000800 */
[----:B------:R-:W5:Y:S01]  /*3370*/  LDS.64 R14, [R4+0x1e2a0] ;  /* 0x01e2a000040e7984 */ /* 0x000f620000000a00 */
[--C-:B----4-:R-:W-:Y:S01]  /*3380*/  FADD.FTZ R191, R132, -R10.reuse ;  /* 0x8000000a84bf7221 */ /* 0x110fe20000010000 */
[----:B------:R-:W-:Y:S01]  /*3390*/  FMUL.FTZ R130, R130, R193 ;  /* 0x000000c182827220 */ /* 0x000fe20000410000 */
[----:B------:R-:W-:Y:S01]  /*33a0*/  FADD.FTZ R193, R134, -R10 ;  /* 0x8000000a86c17221 */ /* 0x000fe20000010000 */
[----:B------:R-:W-:Y:S01]  /*33b0*/  FFMA.FTZ R10, -R18, R18, 1 ;  /* 0x3f800000120a7423 */ /* 0x000fe20000010112 */
[----:B------:R-:W-:Y:S01]  /*33c0*/  FMUL.FTZ R191, R196, R191 ;  /* 0x000000bfc4bf7220 */ /* 0x000fe20000410000 */
[--C-:B------:R-:W-:Y:S01]  /*33d0*/  FADD.FTZ R133, R133, -R11.reuse ;  /* 0x8000000b85857221 */ /* 0x100fe20000010000 */
[----:B------:R-:W4:Y:S01]  /*33e0*/  MUFU.EX2 R17, R211 ;  /* 0x000000d300117308 */ /* 0x000f220000000800 */
[----:B------:R-:W-:Y:S01]  /*33f0*/  FADD.FTZ R20, R135, -R11 ;  /* 0x8000000b87147221 */ /* 0x000fe20000010000 */
[----:B------:R-:W-:Y:S01]  /*3400*/  FMUL.FTZ R135, R10, R191 ;  /* 0x000000bf0a877220 */ /* 0x000fe20000410000 */
[----:B------:R-:W-:Y:S01]  /*3410*/  FFMA.FTZ R194, -R19, R19, 1 ;  /* 0x3f80000013c27423 */ /* 0x000fe20000010113 */
[----:B------:R-:W5:Y:S01]  /*3420*/  LDS.64 R10, [R4+0x1e2c0] ;  /* 0x01e2c000040a7984 */ /* 0x000f620000000a00 */
[----:B------:R-:W-:Y:S01]  /*3430*/  FMUL.FTZ R133, R122, R133 ;  /* 0x000000857a857220 */ /* 0x000fe20000410000 */
[----:B------:R-:W-:Y:S01]  /*3440*/  FFMA.FTZ R134, -R200, R200, 1 ;  /* 0x3f800000c8867423 */ /* 0x000fe200000101c8 */
[----:B---3--:R-:W-:Y:S01]  /*3450*/  FMUL.FTZ R229, R8, R229 ;  /* 0x000000e508e57220 */ /* 0x008fe20000410000 */
[----:B------:R-:W3:Y:S01]  /*3460*/  MUFU.EX2 R18, R210 ;  /* 0x000000d200127308 */ /* 0x000ee20000000800 */
[----:B------:R-:W-:Y:S01]  /*3470*/  FMUL.FTZ R194, R194, R133 ;  /* 0x00000085c2c27220 */ /* 0x000fe20000410000 */
[----:B-1----:R-:W-:Y:S01]  /*3480*/  FMUL.FTZ R193, R22, R193 ;  /* 0x000000c116c17220 */ /* 0x002fe20000410000 */
[----:B------:R-:W-:Y:S01]  /*3490*/  FMUL.FTZ R126, R126, R229 ;  /* 0x000000e57e7e7220 */ /* 0x000fe20000410000 */
[----:B------:R-:W-:Y:S01]  /*34a0*/  FFMA.FTZ R219, -R219, R219, 1 ;  /* 0x3f800000dbdb7423 */ /* 0x000fe200000101db */
[----:B------:R-:W-:Y:S01]  /*34b0*/  FFMA.FTZ R224, -R224, R224, 1 ;  /* 0x3f800000e0e07423 */ /* 0x000fe200000101e0 */
[--C-:B--2---:R-:W-:Y:S01]  /*34c0*/  FADD.FTZ R133, R136, -R6.reuse ;  /* 0x8000000688857221 */ /* 0x104fe20000010000 */
[----:B------:R-:W-:Y:S01]  /*34d0*/  FADD.FTZ R191, R138, -R6 ;  /* 0x800000068abf7221 */ /* 0x000fe20000010000 */
[--C-:B------:R-:W-:Y:S01]  /*34e0*/  FADD.FTZ R6, R137, -R7.reuse ;  /* 0x8000000789067221 */ /* 0x100fe20000010000 */
[----:B------:R-:W-:Y:S01]  /*34f0*/  FMUL.FTZ R134, R134, R193 ;  /* 0x000000c186867220 */ /* 0x000fe20000410000 */
[----:B----4-:R-:W-:Y:S01]  /*3500*/  FMUL.FTZ R20, R17, R20 ;  /* 0x0000001411147220 */ /* 0x010fe20000410000 */
[----:B------:R-:W-:Y:S01]  /*3510*/  FFMA.FTZ R136, -R202, R202, 1 ;  /* 0x3f800000ca887423 */ /* 0x000fe200000101ca */
[----:B------:R-:W-:Y:S01]  /*3520*/  FFMA.FTZ R193, -R201, R201, 1 ;  /* 0x3f800000c9c17423 */ /* 0x000fe200000101c9 */
[----:B------:R-:W-:Y:S01]  /*3530*/  FADD.FTZ R202, R139, -R7 ;  /* 0x800000078bca7221 */ /* 0x000fe20000010000 */
[----:B------:R-:W-:Y:S01]  /*3540*/  FMUL.FTZ R200, R199, R6 ;  /* 0x00000006c7c87220 */ /* 0x000fe20000410000 */
[----:B------:R-:W1:Y:S01]  /*3550*/  MUFU.EX2 R19, R209 ;  /* 0x000000d100137308 */ /* 0x000e620000000800 */
[----:B------:R2:W4:Y:S01]  /*3560*/  LDS.64 R6, [R4+0x1e2e0] ;  /* 0x01e2e00004067984 */ /* 0x0005220000000a00 */
[----:B------:R-:W-:Y:S01]  /*3570*/  FMUL.FTZ R193, R193, R20 ;  /* 0x00000014c1c17220 */ /* 0x000fe20000410000 */
[----:B------:R-:W-:Y:S01]  /*3580*/  FMUL.FTZ R133, R198, R133 ;  /* 0x00000085c6857220 */ /* 0x000fe20000410000 */
[----:B------:R-:W-:Y:S01]  /*3590*/  FFMA.FTZ R139, -R203, R203, 1 ;  /* 0x3f800000cb8b7423 */ /* 0x000fe200000101cb */
[----:B---3--:R-:W-:Y:S01]  /*35a0*/  FMUL.FTZ R132, R18, R191 ;  /* 0x000000bf12847220 */ /* 0x008fe20000410000 */
[----:B------:R-:W-:Y:S01]  /*35b0*/  FFMA.FTZ R137, -R204, R204, 1 ;  /* 0x3f800000cc897423 */ /* 0x000fe200000101cc */
[----:B------:R-:W-:Y:S01]  /*35c0*/  FMUL.FTZ R136, R136, R133 ;  /* 0x0000008588887220 */ /* 0x000fe20000410000 */
[----:B------:R-:W2:Y:S01]  /*35d0*/  MUFU.EX2 R20, R208 ;  /* 0x000000d000147308 */ /* 0x000ea20000000800 */
[----:B------:R-:W-:Y:S01]  /*35e0*/  FMUL.FTZ R139, R139, R200 ;  /* 0x000000c88b8b7220 */ /* 0x000fe20000410000 */
[--C-:B-----5:R-:W-:Y:S01]  /*35f0*/  FADD.FTZ R195, R142, -R14.reuse ;  /* 0x8000000e8ec37221 */ /* 0x120fe20000010000 */
[----:B------:R-:W-:Y:S01]  /*3600*/  FMUL.FTZ R137, R137, R132 ;  /* 0x0000008489897220 */ /* 0x000fe20000410000 */
[--C-:B------:R-:W-:Y:S01]  /*3610*/  FADD.FTZ R142, R141, -R15.reuse ;  /* 0x8000000f8d8e7221 */ /* 0x100fe20000010000 */
[----:B------:R-:W-:Y:S01]  /*3620*/  FADD.FTZ R200, R143, -R15 ;  /* 0x8000000f8fc87221 */ /* 0x000fe20000010000 */
[----:B------:R-:W-:Y:S01]  /*3630*/  FFMA.FTZ R15, -R154, R154, 1 ;  /* 0x3f8000009a0f7423 */ /* 0x000fe2000001019a */
[----:B------:R-:W-:Y:S01]  /*3640*/  FFMA.FTZ R138, -R205, R205, 1 ;  /* 0x3f800000cd8a7423 */ /* 0x000fe200000101cd */
[----:B------:R-:W3:Y:S01]  /*3650*/  MUFU.EX2 R133, R189 ;  /* 0x000000bd00857308 */ /* 0x000ee20000000800 */
[----:B-1----:R-:W-:Y:S01]  /*3660*/  FMUL.FTZ R191, R19, R202 ;  /* 0x000000ca13bf7220 */ /* 0x002fe20000410000 */
[----:B------:R-:W-:Y:S01]  /*3670*/  FFMA.FTZ R141, -R153, R153, 1 ;  /* 0x3f800000998d7423 */ /* 0x000fe20000010199 */
[----:B------:R-:W-:Y:S01]  /*3680*/  FMUL.FTZ R142, R121, R142 ;  /* 0x0000008e798e7220 */ /* 0x000fe20000410000 */
[----:B------:R-:W-:Y:S01]  /*3690*/  FFMA.FTZ R223, -R223, R223, 1 ;  /* 0x3f800000dfdf7423 */ /* 0x000fe200000101df */
[--C-:B------:R-:W-:Y:S01]  /*36a0*/  FADD.FTZ R145, R145, -R11.reuse ;  /* 0x8000000b91917221 */ /* 0x100fe20000010000 */
[----:B------:R-:W-:Y:S01]  /*36b0*/  FMUL.FTZ R138, R138, R191 ;  /* 0x000000bf8a8a7220 */ /* 0x000fe20000410000 */
[----:B------:R-:W-:Y:S01]  /*36c0*/  FADD.FTZ R191, R140, -R14 ;  /* 0x8000000e8cbf7221 */ /* 0x000fe20000010000 */
[----:B------:R-:W1:Y:S01]  /*36d0*/  MUFU.EX2 R23, R23 ;  /* 0x0000001700177308 */ /* 0x000e620000000800 */
[----:B--2---:R-:W-:Y:S01]  /*36e0*/  FMUL.FTZ R4, R20, R195 ;  /* 0x000000c314047220 */ /* 0x004fe20000410000 */
[----:B------:R-:W-:Y:S01]  /*36f0*/  FFMA.FTZ R140, -R215, R215, 1 ;  /* 0x3f800000d78c7423 */ /* 0x000fe200000101d7 */
[--C-:B------:R-:W-:Y:S01]  /*3700*/  FADD.FTZ R144, R144, -R10.reuse ;  /* 0x8000000a90907221 */ /* 0x100fe20000010000 */
[----:B------:R-:W-:Y:S01]  /*3710*/  FMUL.FTZ R145, R12, R145 ;  /* 0x000000910c917220 */ /* 0x000fe20000410000 */
[----:B------:R-:W-:Y:S01]  /*3720*/  FMUL.FTZ R15, R15, R4 ;  /* 0x000000040f0f7220 */ /* 0x000fe20000410000 */
[----:B------:R-:W-:Y:S01]  /*3730*/  FADD.FTZ R153, R146, -R10 ;  /* 0x8000000a92997221 */ /* 0x000fe20000010000 */
[----:B------:R-:W-:Y:S01]  /*3740*/  FMUL.FTZ R141, R141, R142 ;  /* 0x0000008e8d8d7220 */ /* 0x000fe20000410000 */
[----:B------:R2:W5:Y:S01]  /*3750*/  MUFU.EX2 R132, R124 ;  /* 0x0000007c00847308 */ /* 0x0005620000000800 */
[----:B---3--:R-:W-:Y:S01]  /*3760*/  FMUL.FTZ R143, R133, R200 ;  /* 0x000000c8858f7220 */ /* 0x008fe20000410000 */
[----:B------:R-:W-:Y:S01]  /*3770*/  FFMA.FTZ R14, -R152, R152, 1 ;  /* 0x3f800000980e7423 */ /* 0x000fe20000010198 */
[----:B------:R-:W-:Y:S01]  /*3780*/  FFMA.FTZ R225, -R225, R225, 1 ;  /* 0x3f800000e1e17423 */ /* 0x000fe200000101e1 */
[----:B------:R-:W-:Y:S01]  /*3790*/  F2FP.BF16.F32.PACK_AB R189, R218, R159 ;  /* 0x0000009fdabd723e */ /* 0x000fe200000010ff */
[----:B------:R-:W-:Y:S01]  /*37a0*/  FMUL.FTZ R140, R140, R143 ;  /* 0x0000008f8c8c7220 */ /* 0x000fe20000410000 */
[----:B------:R-:W-:Y:S01]  /*37b0*/  FMUL.FTZ R143, R197, R144 ;  /* 0x00000090c58f7220 */ /* 0x000fe20000410000 */
[----:B------:R-:W-:Y:S01]  /*37c0*/  FMUL.FTZ R144, R234, R145 ;  /* 0x00000091ea907220 */ /* 0x000fe20000410000 */
[----:B------:R-:W3:Y:S01]  /*37d0*/  MUFU.EX2 R120, R120 ;  /* 0x0000007800787308 */ /* 0x000ee20000000800 */
[----:B--2---:R-:W-:Y:S01]  /*37e0*/  FADD.FTZ R124, R147, -R11 ;  /* 0x8000000b937c7221 */ /* 0x004fe20000010000 */
[----:B----4-:R-:W-:Y:S01]  /*37f0*/  FADD.FTZ R147, R148, -R6 ;  /* 0x8000000694937221 */ /* 0x010fe20000010000 */
[----:B------:R-:W-:Y:S01]  /*3800*/  FADD.FTZ R142, R151, -R7 ;  /* 0x80000007978e7221 */ /* 0x000fe20000010000 */
[----:B------:R-:W-:Y:S01]  /*3810*/  FMUL.FTZ R143, R156, R143 ;  /* 0x0000008f9c8f7220 */ /* 0x000fe20000410000 */
[----:B-1----:R-:W-:Y:S01]  /*3820*/  FMUL.FTZ R124, R23, R124 ;  /* 0x0000007c177c7220 */ /* 0x002fe20000410000 */
[----:B------:R-:W-:-:S02]  /*3830*/  F2FP.BF16.F32.PACK_AB R156, R192, R131 ;  /* 0x00000083c09c723e */ /* 0x000fc400000010ff */
[----:B------:R-:W1:Y:S01]  /*3840*/  MUFU.EX2 R128, R128 ;  /* 0x0000008000807308 */ /* 0x000e620000000800 */
[----:B-----5:R-:W-:Y:S01]  /*3850*/  FMUL.FTZ R10, R132, R153 ;  /* 0x00000099840a7220 */ /* 0x020fe20000410000 */
[----:B------:R-:W-:Y:S01]  /*3860*/  FMUL.FTZ R145, R221, R124 ;  /* 0x0000007cdd917220 */ /* 0x000fe20000410000 */
[----:B------:R-:W-:Y:S01]  /*3870*/  FADD.FTZ R153, R150, -R6 ;  /* 0x8000000696997221 */ /* 0x000fe20000010000 */
[----:B------:R-:W-:Y:S01]  /*3880*/  FADD.FTZ R124, R149, -R7 ;  /* 0x80000007957c7221 */ /* 0x000fe20000010000 */
[----:B------:R-:W-:Y:S02]  /*3890*/  IMAD.U32 R7, RZ, RZ, UR5 ;  /* 0x00000005ff077e24 */ /* 0x000fe4000f8e00ff */
[----:B------:R-:W-:Y:S01]  /*38a0*/  FMUL.FTZ R10, R219, R10 ;  /* 0x0000000adb0a7220 */ /* 0x000fe20000410000 */
[----:B------:R-:W-:Y:S01]  /*38b0*/  F2FP.BF16.F32.PACK_AB R159, R193, R134 ;  /* 0x00000086c19f723e */ /* 0x000fe200000010ff */
[----:B------:R-:W2:Y:S01]  /*38c0*/  MUFU.EX2 R13, R13 ;  /* 0x0000000d000d7308 */ /* 0x000ea20000000800 */
[----:B---3--:R-:W-:Y:S01]  /*38d0*/  FMUL.FTZ R191, R120, R191 ;  /* 0x000000bf78bf7220 */ /* 0x008fe20000410000 */
[----:B------:R-:W-:-:S02]  /*38e0*/  F2FP.BF16.F32.PACK_AB R148, R139, R136 ;  /* 0x000000888b94723e */ /* 0x000fc400000010ff */
[----:B------:R-:W-:Y:S01]  /*38f0*/  F2FP.BF16.F32.PACK_AB R149, R138, R137 ;  /* 0x000000898a95723e */ /* 0x000fe200000010ff */
[----:B------:R-:W-:Y:S01]  /*3900*/  FMUL.FTZ R14, R14, R191 ;  /* 0x000000bf0e0e7220 */ /* 0x000fe20000410000 */
[----:B------:R-:W-:Y:S01]  /*3910*/  F2FP.BF16.F32.PACK_AB R191, R157, R126 ;  /* 0x0000007e9dbf723e */ /* 0x000fe200000010ff */
[----:B------:R-:W-:Y:S01]  /*3920*/  IMAD R126, R7, 0x2000, R236 ;  /* 0x00002000077e7824 */ /* 0x000fe200078e02ec */
[----:B------:R3:W4:Y:S01]  /*3930*/  MUFU.EX2 R4, R188 ;  /* 0x000000bc00047308 */ /* 0x0007220000000800 */
[----:B-1----:R-:W-:Y:S01]  /*3940*/  FMUL.FTZ R6, R128, R147 ;  /* 0x0000009380067220 */ /* 0x002fe20000410000 */
[----:B------:R-:W-:Y:S01]  /*3950*/  F2FP.BF16.F32.PACK_AB R157, R21, R130 ;  /* 0x00000082159d723e */ /* 0x000fe200000010ff */
[----:B------:R-:W-:Y:S01]  /*3960*/  IMAD R7, R126, 0x2, R235 ;  /* 0x000000027e077824 */ /* 0x000fe200078e02eb */
[----:B------:R-:W-:Y:S01]  /*3970*/  F2FP.BF16.F32.PACK_AB R150, R141, R14 ;  /* 0x0000000e8d96723e */ /* 0x000fe200000010ff */
[----:B------:R-:W-:Y:S01]  /*3980*/  FMUL.FTZ R6, R233, R6 ;  /* 0x00000006e9067220 */ /* 0x000fe20000410000 */
[----:B------:R-:W-:-:S02]  /*3990*/  F2FP.BF16.F32.PACK_AB R151, R140, R15 ;  /* 0x0000000f8c97723e */ /* 0x000fc400000010ff */
[----:B------:R1:W5:Y:S01]  /*39a0*/  MUFU.EX2 R11, R190 ;  /* 0x000000be000b7308 */ /* 0x0003620000000800 */
[----:B--2---:R-:W-:Y:S01]  /*39b0*/  FMUL.FTZ R124, R13, R124 ;  /* 0x0000007c0d7c7220 */ /* 0x004fe20000410000 */
[----:B---3--:R-:W-:Y:S02]  /*39c0*/  F2FP.BF16.F32.PACK_AB R188, R220, R158 ;  /* 0x0000009edcbc723e */ /* 0x008fe400000010ff */
[----:B------:R-:W-:Y:S01]  /*39d0*/  F2FP.BF16.F32.PACK_AB R158, R194, R135 ;  /* 0x00000087c29e723e */ /* 0x000fe200000010ff */
[----:B------:R-:W-:Y:S01]  /*39e0*/  FMUL.FTZ R223, R223, R124 ;  /* 0x0000007cdfdf7220 */ /* 0x000fe20000410000 */
[----:B------:R-:W-:Y:S02]  /*39f0*/  F2FP.BF16.F32.PACK_AB R144, R144, R143 ;  /* 0x0000008f9090723e */ /* 0x000fe400000010ff */
[----:B------:R-:W-:Y:S01]  /*3a00*/  F2FP.BF16.F32.PACK_AB R145, R145, R10 ;  /* 0x0000000a9191723e */ /* 0x000fe200000010ff */
[----:B----4-:R-:W-:Y:S01]  /*3a10*/  FMUL.FTZ R153, R4, R153 ;  /* 0x0000009904997220 */ /* 0x010fe20000410000 */
[----:B-1----:R-:W-:-:S02]  /*3a20*/  F2FP.BF16.F32.PACK_AB R190, R127, R125 ;  /* 0x0000007d7fbe723e */ /* 0x002fc400000010ff */
[----:B------:R-:W-:Y:S01]  /*3a30*/  F2FP.BF16.F32.PACK_AB R146, R223, R6 ;  /* 0x00000006df92723e */ /* 0x000fe200000010ff */
[----:B------:R-:W-:Y:S01]  /*3a40*/  FMUL.FTZ R147, R224, R153 ;  /* 0x00000099e0937220 */ /* 0x000fe20000410000 */
[----:B------:R-:W-:Y:S01]  /*3a50*/  F2FP.BF16.F32.PACK_AB R124, R227, R226 ;  /* 0x000000e2e37c723e */ /* 0x000fe200000010ff */
[----:B------:R1:W-:Y:S01]  /*3a60*/  STSM.16.MT88.4 [R7+0x1e800], R188 ;  /* 0x01e800bc07007844 */ /* 0x0003e20000004200 */
[----:B------:R-:W-:Y:S01]  /*3a70*/  F2FP.BF16.F32.PACK_AB R126, R161, R155 ;  /* 0x0000009ba17e723e */ /* 0x000fe200000010ff */
[----:B-----5:R-:W-:Y:S01]  /*3a80*/  FMUL.FTZ R142, R11, R142 ;  /* 0x0000008e0b8e7220 */ /* 0x020fe20000410000 */
[----:B------:R-:W-:Y:S01]  /*3a90*/  F2FP.BF16.F32.PACK_AB R125, R5, R123 ;  /* 0x0000007b057d723e */ /* 0x000fe200000010ff */
[----:B------:R1:W-:Y:S01]  /*3aa0*/  STSM.16.MT88.4 [R7+0x1f000], R156 ;  /* 0x01f0009c07007844 */ /* 0x0003e20000004200 */
[----:B------:R-:W-:Y:S01]  /*3ab0*/  F2FP.BF16.F32.PACK_AB R127, R9, R8 ;  /* 0x00000008097f723e */ /* 0x000fe200000010ff */
[----:B------:R-:W-:Y:S01]  /*3ac0*/  FMUL.FTZ R142, R225, R142 ;  /* 0x0000008ee18e7220 */ /* 0x000fe20000410000 */
[----:B------:R-:W-:Y:S01]  /*3ad0*/  IMAD R5, R16, 0x1000, R235 ;  /* 0x0000100010057824 */ /* 0x000fe200078e02eb */
[----:B------:R1:W-:Y:S01]  /*3ae0*/  STSM.16.MT88.4 [R7+0x1f800], R148 ;  /* 0x01f8009407007844 */ /* 0x0003e20000004200 */
[----:B------:R-:W-:-:S02]  /*3af0*/  F2FP.BF16.F32.PACK_AB R123, R11, R4 ;  /* 0x000000040b7b723e */ /* 0x000fc400000010ff */
[----:B------:R-:W-:-:S05]  /*3b00*/  F2FP.BF16.F32.PACK_AB R147, R142, R147 ;  /* 0x000000938e93723e */ /* 0x000fca00000010ff */
[----:B------:R1:W-:Y:S01]  /*3b10*/  STSM.16.MT88.4 [R7+0x20000], R144 ;  /* 0x0200009007007844 */ /* 0x0003e20000004200 */
[----:B------:R-:W-:-:S06]  /*3b20*/  WARPGROUP.ARRIVE ;  /* 0x00000000000079c5 */ /* 0x000fcc0000000000 */
[----:B------:R-:W-:Y:S01]  /*3b30*/  HGMMA.64x96x16.F32.BF16 R72, R124, gdesc[UR12].tnspB, R72, gsb0 ;  /* 0x4160000c7c487df0 */ /* 0x000fe20008001848 */
[----:B------:R-:W-:Y:S01]  /*3b40*/  UIADD3 UR14, UR12, 0x40, URZ ;  /* 0x000000400c0e7890 */ /* 0x000fe2000fffe03f */
[----:B------:R-:W-:Y:S01]  /*3b50*/  UMOV UR15, 0x80000020 ;  /* 0x80000020000f7882 */ /* 0x000fe20000000000 */
[----:B------:R-:W-:Y:S02]  /*3b60*/  WARPGROUP.DEPBAR.LE gsb0, 0x0 ;  /* 0x00008000000079c5 */ /* 0x000fe40000010000 */
[----:B------:R-:W-:Y:S02]  /*3b70*/  F2FP.BF16.F32.PACK_AB R124, R163, R162 ;  /* 0x000000a2a37c723e */ /* 0x000fe400000010ff */
[----:B------:R-:W-:Y:S02]  /*3b80*/  F2FP.BF16.F32.PACK_AB R126, R122, R196 ;  /* 0x000000c47a7e723e */ /* 0x000fe400000010ff */
[----:B------:R-:W-:Y:S02]  /*3b90*/  F2FP.BF16.F32.PACK_AB R125, R129, R160 ;  /* 0x000000a0817d723e */ /* 0x000fe400000010ff */
[----:B------:R-:W-:-:S02]  /*3ba0*/  F2FP.BF16.F32.PACK_AB R127, R17, R22 ;  /* 0x00000016117f723e */ /* 0x000fc400000010ff */
[----:B------:R-:W-:Y:S02]  /*3bb0*/  F2FP.BF16.F32.PACK_AB R122, R13, R128 ;  /* 0x000000800d7a723e */ /* 0x000fe400000010ff */
        /* <DEDUP_REMOVED lines=10> */
[----:B------:R-:W-:Y:S01]  /*3c60*/  WARPGROUP.ARRIVE ;  /* 0x00000000000079c5 */ /* 0x000fe20000000000 */
[----:B------:R-:W-:-:S05]  /*3c70*/  F2FP.BF16.F32.PACK_AB R121, R23, R132 ;  /* 0x000000841779723e */ /* 0x000fca00000010ff */
[----:B------:R-:W-:Y:S01]  /*3c80*/  HGMMA.64x96x16.F32.BF16 R72, R124, gdesc[UR12].tnspB, R72, gsb0 ;  /* 0x4160000c7c487df0 */ /* 0x000fe20008001848 */
[----:B------:R-:W-:Y:S01]  /*3c90*/  R2UR UR14, R5 ;  /* 0x00000000050e72ca */ /* 0x000fe200000e0000 */
[----:B------:R-:W-:-:S12]  /*3ca0*/  UMOV UR15, 0x80000020 ;  /* 0x80000020000f7882 */ /* 0x000fd80000000000 */
[----:B------:R-:W-:Y:S02]  /*3cb0*/  USHF.R.U32.HI UR16, URZ, 0x4, UR14 ;  /* 0x000000043f107899 */ /* 0x000fe4000801160e */
[----:B------:R-:W-:Y:S02]  /*3cc0*/  UIADD3 UR14, UR12, 0xc0, URZ ;  /* 0x000000c00c0e7890 */ /* 0x000fe4000fffe03f */
[----:B------:R-:W-:Y:S01]  /*3cd0*/  ULOP3.LUT UR16, UR16, 0x3fff, URZ, 0xc0, !UPT ;  /* 0x00003fff10107892 */ /* 0x000fe2000f8ec03f */
[----:B------:R-:W-:-:S03]  /*3ce0*/  UMOV UR12, UR17 ;  /* 0x00000011000c7c82 */ /* 0x000fc60008000000 */
        /* <DEDUP_REMOVED lines=163> */
.L_x_2171:
        /* <DEDUP_REMOVED lines=48> */
.L_x_2172:
        /* <DEDUP_REMOVED lines=62> */
.L_x_2154:
[----:B------:R-:W-:Y:S05]  /*4e00*/  @P0 BRA `(.L_x_2174) ;  /* 0x0000000c008c0947 */ /* 0x000fea0003800000 */
[----:B------:R-:W2:Y:S01]  /*4e10*/  S2UR UR4, SR_CgaCtaId ;  /* 0x00000000000479c3 */ /* 0x000ea20000008800 */
[----:B------:R-:W-:Y:S02]  /*4e20*/  UMOV UR39, 0x400 ;  /* 0x0000040000277882 */ /* 0x000fe40000000000 */
[----:B--2---:R-:W-:-:S06]  /*4e30*/  ULEA UR39, UR4, UR39, 0x18 ;  /* 0x0000002704277291 */ /* 0x004fcc000f8ec03f */
[----:B------:R-:W-:-:S05]  /*4e40*/  IMAD.U32 R16, RZ, RZ, UR39 ;  /* 0x00000027ff107e24 */ /* 0x000fca000f8e00ff */
        /* <DEDUP_REMOVED lines=18> */
.L_x_2175:
[----:B------:R-:W-:-:S06]  /*4f70*/  UIADD3 UR4, UR39, 0x6000, URZ ;  /* 0x0000600027047890 */ /* 0x000fcc000fffe03f */
        /* <DEDUP_REMOVED lines=19> */
.L_x_2176:
        /* <DEDUP_REMOVED lines=18> */
.L_x_2177:
        /* <DEDUP_REMOVED lines=18> */
.L_x_2178:
        /* <DEDUP_REMOVED lines=16> */
[----:B-1----:R-:W-:Y:S01]  /*53f0*/  VIADD R0, R0, 0xffffff80 ;  /* 0xffffff8000007836 */ /* 0x002fe20000000000 */
[----:B------:R-:W-:Y:S02]  /*5400*/  F2FP.BF16.F32.PACK_AB R97, R99, R98 ;  /* 0x000000626361723e */ /* 0x000fe400000010ff */
[----:B------:R-:W-:-:S02]  /*5410*/  F2FP.BF16.F32.PACK_AB R104, R105, R104 ;  /* 0x000000686968723e */ /* 0x000fc400000010ff */
[----:B------:R-:W-:Y:S02]  /*5420*/  SHF.R.S32.HI R3, RZ, 0x1f, R0 ;  /* 0x0000001fff037819 */ /* 0x000fe40000011400 */
[----:B------:R-:W-:Y:S02]  /*5430*/  F2FP.BF16.F32.PACK_AB R98, R101, R100 ;  /* 0x000000646562723e */ /* 0x000fe400000010ff */
[CC--:B------:R-:W-:Y:S02]  /*5440*/  LEA.HI R2, R3.reuse, R0.reuse, RZ, 0x4 ;  /* 0x0000000003027211 */ /* 0x0c0fe400078f20ff */
[----:B------:R-:W-:Y:S02]  /*5450*/  LEA.HI R3, R3, R0, RZ, 0x5 ;  /* 0x0000000003037211 */ /* 0x000fe400078f28ff */
[----:B------:R-:W-:Y:S02]  /*5460*/  LOP3.LUT R5, R2, 0xfffffff0, RZ, 0xc0, !PT ;  /* 0xfffffff002057812 */ /* 0x000fe400078ec0ff */
        /* <DEDUP_REMOVED lines=86> */
[----:B------:R-:W-:Y:S01]  /*59d0*/  ULDC.64 UR6, c[0x0][0x198] ;  /* 0x0000660000067ab9 */ /* 0x000fe20000000a00 */
[----:B------:R-:W-:Y:S02]  /*59e0*/  UIADD3 UR40, UR39, 0x6000, URZ ;  /* 0x0000600027287890 */ /* 0x000fe4000fffe03f */
[----:B------:R-:W-:Y:S02]  /*59f0*/  UIADD3 UR4, UP0, UR6, 0x770, URZ ;  /* 0x0000077006047890 */ /* 0x000fe4000ff1e03f */
[----:B------:R-:W-:Y:S02]  /*5a00*/  USHF.L.U32 UR42, UR37, 0x7, URZ ;  /* 0x00000007252a7899 */ /* 0x000fe4000800063f */
[----:B------:R-:W-:Y:S02]  /*5a10*/  UIADD3.X UR5, URZ, UR7, URZ, UP0, !UPT ;  /* 0x000000073f057290 */ /* 0x000fe400087fe43f */
[----:B------:R-:W-:Y:S02]  /*5a20*/  UIADD3 UR6, UP0, UR6, 0x670, URZ ;  /* 0x0000067006067890 */ /* 0x000fe4000ff1e03f */
[----:B------:R-:W-:-:S02]  /*5a30*/  UIADD3 UR32, UR39, 0x8000, URZ ;  /* 0x0000800027207890 */ /* 0x000fc4000fffe03f */
[----:B------:R-:W-:Y:S02]  /*5a40*/  UIADD3 UR24, UR39, 0xa000, URZ ;  /* 0x0000a00027187890 */ /* 0x000fe4000fffe03f */
[----:B------:R-:W-:Y:S02]  /*5a50*/  UIADD3.X UR7, URZ, UR7, URZ, UP0, !UPT ;  /* 0x000000073f077290 */ /* 0x000fe400087fe43f */
[----:B------:R-:W-:Y:S02]  /*5a60*/  UIADD3 UR16, UR39, 0x2000, URZ ;  /* 0x0000200027107890 */ /* 0x000fe4000fffe03f */
[----:B------:R-:W-:Y:S01]  /*5a70*/  UIADD3 UR8, UR39, 0x4000, URZ ;  /* 0x0000400027087890 */ /* 0x000fe2000fffe03f */
[----:B------:R-:W-:Y:S01]  /*5a80*/  UMOV UR41, URZ ;  /* 0x0000003f00297c82 */ /* 0x000fe20008000000 */
[----:B------:R-:W-:Y:S01]  /*5a90*/  UMOV UR33, 0x20 ;  /* 0x0000002000217882 */ /* 0x000fe20000000000 */
[----:B------:R-:W-:Y:S01]  /*5aa0*/  UMOV UR35, UR43 ;  /* 0x0000002b00237c82 */ /* 0x000fe20008000000 */
[----:B------:R-:W-:Y:S01]  /*5ab0*/  UMOV UR36, UR44 ;  /* 0x0000002c00247c82 */ /* 0x000fe20008000000 */
[----:B------:R-:W-:Y:S01]  /*5ac0*/  UMOV UR34, UR42 ;  /* 0x0000002a00227c82 */ /* 0x000fe20008000000 */
[----:B------:R-:W-:Y:S01]  /*5ad0*/  UMOV UR25, 0x40 ;  /* 0x0000004000197882 */ /* 0x000fe20000000000 */
[----:B------:R-:W-:Y:S01]  /*5ae0*/  UMOV UR27, UR43 ;  /* 0x0000002b001b7c82 */ /* 0x000fe20008000000 */
[----:B------:R-:W-:Y:S01]  /*5af0*/  UMOV UR28, UR44 ;  /* 0x0000002c001c7c82 */ /* 0x000fe20008000000 */
[----:B------:R1:W-:Y:S01]  /*5b00*/  UTMASTG.4D [UR40], [UR4] ;  /* 0x00000028040073b5 */ /* 0x0003e20008018000 */
[----:B------:R-:W-:Y:S01]  /*5b10*/  UMOV UR26, UR42 ;  /* 0x0000002a001a7c82 */ /* 0x000fe20008000000 */
[----:B------:R-:W-:Y:S01]  /*5b20*/  UMOV UR17, 0x20 ;  /* 0x0000002000117882 */ /* 0x000fe20000000000 */
[----:B------:R-:W-:Y:S01]  /*5b30*/  UMOV UR19, UR43 ;  /* 0x0000002b00137c82 */ /* 0x000fe20008000000 */
[----:B------:R-:W-:Y:S01]  /*5b40*/  UMOV UR20, UR44 ;  /* 0x0000002c00147c82 */ /* 0x000fe20008000000 */
[----:B------:R-:W-:Y:S01]  /*5b50*/  UMOV UR18, UR42 ;  /* 0x0000002a00127c82 */ /* 0x000fe20008000000 */
[----:B------:R-:W-:Y:S01]  /*5b60*/  UMOV UR9, 0x40 ;  /* 0x0000004000097882 */ /* 0x000fe20000000000 */
[----:B------:R-:W-:Y:S01]  /*5b70*/  UMOV UR11, UR43 ;  /* 0x0000002b000b7c82 */ /* 0x000fe20008000000 */
[----:B------:R3:W-:Y:S01]  /*5b80*/  UTMASTG.4D [UR32], [UR4] ;  /* 0x00000020040073b5 */ /* 0x0007e20008018000 */
[----:B------:R-:W-:Y:S01]  /*5b90*/  UMOV UR12, UR44 ;  /* 0x0000002c000c7c82 */ /* 0x000fe20008000000 */
[----:B------:R-:W-:Y:S01]  /*5ba0*/  UMOV UR10, UR42 ;  /* 0x0000002a000a7c82 */ /* 0x000fe20008000000 */
[----:B------:R3:W-:Y:S01]  /*5bb0*/  UTMASTG.4D [UR24], [UR4] ;  /* 0x00000018040073b5 */ /* 0x0007e20008018000 */
[----:B-1----:R-:W-:-:S02]  /*5bc0*/  UMOV UR40, UR39 ;  /* 0x0000002700287c82 */ /* 0x002fc40008000000 */
[----:B------:R3:W-:Y:S01]  /*5bd0*/  UTMASTG.4D [UR40], [UR6] ;  /* 0x00000028060073b5 */ /* 0x0007e20008018000 */
[----:B------:R3:W-:Y:S01]  /*5be0*/  UTMASTG.4D [UR16], [UR6] ;  /* 0x00000010060073b5 */ /* 0x0007e20008018000 */
[----:B------:R3:W-:Y:S02]  /*5bf0*/  UTMASTG.4D [UR8], [UR6] ;  /* 0x00000008060073b5 */ /* 0x0007e40008018000 */
[----:B---3--:R0:W-:Y:S02]  /*5c00*/  UTMACMDFLUSH ;  /* 0x00000000000079b7 */ /* 0x0081e40000000000 */
.L_x_2180:
[----:B------:R-:W-:Y:S05]  /*5c10*/  BSYNC B0 ;  /* 0x0000000000007941 */ /* 0x000fea0003800000 */
.L_x_2179:
[----:B------:R-:W-:-:S04]  /*5c20*/  DEPBAR.LE SB0, 0x0 ;  /* 0x000080000000791a */ /* 0x000fc80000000000 */
[----:B------:R-:W-:Y:S05]  /*5c30*/  EXIT ;  /* 0x000000000000794d */ /* 0x000fea0003800000 */
.L_x_2174:
[----:B-1----:R-:W1:Y:S01]  /*5c40*/  S2R R0, SR_TID.X ;  /* 0x0000000000007919 */ /* 0x002e620000002100 */
[----:B------:R-:W2:Y:S01]  /*5c50*/  LDC.64 R12, c[0x0][0x850] ;  /* 0x00021400ff0c7b82 */ /* 0x000ea20000000a00 */
[----:B------:R-:W-:Y:S01]  /*5c60*/  USHF.R.S32.HI UR10, URZ, 0x1f, UR43 ;  /* 0x0000001f3f0a7899 */ /* 0x000fe2000801142b */
[----:B------:R-:W-:Y:S01]  /*5c70*/  IMAD.U32 R19, RZ, RZ, UR37 ;  /* 0x00000025ff137e24 */ /* 0x000fe2000f8e00ff */
[----:B------:R-:W-:Y:S01]  /*5c80*/  ULDC UR4, c[0x0][0x808] ;  /* 0x0002020000047ab9 */ /* 0x000fe20000000800 */
[----:B------:R-:W-:Y:S01]  /*5c90*/  USHF.R.S32.HI UR11, URZ, 0x1f, UR44 ;  /* 0x0000001f3f0b7899 */ /* 0x000fe2000801142c */
[----:B------:R-:W-:Y:S01]  /*5ca0*/  BSSY B0, `(.L_x_2181) ;  /* 0x0000036000007945 */ /* 0x000fe20003800000 */
[----:B------:R-:W-:Y:S02]  /*5cb0*/  UIMAD UR4, UR37, -0x80, UR4 ;  /* 0xffffff80250478a4 */ /* 0x000fe4000f8e0204 */
[----:B------:R-:W3:Y:S01]  /*5cc0*/  LDC.64 R10, c[0x0][0x820] ;  /* 0x00020800ff0a7b82 */ /* 0x000ee20000000a00 */
[----:B------:R-:W-:-:S07]  /*5cd0*/  ULDC.64 UR6, c[0x0][0x208] ;  /* 0x0000820000067ab9 */ /* 0x000fce0000000a00 */
[----:B------:R-:W4:Y:S08]  /*5ce0*/  LDC.64 R16, c[0x0][0x828] ;  /* 0x00020a00ff107b82 */ /* 0x000f300000000a00 */
[----:B------:R-:W5:Y:S01]  /*5cf0*/  LDC.64 R14, c[0x0][0x858] ;  /* 0x00021600ff0e7b82 */ /* 0x000f620000000a00 */
[----:B--2---:R-:W-:-:S04]  /*5d00*/  IMAD R4, R12, UR10, RZ ;  /* 0x0000000a0c047c24 */ /* 0x004fc8000f8e02ff */
[----:B------:R-:W-:Y:S02]  /*5d10*/  IMAD R13, R13, UR43, R4 ;  /* 0x0000002b0d0d7c24 */ /* 0x000fe4000f8e0204 */
[----:B-1----:R-:W-:-:S05]  /*5d20*/  VIADD R3, R0, 0xffffff80 ;  /* 0xffffff8000037836 */ /* 0x002fca0000000000 */
[----:B------:R-:W-:-:S04]  /*5d30*/  SHF.R.S32.HI R2, RZ, 0x1f, R3 ;  /* 0x0000001fff027819 */ /* 0x000fc80000011403 */
[----:B------:R-:W-:-:S04]  /*5d40*/  LEA.HI R2, R2, R3, RZ, 0x2 ;  /* 0x0000000302027211 */ /* 0x000fc800078f10ff */
[----:B------:R-:W-:Y:S02]  /*5d50*/  LOP3.LUT R0, R2, 0x1ffffffc, RZ, 0xc0, !PT ;  /* 0x1ffffffc02007812 */ /* 0x000fe400078ec0ff */
[----:B------:R-:W-:-:S03]  /*5d60*/  SHF.R.S32.HI R2, RZ, 0x2, R2 ;  /* 0x00000002ff027819 */ /* 0x000fc60000011402 */
[----:B------:R-:W-:Y:S01]  /*5d70*/  IMAD.IADD R0, R3, 0x1, -R0 ;  /* 0x0000000103007824 */ /* 0x000fe200078e0a00 */
[C---:B------:R-:W-:Y:S01]  /*5d80*/  ISETP.GE.AND P1, PT, R2.reuse, UR4, PT ;  /* 0x0000000402007c0c */ /* 0x040fe2000bf26270 */
[----:B------:R-:W-:Y:S02]  /*5d90*/  VIADD R3, R2, 0x40 ;  /* 0x0000004002037836 */ /* 0x000fe40000000000 */
[----:B------:R-:W-:Y:S02]  /*5da0*/  IMAD.SHL.U32 R6, R0, 0x8, RZ ;  /* 0x0000000800067824 */ /* 0x000fe400078e00ff */
[----:B---3--:R-:W-:Y:S01]  /*5db0*/  IMAD R0, R10, UR10, RZ ;  /* 0x0000000a0a007c24 */ /* 0x008fe2000f8e02ff */
[----:B------:R-:W-:Y:S01]  /*5dc0*/  ISETP.GE.AND P0, PT, R3, UR4, PT ;  /* 0x0000000403007c0c */ /* 0x000fe2000bf06270 */
[----:B------:R-:W-:Y:S01]  /*5dd0*/  VIADD R18, R6, 0x40 ;  /* 0x0000004006127836 */ /* 0x000fe20000000000 */
[----:B------:R-:W-:Y:S01]  /*5de0*/  SHF.R.S32.HI R7, RZ, 0x1f, R6 ;  /* 0x0000001fff077819 */ /* 0x000fe20000011406 */
[----:B------:R-:W-:Y:S01]  /*5df0*/  IMAD R11, R11, UR43, R0 ;  /* 0x0000002b0b0b7c24 */ /* 0x000fe2000f8e0200 */
[----:B------:R-:W-:Y:S01]  /*5e00*/  SHF.R.S32.HI R3, RZ, 0x1f, R2 ;  /* 0x0000001fff037819 */ /* 0x000fe20000011402 */
[----:B----4-:R-:W-:-:S02]  /*5e10*/  IMAD R0, R16, UR11, RZ ;  /* 0x0000000b10007c24 */ /* 0x010fc4000f8e02ff */
[----:B------:R-:W-:-:S04]  /*5e20*/  IMAD.WIDE.U32 R4, R10, UR43, R6 ;  /* 0x0000002b0a047c25 */ /* 0x000fc8000f8e0006 */
[----:B------:R-:W-:-:S04]  /*5e30*/  IMAD.WIDE.U32 R8, R12, UR43, R6 ;  /* 0x0000002b0c087c25 */ /* 0x000fc8000f8e0006 */
[----:B------:R-:W-:Y:S02]  /*5e40*/  IMAD.IADD R5, R5, 0x1, R11 ;  /* 0x0000000105057824 */ /* 0x000fe400078e020b */
[----:B------:R-:W-:-:S04]  /*5e50*/  IMAD.WIDE R10, R19, 0x80, R2 ;  /* 0x00000080130a7825 */ /* 0x000fc800078e0202 */
[C---:B-----5:R-:W-:Y:S02]  /*5e60*/  IMAD R2, R14.reuse, UR11, RZ ;  /* 0x0000000b0e027c24 */ /* 0x060fe4000f8e02ff */
[----:B------:R-:W-:Y:S02]  /*5e70*/  IMAD.IADD R9, R9, 0x1, R13 ;  /* 0x0000000109097824 */ /* 0x000fe400078e020d */
[----:B------:R-:W-:Y:S02]  /*5e80*/  IMAD R3, R17, UR44, R0 ;  /* 0x0000002c11037c24 */ /* 0x000fe4000f8e0200 */
[----:B------:R-:W-:Y:S02]  /*5e90*/  IMAD R17, R15, UR44, R2 ;  /* 0x0000002c0f117c24 */ /* 0x000fe4000f8e0202 */
        /* <DEDUP_REMOVED lines=22> */
.L_x_2182:
[----:B------:R-:W-:Y:S05]  /*6000*/  BSYNC B0 ;  /* 0x0000000000007941 */ /* 0x000fea0003800000 */
.L_x_2181:
        /* <DEDUP_REMOVED lines=21> */
.L_x_2184:
[----:B------:R-:W-:Y:S05]  /*6160*/  BSYNC B0 ;  /* 0x0000000000007941 */ /* 0x000fea0003800000 */
.L_x_2183:
        /* <DEDUP_REMOVED lines=18> */
.L_x_2186:
[----:B------:R-:W-:Y:S05]  /*6290*/  BSYNC B0 ;  /* 0x0000000000007941 */ /* 0x000fea0003800000 */
.L_x_2185:
        /* <DEDUP_REMOVED lines=22> */
.L_x_2188:
[----:B------:R-:W-:Y:S05]  /*6400*/  BSYNC B0 ;  /* 0x0000000000007941 */ /* 0x000fea0003800000 */
.L_x_2187:
[----:B------:R-:W-:Y:S05]  /*6410*/  EXIT ;  /* 0x000000000000794d */ /* 0x000fea0003800000 */
.L_x_2150:
[----:B------:R-:W-:-:S08]  /*6420*/  NOP ;  /* 0x0000000000007918 */ /* 0x000fd00000000000 */
[----:B------:R-:W1:-:S00]  /*6430*/  USETMAXREG.DEALLOC.CTAPOOL 0x18 ;  /* 0x00000018000079c8 */ /* 0x000e4000080e0500 */
[----:B-1----:R-:W-:Y:S01]  /*6440*/  LOP3.LUT R0, R0, 0x3, RZ, 0xc0, !PT ;  /* 0x0000000300007812 */ /* 0x002fe200078ec0ff */
[----:B------:R-:W-:Y:S05]  /*6450*/  BSSY B0, `(.L_x_2189) ;  /* 0x0000364000007945 */ /* 0x000fea0003800000 */
[----:B------:R-:W1:Y:S02]  /*6460*/  SHFL.IDX PT, R0, R0, RZ, 0x1f ;  /* 0x00001fff00007589 */ /* 0x000e6400000e0000 */
[----:B-1----:R-:W-:-:S13]  /*6470*/  ISETP.NE.AND P0, PT, R0, RZ, PT ;  /* 0x000000ff0000720c */ /* 0x002fda0003f05270 */
[----:B------:R-:W-:Y:S05]  /*6480*/  @!P0 BRA `(.L_x_2190) ;  /* 0x0000000c00888947 */ /* 0x000fea0003800000 */
[----:B------:R-:W-:-:S13]  /*6490*/  ISETP.NE.AND P0, PT, R0, 0x1, PT ;  /* 0x000000010000780c */ /* 0x000fda0003f05270 */
[----:B------:R-:W-:Y:S05]  /*64a0*/  @P0 BRA `(.L_x_2191) ;  /* 0x0000003400780947 */ /* 0x000fea0003800000 */
[----:B------:R-:W1:Y:S01]  /*64b0*/  S2UR UR7, SR_CTAID.X ;  /* 0x00000000000779c3 */ /* 0x000e620000002500 */
[----:B------:R-:W-:Y:S02]  /*64c0*/  ULDC UR8, c[0x0][0xb50] ;  /* 0x0002d40000087ab9 */ /* 0x000fe40000000800 */
[----:B------:R-:W-:-:S05]  /*64d0*/  UISETP.NE.AND UP0, UPT, UR8, 0x1, UPT ;  /* 0x000000010800788c */ /* 0x000fca000bf05270 */
[----:B------:R-:W2:Y:S06]  /*64e0*/  LDC R0, c[0x0][0xb68] ;  /* 0x0002da00ff007b82 */ /* 0x000eac0000000800 */
[----:B------:R-:W-:Y:S01]  /*64f0*/  @UP0 ULDC UR4, c[0x0][0xb54] ;  /* 0x0002d50000040ab9 */ /* 0x000fe20000000800 */
[----:B------:R-:W-:Y:S01]  /*6500*/  @UP0 ULDC UR9, c[0x0][0xb58] ;  /* 0x0002d60000090ab9 */ /* 0x000fe20000000800 */
[----:B-1----:R-:W-:Y:S02]  /*6510*/  UIMAD.WIDE.U32 UR4, UR7, UR4, URZ ;  /* 0x00000004070472a5 */ /* 0x002fe4000f8e003f */
[----:B------:R-:W-:-:S02]  /*6520*/  UMOV UR6, UR7 ;  /* 0x0000000700067c82 */ /* 0x000fc40008000000 */
[----:B------:R-:W-:-:S04]  /*6530*/  @UP0 USHF.R.U32.HI UR6, URZ, UR9, UR5 ;  /* 0x000000093f060299 */ /* 0x000fc80008011605 */
[----:B------:R-:W-:Y:S02]  /*6540*/  UIADD3 UR4, -UR6, URZ, URZ ;  /* 0x0000003f06047290 */ /* 0x000fe4000fffe13f */
[----:B--2---:R-:W-:Y:S02]  /*6550*/  ISETP.LE.AND P0, PT, R0, UR6, PT ;  /* 0x0000000600007c0c */ /* 0x004fe4000bf03270 */
[----:B------:R-:W-:-:S11]  /*6560*/  UIMAD UR8, UR8, UR4, UR7 ;  /* 0x00000004080872a4 */ /* 0x000fd6000f8e0207 */
[----:B------:R-:W-:Y:S05]  /*6570*/  @!P0 BRA `(.L_x_2192) ;  /* 0x0000000000208947 */ /* 0x000fea0003800000 */
        /* <DEDUP_REMOVED lines=8> */
.L_x_2192:
[----:B------:R-:W-:Y:S01]  /*6600*/  ULDC UR9, c[0x0][0xb44] ;  /* 0x0002d10000097ab9 */ /* 0x000fe20000000800 */
[----:B------:R-:W-:Y:S01]  /*6610*/  UMOV UR7, UR8 ;  /* 0x0000000800077c82 */ /* 0x000fe20008000000 */
[----:B------:R-:W-:-:S11]  /*6620*/  UISETP.NE.AND UP0, UPT, UR9, 0x1, UPT ;  /* 0x000000010900788c */ /* 0x000fd6000bf05270 */
[----:B------:R-:W-:Y:S02]  /*6630*/  @UP0 ULDC.64 UR10, c[0x0][0xb48] ;  /* 0x0002d200000a0ab9 */ /* 0x000fe40000000a00 */
[----:B------:R-:W-:-:S04]  /*6640*/  UIMAD.WIDE.U32 UR4, UR8, UR10, URZ ;  /* 0x0000000a080472a5 */ /* 0x000fc8000f8e003f */
[----:B------:R-:W-:-:S04]  /*6650*/  @UP0 USHF.R.U32.HI UR7, URZ, UR11, UR5 ;  /* 0x0000000b3f070299 */ /* 0x000fc80008011605 */
[----:B------:R-:W-:-:S12]  /*6660*/  UIMAD UR4, UR7, UR9, URZ ;  /* 0x00000009070472a4 */ /* 0x000fd8000f8e023f */
.L_x_2193:
        /* <DEDUP_REMOVED lines=13> */
[----:B------:R-:W-:Y:S05]  /*6740*/  @!P0 BRA `(.L_x_2191) ;  /* 0x0000003000d08947 */ /* 0x000fea0003800000 */
[----:B------:R-:W-:Y:S01]  /*6750*/  ULDC UR5, c[0x0][0x280] ;  /* 0x0000a00000057ab9 */ /* 0x000fe20000000800 */
[----:B------:R-:W-:Y:S01]  /*6760*/  ULDC UR4, c[0x0][0x290] ;  /* 0x0000a40000047ab9 */ /* 0x000fe20000000800 */
[----:B------:R-:W-:Y:S01]  /*6770*/  ULEA UR7, UR7, UR5, 0x7 ;  /* 0x0000000507077291 */ /* 0x000fe2000f8e383f */
[----:B------:R-:W-:Y:S01]  /*6780*/  ULDC UR6, c[0x0][0x74c] ;  /* 0x0001d30000067ab9 */ /* 0x000fe20000000800 */
[----:B------:R-:W-:Y:S02]  /*6790*/  UIADD3 UR5, UR5, 0x3f, URZ ;  /* 0x0000003f05057890 */ /* 0x000fe4000fffe03f */
[----:B------:R-:W-:Y:S02]  /*67a0*/  UIADD3 UR7, -UR6, UR7, -UR4 ;  /* 0x0000000706077290 */ /* 0x000fe4000fffe904 */
[----:B------:R-:W-:Y:S02]  /*67b0*/  USHF.R.S32.HI UR6, URZ, 0x1f, UR5 ;  /* 0x0000001f3f067899 */ /* 0x000fe40008011405 */
[----:B------:R-:W-:-:S02]  /*67c0*/  USHF.R.S32.HI UR4, URZ, 0x1f, UR7 ;  /* 0x0000001f3f047899 */ /* 0x000fc40008011407 */
[----:B------:R-:W-:Y:S02]  /*67d0*/  ULEA.HI UR5, UR6, UR5, URZ, 0x6 ;  /* 0x0000000506057291 */ /* 0x000fe4000f8f303f */
[----:B------:R-:W-:Y:S02]  /*67e0*/  ULEA.HI UR4, UR4, UR7, URZ, 0x6 ;  /* 0x0000000704047291 */ /* 0x000fe4000f8f303f */
[----:B------:R-:W-:Y:S02]  /*67f0*/  USHF.R.S32.HI UR5, URZ, 0x6, UR5 ;  /* 0x000000063f057899 */ /* 0x000fe40008011405 */
[----:B------:R-:W-:-:S04]  /*6800*/  USHF.R.S32.HI UR4, URZ, 0x6, UR4 ;  /* 0x000000063f047899 */ /* 0x000fc80008011404 */
[----:B------:R-:W-:-:S04]  /*6810*/  UISETP.LT.AND UP0, UPT, URZ, UR4, UPT ;  /* 0x000000043f00728c */ /* 0x000fc8000bf01270 */
[----:B------:R-:W-:-:S04]  /*6820*/  USEL UR8, URZ, UR4, !UP0 ;  /* 0x000000043f087287 */ /* 0x000fc8000c000000 */
[----:B------:R-:W-:-:S06]  /*6830*/  UISETP.GT.AND UP0, UPT, UR5, UR8, UPT ;  /* 0x000000080500728c */ /* 0x000fcc000bf04270 */
[----:B------:R-:W-:-:S13]  /*6840*/  PLOP3.LUT P0, PT, PT, PT, UP0, 0x80, 0x0 ;  /* 0x000000000000781c */ /* 0x000fda0003f0f008 */
[----:B------:R-:W-:Y:S05]  /*6850*/  @!P0 BRA `(.L_x_2191) ;  /* 0x00000030008c8947 */ /* 0x000fea0003800000 */
[----:B------:R-:W-:Y:S01]  /*6860*/  USHF.R.S32.HI UR4, URZ, 0x1f, UR11 ;  /* 0x0000001f3f047899 */ /* 0x000fe2000801140b */
[----:B------:R-:W-:Y:S01]  /*6870*/  ULDC.64 UR12, c[0x0][0x2d8] ;  /* 0x0000b600000c7ab9 */ /* 0x000fe20000000a00 */
[----:B------:R-:W-:Y:S02]  /*6880*/  ELECT P0, URZ, PT ;  /* 0x00000000003f782f */ /* 0x000fe40003800000 */
[----:B------:R-:W-:Y:S02]  /*6890*/  UIMAD UR9, UR4, UR12, URZ ;  /* 0x0000000c040972a4 */ /* 0x000fe4000f8e023f */
[----:B------:R-:W-:Y:S02]  /*68a0*/  UIADD3 UR4, UR5, -UR8, URZ ;  /* 0x8000000805047290 */ /* 0x000fe4000fffe03f */
[----:B------:R-:W-:Y:S02]  /*68b0*/  UIMAD.WIDE.U32 UR6, UR11, UR12, URZ ;  /* 0x0000000c0b0672a5 */ /* 0x000fe4000f8e003f */
[----:B------:R-:W-:-:S02]  /*68c0*/  ULOP3.LUT UR4, UR4, 0x1, URZ, 0xc0, !UPT ;  /* 0x0000000104047892 */ /* 0x000fc4000f8ec03f */
[----:B------:R-:W-:Y:S02]  /*68d0*/  UIMAD UR9, UR11, UR13, UR9 ;  /* 0x0000000d0b0972a4 */ /* 0x000fe4000f8e0209 */
[----:B------:R-:W-:Y:S02]  /*68e0*/  UISETP.NE.U32.AND UP0, UPT, UR4, 0x1, UPT ;  /* 0x000000010400788c */ /* 0x000fe4000bf05070 */
[----:B------:R-:W-:Y:S01]  /*68f0*/  USHF.R.S32.HI UR11, URZ, 0x1f, UR10 ;  /* 0x0000001f3f0b7899 */ /* 0x000fe2000801140a */
[----:B------:R-:W-:Y:S01]  /*6900*/  ULDC.64 UR12, c[0x0][0x2e0] ;  /* 0x0000b800000c7ab9 */ /* 0x000fe20000000a00 */
[----:B------:R-:W-:Y:S02]  /*6910*/  UIADD3 UR7, UR7, UR9, URZ ;  /* 0x0000000907077290 */ /* 0x000fe4000fffe03f */
[----:B------:R-:W-:Y:S01]  /*6920*/  PLOP3.LUT P1, PT, PT, PT, UP0, 0x80, 0x0 ;  /* 0x000000000000781c */ /* 0x000fe20003f2f008 */
[----:B------:R-:W-:Y:S02]  /*6930*/  UIMAD UR9, UR11, UR12, URZ ;  /* 0x0000000c0b0972a4 */ /* 0x000fe4000f8e023f */
[----:B------:R-:W-:-:S02]  /*6940*/  UIMAD.WIDE.U32 UR6, UR10, UR12, UR6 ;  /* 0x0000000c0a0672a5 */ /* 0x000fc4000f8e0006 */
[----:B------:R-:W-:-:S04]  /*6950*/  UIMAD UR9, UR10, UR13, UR9 ;  /* 0x0000000d0a0972a4 */ /* 0x000fc8000f8e0209 */
[----:B------:R-:W-:-:S04]  /*6960*/  UIADD3 UR23, UR7, UR9, URZ ;  /* 0x0000000907177290 */ /* 0x000fc8000fffe03f */
[----:B------:R-:W-:Y:S08]  /*6970*/  @P1 BRA `(.L_x_2194) ;  /* 0x0000000000bc1947 */ /* 0x000ff00003800000 */
        /* <DEDUP_REMOVED lines=18> */
.L_x_2196:
[----:B------:R-:W-:Y:S05]  /*6aa0*/  BSYNC B1 ;  /* 0x0000000000017941 */ /* 0x000fea0003800000 */
.L_x_2195:
        /* <DEDUP_REMOVED lines=19> */
.L_x_2198:
[----:B------:R-:W-:Y:S05]  /*6be0*/  BSYNC B1 ;  /* 0x0000000000017941 */ /* 0x000fea0003800000 */
.L_x_2197:
[----:B------:R-:W-:Y:S06]  /*6bf0*/  BAR.ARV 0xa, 0xa0 ;  /* 0x0282800000007b1d */ /* 0x000fec0000002000 */
[----:B------:R-:W-:Y:S04]  /*6c00*/  BSSY B1, `(.L_x_2199) ;  /* 0x0000003000017945 */ /* 0x000fe80003800000 */
[----:B------:R-:W-:Y:S05]  /*6c10*/  @!P0 BRA `(.L_x_2200) ;  /* 0x0000000000048947 */ /* 0x000fea0003800000 */
[----:B------:R-:W-:-:S04]  /*6c20*/  DEPBAR.LE SB0, 0x0 ;  /* 0x000080000000791a */ /* 0x000fc80000000000 */
.L_x_2200:
[----:B------:R-:W-:Y:S05]  /*6c30*/  BSYNC B1 ;  /* 0x0000000000017941 */ /* 0x000fea0003800000 */
.L_x_2199:
[----:B------:R-:W-:Y:S06]  /*6c40*/  BAR.ARV 0xb, 0xa0 ;  /* 0x02c2800000007b1d */ /* 0x000fec0000002000 */
[----:B------:R-:W-:Y:S01]  /*6c50*/  UIADD3 UR12, UR8, 0x1, URZ ;  /* 0x00000001080c7890 */ /* 0x000fe2000fffe03f */
[----:B------:R-:W-:Y:S11]  /*6c60*/  BRA `(.L_x_2201) ;  /* 0x0000000000047947 */ /* 0x000ff60003800000 */
.L_x_2194:
[----:B------:R-:W-:-:S05]  /*6c70*/  UMOV UR12, UR8 ;  /* 0x00000008000c7c82 */ /* 0x000fca0008000000 */
.L_x_2201:
[----:B------:R-:W-:-:S04]  /*6c80*/  UIADD3 UR4, UR8, 0x1, URZ ;  /* 0x0000000108047890 */ /* 0x000fc8000fffe03f */
[----:B------:R-:W-:-:S06]  /*6c90*/  UISETP.NE.AND UP0, UPT, UR5, UR4, UPT ;  /* 0x000000040500728c */ /* 0x000fcc000bf05270 */
[----:B------:R-:W-:-:S13]  /*6ca0*/  PLOP3.LUT P1, PT, PT, PT, UP0, 0x80, 0x0 ;  /* 0x000000000000781c */ /* 0x000fda0003f2f008 */
[----:B------:R-:W-:Y:S05]  /*6cb0*/  @!P1 BRA `(.L_x_2191) ;  /* 0x0000002c00749947 */ /* 0x000fea0003800000 */
[----:B------:R-:W-:Y:S01]  /*6cc0*/  ULDC.64 UR10, c[0x0][0x2c0] ;  /* 0x0000b000000a7ab9 */ /* 0x000fe20000000a00 */
[----:B------:R-:W-:Y:S02]  /*6cd0*/  UIADD3 UR19, UR9, UR7, URZ ;  /* 0x0000000709137290 */ /* 0x000fe4000fffe03f */
        /* <DEDUP_REMOVED lines=10> */
[----:B------:R-:W-:Y:S01]  /*6d80*/  ULDC.64 UR24, c[0x0][0x2c0] ;  /* 0x0000b00000187ab9 */ /* 0x000fe20000000a00 */
[----:B------:R-:W-:-:S09]  /*6d90*/  UMOV UR20, UR13 ;  /* 0x0000000d00147c82 */ /* 0x000fd20008000000 */
.L_x_2214:
        /* <DEDUP_REMOVED lines=20> */
.L_x_2203:
[----:B------:R-:W-:Y:S05]  /*6ee0*/  BSYNC B1 ;  /* 0x0000000000017941 */ /* 0x000fea0003800000 */
.L_x_2202:
        /* <DEDUP_REMOVED lines=13> */
.L_x_2205:
[----:B------:R-:W-:Y:S05]  /*6fc0*/  BSYNC B1 ;  /* 0x0000000000017941 */ /* 0x000fea0003800000 */
.L_x_2204:
[----:B------:R-:W-:Y:S06]  /*6fd0*/  BAR.ARV 0xa, 0xa0 ;  /* 0x0282800000007b1d */ /* 0x000fec0000002000 */
[----:B------:R-:W-:Y:S04]  /*6fe0*/  BSSY B1, `(.L_x_2206) ;  /* 0x0000003000017945 */ /* 0x000fe80003800000 */
[----:B------:R-:W-:Y:S05]  /*6ff0*/  @!P0 BRA `(.L_x_2207) ;  /* 0x0000000000048947 */ /* 0x000fea0003800000 */
[----:B------:R-:W-:-:S04]  /*7000*/  DEPBAR.LE SB0, 0x0 ;  /* 0x000080000000791a */ /* 0x000fc80000000000 */
.L_x_2207:
[----:B------:R-:W-:Y:S05]  /*7010*/  BSYNC B1 ;  /* 0x0000000000017941 */ /* 0x000fea0003800000 */
.L_x_2206:
        /* <DEDUP_REMOVED lines=13> */
.L_x_2209:
[----:B------:R-:W-:Y:S05]  /*70f0*/  BSYNC B1 ;  /* 0x0000000000017941 */ /* 0x000fea0003800000 */
.L_x_2208:
        /* <DEDUP_REMOVED lines=13> */
.L_x_2211:
[----:B------:R-:W-:Y:S05]  /*71d0*/  BSYNC B1 ;  /* 0x0000000000017941 */ /* 0x000fea0003800000 */
.L_x_2210:
[----:B------:R-:W-:Y:S01]  /*71e0*/  UIADD3 UR12, UR12, 0x2, URZ ;  /* 0x000000020c0c7890 */ /* 0x000fe2000fffe03f */
[----:B------:R-:W-:Y:S06]  /*71f0*/  BAR.ARV 0xa, 0xa0 ;  /* 0x0282800000007b1d */ /* 0x000fec0000002000 */
[----:B------:R-:W-:Y:S01]  /*7200*/  UISETP.GE.AND UP0, UPT, UR12, UR5, UPT ;  /* 0x000000050c00728c */ /* 0x000fe2000bf06270 */
[----:B------:R-:W-:Y:S04]  /*7210*/  BSSY B1, `(.L_x_2212) ;  /* 0x0000003000017945 */ /* 0x000fe80003800000 */
[----:B------:R-:W-:Y:S06]  /*7220*/  @!P0 BRA `(.L_x_2213) ;  /* 0x0000000000048947 */ /* 0x000fec0003800000 */
[----:B------:R-:W-:-:S04]  /*7230*/  DEPBAR.LE SB0, 0x0 ;  /* 0x000080000000791a */ /* 0x000fc80000000000 */
.L_x_2213:
[----:B------:R-:W-:Y:S05]  /*7240*/  BSYNC B1 ;  /* 0x0000000000017941 */ /* 0x000fea0003800000 */
.L_x_2212:
[----:B------:R-:W-:Y:S06]  /*7250*/  BAR.ARV 0xb, 0xa0 ;  /* 0x02c2800000007b1d */ /* 0x000fec0000002000 */
[----:B------:R-:W-:Y:S01]  /*7260*/  PLOP3.LUT P1, PT, PT, PT, UP0, 0x80, 0x0 ;  /* 0x000000000000781c */ /* 0x000fe20003f2f008 */
[----:B------:R-:W-:Y:S02]  /*7270*/  UIADD3 UR20, UR20, 0x3000, URZ ;  /* 0x0000300014147890 */ /* 0x000fe4000fffe03f */
[----:B------:R-:W-:-:S10]  /*7280*/  UIADD3 UR4, UR4, 0x3000, URZ ;  /* 0x0000300004047890 */ /* 0x000fd4000fffe03f */
[----:B------:R-:W-:Y:S05]  /*7290*/  @!P1 BRA `(.L_x_2214) ;  /* 0xfffffff800c09947 */ /* 0x000fea000383ffff */
[----:B------:R-:W-:Y:S05]  /*72a0*/  BRA `(.L_x_2191) ;  /* 0x0000002400f87947 */ /* 0x000fea0003800000 */
.L_x_2190:
        /* <DEDUP_REMOVED lines=21> */
.L_x_2215:
[----:B------:R-:W-:Y:S01]  /*7400*/  ULDC UR8, c[0x0][0xb44] ;  /* 0x0002d10000087ab9 */ /* 0x000fe20000000800 */
[----:B------:R-:W-:Y:S01]  /*7410*/  UMOV UR11, UR7 ;  /* 0x00000007000b7c82 */ /* 0x000fe20008000000 */
[----:B------:R-:W-:-:S11]  /*7420*/  UISETP.NE.AND UP0, UPT, UR8, 0x1, UPT ;  /* 0x000000010800788c */ /* 0x000fd6000bf05270 */
[----:B------:R-:W-:Y:S02]  /*7430*/  @UP0 ULDC.64 UR12, c[0x0][0xb48] ;  /* 0x0002d200000c0ab9 */ /* 0x000fe40000000a00 */
[----:B------:R-:W-:-:S04]  /*7440*/  UIMAD.WIDE.U32 UR4, UR7, UR12, URZ ;  /* 0x0000000c070472a5 */ /* 0x000fc8000f8e003f */
[----:B------:R-:W-:-:S04]  /*7450*/  @UP0 USHF.R.U32.HI UR11, URZ, UR13, UR5 ;  /* 0x0000000d3f0b0299 */ /* 0x000fc80008011605 */
[----:B------:R-:W-:-:S12]  /*7460*/  UIMAD UR4, UR11, UR8, URZ ;  /* 0x000000080b0472a4 */ /* 0x000fd8000f8e023f */
.L_x_2216:
[----:B------:R-:W-:Y:S01]  /*7470*/  ULDC UR8, c[0x0][0xb38] ;  /* 0x0002ce0000087ab9 */ /* 0x000fe20000000800 */
[----:B------:R-:W-:Y:S01]  /*7480*/  UIADD3 UR4, UR7, -UR4, URZ ;  /* 0x8000000407047290 */ /* 0x000fe2000fffe03f */
[----:B------:R-:W-:Y:S01]  /*7490*/  IMAD.MOV.U32 R11, RZ, RZ, 0x1 ;  /* 0x00000001ff0b7424 */ /* 0x000fe200078e00ff */
[----:B------:R-:W-:Y:S01]  /*74a0*/  UISETP.NE.AND UP0, UPT, UR8, 0x1, UPT ;  /* 0x000000010800788c */ /* 0x000fe2000bf05270 */
[----:B------:R-:W-:Y:S01]  /*74b0*/  IMAD.MOV.U32 R0, RZ, RZ, RZ ;  /* 0x000000ffff007224 */ /* 0x000fe200078e00ff */
[----:B------:R-:W-:Y:S02]  /*74c0*/  ULDC UR5, c[0x0][0xb44] ;  /* 0x0002d10000057ab9 */ /* 0x000fe40000000800 */
[----:B------:R-:W-:-:S07]  /*74d0*/  UIMAD UR6, UR6, UR5, UR4 ;  /* 0x00000005060672a4 */ /* 0x000fce000f8e0204 */
        /* <DEDUP_REMOVED lines=9> */
[----:B------:R-:W-:Y:S01]  /*7570*/  USHF.L.U32 UR11, UR11, 0x7, URZ ;  /* 0x000000070b0b7899 */ /* 0x000fe2000800063f */
[----:B------:R-:W-:Y:S01]  /*7580*/  ULDC UR5, c[0x0][0x280] ;  /* 0x0000a00000057ab9 */ /* 0x000fe20000000800 */
[----:B------:R-:W-:Y:S01]  /*7590*/  ULDC UR4, c[0x0][0x290] ;  /* 0x0000a40000047ab9 */ /* 0x000fe20000000800 */
[----:B------:R-:W-:Y:S01]  /*75a0*/  ULDC UR6, c[0x0][0x74c] ;  /* 0x0001d30000067ab9 */ /* 0x000fe20000000800 */
[----:B------:R-:W-:-:S04]  /*75b0*/  UIADD3 UR4, -UR4, UR11, UR5 ;  /* 0x0000000b04047290 */ /* 0x000fc8000fffe105 */
[----:B------:R-:W-:Y:S02]  /*75c0*/  UIADD3 UR4, UR4, -UR6, URZ ;  /* 0x8000000604047290 */ /* 0x000fe4000fffe03f */
[----:B------:R-:W-:Y:S02]  /*75d0*/  UIADD3 UR6, UR5, 0x3f, URZ ;  /* 0x0000003f05067890 */ /* 0x000fe4000fffe03f */
[----:B------:R-:W-:Y:S02]  /*75e0*/  USHF.R.S32.HI UR5, URZ, 0x1f, UR4 ;  /* 0x0000001f3f057899 */ /* 0x000fe40008011404 */
[----:B------:R-:W-:Y:S02]  /*75f0*/  USHF.R.S32.HI UR7, URZ, 0x1f, UR6 ;  /* 0x0000001f3f077899 */ /* 0x000fe40008011406 */
[----:B------:R-:W-:Y:S02]  /*7600*/  ULEA.HI UR5, UR5, UR4, URZ, 0x6 ;  /* 0x0000000405057291 */ /* 0x000fe4000f8f303f */
[----:B------:R-:W-:-:S02]  /*7610*/  ULEA.HI UR4, UR7, UR6, URZ, 0x6 ;  /* 0x0000000607047291 */ /* 0x000fc4000f8f303f */
[----:B------:R-:W-:Y:S02]  /*7620*/  USHF.R.S32.HI UR5, URZ, 0x6, UR5 ;  /* 0x000000063f057899 */ /* 0x000fe40008011405 */
[----:B------:R-:W-:-:S04]  /*7630*/  USHF.R.S32.HI UR4, URZ, 0x6, UR4 ;  /* 0x000000063f047899 */ /* 0x000fc80008011404 */
[----:B------:R-:W-:-:S04]  /*7640*/  VIMNMX R4, RZ, UR5, !PT ;  /* 0x00000005ff047c48 */ /* 0x000fc8000ffe0100 */
[----:B------:R-:W-:-:S13]  /*7650*/  ISETP.LT.AND P0, PT, R4, UR4, PT ;  /* 0x0000000404007c0c */ /* 0x000fda000bf01270 */
[----:B------:R-:W-:Y:S05]  /*7660*/  @!P0 BRA `(.L_x_2217) ;  /* 0x0000002000748947 */ /* 0x000fea0003800000 */
[----:B------:R-:W-:Y:S01]  /*7670*/  USHF.R.S32.HI UR5, URZ, 0x1f, UR20 ;  /* 0x0000001f3f057899 */ /* 0x000fe20008011414 */
[----:B------:R-:W-:Y:S01]  /*7680*/  BSSY B1, `(.L_x_2217) ;  /* 0x000021b000017945 */ /* 0x000fe20003800000 */
[----:B------:R-:W-:Y:S01]  /*7690*/  ULDC.64 UR6, c[0x0][0x718] ;  /* 0x0001c60000067ab9 */ /* 0x000fe20000000a00 */
[----:B------:R-:W-:Y:S01]  /*76a0*/  ULDC.64 UR14, c[0x0][0x730] ;  /* 0x0001cc00000e7ab9 */ /* 0x000fe20000000a00 */
[----:B------:R-:W-:Y:S01]  /*76b0*/  UIMAD.WIDE.U32 UR8, UR20, UR6, URZ ;  /* 0x00000006140872a5 */ /* 0x000fe2000f8e003f */
[----:B------:R-:W-:Y:S01]  /*76c0*/  IMAD.MOV.U32 R0, RZ, RZ, RZ ;  /* 0x000000ffff007224 */ /* 0x000fe200078e00ff */
[----:B------:R-:W-:Y:S02]  /*76d0*/  UIMAD UR6, UR5, UR6, URZ ;  /* 0x00000006050672a4 */ /* 0x000fe4000f8e023f */
[----:B------:R-:W-:Y:S02]  /*76e0*/  UIMAD UR5, UR5, UR14, URZ ;  /* 0x0000000e050572a4 */ /* 0x000fe4000f8e023f */
[----:B------:R-:W-:-:S02]  /*76f0*/  UIMAD UR6, UR20, UR7, UR6 ;  /* 0x00000007140672a4 */ /* 0x000fc4000f8e0206 */
[----:B------:R-:W-:Y:S01]  /*7700*/  UIMAD UR10, UR20, UR15, UR5 ;  /* 0x0000000f140a72a4 */ /* 0x000fe2000f8e0205 */
[----:B------:R-:W-:Y:S01]  /*7710*/  ULDC UR7, c[0x0][0x2e8] ;  /* 0x0000ba0000077ab9 */ /* 0x000fe20000000800 */
[----:B------:R-:W-:Y:S02]  /*7720*/  USHF.R.S32.HI UR5, URZ, 0x1f, UR21 ;  /* 0x0000001f3f057899 */ /* 0x000fe40008011415 */
[----:B------:R-:W-:Y:S01]  /*7730*/  UISETP.NE.AND UP0, UPT, UR7, 0x1, UPT ;  /* 0x000000010700788c */ /* 0x000fe2000bf05270 */
[----:B------:R-:W-:Y:S01]  /*7740*/  ULDC.64 UR22, c[0x0][0x720] ;  /* 0x0001c80000167ab9 */ /* 0x000fe20000000a00 */
[----:B------:R-:W-:Y:S01]  /*7750*/  ELECT P0, URZ, PT ;  /* 0x00000000003f782f */ /* 0x000fe20003800000 */
[----:B------:R-:W-:Y:S02]  /*7760*/  UIMAD UR7, UR5, UR22, URZ ;  /* 0x00000016050772a4 */ /* 0x000fe4000f8e023f */
[----:B------:R-:W-:Y:S02]  /*7770*/  UIADD3 UR9, UR9, UR6, URZ ;  /* 0x0000000609097290 */ /* 0x000fe4000fffe03f */
[----:B------:R-:W-:-:S02]  /*7780*/  UIMAD.WIDE.U32 UR12, UR20, UR14, URZ ;  /* 0x0000000e140c72a5 */ /* 0x000fc4000f8e003f */
[----:B------:R-:W-:Y:S01]  /*7790*/  UIMAD UR6, UR21, UR23, UR7 ;  /* 0x00000017150672a4 */ /* 0x000fe2000f8e0207 */
[----:B------:R-:W-:Y:S01]  /*77a0*/  ULDC.64 UR14, c[0x0][0x738] ;  /* 0x0001ce00000e7ab9 */ /* 0x000fe20000000a00 */
[----:B------:R-:W-:Y:S02]  /*77b0*/  UIMAD.WIDE.U32 UR22, UR21, UR22, UR8 ;  /* 0x00000016151672a5 */ /* 0x000fe4000f8e0008 */
[----:B------:R-:W-:Y:S02]  /*77c0*/  UIMAD UR5, UR5, UR14, URZ ;  /* 0x0000000e050572a4 */ /* 0x000fe4000f8e023f */
[----:B------:R-:W-:Y:S01]  /*77d0*/  UIADD3 UR13, UR13, UR10, URZ ;  /* 0x0000000a0d0d7290 */ /* 0x000fe2000fffe03f */
[----:B------:R-:W-:Y:S01]  /*77e0*/  @UP0 ULDC UR8, c[0x0][0x2ec] ;  /* 0x0000bb0000080ab9 */ /* 0x000fe20000000800 */
[----:B------:R-:W-:Y:S02]  /*77f0*/  UIMAD UR5, UR21, UR15, UR5 ;  /* 0x0000000f150572a4 */ /* 0x000fe4000f8e0205 */
[----:B------:R-:W-:-:S02]  /*7800*/  UIMAD.WIDE.U32 UR8, UR20, UR8, URZ ;  /* 0x00000008140872a5 */ /* 0x000fc4000f8e003f */
[----:B------:R-:W-:Y:S01]  /*7810*/  UIMAD.WIDE.U32 UR14, UR21, UR14, UR12 ;  /* 0x0000000e150e72a5 */ /* 0x000fe2000f8e000c */
[----:B------:R-:W-:Y:S02]  /*7820*/  @UP0 ULDC UR7, c[0x0][0x2f0] ;  /* 0x0000bc0000070ab9 */ /* 0x000fe40000000800 */
[----:B------:R-:W-:Y:S01]  /*7830*/  UMOV UR12, UR20 ;  /* 0x00000014000c7c82 */ /* 0x000fe20008000000 */
        /* <DEDUP_REMOVED lines=9> */
.L_x_2247:
        /* <DEDUP_REMOVED lines=15> */
.L_x_2220:
        /* <DEDUP_REMOVED lines=67> */
[----:B------:R-:W-:Y:S01]  /*7df0*/  ISETP.GE.AND P1, PT, R4, R6, PT ;  /* 0x000000060400720c */ /* 0x000fe20003f26270 */
[----:B------:R-:W-:Y:S01]  /*7e00*/  UTMALDG.4D [UR16], [UR48], desc[UR50] ;  /* 0x00003210300075b4 */ /* 0x000fe20008019000 */
[----:B------:R-:W-:Y:S01]  /*7e10*/  UMOV UR60, UR12 ;  /* 0x0000000c003c7c82 */ /* 0x000fe20008000000 */
[----:B------:R-:W-:Y:S01]  /*7e20*/  UMOV UR61, UR21 ;  /* 0x00000015003d7c82 */ /* 0x000fe20008000000 */
[----:B------:R1:W-:Y:S01]  /*7e30*/  UTMALDG.4D [UR40], [UR48], desc[UR50] ;  /* 0x00003228300075b4 */ /* 0x0003e20008019000 */
[----:B------:R-:W-:Y:S01]  /*7e40*/  UTMALDG.4D [UR24], [UR48], desc[UR50] ;  /* 0x00003218300075b4 */ /* 0x000fe20008019000 */
[----:B------:R2:W-:Y:S01]  /*7e50*/  UBLKCP.S.G [UR56], [UR32], UR7 ;  /* 0x00000038200073ba */ /* 0x0005e20008000207 */
[----:B------:R3:W-:Y:S01]  /*7e60*/  SYNCS.ARRIVE.TRANS64 RZ, [R16+URZ+0x26800], R5 ;  /* 0x0268000510ff79a7 */ /* 0x0007e2000800003f */
[----:B------:R4:W-:Y:S01]  /*7e70*/  UTMALDG.4D [UR8], [UR46], desc[UR54] ;  /* 0x000036082e0075b4 */ /* 0x0009e20008019000 */
[----:B-1----:R-:W-:Y:S01]  /*7e80*/  UIADD3 UR40, UR8, 0x4000, URZ ;  /* 0x0000400008287890 */ /* 0x002fe2000fffe03f */
[----:B------:R-:W-:Y:S01]  /*7e90*/  UMOV UR42, 0x40 ;  /* 0x00000040002a7882 */ /* 0x000fe20000000000 */
[----:B------:R-:W-:Y:S01]  /*7ea0*/  UMOV UR43, UR11 ;  /* 0x0000000b002b7c82 */ /* 0x000fe20008000000 */
[----:B------:R-:W-:Y:S01]  /*7eb0*/  UMOV UR44, UR12 ;  /* 0x0000000c002c7c82 */ /* 0x000fe20008000000 */
[----:B------:R-:W-:Y:S01]  /*7ec0*/  UMOV UR41, UR9 ;  /* 0x0000000900297c82 */ /* 0x000fe20008000000 */
[----:B--2---:R-:W-:-:S02]  /*7ed0*/  UIADD3 UR32, UR8, 0x1000, URZ ;  /* 0x0000100008207890 */ /* 0x004fc4000fffe03f */
        /* <DEDUP_REMOVED lines=17> */
[----:B-1----:R-:W-:Y:S01]  /*7ff0*/  UIADD3 UR32, UR8, 0x6000, URZ ;  /* 0x0000600008207890 */ /* 0x002fe2000fffe03f */
        /* <DEDUP_REMOVED lines=8> */
[----:B---3--:R-:W-:Y:S05]  /*8080*/  @P1 BRA `(.L_x_2221) ;  /* 0x0000001000f41947 */ /* 0x008fea0003800000 */
        /* <DEDUP_REMOVED lines=10> */
[----:B------:R2:W-:Y:S01]  /*8130*/  STL [R1], R5 ;  /* 0x0000000501007387 */ /* 0x0005e20000100800 */
[----:B-1----:R-:W-:Y:S01]  /*8140*/  LOP3.LUT R6, R6, 0x1f, RZ, 0xc0, !PT ;  /* 0x0000001f06067812 */ /* 0x002fe200078ec0ff */
[----:B------:R-:W-:Y:S06]  /*8150*/  @!P1 BRA `(.L_x_2222) ;  /* 0x0000000c00209947 */ /* 0x000fec0003800000 */
[----:B------:R-:W-:Y:S01]  /*8160*/  R2UR UR8, R5 ;  /* 0x00000000050872ca */ /* 0x000fe200000e0000 */
[----:B------:R-:W-:Y:S02]  /*8170*/  IMAD.MOV.U32 R0, RZ, RZ, R4 ;  /* 0x000000ffff007224 */ /* 0x000fe400078e0004 */
[----:B------:R-:W-:-:S10]  /*8180*/  IMAD.MOV.U32 R11, RZ, RZ, 0x1 ;  /* 0x00000001ff0b7424 */ /* 0x000fd400078e00ff */
[----:B------:R-:W-:-:S06]  /*8190*/  UIADD3 UR7, UR7, -UR8, URZ ;  /* 0x8000000807077290 */ /* 0x000fcc000fffe03f */
[----:B------:R-:W-:-:S07]  /*81a0*/  IMAD.U32 R20, RZ, RZ, UR7 ;  /* 0x00000007ff147e24 */ /* 0x000fce000f8e00ff */
.L_x_2231:
[----:B--234-:R-:W-:-:S04]  /*81b0*/  SHF.L.U32 R21, R11, 0x1f, RZ ;  /* 0x0000001f0b157819 */ /* 0x01cfc800000006ff */
[----:B------:R-:W1:Y:S02]  /*81c0*/  SYNCS.PHASECHK.TRANS64.TRYWAIT P1, [R16+URZ+0x26840], R21 ;  /* 0x02684015100075a7 */ /* 0x000e64000802017f */
[----:B-1----:R-:W-:Y:S05]  /*81d0*/  @!P1 BRA `(.L_x_2223) ;  /* 0x0000001800ac9947 */ /* 0x002fea0003800000 */
.L_x_2248:
[----:B------:R-:W-:Y:S05]  /*81e0*/  @P0 BRA `(.L_x_2224) ;  /* 0x0000000000140947 */ /* 0x000fea0003800000 */
[----:B------:R-:W-:Y:S01]  /*81f0*/  ISETP.NE.AND P1, PT, R6, RZ, PT ;  /* 0x000000ff0600720c */ /* 0x000fe20003f25270 */
[----:B------:R-:W-:-:S04]  /*8200*/  IMAD.MOV.U32 R3, RZ, RZ, 0x3100 ;  /* 0x00003100ff037424 */ /* 0x000fc800078e00ff */
[----:B------:R3:W-:Y:S08]  /*8210*/  SYNCS.ARRIVE.TRANS64 RZ, [R16+URZ+0x26830], R3 ;  /* 0x0268300310ff79a7 */ /* 0x0007f0000800003f */
[----:B------:R-:W-:Y:S05]  /*8220*/  @!P1 BRA `(.L_x_2224) ;  /* 0x0000000000049947 */ /* 0x000fea0003800000 */
[----:B------:R-:W-:Y:S01]  /*8230*/  BPT.TRAP 0x1 ;  /* 0x000000040000795c */ /* 0x000fe20000300000 */
.L_x_2224:
        /* <DEDUP_REMOVED lines=43> */
.L_x_2249:
[----:B------:R-:W-:Y:S05]  /*84f0*/  @P0 BRA `(.L_x_2226) ;  /* 0x0000000000140947 */ /* 0x000fea0003800000 */
[----:B------:R-:W-:Y:S01]  /*8500*/  ISETP.NE.AND P1, PT, R6, RZ, PT ;  /* 0x000000ff0600720c */ /* 0x000fe20003f25270 */
[----:B------:R-:W-:-:S04]  /*8510*/  IMAD.MOV.U32 R2, RZ, RZ, 0x3100 ;  /* 0x00003100ff027424 */ /* 0x000fc800078e00ff */
[----:B------:R3:W-:Y:S08]  /*8520*/  SYNCS.ARRIVE.TRANS64 RZ, [R16+URZ+0x26818], R2 ;  /* 0x0268180210ff79a7 */ /* 0x0007f0000800003f */
[----:B------:R-:W-:Y:S05]  /*8530*/  @!P1 BRA `(.L_x_2226) ;  /* 0x0000000000049947 */ /* 0x000fea0003800000 */
[----:B------:R-:W-:Y:S01]  /*8540*/  BPT.TRAP 0x1 ;  /* 0x000000040000795c */ /* 0x000fe20000300000 */
.L_x_2226:
        /* <DEDUP_REMOVED lines=43> */
.L_x_2250:
[----:B------:R-:W-:Y:S05]  /*8800*/  @P0 BRA `(.L_x_2228) ;  /* 0x0000000000140947 */ /* 0x000fea0003800000 */
[----:B------:R-:W-:Y:S01]  /*8810*/  ISETP.NE.AND P1, PT, R6, RZ, PT ;  /* 0x000000ff0600720c */ /* 0x000fe20003f25270 */
[----:B-123--:R-:W-:-:S04]  /*8820*/  IMAD.MOV.U32 R21, RZ, RZ, 0x3100 ;  /* 0x00003100ff157424 */ /* 0x00efc800078e00ff */
[----:B------:R4:W-:Y:S08]  /*8830*/  SYNCS.ARRIVE.TRANS64 RZ, [R16+URZ+0x26838], R21 ;  /* 0x0268381510ff79a7 */ /* 0x0009f0000800003f */
[----:B------:R-:W-:Y:S05]  /*8840*/  @!P1 BRA `(.L_x_2228) ;  /* 0x0000000000049947 */ /* 0x000fea0003800000 */
[----:B------:R-:W-:Y:S01]  /*8850*/  BPT.TRAP 0x1 ;  /* 0x000000040000795c */ /* 0x000fe20000300000 */
.L_x_2228:
        /* <DEDUP_REMOVED lines=38> */
.L_x_2252:
[----:B------:R-:W-:Y:S05]  /*8ac0*/  @P0 BRA `(.L_x_2230) ;  /* 0x0000000000140947 */ /* 0x000fea0003800000 */
[----:B------:R-:W-:Y:S01]  /*8ad0*/  ISETP.NE.AND P1, PT, R6, RZ, PT ;  /* 0x000000ff0600720c */ /* 0x000fe20003f25270 */
[----:B------:R-:W-:-:S04]  /*8ae0*/  IMAD.MOV.U32 R5, RZ, RZ, 0x3100 ;  /* 0x00003100ff057424 */ /* 0x000fc800078e00ff */
[----:B------:R1:W-:Y:S08]  /*8af0*/  SYNCS.ARRIVE.TRANS64 RZ, [R16+URZ+0x26810], R5 ;  /* 0x0268100510ff79a7 */ /* 0x0003f0000800003f */
[----:B------:R-:W-:Y:S05]  /*8b00*/  @!P1 BRA `(.L_x_2230) ;  /* 0x0000000000049947 */ /* 0x000fea0003800000 */
[----:B------:R-:W-:Y:S01]  /*8b10*/  BPT.TRAP 0x1 ;  /* 0x000000040000795c */ /* 0x000fe20000300000 */
.L_x_2230:
        /* <DEDUP_REMOVED lines=44> */
.L_x_2222:
[----:B--2---:R-:W2:Y:S01]  /*8de0*/  LDL.LU R5, [R1] ;  /* 0x0000000001057983 */ /* 0x004ea20000300800 */
[----:B------:R-:W-:-:S04]  /*8df0*/  IMAD.U32 R4, RZ, RZ, UR4 ;  /* 0x00000004ff047e24 */ /* 0x000fc8000f8e00ff */
[----:B------:R-:W-:Y:S01]  /*8e00*/  VIADD R4, R4, 0xffffffff ;  /* 0xffffffff04047836 */ /* 0x000fe20000000000 */
[----:B--2---:R-:W-:-:S13]  /*8e10*/  ISETP.NE.AND P1, PT, R5, RZ, PT ;  /* 0x000000ff0500720c */ /* 0x004fda0003f25270 */
[----:B------:R-:W-:Y:S05]  /*8e20*/  @!P1 BRA `(.L_x_2221) ;  /* 0x00000004008c9947 */ /* 0x000fea0003800000 */
[----:B------:R-:W-:-:S04]  /*8e30*/  SHF.L.U32 R13, R11, 0x1f, RZ ;  /* 0x0000001f0b0d7819 */ /* 0x000fc800000006ff */
[----:B------:R-:W1:Y:S02]  /*8e40*/  SYNCS.PHASECHK.TRANS64.TRYWAIT P1, [R16+URZ+0x26840], R13 ;  /* 0x0268400d100075a7 */ /* 0x000e64000802017f */
[----:B-1----:R-:W-:Y:S05]  /*8e50*/  @!P1 BRA `(.L_x_2232) ;  /* 0x0000000c00e09947 */ /* 0x002fea0003800000 */
.L_x_2253:
[----:B------:R-:W-:Y:S05]  /*8e60*/  @P0 BRA `(.L_x_2233) ;  /* 0x0000000000140947 */ /* 0x000fea0003800000 */
[----:B------:R-:W-:Y:S01]  /*8e70*/  ISETP.NE.AND P1, PT, R6, RZ, PT ;  /* 0x000000ff0600720c */ /* 0x000fe20003f25270 */
[----:B------:R-:W-:-:S04]  /*8e80*/  IMAD.MOV.U32 R5, RZ, RZ, 0x3100 ;  /* 0x00003100ff057424 */ /* 0x000fc800078e00ff */
[----:B------:R2:W-:Y:S08]  /*8e90*/  SYNCS.ARRIVE.TRANS64 RZ, [R16+URZ+0x26830], R5 ;  /* 0x0268300510ff79a7 */ /* 0x0005f0000800003f */
[----:B------:R-:W-:Y:S05]  /*8ea0*/  @!P1 BRA `(.L_x_2233) ;  /* 0x0000000000049947 */ /* 0x000fea0003800000 */
[----:B------:R-:W-:Y:S01]  /*8eb0*/  BPT.TRAP 0x1 ;  /* 0x000000040000795c */ /* 0x000fe20000300000 */
.L_x_2233:
        /* <DEDUP_REMOVED lines=38> */
[----:B------:R-:W5:Y:S02]  /*9120*/  SYNCS.PHASECHK.TRANS64.TRYWAIT P1, [R16+URZ+0x26828], R13 ;  /* 0x0268280d100075a7 */ /* 0x000f64000802017f */
[----:B--2--5:R-:W-:Y:S05]  /*9130*/  @!P1 BRA `(.L_x_2234) ;  /* 0x0000000c003c9947 */ /* 0x024fea0003800000 */
.L_x_2254:
[----:B------:R-:W-:Y:S05]  /*9140*/  @P0 BRA `(.L_x_2235) ;  /* 0x0000000000140947 */ /* 0x000fea0003800000 */
[----:B------:R-:W-:Y:S01]  /*9150*/  ISETP.NE.AND P0, PT, R6, RZ, PT ;  /* 0x000000ff0600720c */ /* 0x000fe20003f05270 */
[----:B------:R-:W-:-:S04]  /*9160*/  IMAD.MOV.U32 R5, RZ, RZ, 0x3100 ;  /* 0x00003100ff057424 */ /* 0x000fc800078e00ff */
[----:B------:R1:W-:Y:S08]  /*9170*/  SYNCS.ARRIVE.TRANS64 RZ, [R16+URZ+0x26818], R5 ;  /* 0x0268180510ff79a7 */ /* 0x0003f0000800003f */
[----:B------:R-:W-:Y:S05]  /*9180*/  @!P0 BRA `(.L_x_2235) ;  /* 0x0000000000048947 */ /* 0x000fea0003800000 */
[----:B------:R-:W-:Y:S01]  /*9190*/  BPT.TRAP 0x1 ;  /* 0x000000040000795c */ /* 0x000fe20000300000 */
.L_x_2235:
        /* <DEDUP_REMOVED lines=14> */
[----:B------:R-:W-:-:S02]  /*9280*/  IMAD.U32 R6, RZ, RZ, UR4 ;  /* 0x00000004ff067e24 */ /* 0x000fc4000f8e00ff */
[----:B------:R-:W-:Y:S01]  /*9290*/  IMAD.MOV.U32 R19, RZ, RZ, 0x1 ;  /* 0x00000001ff137424 */ /* 0x000fe200078e00ff */
[----:B------:R-:W-:Y:S01]  /*92a0*/  UIADD3 UR8, UP0, UR35, UR22, URZ ;  /* 0x0000001623087290 */ /* 0x000fe2000ff1e03f */
[----:B------:R-:W-:Y:S01]  /*92b0*/  VIADD R6, R6, 0xffffffff ;  /* 0xffffffff06067836 */ /* 0x000fe20000000000 */
[----:B------:R-:W-:Y:S02]  /*92c0*/  UIADD3 UR32, UR40, 0x15000, URZ ;  /* 0x0001500028207890 */ /* 0x000fe4000fffe03f */
[----:B------:R-:W-:Y:S02]  /*92d0*/  ULEA.HI.X.SX32 UR7, UR35, UR7, 0x1, UP0 ;  /* 0x0000000723077291 */ /* 0x000fe400080f0e3f */
[----:B-1----:R-:W-:Y:S01]  /*92e0*/  IMAD.U32 R5, RZ, RZ, UR8 ;  /* 0x00000008ff057e24 */ /* 0x002fe2000f8e00ff */
        /* <DEDUP_REMOVED lines=9> */
[----:B------:R-:W-:Y:S01]  /*9380*/  R2UR UR42, R10 ;  /* 0x000000000a2a72ca */ /* 0x000fe200000e0000 */
[----:B------:R-:W-:Y:S01]  /*9390*/  UMOV UR25, UR33 ;  /* 0x0000002100197c82 */ /* 0x000fe20008000000 */
[----:B------:R-:W-:Y:S01]  /*93a0*/  R2UR UR43, R9 ;  /* 0x00000000092b72ca */ /* 0x000fe200000e0000 */
[----:B------:R-:W-:Y:S01]  /*93b0*/  UMOV UR27, UR35 ;  /* 0x00000023001b7c82 */ /* 0x000fe20008000000 */
[----:B------:R-:W-:Y:S01]  /*93c0*/  UMOV UR17, UR33 ;  /* 0x0000002100117c82 */ /* 0x000fe20008000000 */
[----:B------:R1:W-:Y:S01]  /*93d0*/  UTMALDG.4D [UR32], [UR8], desc[UR30] ;  /* 0x00001e20080075b4 */ /* 0x0003e20008019000 */
[----:B------:R-:W-:Y:S01]  /*93e0*/  UMOV UR19, UR35 ;  /* 0x0000002300137c82 */ /* 0x000fe20008000000 */
[----:B------:R-:W-:Y:S01]  /*93f0*/  UMOV UR41, UR33 ;  /* 0x0000002100297c82 */ /* 0x000fe20008000000 */
[----:B------:R-:W-:Y:S01]  /*9400*/  UMOV UR7, 0x10 ;  /* 0x0000001000077882 */ /* 0x000fe20000000000 */
[----:B------:R-:W-:Y:S01]  /*9410*/  IMAD.MOV.U32 R4, RZ, RZ, R6 ;  /* 0x000000ffff047224 */ /* 0x000fe200078e0006 */
[----:B------:R1:W-:Y:S01]  /*9420*/  UTMALDG.4D [UR24], [UR8], desc[UR30] ;  /* 0x00001e18080075b4 */ /* 0x0003e20008019000 */
[----:B------:R1:W-:Y:S04]  /*9430*/  UTMALDG.4D [UR16], [UR8], desc[UR30] ;  /* 0x00001e10080075b4 */ /* 0x0003e80008019000 */
[----:B------:R1:W-:Y:S02]  /*9440*/  UBLKCP.S.G [UR40], [UR42], UR7 ;  /* 0x000000282a0073ba */ /* 0x0003e40008000207 */
[----:B-1----:R-:W-:Y:S01]  /*9450*/  NOP ;  /* 0x0000000000007918 */ /* 0x002fe20000000000 */
.L_x_2221:
[----:B------:R-:W1:Y:S01]  /*9460*/  S2R R0, SR_TID.X ;  /* 0x0000000000007919 */ /* 0x000e620000002100 */
[----:B------:R-:W-:Y:S01]  /*9470*/  IMAD R3, R19, 0x8, R16 ;  /* 0x0000000813037824 */ /* 0x000fe200078e0210 */
[----:B-1----:R-:W-:Y:S02]  /*9480*/  LOP3.LUT R2, R0, 0x7f, RZ, 0xc0, !PT ;  /* 0x0000007f00027812 */ /* 0x002fe400078ec0ff */
[----:B------:R-:W-:Y:S02]  /*9490*/  SHF.L.U32 R0, R11, 0x1f, RZ ;  /* 0x0000001f0b007819 */ /* 0x000fe400000006ff */
[----:B------:R-:W-:Y:S02]  /*94a0*/  ISETP.NE.AND P1, PT, R2, RZ, PT ;  /* 0x000000ff0200720c */ /* 0x000fe40003f25270 */
[----:B------:R-:W1:Y:S02]  /*94b0*/  SYNCS.PHASECHK.TRANS64.TRYWAIT P0, [R3+URZ+0x26840], R0 ;  /* 0x02684000030075a7 */ /* 0x000e64000800017f */
[----:B-1----:R-:W-:Y:S09]  /*94c0*/  @!P0 BRA `(.L_x_2236) ;  /* 0x00000008006c8947 */ /* 0x002ff20003800000 */
.L_x_2255:
[----:B------:R-:W-:Y:S05]  /*94d0*/  @P1 BRA `(.L_x_2237) ;  /* 0x0000000000181947 */ /* 0x000fea0003800000 */
[----:B------:R-:W1:Y:S01]  /*94e0*/  S2R R2, SR_TID.X ;  /* 0x0000000000027919 */ /* 0x000e620000002100 */
[----:B------:R-:W-:-:S04]  /*94f0*/  IMAD.MOV.U32 R0, RZ, RZ, 0x3100 ;  /* 0x00003100ff007424 */ /* 0x000fc800078e00ff */
[----:B------:R1:W-:Y:S02]  /*9500*/  SYNCS.ARRIVE.TRANS64 RZ, [R3+URZ+0x26830], R0 ;  /* 0x0268300003ff79a7 */ /* 0x0003e4000800003f */
[----:B-1----:R-:W-:-:S13]  /*9510*/  LOP3.LUT P0, RZ, R2, 0x1f, RZ, 0xc0, !PT ;  /* 0x0000001f02ff7812 */ /* 0x002fda000780c0ff */
[----:B------:R-:W-:Y:S05]  /*9520*/  @!P0 BRA `(.L_x_2237) ;  /* 0x0000000000048947 */ /* 0x000fea0003800000 */
[----:B------:R-:W-:Y:S01]  /*9530*/  BPT.TRAP 0x1 ;  /* 0x000000040000795c */ /* 0x000fe20000300000 */
.L_x_2237:
[----:B------:R-:W-:Y:S01]  /*9540*/  R2UR UR35, R4 ;  /* 0x00000000042372ca */ /* 0x000fe200000e0000 */
[C-C-:B------:R-:W-:Y:S01]  /*9550*/  IMAD R0, R19.reuse, 0x3000, R16.reuse ;  /* 0x0000300013007824 */ /* 0x140fe200078e0210 */
[----:B------:R-:W-:Y:S01]  /*9560*/  IADD3 R8, P0, R8, 0x1f0, RZ ;  /* 0x000001f008087810 */ /* 0x000fe20007f1e0ff */
[----:B--234-:R-:W-:Y:S01]  /*9570*/  IMAD R16, R19, 0x100, R16 ;  /* 0x0000010013107824 */ /* 0x01cfe200078e0210 */
        /* <DEDUP_REMOVED lines=43> */
.L_x_2218:
[----:B------:R-:W-:Y:S05]  /*9830*/  BSYNC B1 ;  /* 0x0000000000017941 */ /* 0x000fea0003800000 */
.L_x_2217:
[----:B------:R-:W-:-:S03]  /*9840*/  UMOV UR7, 0xffffffff ;  /* 0xffffffff00077882 */ /* 0x000fc60000000000 */
[----:B------:R-:W-:Y:S05]  /*9850*/  BRA.DIV UR7, `(.L_x_2238) ;  /* 0x00000006079c7947 */ /* 0x000fea000b800000 */
[----:B------:R-:W-:-:S13]  /*9860*/  ELECT P6, URZ, PT ;  /* 0x00000000003f782f */ /* 0x000fda00038c0000 */
.L_x_2258:
[----:B------:R-:W-:Y:S05]  /*9870*/  @!P6 BRA `(.L_x_2191) ;  /* 0x000000000084e947 */ /* 0x000fea0003800000 */
[----:B------:R-:W-:-:S06]  /*9880*/  ULOP3.LUT UR7, UR38, 0x2, URZ, 0xfc, !UPT ;  /* 0x0000000226077892 */ /* 0x000fcc000f8efc3f */
[----:B------:R-:W-:-:S05]  /*9890*/  IMAD.U32 R2, RZ, RZ, UR7 ;  /* 0x00000007ff027e24 */ /* 0x000fca000f8e00ff */
[----:B------:R-:W-:-:S13]  /*98a0*/  ISETP.NE.AND P2, PT, R2, 0x3, PT ;  /* 0x000000030200780c */ /* 0x000fda0003f45270 */
[----:B------:R-:W-:Y:S05]  /*98b0*/  @!P2 BRA `(.L_x_2239) ;  /* 0x000000000004a947 */ /* 0x000fea0003800000 */
[----:B------:R-:W-:Y:S01]  /*98c0*/  BPT.TRAP 0x1 ;  /* 0x000000040000795c */ /* 0x000fe20000300000 */
.L_x_2239:
        /* <DEDUP_REMOVED lines=15> */
.L_x_2259:
[----:B------:R-:W2:Y:S02]  /*99c0*/  SYNCS.PHASECHK.TRANS64.TRYWAIT P0, [R3+URZ], R2 ;  /* 0x00000002030075a7 */ /* 0x000ea4000800017f */
[----:B--2---:R-:W-:Y:S05]  /*99d0*/  @!P0 BRA `(.L_x_2241) ;  /* 0x0000000400708947 */ /* 0x004fea0003800000 */
.L_x_2260:
[----:B------:R-:W-:Y:S05]  /*99e0*/  @!P2 BRA `(.L_x_2242) ;  /* 0x000000000004a947 */ /* 0x000fea0003800000 */
[----:B------:R-:W-:Y:S01]  /*99f0*/  BPT.TRAP 0x1 ;  /* 0x000000040000795c */ /* 0x000fe20000300000 */
.L_x_2242:
[----:B--2---:R-:W-:-:S04]  /*9a00*/  VIADD R3, R7, 0x26840 ;  /* 0x0002684007037836 */ /* 0x004fc80000000000 */
[----:B------:R-:W-:-:S04]  /*9a10*/  IMAD R0, R0, 0x8, R3 ;  /* 0x0000000800007824 */ /* 0x000fc800078e0203 */
[----:B------:R-:W2:Y:S02]  /*9a20*/  SYNCS.PHASECHK.TRANS64.TRYWAIT P0, [R0+URZ], R5 ;  /* 0x00000005000075a7 */ /* 0x000ea4000800017f */
[----:B--2---:R-:W-:Y:S05]  /*9a30*/  @!P0 BRA `(.L_x_2243) ;  /* 0x00000004006c8947 */ /* 0x004fea0003800000 */
.L_x_2261:
[----:B------:R-:W-:-:S07]  /*9a40*/  IMAD R3, R4, 0x8, R3 ;  /* 0x0000000804037824 */ /* 0x000fce00078e0203 */
.L_x_2244:
[----:B---3--:R3:W4:Y:S02]  /*9a50*/  SYNCS.PHASECHK.TRANS64.TRYWAIT P0, [R3+URZ], R2 ;  /* 0x00000002030075a7 */ /* 0x008724000800017f */
[----:B----4-:R-:W-:Y:S05]  /*9a60*/  @!P0 NANOSLEEP.SYNCS 0x989680 ;  /* 0x009896800000895d */ /* 0x010fea0003900000 */
[----:B------:R-:W4:Y:S02]  /*9a70*/  @!P0 SYNCS.PHASECHK.TRANS64 P0, [R3+URZ], R2 ;  /* 0x00000002030085a7 */ /* 0x000f24000800007f */
[----:B----4-:R-:W-:Y:S05]  /*9a80*/  @!P0 BRA `(.L_x_2244) ;  /* 0xfffffffc00f08947 */ /* 0x010fea000383ffff */
.L_x_2191:
[----:B------:R-:W-:Y:S05]  /*9a90*/  BSYNC B0 ;  /* 0x0000000000007941 */ /* 0x000fea0003800000 */
.L_x_2189:
[----:B------:R-:W-:Y:S05]  /*9aa0*/  EXIT ;  /* 0x000000000000794d */ /* 0x000fea0003800000 */
.L_x_2159:
[----:B------:R-:W-:Y:S02]  /*9ab0*/  IMAD.MOV.U32 R13, RZ, RZ, R17 ;  /* 0x000000ffff0d7224 */ /* 0x000fe400078e0011 */
[----:B------:R-:W-:Y:S02]  /*9ac0*/  IMAD.MOV.U32 R12, RZ, RZ, RZ ;  /* 0x000000ffff0c7224 */ /* 0x000fe400078e00ff */
[----:B------:R-:W-:Y:S02]  /*9ad0*/  IMAD.MOV.U32 R11, RZ, RZ, 0x1f ;  /* 0x0000001fff0b7424 */ /* 0x000fe400078e00ff */
[----:B------:R-:W-:-:S07]  /*9ae0*/  IMAD.MOV.U32 R15, RZ, RZ, -0x1 ;  /* 0xffffffffff0f7424 */ /* 0x000fce00078e00ff */
[----:B------:R-:W-:Y:S05]  /*9af0*/  WARPSYNC.COLLECTIVE R15, `(.L_x_2245) ;  /* 0x000000000f087348 */ /* 0x000fea0003c00000 */
[----:B------:R1:W2:Y:S02]  /*9b00*/  SHFL.IDX P6, R14, R13, R12, R11 ;  /* 0x0000000c0d0e7389 */ /* 0x0002a400000c000b */
[----:B-12---:R-:W-:Y:S01]  /*9b10*/  ENDCOLLECTIVE ;  /* 0x000000000000791b */ /* 0x006fe20003800000 */
.L_x_2245:
[----:B------:R-:W-:Y:S05]  /*9b20*/  BRA `(.L_x_2246) ;  /* 0xffffff7400c47947 */ /* 0x000fea000383ffff */
.L_x_2161:
[----:B--2---:R2:W3:Y:S02]  /*9b30*/  SYNCS.PHASECHK.TRANS64.TRYWAIT P0, [R235+URZ+0x26800], R4 ;  /* 0x02680004eb0075a7 */ /* 0x0044e4000800017f */
[----:B---3--:R-:W-:Y:S05]  /*9b40*/  @!P0 NANOSLEEP.SYNCS 0x989680 ;  /* 0x009896800000895d */ /* 0x008fea0003900000 */
[----:B------:R-:W3:Y:S02]  /*9b50*/  @!P0 SYNCS.PHASECHK.TRANS64 P0, [R235+URZ+0x26800], R4 ;  /* 0x02680004eb0085a7 */ /* 0x000ee4000800007f */
[----:B---3--:R-:W-:Y:S05]  /*9b60*/  @!P0 BRA `(.L_x_2161) ;  /* 0xfffffffc00f08947 */ /* 0x008fea000383ffff */
[----:B------:R-:W-:Y:S05]  /*9b70*/  BRA `(.L_x_2160) ;  /* 0xffffff7400ec7947 */ /* 0x000fea000383ffff */
.L_x_2166:
[----:B--2---:R-:W-:-:S04]  /*9b80*/  IMAD.U32 R5, RZ, RZ, UR9 ;  /* 0x00000009ff057e24 */ /* 0x004fc8000f8e00ff */
[----:B------:R2:W3:Y:S03]  /*9b90*/  SYNCS.PHASECHK.TRANS64.TRYWAIT P1, [R5+URZ+0x26810], R120 ;  /* 0x02681078050075a7 */ /* 0x0004e6000802017f */
[----:B---3--:R-:W-:Y:S05]  /*9ba0*/  @!P1 NANOSLEEP.SYNCS 0x989680 ;  /* 0x009896800000995d */ /* 0x008fea0003900000 */
[----:B------:R-:W3:Y:S02]  /*9bb0*/  @!P1 SYNCS.PHASECHK.TRANS64 P1, [R5+URZ+0x26810], R120 ;  /* 0x02681078050095a7 */ /* 0x000ee4000802007f */
[----:B---3--:R-:W-:Y:S05]  /*9bc0*/  @!P1 BRA `(.L_x_2166) ;  /* 0xfffffffc00ec9947 */ /* 0x008fea000383ffff */
[----:B------:R-:W-:Y:S05]  /*9bd0*/  BRA `(.L_x_2165) ;  /* 0xffffff8000487947 */ /* 0x000fea000383ffff */
.L_x_2170:
[----:B------:R-:W-:-:S04]  /*9be0*/  IMAD.U32 R121, RZ, RZ, UR9 ;  /* 0x00000009ff797e24 */ /* 0x000fc8000f8e00ff */
[----:B------:R1:W1:Y:S03]  /*9bf0*/  SYNCS.PHASECHK.TRANS64.TRYWAIT P1, [R121+URZ+0x26830], R120 ;  /* 0x02683078790075a7 */ /* 0x000266000802017f */
[----:B-1----:R-:W-:Y:S05]  /*9c00*/  @!P1 NANOSLEEP.SYNCS 0x989680 ;  /* 0x009896800000995d */ /* 0x002fea0003900000 */
[----:B------:R-:W1:Y:S02]  /*9c10*/  @!P1 SYNCS.PHASECHK.TRANS64 P1, [R121+URZ+0x26830], R120 ;  /* 0x02683078790095a7 */ /* 0x000e64000802007f */
[----:B-1----:R-:W-:Y:S05]  /*9c20*/  @!P1 BRA `(.L_x_2170) ;  /* 0xfffffffc00ec9947 */ /* 0x002fea000383ffff */
[----:B------:R-:W-:Y:S05]  /*9c30*/  BRA `(.L_x_2169) ;  /* 0xffffff88000c7947 */ /* 0x000fea000383ffff */
.L_x_2219:
[----:B-1----:R1:W2:Y:S02]  /*9c40*/  SYNCS.PHASECHK.TRANS64.TRYWAIT P0, [R16+URZ+0x26820], R3 ;  /* 0x02682003100075a7 */ /* 0x0022a4000800017f */
[----:B--2---:R-:W-:Y:S05]  /*9c50*/  @!P0 NANOSLEEP.SYNCS 0x989680 ;  /* 0x009896800000895d */ /* 0x004fea0003900000 */
[----:B------:R-:W2:Y:S02]  /*9c60*/  @!P0 SYNCS.PHASECHK.TRANS64 P0, [R16+URZ+0x26820], R3 ;  /* 0x02682003100085a7 */ /* 0x000ea4000800007f */
[----:B--2---:R-:W-:Y:S05]  /*9c70*/  @!P0 BRA `(.L_x_2219) ;  /* 0xfffffffc00f08947 */ /* 0x004fea000383ffff */
[----:B------:R-:W-:Y:S05]  /*9c80*/  BRA `(.L_x_2247) ;  /* 0xffffffdc00107947 */ /* 0x000fea000383ffff */
.L_x_2223:
[----:B-1----:R1:W3:Y:S02]  /*9c90*/  SYNCS.PHASECHK.TRANS64.TRYWAIT P1, [R16+URZ+0x26840], R21 ;  /* 0x02684015100075a7 */ /* 0x0022e4000802017f */
[----:B---3--:R-:W-:Y:S05]  /*9ca0*/  @!P1 NANOSLEEP.SYNCS 0x989680 ;  /* 0x009896800000995d */ /* 0x008fea0003900000 */
[----:B------:R-:W3:Y:S02]  /*9cb0*/  @!P1 SYNCS.PHASECHK.TRANS64 P1, [R16+URZ+0x26840], R21 ;  /* 0x02684015100095a7 */ /* 0x000ee4000802007f */
[----:B---3--:R-:W-:Y:S05]  /*9cc0*/  @!P1 BRA `(.L_x_2223) ;  /* 0xfffffffc00f09947 */ /* 0x008fea000383ffff */
[----:B------:R-:W-:Y:S05]  /*9cd0*/  BRA `(.L_x_2248) ;  /* 0xffffffe400407947 */ /* 0x000fea000383ffff */
.L_x_2225:
[----:B--2---:R2:W3:Y:S02]  /*9ce0*/  SYNCS.PHASECHK.TRANS64.TRYWAIT P1, [R16+URZ+0x26828], R21 ;  /* 0x02682815100075a7 */ /* 0x0044e4000802017f */
[----:B---3--:R-:W-:Y:S05]  /*9cf0*/  @!P1 NANOSLEEP.SYNCS 0x989680 ;  /* 0x009896800000995d */ /* 0x008fea0003900000 */
[----:B------:R-:W3:Y:S02]  /*9d00*/  @!P1 SYNCS.PHASECHK.TRANS64 P1, [R16+URZ+0x26828], R21 ;  /* 0x02682815100095a7 */ /* 0x000ee4000802007f */
[----:B---3--:R-:W-:Y:S05]  /*9d10*/  @!P1 BRA `(.L_x_2225) ;  /* 0xfffffffc00f09947 */ /* 0x008fea000383ffff */
[----:B------:R-:W-:Y:S05]  /*9d20*/  BRA `(.L_x_2249) ;  /* 0xffffffe400f07947 */ /* 0x000fea000383ffff */
.L_x_2227:
[----:B---3--:R3:W4:Y:S02]  /*9d30*/  SYNCS.PHASECHK.TRANS64.TRYWAIT P1, [R16+URZ+0x26848], R21 ;  /* 0x02684815100075a7 */ /* 0x008724000802017f */
[----:B----4-:R-:W-:Y:S05]  /*9d40*/  @!P1 NANOSLEEP.SYNCS 0x989680 ;  /* 0x009896800000995d */ /* 0x010fea0003900000 */
[----:B------:R-:W4:Y:S02]  /*9d50*/  @!P1 SYNCS.PHASECHK.TRANS64 P1, [R16+URZ+0x26848], R21 ;  /* 0x02684815100095a7 */ /* 0x000f24000802007f */
[----:B----4-:R-:W-:Y:S05]  /*9d60*/  @!P1 BRA `(.L_x_2227) ;  /* 0xfffffffc00f09947 */ /* 0x010fea000383ffff */
[----:B------:R-:W-:Y:S05]  /*9d70*/  BRA `(.L_x_2250) ;  /* 0xffffffe800a07947 */ /* 0x000fea000383ffff */
.L_x_2229:
[----:B------:R-:W-:-:S07]  /*9d80*/  SHF.L.U32 R5, R11, 0x1f, RZ ;  /* 0x0000001f0b057819 */ /* 0x000fce00000006ff */
.L_x_2251:
[----:B------:R1:W1:Y:S02]  /*9d90*/  SYNCS.PHASECHK.TRANS64.TRYWAIT P1, [R16+URZ+0x26820], R5 ;  /* 0x02682005100075a7 */ /* 0x000264000802017f */
[----:B-1----:R-:W-:Y:S05]  /*9da0*/  @!P1 NANOSLEEP.SYNCS 0x989680 ;  /* 0x009896800000995d */ /* 0x002fea0003900000 */
[----:B------:R-:W1:Y:S02]  /*9db0*/  @!P1 SYNCS.PHASECHK.TRANS64 P1, [R16+URZ+0x26820], R5 ;  /* 0x02682005100095a7 */ /* 0x000e64000802007f */
[----:B-1----:R-:W-:Y:S05]  /*9dc0*/  @!P1 BRA `(.L_x_2251) ;  /* 0xfffffffc00f09947 */ /* 0x002fea000383ffff */
[----:B------:R-:W-:Y:S05]  /*9dd0*/  BRA `(.L_x_2252) ;  /* 0xffffffec00387947 */ /* 0x000fea000383ffff */
.L_x_2232:
[----:B-1----:R1:W2:Y:S02]  /*9de0*/  SYNCS.PHASECHK.TRANS64.TRYWAIT P1, [R16+URZ+0x26840], R13 ;  /* 0x0268400d100075a7 */ /* 0x0022a4000802017f */
[----:B--2---:R-:W-:Y:S05]  /*9df0*/  @!P1 NANOSLEEP.SYNCS 0x989680 ;  /* 0x009896800000995d */ /* 0x004fea0003900000 */
[----:B------:R-:W2:Y:S02]  /*9e00*/  @!P1 SYNCS.PHASECHK.TRANS64 P1, [R16+URZ+0x26840], R13 ;  /* 0x0268400d100095a7 */ /* 0x000ea4000802007f */
[----:B--2---:R-:W-:Y:S05]  /*9e10*/  @!P1 BRA `(.L_x_2232) ;  /* 0xfffffffc00f09947 */ /* 0x004fea000383ffff */
[----:B------:R-:W-:Y:S05]  /*9e20*/  BRA `(.L_x_2253) ;  /* 0xfffffff0000c7947 */ /* 0x000fea000383ffff */
.L_x_2234:
[----:B--2---:R2:W1:Y:S02]  /*9e30*/  SYNCS.PHASECHK.TRANS64.TRYWAIT P1, [R16+URZ+0x26828], R13 ;  /* 0x0268280d100075a7 */ /* 0x004464000802017f */
[----:B-1----:R-:W-:Y:S05]  /*9e40*/  @!P1 NANOSLEEP.SYNCS 0x989680 ;  /* 0x009896800000995d */ /* 0x002fea0003900000 */
[----:B------:R-:W1:Y:S02]  /*9e50*/  @!P1 SYNCS.PHASECHK.TRANS64 P1, [R16+URZ+0x26828], R13 ;  /* 0x0268280d100095a7 */ /* 0x000e64000802007f */
[----:B-1----:R-:W-:Y:S05]  /*9e60*/  @!P1 BRA `(.L_x_2234) ;  /* 0xfffffffc00f09947 */ /* 0x002fea000383ffff */
[----:B------:R-:W-:Y:S05]  /*9e70*/  BRA `(.L_x_2254) ;  /* 0xfffffff000b07947 */ /* 0x000fea000383ffff */
.L_x_2236:
[----:B------:R1:W1:Y:S02]  /*9e80*/  SYNCS.PHASECHK.TRANS64.TRYWAIT P0, [R3+URZ+0x26840], R0 ;  /* 0x02684000030075a7 */ /* 0x000264000800017f */
[----:B-1----:R-:W-:Y:S05]  /*9e90*/  @!P0 NANOSLEEP.SYNCS 0x989680 ;  /* 0x009896800000895d */ /* 0x002fea0003900000 */
[----:B------:R-:W1:Y:S02]  /*9ea0*/  @!P0 SYNCS.PHASECHK.TRANS64 P0, [R3+URZ+0x26840], R0 ;  /* 0x02684000030085a7 */ /* 0x000e64000800007f */
[----:B-1----:R-:W-:Y:S05]  /*9eb0*/  @!P0 BRA `(.L_x_2236) ;  /* 0xfffffffc00f08947 */ /* 0x002fea000383ffff */
[----:B------:R-:W-:Y:S05]  /*9ec0*/  BRA `(.L_x_2255) ;  /* 0xfffffff400807947 */ /* 0x000fea000383ffff */
.L_x_2238:
[----:B------:R-:W-:Y:S01]  /*9ed0*/  BSSY B1, `(.L_x_2256) ;  /* 0x0000006000017945 */ /* 0x000fe20003800000 */
[----:B------:R-:W-:-:S07]  /*9ee0*/  IMAD.MOV.U32 R15, RZ, RZ, -0x1 ;  /* 0xffffffffff0f7424 */ /* 0x000fce00078e00ff */
[----:B------:R-:W-:Y:S05]  /*9ef0*/  WARPSYNC.COLLECTIVE R15, `(.L_x_2257) ;  /* 0x000000000f0c7348 */ /* 0x000fea0003c00000 */
[----:B------:R-:W-:Y:S02]  /*9f00*/  ELECT P6, UR62, PT ;  /* 0x00000000003e782f */ /* 0x000fe400038c0000 */
[----:B------:R-:W-:Y:S01]  /*9f10*/  MOV R14, UR62 ;  /* 0x0000003e000e7c02 */ /* 0x000fe20008000f00 */
[----:B------:R-:W-:Y:S10]  /*9f20*/  ENDCOLLECTIVE ;  /* 0x000000000000791b */ /* 0x000ff40003800000 */
.L_x_2257:
[----:B------:R-:W-:Y:S05]  /*9f30*/  BSYNC B1 ;  /* 0x0000000000017941 */ /* 0x000fea0003800000 */
.L_x_2256:
[----:B------:R-:W-:Y:S05]  /*9f40*/  BRA `(.L_x_2258) ;  /* 0xfffffff800487947 */ /* 0x000fea000383ffff */
.L_x_2240:
[----:B-1----:R1:W2:Y:S02]  /*9f50*/  SYNCS.PHASECHK.TRANS64.TRYWAIT P0, [R6+URZ], R5 ;  /* 0x00000005060075a7 */ /* 0x0022a4000800017f */
[----:B--2---:R-:W-:Y:S05]  /*9f60*/  @!P0 NANOSLEEP.SYNCS 0x989680 ;  /* 0x009896800000895d */ /* 0x004fea0003900000 */
[----:B------:R-:W2:Y:S02]  /*9f70*/  @!P0 SYNCS.PHASECHK.TRANS64 P0, [R6+URZ], R5 ;  /* 0x00000005060085a7 */ /* 0x000ea4000800007f */
[----:B--2---:R-:W-:Y:S05]  /*9f80*/  @!P0 BRA `(.L_x_2240) ;  /* 0xfffffffc00f08947 */ /* 0x004fea000383ffff */
[----:B------:R-:W-:Y:S05]  /*9f90*/  BRA `(.L_x_2259) ;  /* 0xfffffff800887947 */ /* 0x000fea000383ffff */
.L_x_2241:
[----:B--2---:R2:W3:Y:S02]  /*9fa0*/  SYNCS.PHASECHK.TRANS64.TRYWAIT P0, [R3+URZ], R2 ;  /* 0x00000002030075a7 */ /* 0x0044e4000800017f */
[----:B---3--:R-:W-:Y:S05]  /*9fb0*/  @!P0 NANOSLEEP.SYNCS 0x989680 ;  /* 0x009896800000895d */ /* 0x008fea0003900000 */
[----:B------:R-:W3:Y:S02]  /*9fc0*/  @!P0 SYNCS.PHASECHK.TRANS64 P0, [R3+URZ], R2 ;  /* 0x00000002030085a7 */ /* 0x000ee4000800007f */
[----:B---3--:R-:W-:Y:S05]  /*9fd0*/  @!P0 BRA `(.L_x_2241) ;  /* 0xfffffffc00f08947 */ /* 0x008fea000383ffff */
[----:B------:R-:W-:Y:S05]  /*9fe0*/  BRA `(.L_x_2260) ;  /* 0xfffffff8007c7947 */ /* 0x000fea000383ffff */
.L_x_2243:
[----:B--2---:R2:W3:Y:S02]  /*9ff0*/  SYNCS.PHASECHK.TRANS64.TRYWAIT P0, [R0+URZ], R5 ;  /* 0x00000005000075a7 */ /* 0x0044e4000800017f */
[----:B---3--:R-:W-:Y:S05]  /*a000*/  @!P0 NANOSLEEP.SYNCS 0x989680 ;  /* 0x009896800000895d */ /* 0x008fea0003900000 */
[----:B------:R-:W3:Y:S02]  /*a010*/  @!P0 SYNCS.PHASECHK.TRANS64 P0, [R0+URZ], R5 ;  /* 0x00000005000085a7 */ /* 0x000ee4000800007f */
[----:B---3--:R-:W-:Y:S05]  /*a020*/  @!P0 BRA `(.L_x_2243) ;  /* 0xfffffffc00f08947 */ /* 0x008fea000383ffff */
[----:B------:R-:W-:Y:S05]  /*a030*/  BRA `(.L_x_2261) ;  /* 0xfffffff800807947 */ /* 0x000fea000383ffff */
.L_x_2262:
        /* <DEDUP_REMOVED lines=12> */
.L_x_6567:


//--------------------- .text._ZN7cutlass13device_kernelIN5flash11enable_sm90INS1_16FlashAttnBwdSm90INS1_25CollectiveMainloopBwdSm90ILi2ELi2ELi2EN4cute5tupleIJNS5_1CILi1EEES8_S8_EEENS6_IJNS7_ILi64EEENS7_ILi128EEENS7_ILi96EEEEEENS_10bfloat16_tEfNS_4arch4Sm90ELb1ELb0ELb1ELb0ELb1ELb1ELb0ELb0ELi2ELi1ELi2ELi1ELb1EEENS1_21CollectiveEpilogueBwdISD_SE_SG_Li256ELb0ELb0ELi1EEENS1_25SingleTileBwdLPTSchedulerILb0ELi128ELb1EEEEEEEEEvNT_6ParamsE --------------------------
	.section	.text._ZN7cutlass13device_kernelIN5flash11enable_sm90INS1_16FlashAttnBwdSm90INS1_25CollectiveMainloopBwdSm90ILi2ELi2ELi2EN4cute5tupleIJNS5_1CILi1EEES8_S8_EEENS6_IJNS7_ILi64EEENS7_ILi128EEENS7_ILi96EEEEEENS_10bfloat16_tEfNS_4arch4Sm90ELb1ELb0ELb1ELb0ELb1ELb1ELb0ELb0ELi2ELi1ELi2ELi1ELb1EEENS1_21CollectiveEpilogueBwdISD_SE_SG_Li256ELb0ELb0ELi1EEENS1_25SingleTileBwdLPTSchedulerILb0ELi128ELb1EEEEEEEEEvNT_6ParamsE,"ax",@progbits
	.align	128
.text._ZN7cutlass13device_kernelIN5flash11enable_sm90INS1_16FlashAttnBwdSm90INS1_25CollectiveMainloopBwdSm90ILi2ELi2ELi2EN4cute5tupleIJNS5_1CILi1EEES8_S8_EEENS6_IJNS7_ILi64EEENS7_ILi128EEENS7_ILi96EEEEEENS_10bfloat16_tEfNS_4arch4Sm90ELb1ELb0ELb1ELb0ELb1ELb1ELb0ELb0ELi2ELi1ELi2ELi1ELb1EEENS1_21CollectiveEpilogueBwdISD_SE_SG_Li256ELb0ELb0ELi1EEENS1_25SingleTileBwdLPTSchedulerILb0ELi128ELb1EEEEEEEEEvNT_6ParamsE:
        .type           _ZN7cutlass13device_kernelIN5flash11enable_sm90INS1_16FlashAttnBwdSm90INS1_25CollectiveMainloopBwdSm90ILi2ELi2ELi2EN4cute5tupleIJNS5_1CILi1EEES8_S8_EEENS6_IJNS7_ILi64EEENS7_ILi128EEENS7_ILi96EEEEEENS_10bfloat16_tEfNS_4arch4Sm90ELb1ELb0ELb1ELb0ELb1ELb1ELb0ELb0ELi2ELi1ELi2ELi1ELb1EEENS1_21CollectiveEpilogueBwdISD_SE_SG_Li256ELb0ELb0ELi1EEENS1_25SingleTileBwdLPTSchedulerILb0ELi128ELb1EEEEEEEEEvNT_6ParamsE,@function
        .size           _ZN7cutlass13device_kernelIN5flash11enable_sm90INS1_16FlashAttnBwdSm90INS1_25CollectiveMainloopBwdSm90ILi2ELi2ELi2EN4cute5tupleIJNS5_1CILi1EEES8_S8_EEENS6_IJNS7_ILi64EEENS7_ILi128EEENS7_ILi96EEEEEENS_10bfloat16_tEfNS_4arch4Sm90ELb1ELb0ELb1ELb0ELb1ELb1ELb0ELb0ELi2ELi1ELi2ELi1ELb1EEENS1_21CollectiveEpilogueBwdISD_SE_SG_Li256ELb0ELb0ELi1EEENS1_25SingleTileBwdLPTSchedulerILb0ELi128ELb1EEEEEEEEEvNT_6ParamsE,(.L_x_6568 - _ZN7cutlass13device_kernelIN5flash11enable_sm90INS1_16FlashAttnBwdSm90INS1_25CollectiveMainloopBwdSm90ILi2ELi2ELi2EN4cute5tupleIJNS5_1CILi1EEES8_S8_EEENS6_IJNS7_ILi64EEENS7_ILi128EEENS7_ILi96EEEEEENS_10bfloat16_tEfNS_4arch4Sm90ELb1ELb0ELb1ELb0ELb1ELb1ELb0ELb0ELi2ELi1ELi2ELi1ELb1EEENS1_21CollectiveEpilogueBwdISD_SE_SG_Li256ELb0ELb0ELi1EEENS1_25SingleTileBwdLPTSchedulerILb0ELi128ELb1EEEEEEEEEvNT_6ParamsE)
        .other          _ZN7cutlass13device_kernelIN5flash11enable_sm90INS1_16FlashAttnBwdSm90INS1_25CollectiveMainloopBwdSm90ILi2ELi2ELi2EN4cute5tupleIJNS5_1CILi1EEES8_S8_EEENS6_IJNS7_ILi64EEENS7_ILi128EEENS7_ILi96EEEEEENS_10bfloat16_tEfNS_4arch4Sm90ELb1ELb0ELb1ELb0ELb1ELb1ELb0ELb0ELi2ELi1ELi2ELi1ELb1EEENS1_21CollectiveEpilogueBwdISD_SE_SG_Li256ELb0ELb0ELi1EEENS1_25SingleTileBwdLPTSchedulerILb0ELi128ELb1EEEEEEEEEvNT_6ParamsE,@"STO_CUDA_ENTRY STV_DEFAULT"
_ZN7cutlass13device_kernelIN5flash11enable_sm90INS1_16FlashAttnBwdSm90INS1_25CollectiveMainloopBwdSm90ILi2ELi2ELi2EN4cute5tupleIJNS5_1CILi1EEES8_S8_EEENS6_IJNS7_ILi64EEENS7_ILi128EEENS7_ILi96EEEEEENS_10bfloat16_tEfNS_4arch4Sm90ELb1ELb0ELb1ELb0ELb1ELb1ELb0ELb0ELi2ELi1ELi2ELi1ELb1EEENS1_21CollectiveEpilogueBwdISD_SE_SG_Li256ELb0ELb0ELi1EEENS1_25SingleTileBwdLPTSchedulerILb0ELi128ELb1EEEEEEEEEvNT_6ParamsE:
        /* <DEDUP_REMOVED lines=30> */
.L_x_2264:
[----:B------:R-:W-:Y:S05]  /*01e0*/  BSYNC B0 ;  /* 0x0000000000007941 */ /* 0x000fea0003800000 */
.L_x_2263:
        /* <DEDUP_REMOVED lines=37> */
.L_x_2265:
        /* <DEDUP_REMOVED lines=22> */
.L_x_2266:
[----:B------:R-:W-:Y:S01]  /*05a0*/  PLOP3.LUT P0, PT, PT, PT, UP0, 0x80, 0x0 ;  /* 0x000000000000781c */ /* 0x000fe20003f0f008 */
[----:B------:R-:W-:Y:S01]  /*05b0*/  NOP ;  /* 0x0000000000007918 */ /* 0x000fe20000000000 */
[----:B------:R-:W-:Y:S01]  /*05c0*/  ULDC.64 UR46, c[0x0][0x208] ;  /* 0x00008200002e7ab9 */ /* 0x000fe20000000a00 */
[----:B-12-4-:R-:W-:Y:S10]  /*05d0*/  BAR.SYNC.DEFER_BLOCKING 0x0 ;  /* 0x0000000000007b1d */ /* 0x016ff40000010000 */
[----:B------:R-:W-:Y:S05]  /*05e0*/  @!P0 BRA `(.L_x_2267) ;  /* 0x0000005c00a48947 */ /* 0x000fea0003800000 */
.L_x_2268:
        /* <DEDUP_REMOVED lines=32> */
.L_x_2269:
[----:B------:R-:W-:Y:S01]  /*07f0*/  ULDC UR7, c[0x0][0xb44] ;  /* 0x0002d10000077ab9 */ /* 0x000fe20000000800 */
[----:B------:R-:W-:Y:S01]  /*0800*/  UMOV UR37, UR10 ;  /* 0x0000000a00257c82 */ /* 0x000fe20008000000 */
[----:B------:R-:W-:-:S11]  /*0810*/  UISETP.NE.AND UP0, UPT, UR7, 0x1, UPT ;  /* 0x000000010700788c */ /* 0x000fd6000bf05270 */
[----:B------:R-:W-:Y:S02]  /*0820*/  @UP0 ULDC.64 UR8, c[0x0][0xb48] ;  /* 0x0002d20000080ab9 */ /* 0x000fe40000000a00 */
[----:B------:R-:W-:-:S04]  /*0830*/  UIMAD.WIDE.U32 UR4, UR10, UR8, URZ ;  /* 0x000000080a0472a5 */ /* 0x000fc8000f8e003f */
[----:B------:R-:W-:-:S04]  /*0840*/  @UP0 USHF.R.U32.HI UR37, URZ, UR9, UR5 ;  /* 0x000000093f250299 */ /* 0x000fc80008011605 */
[----:B------:R-:W-:-:S12]  /*0850*/  UIMAD UR4, UR37, UR7, URZ ;  /* 0x00000007250472a4 */ /* 0x000fd8000f8e023f */
.L_x_2270:
[----:B------:R-:W-:Y:S01]  /*0860*/  ULDC UR43, c[0x0][0xb38] ;  /* 0x0002ce00002b7ab9 */ /* 0x000fe20000000800 */
[----:B------:R-:W-:Y:S02]  /*0870*/  UIADD3 UR4, UR10, -UR4, URZ ;  /* 0x800000040a047290 */ /* 0x000fe4000fffe03f */
[----:B------:R-:W-:Y:S01]  /*0880*/  UISETP.NE.AND UP0, UPT, UR43, 0x1, UPT ;  /* 0x000000012b00788c */ /* 0x000fe2000bf05270 */
[----:B------:R-:W-:Y:S01]  /*0890*/  ULDC UR5, c[0x0][0xb44] ;  /* 0x0002d10000057ab9 */ /* 0x000fe20000000800 */
[----:B------:R-:W-:Y:S02]  /*08a0*/  ULOP3.LUT UR40, URZ, UR37, URZ, 0x33, !UPT ;  /* 0x000000253f287292 */ /* 0x000fe4000f8e333f */
[----:B------:R-:W-:-:S07]  /*08b0*/  UIMAD UR6, UR6, UR5, UR4 ;  /* 0x00000005060672a4 */ /* 0x000fce000f8e0204 */
[----:B------:R-:W-:Y:S01]  /*08c0*/  @UP0 ULDC UR4, c[0x0][0xb3c] ;  /* 0x0002cf0000040ab9 */ /* 0x000fe20000000800 */
[----:B------:R-:W-:Y:S01]  /*08d0*/  @UP0 ULDC UR7, c[0x0][0xb40] ;  /* 0x0002d00000070ab9 */ /* 0x000fe20000000800 */
[----:B------:R-:W-:Y:S02]  /*08e0*/  UIMAD.WIDE.U32 UR4, UR6, UR4, URZ ;  /* 0x00000004060472a5 */ /* 0x000fe4000f8e003f */
[----:B------:R-:W-:Y:S02]  /*08f0*/  UMOV UR44, UR6 ;  /* 0x00000006002c7c82 */ /* 0x000fe40008000000 */
[----:B------:R-:W-:-:S03]  /*0900*/  @UP0 USHF.R.U32.HI UR44, URZ, UR7, UR5 ;  /* 0x000000073f2c0299 */ /* 0x000fc60008011605 */
[----:B------:R-:W-:Y:S01]  /*0910*/  ULDC UR5, c[0x0][0xb2c] ;  /* 0x0002cb0000057ab9 */ /* 0x000fe20000000800 */
[----:B------:R-:W-:Y:S02]  /*0920*/  UIADD3 UR4, -UR44, URZ, URZ ;  /* 0x0000003f2c047290 */ /* 0x000fe4000fffe13f */
[----:B------:R-:W-:Y:S01]  /*0930*/  ISETP.LE.AND P0, PT, RZ, UR44, PT ;  /* 0x0000002cff007c0c */ /* 0x000fe2000bf03270 */
[----:B------:R-:W-:Y:S02]  /*0940*/  UIADD3 UR40, UR40, UR5, URZ ;  /* 0x0000000528287290 */ /* 0x000fe4000fffe03f */
[----:B------:R-:W-:-:S10]  /*0950*/  UIMAD UR43, UR43, UR4, UR6 ;  /* 0x000000042b2b72a4 */ /* 0x000fd4000f8e0206 */
        /* <DEDUP_REMOVED lines=88> */
.L_x_2273:
        /* <DEDUP_REMOVED lines=15> */
.L_x_2272:
        /* <DEDUP_REMOVED lines=22> */
.L_x_2275:
        /* <DEDUP_REMOVED lines=15> */
.L_x_2274:
[----:B------:R-:W-:Y:S01]  /*1220*/  SHF.R.S32.HI R19, RZ, 0x1f, R18 ;  /* 0x0000001fff137819 */ /* 0x000fe20000011412 */
[----:B------:R-:W-:-:S03]  /*1230*/  UMOV UR4, 0xffffffff ;  /* 0xffffffff00047882 */ /* 0x000fc60000000000 */
[----:B------:R-:W-:-:S04]  /*1240*/  LEA.HI R0, R19, R18, RZ, 0x7 ;  /* 0x0000001213007211 */ /* 0x000fc800078f38ff */
[----:B------:R-:W-:Y:S01]  /*1250*/  SHF.R.S32.HI R17, RZ, 0x7, R0 ;  /* 0x00000007ff117819 */ /* 0x000fe20000011400 */
[----:B------:R-:W-:Y:S06]  /*1260*/  BRA.DIV UR4, `(.L_x_2276) ;  /* 0x0000009204a87947 */ /* 0x000fec000b800000 */
[----:B------:R1:W2:Y:S02]  /*1270*/  SHFL.IDX PT, R14, R17, RZ, 0x1f ;  /* 0x00001fff110e7589 */ /* 0x0002a400000e0000 */
.L_x_2381:
        /* <DEDUP_REMOVED lines=15> */
.L_x_2277:
        /* <DEDUP_REMOVED lines=19> */
.L_x_2279:
        /* <DEDUP_REMOVED lines=124> */
.L_x_2290:
[----:B------:R-:W-:-:S06]  /*1c60*/  UISETP.NE.AND UP0, UPT, UR11, 0x3, UPT ;  /* 0x000000030b00788c */ /* 0x000fcc000bf05270 */
[----:B------:R-:W-:-:S13]  /*1c70*/  PLOP3.LUT P0, PT, PT, PT, UP0, 0x80, 0x0 ;  /* 0x000000000000781c */ /* 0x000fda0003f0f008 */
[----:B-1----:R-:W-:Y:S05]  /*1c80*/  @!P0 BRA `(.L_x_2280) ;  /* 0x0000000000048947 */ /* 0x002fea0003800000 */
[----:B------:R-:W-:Y:S01]  /*1c90*/  BPT.TRAP 0x1 ;  /* 0x000000040000795c */ /* 0x000fe20000300000 */
.L_x_2280:
[----:B------:R-:W-:Y:S01]  /*1ca0*/  R2UR UR8, R235 ;  /* 0x00000000eb0872ca */ /* 0x000fe200000e0000 */
[----:B------:R-:W-:-:S05]  /*1cb0*/  IMAD.U32 R120, RZ, RZ, UR10 ;  /* 0x0000000aff787e24 */ /* 0x000fca000f8e00ff */
[----:B------:R-:W-:-:S07]  /*1cc0*/  SHF.L.U32 R120, R120, 0x1f, RZ ;  /* 0x0000001f78787819 */ /* 0x000fce00000006ff */
[----:B------:R-:W-:-:S09]  /*1cd0*/  ULEA UR8, UR4, UR8, 0x3 ;  /* 0x0000000804087291 */ /* 0x000fd2000f8e183f */
[----:B------:R1:W2:Y:S01]  /*1ce0*/  SYNCS.PHASECHK.TRANS64.TRYWAIT P1, [UR8+0x26810], R120 ;  /* 0x02681078ff0075a7 */ /* 0x0002a20008020148 */
[----:B------:R-:W-:Y:S05]  /*1cf0*/  @!P0 BRA `(.L_x_2281) ;  /* 0x0000000000048947 */ /* 0x000fea0003800000 */
[----:B------:R-:W-:Y:S01]  /*1d00*/  BPT.TRAP 0x1 ;  /* 0x000000040000795c */ /* 0x000fe20000300000 */
.L_x_2281:
[----:B--2---:R-:W-:Y:S05]  /*1d10*/  @P1 BRA `(.L_x_2282) ;  /* 0x0000000000081947 */ /* 0x004fea0003800000 */
[----:B------:R-:W2:Y:S02]  /*1d20*/  SYNCS.PHASECHK.TRANS64.TRYWAIT P1, [UR8+0x26810], R120 ;  /* 0x02681078ff0075a7 */ /* 0x000ea40008020148 */
[----:B--2---:R-:W-:Y:S05]  /*1d30*/  @!P1 BRA `(.L_x_2283) ;  /* 0x0000008800289947 */ /* 0x004fea0003800000 */
.L_x_2282:
        /* <DEDUP_REMOVED lines=66> */
.L_x_2284:
[----:B------:R1:W1:Y:S01]  /*2160*/  SYNCS.PHASECHK.TRANS64.TRYWAIT P1, [UR8+0x26830], R120 ;  /* 0x02683078ff0075a7 */ /* 0x0002620008020148 */
[----:B------:R-:W-:Y:S05]  /*2170*/  @!P0 BRA `(.L_x_2285) ;  /* 0x0000000000048947 */ /* 0x000fea0003800000 */
[----:B------:R-:W-:Y:S01]  /*2180*/  BPT.TRAP 0x1 ;  /* 0x000000040000795c */ /* 0x000fe20000300000 */
.L_x_2285:
        /* <DEDUP_REMOVED lines=50> */
.L_x_2286:
        /* <DEDUP_REMOVED lines=555> */
.L_x_2288:
        /* <DEDUP_REMOVED lines=11> */
[----:B------:R-:W-:Y:S01]  /*4810*/  UIADD3 UR14, UR9, 0x40, URZ ;  /* 0x00000040090e7890 */ /* 0x000fe2000fffe03f */
[----:B------:R-:W-:Y:S01]  /*4820*/  UMOV UR15, 0x80000020 ;  /* 0x80000020000f7882 */ /* 0x000fe20000000000 */
[----:B-1----:R-:W-:-:S05]  /*4830*/  SHF.R.U32.HI R4, RZ, 0x7, R4 ;  /* 0x00000007ff047819 */ /* 0x002fca0000011604 */
[C---:B------:R-:W-:Y:S02]  /*4840*/  VIADD R5, R4.reuse, 0x9 ;  /* 0x0000000904057836 */ /* 0x040fe40000000000 */
[----:B------:R-:W-:Y:S01]  /*4850*/  VIADD R4, R4, 0xc ;  /* 0x0000000c04047836 */ /* 0x000fe20000000000 */
[----:B------:R-:W-:Y:S02]  /*4860*/  WARPGROUP.DEPBAR.LE gsb0, 0x0 ;  /* 0x00008000000079c5 */ /* 0x000fe40000010000 */
[----:B------:R-:W-:-:S06]  /*4870*/  WARPGROUP.ARRIVE ;  /* 0x00000000000079c5 */ /* 0x000fcc0000000000 */
[----:B------:R-:W-:Y:S01]  /*4880*/  HGMMA.64x96x16.F32.BF16 R24, R156, gdesc[UR12].tnspB, R24, gsb0 ;  /* 0x4160000c9c187df0 */ /* 0x000fe20008001818 */
[----:B------:R-:W-:Y:S01]  /*4890*/  UIADD3 UR14, UR9, 0x80, URZ ;  /* 0x00000080090e7890 */ /* 0x000fe2000fffe03f */
        /* <DEDUP_REMOVED lines=26> */
.L_x_2289:
        /* <DEDUP_REMOVED lines=62> */
.L_x_2271:
        /* <DEDUP_REMOVED lines=23> */
.L_x_2292:
        /* <DEDUP_REMOVED lines=20> */
.L_x_2293:
        /* <DEDUP_REMOVED lines=18> */
.L_x_2294:
        /* <DEDUP_REMOVED lines=18> */
.L_x_2295:
        /* <DEDUP_REMOVED lines=110> */
[----:B------:R-:W-:Y:S01]  /*59f0*/  ULOP3.LUT UR4, URZ, UR37, URZ, 0x33, !UPT ;  /* 0x000000253f047292 */ /* 0x000fe2000f8e333f */
[----:B------:R-:W-:Y:S01]  /*5a00*/  ULDC UR5, c[0x0][0xb2c] ;  /* 0x0002cb0000057ab9 */ /* 0x000fe20000000800 */
[----:B------:R-:W-:Y:S02]  /*5a10*/  ULDC.64 UR6, c[0x0][0x198] ;  /* 0x0000660000067ab9 */ /* 0x000fe40000000a00 */
[----:B------:R-:W-:Y:S02]  /*5a20*/  UIADD3 UR42, UR4, UR5, URZ ;  /* 0x00000005042a7290 */ /* 0x000fe4000fffe03f */
[----:B------:R-:W-:Y:S02]  /*5a30*/  UIADD3 UR4, UP0, UR6, 0x770, URZ ;  /* 0x0000077006047890 */ /* 0x000fe4000ff1e03f */
[----:B------:R-:W-:Y:S02]  /*5a40*/  UIADD3 UR40, UR39, 0x6000, URZ ;  /* 0x0000600027287890 */ /* 0x000fe4000fffe03f */
[----:B------:R-:W-:-:S02]  /*5a50*/  UIADD3.X UR5, URZ, UR7, URZ, UP0, !UPT ;  /* 0x000000073f057290 */ /* 0x000fc400087fe43f */
[----:B------:R-:W-:Y:S02]  /*5a60*/  UIADD3 UR6, UP0, UR6, 0x670, URZ ;  /* 0x0000067006067890 */ /* 0x000fe4000ff1e03f */
[----:B------:R-:W-:Y:S02]  /*5a70*/  USHF.L.U32 UR42, UR42, 0x7, URZ ;  /* 0x000000072a2a7899 */ /* 0x000fe4000800063f */
[----:B------:R-:W-:Y:S02]  /*5a80*/  UIADD3 UR32, UR39, 0x8000, URZ ;  /* 0x0000800027207890 */ /* 0x000fe4000fffe03f */
[----:B------:R-:W-:Y:S02]  /*5a90*/  UIADD3 UR24, UR39, 0xa000, URZ ;  /* 0x0000a00027187890 */ /* 0x000fe4000fffe03f */
[----:B------:R-:W-:Y:S02]  /*5aa0*/  UIADD3.X UR7, URZ, UR7, URZ, UP0, !UPT ;  /* 0x000000073f077290 */ /* 0x000fe400087fe43f */
[----:B------:R-:W-:-:S02]  /*5ab0*/  UIADD3 UR16, UR39, 0x2000, URZ ;  /* 0x0000200027107890 */ /* 0x000fc4000fffe03f */
        /* <DEDUP_REMOVED lines=9> */
[----:B------:R-:W-:Y:S01]  /*5b50*/  UMOV UR26, UR42 ;  /* 0x0000002a001a7c82 */ /* 0x000fe20008000000 */
[----:B------:R1:W-:Y:S01]  /*5b60*/  UTMASTG.4D [UR40], [UR4] ;  /* 0x00000028040073b5 */ /* 0x0003e20008018000 */
        /* <DEDUP_REMOVED lines=9> */
[----:B------:R3:W-:Y:S01]  /*5c00*/  UTMASTG.4D [UR24], [UR4] ;  /* 0x00000018040073b5 */ /* 0x0007e20008018000 */
[----:B-1----:R-:W-:-:S02]  /*5c10*/  UMOV UR40, UR39 ;  /* 0x0000002700287c82 */ /* 0x002fc40008000000 */
[----:B------:R3:W-:Y:S01]  /*5c20*/  UTMASTG.4D [UR40], [UR6] ;  /* 0x00000028060073b5 */ /* 0x0007e20008018000 */
[----:B------:R3:W-:Y:S01]  /*5c30*/  UTMASTG.4D [UR16], [UR6] ;  /* 0x00000010060073b5 */ /* 0x0007e20008018000 */
[----:B------:R3:W-:Y:S02]  /*5c40*/  UTMASTG.4D [UR8], [UR6] ;  /* 0x00000008060073b5 */ /* 0x0007e40008018000 */
[----:B---3--:R0:W-:Y:S02]  /*5c50*/  UTMACMDFLUSH ;  /* 0x00000000000079b7 */ /* 0x0081e40000000000 */
.L_x_2297:
[----:B------:R-:W-:Y:S05]  /*5c60*/  BSYNC B0 ;  /* 0x0000000000007941 */ /* 0x000fea0003800000 */
.L_x_2296:
[----:B------:R-:W-:-:S04]  /*5c70*/  DEPBAR.LE SB0, 0x0 ;  /* 0x000080000000791a */ /* 0x000fc80000000000 */
[----:B------:R-:W-:Y:S05]  /*5c80*/  EXIT ;  /* 0x000000000000794d */ /* 0x000fea0003800000 */
.L_x_2291:
[----:B-1----:R-:W1:Y:S01]  /*5c90*/  S2R R0, SR_TID.X ;  /* 0x0000000000007919 */ /* 0x002e620000002100 */
[----:B------:R-:W2:Y:S01]  /*5ca0*/  LDC.64 R4, c[0x0][0x820] ;  /* 0x00020800ff047b82 */ /* 0x000ea20000000a00 */
[----:B------:R-:W-:Y:S01]  /*5cb0*/  USHF.R.S32.HI UR5, URZ, 0x1f, UR43 ;  /* 0x0000001f3f057899 */ /* 0x000fe2000801142b */
[----:B------:R-:W-:Y:S01]  /*5cc0*/  BSSY B0, `(.L_x_2298) ;  /* 0x000003a000007945 */ /* 0x000fe20003800000 */
[----:B------:R-:W-:Y:S02]  /*5cd0*/  ULOP3.LUT UR37, URZ, UR37, URZ, 0x33, !UPT ;  /* 0x000000253f257292 */ /* 0x000fe4000f8e333f */
[----:B------:R-:W-:-:S03]  /*5ce0*/  USHF.R.S32.HI UR8, URZ, 0x1f, UR44 ;  /* 0x0000001f3f087899 */ /* 0x000fc6000801142c */
[----:B------:R-:W3:Y:S08]  /*5cf0*/  LDC.64 R10, c[0x0][0x850] ;  /* 0x00021400ff0a7b82 */ /* 0x000ef00000000a00 */
[----:B------:R-:W4:Y:S08]  /*5d00*/  LDC R9, c[0x0][0xb2c] ;  /* 0x0002cb00ff097b82 */ /* 0x000f300000000800 */
[----:B------:R-:W5:Y:S01]  /*5d10*/  LDC R8, c[0x0][0x808] ;  /* 0x00020200ff087b82 */ /* 0x000f620000000800 */
[----:B-1----:R-:W-:-:S07]  /*5d20*/  VIADD R3, R0, 0xffffff80 ;  /* 0xffffff8000037836 */ /* 0x002fce0000000000 */
[----:B------:R-:W1:Y:S01]  /*5d30*/  LDC.64 R14, c[0x0][0x858] ;  /* 0x00021600ff0e7b82 */ /* 0x000e620000000a00 */
[----:B------:R-:W-:-:S04]  /*5d40*/  SHF.R.S32.HI R2, RZ, 0x1f, R3 ;  /* 0x0000001fff027819 */ /* 0x000fc80000011403 */
[----:B------:R-:W-:-:S03]  /*5d50*/  LEA.HI R2, R2, R3, RZ, 0x2 ;  /* 0x0000000302027211 */ /* 0x000fc600078f10ff */
[----:B------:R-:W1:Y:S01]  /*5d60*/  LDC.64 R16, c[0x0][0x828] ;  /* 0x00020a00ff107b82 */ /* 0x000e620000000a00 */
[----:B----4-:R-:W-:Y:S01]  /*5d70*/  VIADD R19, R9, UR37 ;  /* 0x0000002509137c36 */ /* 0x010fe20008000000 */
[----:B------:R-:W-:Y:S02]  /*5d80*/  LOP3.LUT R0, R2, 0x1ffffffc, RZ, 0xc0, !PT ;  /* 0x1ffffffc02007812 */ /* 0x000fe400078ec0ff */
[----:B------:R-:W-:-:S03]  /*5d90*/  SHF.R.S32.HI R2, RZ, 0x2, R2 ;  /* 0x00000002ff027819 */ /* 0x000fc60000011402 */
[----:B------:R-:W-:-:S04]  /*5da0*/  IMAD.IADD R0, R3, 0x1, -R0 ;  /* 0x0000000103007824 */ /* 0x000fc800078e0a00 */
[----:B------:R-:W-:Y:S02]  /*5db0*/  IMAD.SHL.U32 R6, R0, 0x8, RZ ;  /* 0x0000000800067824 */ /* 0x000fe400078e00ff */
[----:B--2---:R-:W-:Y:S02]  /*5dc0*/  IMAD R0, R4, UR5, RZ ;  /* 0x0000000504007c24 */ /* 0x004fe4000f8e02ff */
[----:B------:R-:W-:Y:S01]  /*5dd0*/  VIADD R18, R6, 0x40 ;  /* 0x0000004006127836 */ /* 0x000fe20000000000 */
[----:B------:R-:W-:Y:S01]  /*5de0*/  SHF.R.S32.HI R7, RZ, 0x1f, R6 ;  /* 0x0000001fff077819 */ /* 0x000fe20000011406 */
[----:B------:R-:W-:Y:S02]  /*5df0*/  IMAD R3, R5, UR43, R0 ;  /* 0x0000002b05037c24 */ /* 0x000fe4000f8e0200 */
[----:B---3--:R-:W-:Y:S02]  /*5e00*/  IMAD R0, R10, UR5, RZ ;  /* 0x000000050a007c24 */ /* 0x008fe4000f8e02ff */
[----:B------:R-:W-:-:S04]  /*5e10*/  IMAD.WIDE.U32 R4, R4, UR43, R6 ;  /* 0x0000002b04047c25 */ /* 0x000fc8000f8e0006 */
[----:B------:R-:W-:Y:S02]  /*5e20*/  IMAD.IADD R5, R5, 0x1, R3 ;  /* 0x0000000105057824 */ /* 0x000fe400078e0203 */
[----:B------:R-:W-:Y:S02]  /*5e30*/  IMAD R3, R11, UR43, R0 ;  /* 0x0000002b0b037c24 */ /* 0x000fe4000f8e0200 */
[----:B-----5:R-:W-:Y:S02]  /*5e40*/  IMAD R11, R19, -0x80, R8 ;  /* 0xffffff80130b7824 */ /* 0x020fe400078e0208 */
[----:B------:R-:W-:Y:S02]  /*5e50*/  VIADD R0, R2, 0x40 ;  /* 0x0000004002007836 */ /* 0x000fe40000000000 */
[----:B------:R-:W-:Y:S01]  /*5e60*/  IMAD.WIDE.U32 R8, R10, UR43, R6 ;  /* 0x0000002b0a087c25 */ /* 0x000fe2000f8e0006 */
[-C--:B------:R-:W-:Y:S02]  /*5e70*/  ISETP.GE.AND P1, PT, R2, R11.reuse, PT ;  /* 0x0000000b0200720c */ /* 0x080fe40003f26270 */
[----:B------:R-:W-:Y:S01]  /*5e80*/  ISETP.GE.AND P0, PT, R0, R11, PT ;  /* 0x0000000b0000720c */ /* 0x000fe20003f06270 */
[----:B-1----:R-:W-:-:S02]  /*5e90*/  IMAD R0, R14, UR8, RZ ;  /* 0x000000080e007c24 */ /* 0x002fc4000f8e02ff */
[----:B------:R-:W-:Y:S01]  /*5ea0*/  IMAD.IADD R9, R9, 0x1, R3 ;  /* 0x0000000109097824 */ /* 0x000fe200078e0203 */
[----:B------:R-:W-:Y:S01]  /*5eb0*/  SHF.R.S32.HI R3, RZ, 0x1f, R2 ;  /* 0x0000001fff037819 */ /* 0x000fe20000011402 */
[C---:B------:R-:W-:Y:S02]  /*5ec0*/  IMAD R10, R16.reuse, UR8, RZ ;  /* 0x00000008100a7c24 */ /* 0x040fe4000f8e02ff */
[----:B------:R-:W-:-:S04]  /*5ed0*/  IMAD.WIDE.U32 R12, R16, UR44, R4 ;  /* 0x0000002c100c7c25 */ /* 0x000fc8000f8e0004 */
[----:B------:R-:W-:Y:S02]  /*5ee0*/  IMAD R5, R15, UR44, R0 ;  /* 0x0000002c0f057c24 */ /* 0x000fe4000f8e0200 */
[----:B------:R-:W-:-:S04]  /*5ef0*/  IMAD.WIDE.U32 R14, R14, UR44, R8 ;  /* 0x0000002c0e0e7c25 */ /* 0x000fc8000f8e0008 */
[----:B------:R-:W-:Y:S02]  /*5f00*/  IMAD R17, R17, UR44, R10 ;  /* 0x0000002c11117c24 */ /* 0x000fe4000f8e020a */
[----:B------:R-:W-:Y:S02]  /*5f10*/  IMAD.IADD R9, R15, 0x1, R5 ;  /* 0x000000010f097824 */ /* 0x000fe400078e0205 */
[----:B------:R-:W-:-:S04]  /*5f20*/  IMAD.WIDE R10, R19, 0x80, R2 ;  /* 0x00000080130a7825 */ /* 0x000fc800078e0202 */
[----:B------:R-:W-:Y:S02]  /*5f30*/  VIADD R16, R6, 0x20 ;  /* 0x0000002006107836 */ /* 0x000fe40000000000 */
        /* <DEDUP_REMOVED lines=18> */
.L_x_2299:
[----:B------:R-:W-:Y:S05]  /*6060*/  BSYNC B0 ;  /* 0x0000000000007941 */ /* 0x000fea0003800000 */
.L_x_2298:
        /* <DEDUP_REMOVED lines=21> */
.L_x_2301:
[----:B------:R-:W-:Y:S05]  /*61c0*/  BSYNC B0 ;  /* 0x0000000000007941 */ /* 0x000fea0003800000 */
.L_x_2300:
        /* <DEDUP_REMOVED lines=18> */
.L_x_2303:
[----:B------:R-:W-:Y:S05]  /*62f0*/  BSYNC B0 ;  /* 0x0000000000007941 */ /* 0x000fea0003800000 */
.L_x_2302:
        /* <DEDUP_REMOVED lines=22> */
.L_x_2305:
[----:B------:R-:W-:Y:S05]  /*6460*/  BSYNC B0 ;  /* 0x0000000000007941 */ /* 0x000fea0003800000 */
.L_x_2304:
[----:B------:R-:W-:Y:S05]  /*6470*/  EXIT ;  /* 0x000000000000794d */ /* 0x000fea0003800000 */
.L_x_2267:
        /* <DEDUP_REMOVED lines=30> */
.L_x_2309:
[----:B------:R-:W-:Y:S01]  /*6660*/  ULDC UR9, c[0x0][0xb44] ;  /* 0x0002d10000097ab9 */ /* 0x000fe20000000800 */
[----:B------:R-:W-:Y:S01]  /*6670*/  UMOV UR7, UR8 ;  /* 0x0000000800077c82 */ /* 0x000fe20008000000 */
[----:B------:R-:W-:-:S11]  /*6680*/  UISETP.NE.AND UP0, UPT, UR9, 0x1, UPT ;  /* 0x000000010900788c */ /* 0x000fd6000bf05270 */
[----:B------:R-:W-:Y:S02]  /*6690*/  @UP0 ULDC.64 UR10, c[0x0][0xb48] ;  /* 0x0002d200000a0ab9 */ /* 0x000fe40000000a00 */
[----:B------:R-:W-:-:S04]  /*66a0*/  UIMAD.WIDE.U32 UR4, UR8, UR10, URZ ;  /* 0x0000000a080472a5 */ /* 0x000fc8000f8e003f */
[----:B------:R-:W-:-:S04]  /*66b0*/  @UP0 USHF.R.U32.HI UR7, URZ, UR11, UR5 ;  /* 0x0000000b3f070299 */ /* 0x000fc80008011605 */
[----:B------:R-:W-:-:S12]  /*66c0*/  UIMAD UR4, UR7, UR9, URZ ;  /* 0x00000009070472a4 */ /* 0x000fd8000f8e023f */
.L_x_2310:
[----:B------:R-:W-:Y:S01]  /*66d0*/  ULDC UR17, c[0x0][0xb38] ;  /* 0x0002ce0000117ab9 */ /* 0x000fe20000000800 */
[----:B------:R-:W-:Y:S02]  /*66e0*/  UIADD3 UR4, UR8, -UR4, URZ ;  /* 0x8000000408047290 */ /* 0x000fe4000fffe03f */
[----:B------:R-:W-:Y:S01]  /*66f0*/  UISETP.NE.AND UP0, UPT, UR17, 0x1, UPT ;  /* 0x000000011100788c */ /* 0x000fe2000bf05270 */
[----:B------:R-:W-:Y:S01]  /*6700*/  ULDC UR5, c[0x0][0xb44] ;  /* 0x0002d10000057ab9 */ /* 0x000fe20000000800 */
[----:B------:R-:W-:Y:S02]  /*6710*/  ULOP3.LUT UR7, URZ, UR7, URZ, 0x33, !UPT ;  /* 0x000000073f077292 */ /* 0x000fe4000f8e333f */
[----:B------:R-:W-:Y:S01]  /*6720*/  UIMAD UR6, UR6, UR5, UR4 ;  /* 0x00000005060672a4 */ /* 0x000fe2000f8e0204 */
[----:B------:R-:W-:Y:S02]  /*6730*/  ULDC UR18, c[0x0][0xb2c] ;  /* 0x0002cb0000127ab9 */ /* 0x000fe40000000800 */
[----:B------:R-:W-:-:S04]  /*6740*/  UIADD3 UR18, UR7, UR18, URZ ;  /* 0x0000001207127290 */ /* 0x000fc8000fffe03f */
        /* <DEDUP_REMOVED lines=14> */
[----:B------:R-:W-:-:S04]  /*6830*/  UIADD3 UR4, -UR5, UR4, -UR16 ;  /* 0x0000000405047290 */ /* 0x000fc8000fffe910 */
        /* <DEDUP_REMOVED lines=8> */
[----:B------:R-:W-:-:S06]  /*68c0*/  UISETP.GT.AND UP0, UPT, UR5, UR8, UPT ;  /* 0x000000080500728c */ /* 0x000fcc000bf04270 */
[----:B------:R-:W-:-:S13]  /*68d0*/  PLOP3.LUT P0, PT, PT, PT, UP0, 0x80, 0x0 ;  /* 0x000000000000781c */ /* 0x000fda0003f0f008 */
[----:B------:R-:W-:Y:S05]  /*68e0*/  @!P0 BRA `(.L_x_2308) ;  /* 0x0000003c00008947 */ /* 0x000fea0003800000 */
[----:B------:R-:W-:Y:S01]  /*68f0*/  USHF.R.S32.HI UR19, URZ, 0x1f, UR17 ;  /* 0x0000001f3f137899 */ /* 0x000fe20008011411 */
[----:B------:R-:W1:Y:S01]  /*6900*/  S2R R0, SR_TID.X ;  /* 0x0000000000007919 */ /* 0x000e620000002100 */
[----:B------:R-:W-:Y:S01]  /*6910*/  ULDC.64 UR12, c[0x0][0x2d8] ;  /* 0x0000b600000c7ab9 */ /* 0x000fe20000000a00 */
[----:B------:R-:W-:Y:S01]  /*6920*/  USHF.R.S32.HI UR9, URZ, 0x1f, UR10 ;  /* 0x0000001f3f097899 */ /* 0x000fe2000801140a */
[----:B------:R-:W-:Y:S01]  /*6930*/  LOP3.LUT R8, RZ, UR18, RZ, 0x33, !PT ;  /* 0x00000012ff087c12 */ /* 0x000fe2000f8e33ff */
[----:B------:R-:W-:Y:S02]  /*6940*/  UIMAD UR4, UR19, UR12, URZ ;  /* 0x0000000c130472a4 */ /* 0x000fe4000f8e023f */
[----:B------:R-:W-:Y:S02]  /*6950*/  UIMAD.WIDE.U32 UR6, UR17, UR12, URZ ;  /* 0x0000000c110672a5 */ /* 0x000fe4000f8e003f */
[----:B------:R-:W-:Y:S02]  /*6960*/  UIMAD UR4, UR17, UR13, UR4 ;  /* 0x0000000d110472a4 */ /* 0x000fe4000f8e0204 */
[----:B------:R-:W-:-:S02]  /*6970*/  UIADD3 UR11, UR5, -UR8, URZ ;  /* 0x80000008050b7290 */ /* 0x000fc4000fffe03f */
[----:B------:R-:W-:Y:S01]  /*6980*/  UIADD3 UR7, UR7, UR4, URZ ;  /* 0x0000000407077290 */ /* 0x000fe2000fffe03f */
[----:B------:R-:W-:Y:S01]  /*6990*/  ULDC.64 UR12, c[0x0][0x2e0] ;  /* 0x0000b800000c7ab9 */ /* 0x000fe20000000a00 */
[----:B------:R-:W-:Y:S02]  /*69a0*/  UIADD3 UR4, UR16, 0x7f, URZ ;  /* 0x0000007f10047890 */ /* 0x000fe4000fffe03f */
[----:B------:R-:W-:Y:S02]  /*69b0*/  UIMAD UR9, UR9, UR12, URZ ;  /* 0x0000000c090972a4 */ /* 0x000fe4000f8e023f */
[----:B------:R-:W-:Y:S02]  /*69c0*/  UIMAD.WIDE.U32 UR6, UR10, UR12, UR6 ;  /* 0x0000000c0a0672a5 */ /* 0x000fe4000f8e0006 */
[----:B------:R-:W-:Y:S02]  /*69d0*/  UIADD3 UR12, UR16, 0xbf, -UR14 ;  /* 0x000000bf100c7890 */ /* 0x000fe4000fffe80e */
[----:B------:R-:W-:Y:S01]  /*69e0*/  ULOP3.LUT UR14, UR11, 0x1, URZ, 0xc0, !UPT ;  /* 0x000000010b0e7892 */ /* 0x000fe2000f8ec03f */
[----:B------:R-:W-:Y:S01]  /*69f0*/  ULDC UR15, c[0x0][0x288] ;  /* 0x0000a200000f7ab9 */ /* 0x000fe20000000800 */
[----:B------:R-:W-:-:S02]  /*6a00*/  UIMAD UR9, UR10, UR13, UR9 ;  /* 0x0000000d0a0972a4 */ /* 0x000fc4000f8e0209 */
[----:B------:R-:W-:Y:S02]  /*6a10*/  UISETP.NE.U32.AND UP0, UPT, UR14, 0x1, UPT ;  /* 0x000000010e00788c */ /* 0x000fe4000bf05070 */
[----:B------:R-:W-:Y:S02]  /*6a20*/  UIMAD UR10, UR10, UR15, URZ ;  /* 0x0000000f0a0a72a4 */ /* 0x000fe4000f8e023f */
[----:B------:R-:W-:Y:S01]  /*6a30*/  USHF.R.S32.HI UR11, URZ, 0x1f, UR4 ;  /* 0x0000001f3f0b7899 */ /* 0x000fe20008011404 */
[----:B-1----:R-:W-:Y:S01]  /*6a40*/  LOP3.LUT R0, R0, 0x1f, RZ, 0xc0, !PT ;  /* 0x0000001f00007812 */ /* 0x002fe200078ec0ff */
[----:B------:R-:W-:Y:S01]  /*6a50*/  UIADD3 UR13, UP1, UR17, UR10, URZ ;  /* 0x0000000a110d7290 */ /* 0x000fe2000ff3e03f */
[----:B------:R-:W-:Y:S01]  /*6a60*/  PLOP3.LUT P1, PT, PT, PT, UP0, 0x80, 0x0 ;  /* 0x000000000000781c */ /* 0x000fe20003f2f008 */
[----:B------:R-:W-:Y:S01]  /*6a70*/  ULEA.HI UR11, UR11, UR4, URZ, 0x7 ;  /* 0x000000040b0b7291 */ /* 0x000fe2000f8f383f */
[----:B------:R-:W-:Y:S01]  /*6a80*/  ULDC UR16, c[0x0][0x760] ;  /* 0x0001d80000107ab9 */ /* 0x000fe20000000800 */
[----:B------:R-:W-:Y:S01]  /*6a90*/  ELECT P0, URZ, PT ;  /* 0x00000000003f782f */ /* 0x000fe20003800000 */
[----:B------:R-:W-:-:S02]  /*6aa0*/  UIMAD UR14, UR15, UR16, URZ ;  /* 0x000000100f0e72a4 */ /* 0x000fc4000f8e023f */
[----:B------:R-:W-:Y:S02]  /*6ab0*/  ULEA.HI.X.SX32 UR15, UR10, UR19, 0x1, UP1 ;  /* 0x000000130a0f7291 */ /* 0x000fe400088f0e3f */
[----:B------:R-:W-:Y:S02]  /*6ac0*/  USHF.R.S32.HI UR16, URZ, 0x7, UR11 ;  /* 0x000000073f107899 */ /* 0x000fe4000801140b */
[----:B------:R-:W-:-:S03]  /*6ad0*/  UIADD3 UR25, UR7, UR9, URZ ;  /* 0x0000000907197290 */ /* 0x000fc6000fffe03f */
[----:B------:R-:W-:Y:S09]  /*6ae0*/  @P1 BRA `(.L_x_2311) ;  /* 0x0000000400881947 */ /* 0x000ff20003800000 */
        /* <DEDUP_REMOVED lines=11> */
[----:B------:R-:W-:-:S04]  /*6ba0*/  ULEA UR4, UR8, UR12, 0x6 ;  /* 0x0000000c08047291 */ /* 0x000fc8000f8e303f */
[----:B------:R-:W-:-:S04]  /*6bb0*/  USHF.R.S32.HI UR10, URZ, 0x1f, UR4 ;  /* 0x0000001f3f0a7899 */ /* 0x000fc80008011404 */
[----:B------:R-:W-:-:S04]  /*6bc0*/  ULEA.HI UR10, UR10, UR4, URZ, 0x7 ;  /* 0x000000040a0a7291 */ /* 0x000fc8000f8f383f */
[----:B------:R-:W-:-:S04]  /*6bd0*/  USHF.R.S32.HI UR10, URZ, 0x7, UR10 ;  /* 0x000000073f0a7899 */ /* 0x000fc8000801140a */
[----:B------:R-:W-:-:S04]  /*6be0*/  UISETP.LT.AND UP0, UPT, UR16, UR10, UPT ;  /* 0x0000000a1000728c */ /* 0x000fc8000bf01270 */
[----:B------:R-:W-:-:S06]  /*6bf0*/  USEL UR10, UR16, UR10, UP0 ;  /* 0x0000000a100a7287 */ /* 0x000fcc0008000000 */
[----:B------:R-:W-:-:S07]  /*6c00*/  VIADD R5, R8, UR10 ;  /* 0x0000000a08057c36 */ /* 0x000fce0008000000 */
.L_x_2314:
[----:B------:R-:W2:Y:S04]  /*6c10*/  LDG.E.STRONG.GPU R4, desc[UR46][R2.64] ;  /* 0x0000002e02047981 */ /* 0x000ea8000c1ef900 */
[----:B--2---:R-:W-:Y:S01]  /*6c20*/  CCTL.IVALL ;  /* 0x00000000ff00798f */ /* 0x004fe20002000000 */
[----:B------:R-:W-:Y:S05]  /*6c30*/  YIELD ;  /* 0x0000000000007946 */ /* 0x000fea0003800000 */
[----:B------:R-:W-:-:S13]  /*6c40*/  ISETP.NE.AND P1, PT, R4, R5, PT ;  /* 0x000000050400720c */ /* 0x000fda0003f25270 */
[----:B------:R-:W-:Y:S05]  /*6c50*/  @P1 BRA `(.L_x_2314) ;  /* 0xfffffffc00ec1947 */ /* 0x000fea000383ffff */
.L_x_2313:
[----:B------:R-:W-:Y:S05]  /*6c60*/  BSYNC B1 ;  /* 0x0000000000017941 */ /* 0x000fea0003800000 */
.L_x_2312:
[----:B------:R-:W-:-:S03]  /*6c70*/  UMOV UR4, 0xffffffff ;  /* 0xffffffff00047882 */ /* 0x000fc60000000000 */
[----:B------:R-:W-:Y:S05]  /*6c80*/  BRA.DIV UR4, `(.L_x_2315) ;  /* 0x0000003a04847947 */ /* 0x000fea000b800000 */
[----:B------:R-:W-:Y:S01]  /*6c90*/  NOP ;  /* 0x0000000000007918 */ /* 0x000fe20000000000 */
.L_x_2384:
[----:B------:R-:W-:Y:S01]  /*6ca0*/  IMAD.U32 R9, RZ, RZ, UR8 ;  /* 0x00000008ff097e24 */ /* 0x000fe2000f8e00ff */
[----:B------:R-:W-:Y:S05]  /*6cb0*/  WARPSYNC.ALL ;  /* 0x0000000000007948 */ /* 0x000fea0003800000 */
[----:B------:R-:W-:Y:S01]  /*6cc0*/  BAR.SYNC.DEFER_BLOCKING 0xd, 0xa0 ;  /* 0x0342800000007b1d */ /* 0x000fe20000010000 */
[----:B------:R-:W-:-:S05]  /*6cd0*/  IMAD R9, R9, 0x1800, RZ ;  /* 0x0000180009097824 */ /* 0x000fca00078e02ff */
[----:B------:R-:W-:Y:S04]  /*6ce0*/  BSSY B1, `(.L_x_2316) ;  /* 0x0000012000017945 */ /* 0x000fe80003800000 */
[----:B------:R-:W-:Y:S05]  /*6cf0*/  @!P0 BRA `(.L_x_2317) ;  /* 0x0000000000408947 */ /* 0x000fea0003800000 */
[----:B------:R-:W1:Y:S01]  /*6d00*/  LDC.64 R6, c[0x0][0x2c0] ;  /* 0x0000b000ff067b82 */ /* 0x000e620000000a00 */
[----:B------:R-:W-:Y:S01]  /*6d10*/  IADD3 R5, P1, R9, UR6, RZ ;  /* 0x0000000609057c10 */ /* 0x000fe2000ff3e0ff */
[----:B------:R-:W-:Y:S01]  /*6d20*/  UMOV UR4, 0x400 ;  /* 0x0000040000047882 */ /* 0x000fe20000000000 */
[----:B------:R-:W-:Y:S01]  /*6d30*/  UMOV UR20, 0x0 ;  /* 0x0000000000147882 */ /* 0x000fe20000000000 */
[----:B------:R-:W-:-:S04]  /*6d40*/  UMOV UR21, 0x14f00000 ;  /* 0x14f0000000157882 */ /* 0x000fc80000000000 */
[----:B------:R-:W2:Y:S01]  /*6d50*/  S2UR UR10, SR_CgaCtaId ;  /* 0x00000000000a79c3 */ /* 0x000ea20000008800 */
[----:B-1----:R-:W-:Y:S02]  /*6d60*/  LEA R4, P3, R5, R6, 0x2 ;  /* 0x0000000605047211 */ /* 0x002fe400078610ff */
[----:B------:R-:W-:Y:S02]  /*6d70*/  LEA.HI.X.SX32 R6, R9, UR25, 0x1, P1 ;  /* 0x0000001909067c11 */ /* 0x000fe400088f0eff */
[----:B------:R-:W-:Y:S02]  /*6d80*/  R2UR UR18, R4 ;  /* 0x00000000041272ca */ /* 0x000fe400000e0000 */
[----:B------:R-:W-:Y:S01]  /*6d90*/  LEA.HI.X R5, R5, R7, R6, 0x2, P3 ;  /* 0x0000000705057211 */ /* 0x000fe200018f1406 */
[----:B--2---:R-:W-:-:S03]  /*6da0*/  ULEA UR4, UR10, UR4, 0x18 ;  /* 0x000000040a047291 */ /* 0x004fc6000f8ec03f */
[----:B------:R-:W-:Y:S01]  /*6db0*/  R2UR UR19, R5 ;  /* 0x00000000051372ca */ /* 0x000fe200000e0000 */
[----:B------:R-:W-:Y:S01]  /*6dc0*/  UMOV UR10, 0x300 ;  /* 0x00000300000a7882 */ /* 0x000fe20000000000 */
[----:B------:R-:W-:-:S11]  /*6dd0*/  UIADD3 UR4, UR4, 0xc000, URZ ;  /* 0x0000c00004047890 */ /* 0x000fd6000fffe03f */
[----:B------:R1:W-:Y:S02]  /*6de0*/  UBLKRED.G.S.ADD.F32.RN [UR18], [UR4], UR10, desc[UR20] ;  /* 0x00001412040073bb */ /* 0x0003e400080a140a */
[----:B-1----:R0:W-:Y:S02]  /*6df0*/  UTMACMDFLUSH ;  /* 0x00000000000079b7 */ /* 0x0021e40000000000 */
.L_x_2317:
[----:B------:R-:W-:Y:S05]  /*6e00*/  BSYNC B1 ;  /* 0x0000000000017941 */ /* 0x000fea0003800000 */
.L_x_2316:
        /* <DEDUP_REMOVED lines=20> */
.L_x_2319:
[----:B------:R-:W-:Y:S05]  /*6f50*/  BSYNC B1 ;  /* 0x0000000000017941 */ /* 0x000fea0003800000 */
.L_x_2318:
[----:B------:R-:W-:Y:S06]  /*6f60*/  BAR.ARV 0xa, 0xa0 ;  /* 0x0282800000007b1d */ /* 0x000fec0000002000 */
[----:B------:R-:W-:Y:S04]  /*6f70*/  BSSY B1, `(.L_x_2320) ;  /* 0x0000003000017945 */ /* 0x000fe80003800000 */
[----:B------:R-:W-:Y:S05]  /*6f80*/  @!P0 BRA `(.L_x_2321) ;  /* 0x0000000000048947 */ /* 0x000fea0003800000 */
[----:B------:R-:W-:-:S04]  /*6f90*/  DEPBAR.LE SB0, 0x0 ;  /* 0x000080000000791a */ /* 0x000fc80000000000 */
.L_x_2321:
[----:B------:R-:W-:Y:S05]  /*6fa0*/  BSYNC B1 ;  /* 0x0000000000017941 */ /* 0x000fea0003800000 */
.L_x_2320:
        /* <DEDUP_REMOVED lines=19> */
.L_x_2323:
[----:B------:R-:W-:Y:S05]  /*70e0*/  BSYNC B1 ;  /* 0x0000000000017941 */ /* 0x000fea0003800000 */
.L_x_2322:
[----:B------:R-:W-:Y:S01]  /*70f0*/  UIADD3 UR17, UR8, 0x1, URZ ;  /* 0x0000000108117890 */ /* 0x000fe2000fffe03f */
[----:B------:R-:W-:Y:S11]  /*7100*/  BRA `(.L_x_2324) ;  /* 0x0000000000047947 */ /* 0x000ff60003800000 */
.L_x_2311:
[----:B------:R-:W-:-:S05]  /*7110*/  UMOV UR17, UR8 ;  /* 0x0000000800117c82 */ /* 0x000fca0008000000 */
.L_x_2324:
[----:B------:R-:W-:-:S04]  /*7120*/  UIADD3 UR4, UR8, 0x1, URZ ;  /* 0x0000000108047890 */ /* 0x000fc8000fffe03f */
[----:B------:R-:W-:-:S06]  /*7130*/  UISETP.NE.AND UP0, UPT, UR5, UR4, UPT ;  /* 0x000000040500728c */ /* 0x000fcc000bf05270 */
[----:B------:R-:W-:-:S13]  /*7140*/  PLOP3.LUT P1, PT, PT, PT, UP0, 0x80, 0x0 ;  /* 0x000000000000781c */ /* 0x000fda0003f2f008 */
[----:B------:R-:W-:Y:S05]  /*7150*/  @!P1 BRA `(.L_x_2308) ;  /* 0x0000003000e49947 */ /* 0x000fea0003800000 */
[----:B------:R-:W-:Y:S01]  /*7160*/  ULDC.64 UR10, c[0x0][0x2c0] ;  /* 0x0000b000000a7ab9 */ /* 0x000fe20000000a00 */
[----:B------:R-:W-:Y:S02]  /*7170*/  UIADD3 UR21, UR9, UR7, URZ ;  /* 0x0000000709157290 */ /* 0x000fe4000fffe03f */
[----:B------:R-:W-:Y:S01]  /*7180*/  ULEA UR20, UP0, UR6, UR10, 0x2 ;  /* 0x0000000a06147291 */ /* 0x000fe2000f80103f */
[----:B------:R-:W-:Y:S01]  /*7190*/  UMOV UR22, UR17 ;  /* 0x0000001100167c82 */ /* 0x000fe20008000000 */
[----:B------:R-:W-:Y:S02]  /*71a0*/  UMOV UR4, URZ ;  /* 0x0000003f00047c82 */ /* 0x000fe40008000000 */
[----:B------:R-:W-:Y:S02]  /*71b0*/  ULEA.HI.X UR21, UR6, UR11, UR21, 0x2, UP0 ;  /* 0x0000000b06157291 */ /* 0x000fe400080f1415 */
[----:B------:R-:W-:-:S04]  /*71c0*/  UIADD3 UR20, UP0, UR20, 0x3000, URZ ;  /* 0x0000300014147890 */ /* 0x000fc8000ff1e03f */
[----:B------:R-:W-:-:S12]  /*71d0*/  UIADD3.X UR21, URZ, UR21, URZ, UP0, !UPT ;  /* 0x000000153f157290 */ /* 0x000fd800087fe43f */
.L_x_2349:
[----:B------:R-:W-:Y:S01]  /*71e0*/  UIMAD UR23, UR14, UR17, URZ ;  /* 0x000000110e1772a4 */ /* 0x000fe2000f8e023f */
[----:B------:R-:W-:Y:S01]  /*71f0*/  ISETP.NE.AND P2, PT, R0, RZ, PT ;  /* 0x000000ff0000720c */ /* 0x000fe20003f45270 */
[----:B------:R-:W-:Y:S01]  /*7200*/  ULDC.64 UR10, c[0x0][0x768] ;  /* 0x0001da00000a7ab9 */ /* 0x000fe20000000a00 */
[----:B------:R-:W-:Y:S01]  /*7210*/  ULEA UR28, UR17, UR12, 0x6 ;  /* 0x0000000c111c7291 */ /* 0x000fe2000f8e303f */
        /* <DEDUP_REMOVED lines=8> */
[----:B------:R-:W-:-:S04]  /*72a0*/  USHF.R.S32.HI UR18, URZ, 0x1f, UR28 ;  /* 0x0000001f3f127899 */ /* 0x000fc8000801141c */
[----:B------:R-:W-:-:S04]  /*72b0*/  ULEA.HI UR18, UR18, UR28, URZ, 0x7 ;  /* 0x0000001c12127291 */ /* 0x000fc8000f8f383f */
[----:B------:R-:W-:-:S04]  /*72c0*/  USHF.R.S32.HI UR18, URZ, 0x7, UR18 ;  /* 0x000000073f127899 */ /* 0x000fc80008011412 */
[----:B------:R-:W-:-:S04]  /*72d0*/  UISETP.LT.AND UP0, UPT, UR16, UR18, UPT ;  /* 0x000000121000728c */ /* 0x000fc8000bf01270 */
[----:B------:R-:W-:-:S06]  /*72e0*/  USEL UR18, UR16, UR18, UP0 ;  /* 0x0000001210127287 */ /* 0x000fcc0008000000 */
[----:B------:R-:W-:-:S07]  /*72f0*/  VIADD R5, R8, UR18 ;  /* 0x0000001208057c36 */ /* 0x000fce0008000000 */
.L_x_2327:
[----:B------:R-:W2:Y:S04]  /*7300*/  LDG.E.STRONG.GPU R4, desc[UR46][R2.64] ;  /* 0x0000002e02047981 */ /* 0x000ea8000c1ef900 */
[----:B--2---:R-:W-:Y:S01]  /*7310*/  CCTL.IVALL ;  /* 0x00000000ff00798f */ /* 0x004fe20002000000 */
[----:B------:R-:W-:Y:S05]  /*7320*/  YIELD ;  /* 0x0000000000007946 */ /* 0x000fea0003800000 */
[----:B------:R-:W-:-:S13]  /*7330*/  ISETP.NE.AND P1, PT, R4, R5, PT ;  /* 0x000000050400720c */ /* 0x000fda0003f25270 */
[----:B------:R-:W-:Y:S05]  /*7340*/  @P1 BRA `(.L_x_2327) ;  /* 0xfffffffc00ec1947 */ /* 0x000fea000383ffff */
.L_x_2326:
[----:B------:R-:W-:Y:S05]  /*7350*/  BSYNC B1 ;  /* 0x0000000000017941 */ /* 0x000fea0003800000 */
.L_x_2325:
[----:B------:R-:W-:-:S03]  /*7360*/  UMOV UR18, 0xffffffff ;  /* 0xffffffff00127882 */ /* 0x000fc60000000000 */
[----:B------:R-:W-:Y:S05]  /*7370*/  BRA.DIV UR18, `(.L_x_2328) ;  /* 0x0000003212e47947 */ /* 0x000fea000b800000 */
[----:B------:R-:W-:Y:S01]  /*7380*/  NOP ;  /* 0x0000000000007918 */ /* 0x000fe20000000000 */
.L_x_2387:
        /* <DEDUP_REMOVED lines=10> */
[----:B------:R-:W-:Y:S01]  /*7430*/  UMOV UR31, 0x14f00000 ;  /* 0x14f00000001f7882 */ /* 0x000fe20000000000 */
[----:B-1----:R-:W-:Y:S02]  /*7440*/  ULEA UR24, UR24, UR19, 0x18 ;  /* 0x0000001318187291 */ /* 0x002fe4000f8ec03f */
[----:B------:R-:W-:-:S02]  /*7450*/  ULEA.HI.X.SX32 UR19, UR18, UR25, 0x1, UP0 ;  /* 0x0000001912137291 */ /* 0x000fc400080f0e3f */
[----:B------:R-:W-:Y:S02]  /*7460*/  ULEA UR18, UP0, UR29, UR26, 0x2 ;  /* 0x0000001a1d127291 */ /* 0x000fe4000f80103f */
[----:B------:R-:W-:Y:S02]  /*7470*/  UIADD3 UR24, UR24, 0xc000, URZ ;  /* 0x0000c00018187890 */ /* 0x000fe4000fffe03f */
[----:B------:R-:W-:Y:S01]  /*7480*/  ULEA.HI.X UR19, UR29, UR27, UR19, 0x2, UP0 ;  /* 0x0000001b1d137291 */ /* 0x000fe200080f1413 */
[----:B------:R-:W-:-:S08]  /*7490*/  UMOV UR26, 0x300 ;  /* 0x00000300001a7882 */ /* 0x000fd00000000000 */
[----:B------:R1:W-:Y:S02]  /*74a0*/  UBLKRED.G.S.ADD.F32.RN [UR18], [UR24], UR26, desc[UR30] ;  /* 0x00001e12180073bb */ /* 0x0003e400080a141a */
[----:B-1----:R0:W-:Y:S02]  /*74b0*/  UTMACMDFLUSH ;  /* 0x00000000000079b7 */ /* 0x0021e40000000000 */
.L_x_2330:
[----:B------:R-:W-:Y:S05]  /*74c0*/  BSYNC B1 ;  /* 0x0000000000017941 */ /* 0x000fea0003800000 */
.L_x_2329:
        /* <DEDUP_REMOVED lines=15> */
.L_x_2332:
[----:B------:R-:W-:Y:S05]  /*75c0*/  BSYNC B1 ;  /* 0x0000000000017941 */ /* 0x000fea0003800000 */
.L_x_2331:
[----:B------:R-:W-:Y:S06]  /*75d0*/  BAR.ARV 0xa, 0xa0 ;  /* 0x0282800000007b1d */ /* 0x000fec0000002000 */
[----:B------:R-:W-:Y:S04]  /*75e0*/  BSSY B1, `(.L_x_2333) ;  /* 0x0000003000017945 */ /* 0x000fe80003800000 */
[----:B------:R-:W-:Y:S05]  /*75f0*/  @!P0 BRA `(.L_x_2334) ;  /* 0x0000000000048947 */ /* 0x000fea0003800000 */
[----:B------:R-:W-:-:S04]  /*7600*/  DEPBAR.LE SB0, 0x0 ;  /* 0x000080000000791a */ /* 0x000fc80000000000 */
.L_x_2334:
[----:B------:R-:W-:Y:S05]  /*7610*/  BSYNC B1 ;  /* 0x0000000000017941 */ /* 0x000fea0003800000 */
.L_x_2333:
        /* <DEDUP_REMOVED lines=19> */
.L_x_2336:
[----:B------:R-:W-:Y:S05]  /*7750*/  BSYNC B1 ;  /* 0x0000000000017941 */ /* 0x000fea0003800000 */
.L_x_2335:
        /* <DEDUP_REMOVED lines=9> */
[----:B------:R-:W-:-:S04]  /*77f0*/  UIADD3 UR10, UR28, 0x40, URZ ;  /* 0x000000401c0a7890 */ /* 0x000fc8000fffe03f */
[----:B------:R-:W-:-:S04]  /*7800*/  USHF.R.S32.HI UR11, URZ, 0x1f, UR10 ;  /* 0x0000001f3f0b7899 */ /* 0x000fc8000801140a */
[----:B------:R-:W-:-:S04]  /*7810*/  ULEA.HI UR11, UR11, UR10, URZ, 0x7 ;  /* 0x0000000a0b0b7291 */ /* 0x000fc8000f8f383f */
[----:B------:R-:W-:-:S04]  /*7820*/  USHF.R.S32.HI UR11, URZ, 0x7, UR11 ;  /* 0x000000073f0b7899 */ /* 0x000fc8000801140b */
[----:B------:R-:W-:-:S04]  /*7830*/  UISETP.LT.AND UP0, UPT, UR16, UR11, UPT ;  /* 0x0000000b1000728c */ /* 0x000fc8000bf01270 */
[----:B------:R-:W-:-:S06]  /*7840*/  USEL UR11, UR16, UR11, UP0 ;  /* 0x0000000b100b7287 */ /* 0x000fcc0008000000 */
[----:B------:R-:W-:-:S07]  /*7850*/  VIADD R5, R8, UR11 ;  /* 0x0000000b08057c36 */ /* 0x000fce0008000000 */
.L_x_2339:
[----:B------:R-:W2:Y:S04]  /*7860*/  LDG.E.STRONG.GPU R4, desc[UR46][R2.64] ;  /* 0x0000002e02047981 */ /* 0x000ea8000c1ef900 */
[----:B--2---:R-:W-:Y:S01]  /*7870*/  CCTL.IVALL ;  /* 0x00000000ff00798f */ /* 0x004fe20002000000 */
[----:B------:R-:W-:Y:S05]  /*7880*/  YIELD ;  /* 0x0000000000007946 */ /* 0x000fea0003800000 */
[----:B------:R-:W-:-:S13]  /*7890*/  ISETP.NE.AND P1, PT, R4, R5, PT ;  /* 0x000000050400720c */ /* 0x000fda0003f25270 */
[----:B------:R-:W-:Y:S05]  /*78a0*/  @P1 BRA `(.L_x_2339) ;  /* 0xfffffffc00ec1947 */ /* 0x000fea000383ffff */
.L_x_2338:
[----:B------:R-:W-:Y:S05]  /*78b0*/  BSYNC B1 ;  /* 0x0000000000017941 */ /* 0x000fea0003800000 */
.L_x_2337:
[----:B------:R-:W-:-:S03]  /*78c0*/  UMOV UR10, 0xffffffff ;  /* 0xffffffff000a7882 */ /* 0x000fc60000000000 */
[----:B------:R-:W-:Y:S05]  /*78d0*/  BRA.DIV UR10, `(.L_x_2340) ;  /* 0x0000002e0aa87947 */ /* 0x000fea000b800000 */
[----:B------:R-:W-:Y:S01]  /*78e0*/  NOP ;  /* 0x0000000000007918 */ /* 0x000fe20000000000 */
.L_x_2390:
        /* <DEDUP_REMOVED lines=15> */
.L_x_2342:
[----:B------:R-:W-:Y:S05]  /*79e0*/  BSYNC B1 ;  /* 0x0000000000017941 */ /* 0x000fea0003800000 */
.L_x_2341:
        /* <DEDUP_REMOVED lines=15> */
.L_x_2344:
[----:B------:R-:W-:Y:S05]  /*7ae0*/  BSYNC B1 ;  /* 0x0000000000017941 */ /* 0x000fea0003800000 */
.L_x_2343:
[----:B------:R-:W-:Y:S06]  /*7af0*/  BAR.ARV 0xa, 0xa0 ;  /* 0x0282800000007b1d */ /* 0x000fec0000002000 */
[----:B------:R-:W-:Y:S04]  /*7b00*/  BSSY B1, `(.L_x_2345) ;  /* 0x0000003000017945 */ /* 0x000fe80003800000 */
[----:B------:R-:W-:Y:S05]  /*7b10*/  @!P0 BRA `(.L_x_2346) ;  /* 0x0000000000048947 */ /* 0x000fea0003800000 */
[----:B------:R-:W-:-:S04]  /*7b20*/  DEPBAR.LE SB0, 0x0 ;  /* 0x000080000000791a */ /* 0x000fc80000000000 */
.L_x_2346:
[----:B------:R-:W-:Y:S05]  /*7b30*/  BSYNC B1 ;  /* 0x0000000000017941 */ /* 0x000fea0003800000 */
.L_x_2345:
        /* <DEDUP_REMOVED lines=19> */
.L_x_2348:
[----:B------:R-:W-:Y:S05]  /*7c70*/  BSYNC B1 ;  /* 0x0000000000017941 */ /* 0x000fea0003800000 */
.L_x_2347:
[----:B------:R-:W-:Y:S02]  /*7c80*/  UIADD3 UR17, UR17, 0x2, URZ ;  /* 0x0000000211117890 */ /* 0x000fe4000fffe03f */
[----:B------:R-:W-:Y:S02]  /*7c90*/  UIADD3 UR4, UR4, 0x3000, URZ ;  /* 0x0000300004047890 */ /* 0x000fe4000fffe03f */
[----:B------:R-:W-:-:S06]  /*7ca0*/  UISETP.GE.AND UP0, UPT, UR17, UR5, UPT ;  /* 0x000000051100728c */ /* 0x000fcc000bf06270 */
[----:B------:R-:W-:-:S13]  /*7cb0*/  PLOP3.LUT P1, PT, PT, PT, UP0, 0x80, 0x0 ;  /* 0x000000000000781c */ /* 0x000fda0003f2f008 */
[----:B------:R-:W-:Y:S05]  /*7cc0*/  @!P1 BRA `(.L_x_2349) ;  /* 0xfffffff400449947 */ /* 0x000fea000383ffff */
[----:B------:R-:W-:Y:S05]  /*7cd0*/  BRA `(.L_x_2308) ;  /* 0x0000002800047947 */ /* 0x000fea0003800000 */
.L_x_2307:
        /* <DEDUP_REMOVED lines=21> */
.L_x_2350:
[----:B------:R-:W-:Y:S01]  /*7e30*/  ULDC UR9, c[0x0][0xb44] ;  /* 0x0002d10000097ab9 */ /* 0x000fe20000000800 */
[----:B------:R-:W-:Y:S01]  /*7e40*/  UMOV UR7, UR8 ;  /* 0x0000000800077c82 */ /* 0x000fe20008000000 */
[----:B------:R-:W-:-:S11]  /*7e50*/  UISETP.NE.AND UP0, UPT, UR9, 0x1, UPT ;  /* 0x000000010900788c */ /* 0x000fd6000bf05270 */
[----:B------:R-:W-:Y:S02]  /*7e60*/  @UP0 ULDC.64 UR10, c[0x0][0xb48] ;  /* 0x0002d200000a0ab9 */ /* 0x000fe40000000a00 */
[----:B------:R-:W-:-:S04]  /*7e70*/  UIMAD.WIDE.U32 UR4, UR8, UR10, URZ ;  /* 0x0000000a080472a5 */ /* 0x000fc8000f8e003f */
[----:B------:R-:W-:-:S04]  /*7e80*/  @UP0 USHF.R.U32.HI UR7, URZ, UR11, UR5 ;  /* 0x0000000b3f070299 */ /* 0x000fc80008011605 */
[----:B------:R-:W-:-:S12]  /*7e90*/  UIMAD UR4, UR7, UR9, URZ ;  /* 0x00000009070472a4 */ /* 0x000fd8000f8e023f */
.L_x_2351:
        /* <DEDUP_REMOVED lines=16> */
[----:B------:R-:W-:Y:S01]  /*7fa0*/  ULOP3.LUT UR7, URZ, UR7, URZ, 0x33, !UPT ;  /* 0x000000073f077292 */ /* 0x000fe2000f8e333f */
[----:B------:R-:W-:Y:S01]  /*7fb0*/  ULDC UR4, c[0x0][0xb2c] ;  /* 0x0002cb0000047ab9 */ /* 0x000fe20000000800 */
[----:B------:R-:W-:Y:S02]  /*7fc0*/  ULDC UR5, c[0x0][0x280] ;  /* 0x0000a00000057ab9 */ /* 0x000fe40000000800 */
[----:B------:R-:W-:Y:S01]  /*7fd0*/  UIADD3 UR7, UR7, UR4, URZ ;  /* 0x0000000407077290 */ /* 0x000fe2000fffe03f */
[----:B------:R-:W-:Y:S02]  /*7fe0*/  ULDC UR6, c[0x0][0x74c] ;  /* 0x0001d30000067ab9 */ /* 0x000fe40000000800 */
[----:B------:R-:W-:Y:S01]  /*7ff0*/  ULDC UR4, c[0x0][0x290] ;  /* 0x0000a40000047ab9 */ /* 0x000fe20000000800 */
[----:B------:R-:W-:-:S04]  /*8000*/  USHF.L.U32 UR11, UR7, 0x7, URZ ;  /* 0x00000007070b7899 */ /* 0x000fc8000800063f */
        /* <DEDUP_REMOVED lines=50> */
.L_x_2391:
        /* <DEDUP_REMOVED lines=15> */
.L_x_2355:
        /* <DEDUP_REMOVED lines=67> */
[----:B------:R-:W-:Y:S01]  /*8850*/  ISETP.GE.AND P1, PT, R4, R6, PT ;  /* 0x000000060400720c */ /* 0x000fe20003f26270 */
[----:B------:R1:W-:Y:S01]  /*8860*/  UTMALDG.4D [UR16], [UR48], desc[UR50] ;  /* 0x00003210300075b4 */ /* 0x0003e20008019000 */
[----:B------:R2:W-:Y:S01]  /*8870*/  UTMALDG.4D [UR40], [UR48], desc[UR50] ;  /* 0x00003228300075b4 */ /* 0x0005e20008019000 */
[----:B------:R-:W-:Y:S01]  /*8880*/  UTMALDG.4D [UR24], [UR48], desc[UR50] ;  /* 0x00003218300075b4 */ /* 0x000fe20008019000 */
[----:B------:R3:W-:Y:S01]  /*8890*/  UBLKCP.S.G [UR56], [UR32], UR7 ;  /* 0x00000038200073ba */ /* 0x0007e20008000207 */
[----:B------:R4:W-:Y:S01]  /*88a0*/  SYNCS.ARRIVE.TRANS64 RZ, [R16+URZ+0x26800], R5 ;  /* 0x0268000510ff79a7 */ /* 0x0009e2000800003f */
[----:B-1----:R-:W-:Y:S01]  /*88b0*/  UMOV UR16, 0x0 ;  /* 0x0000000000107882 */ /* 0x002fe20000000000 */
[----:B------:R-:W-:-:S02]  /*88c0*/  UMOV UR17, 0x10000000 ;  /* 0x1000000000117882 */ /* 0x000fc40000000000 */
[----:B------:R1:W-:Y:S01]  /*88d0*/  UTMALDG.4D [UR8], [UR54], desc[UR16] ;  /* 0x00001008360075b4 */ /* 0x0003e20008019000 */
[----:B--2---:R-:W-:Y:S01]  /*88e0*/  UIADD3 UR40, UR8, 0x4000, URZ ;  /* 0x0000400008287890 */ /* 0x004fe2000fffe03f */
[----:B------:R-:W-:Y:S01]  /*88f0*/  UMOV UR42, 0x40 ;  /* 0x00000040002a7882 */ /* 0x000fe20000000000 */
[----:B------:R-:W-:Y:S01]  /*8900*/  UMOV UR43, UR11 ;  /* 0x0000000b002b7c82 */ /* 0x000fe20008000000 */
[----:B------:R-:W-:Y:S01]  /*8910*/  UMOV UR44, UR12 ;  /* 0x0000000c002c7c82 */ /* 0x000fe20008000000 */
[----:B------:R-:W-:Y:S01]  /*8920*/  UMOV UR41, UR9 ;  /* 0x0000000900297c82 */ /* 0x000fe20008000000 */
[----:B---3--:R-:W-:Y:S02]  /*8930*/  UIADD3 UR32, UR8, 0x1000, URZ ;  /* 0x0000100008207890 */ /* 0x008fe4000fffe03f */
        /* <DEDUP_REMOVED lines=13> */
[----:B-1----:R-:W-:Y:S01]  /*8a10*/  UMOV UR10, 0x40 ;  /* 0x00000040000a7882 */ /* 0x002fe20000000000 */
[----:B------:R-:W-:Y:S01]  /*8a20*/  UTMALDG.4D [UR48], [UR54], desc[UR16] ;  /* 0x00001030360075b4 */ /* 0x000fe20008019000 */
[----:B------:R1:W-:Y:S01]  /*8a30*/  UTMALDG.4D [UR24], [UR54], desc[UR16] ;  /* 0x00001018360075b4 */ /* 0x0003e20008019000 */
[----:B------:R4:W-:Y:S01]  /*8a40*/  UTMALDG.4D [UR40], [UR54], desc[UR16] ;  /* 0x00001028360075b4 */ /* 0x0009e20008019000 */
[----:B--2---:R-:W-:Y:S01]  /*8a50*/  UIADD3 UR32, UR8, 0x6000, URZ ;  /* 0x0000600008207890 */ /* 0x004fe2000fffe03f */
[----:B------:R-:W-:-:S02]  /*8a60*/  UMOV UR34, UR18 ;  /* 0x0000001200227c82 */ /* 0x000fc40008000000 */
[----:B------:R4:W-:Y:S06]  /*8a70*/  UTMALDG.4D [UR56], [UR54], desc[UR16] ;  /* 0x00001038360075b4 */ /* 0x0009ec0008019000 */
[----:B------:R4:W-:Y:S01]  /*8a80*/  UTMALDG.4D [UR32], [UR30], desc[UR16] ;  /* 0x000010201e0075b4 */ /* 0x0009e20008019000 */
[----:B-1----:R-:W-:Y:S02]  /*8a90*/  UIADD3 UR24, UR8, 0x8000, URZ ;  /* 0x0000800008187890 */ /* 0x002fe4000fffe03f */
[----:B------:R-:W-:Y:S01]  /*8aa0*/  UIADD3 UR8, UR8, 0xa000, URZ ;  /* 0x0000a00008087890 */ /* 0x000fe2000fffe03f */
[----:B------:R-:W-:-:S06]  /*8ab0*/  UMOV UR26, 0x20 ;  /* 0x00000020001a7882 */ /* 0x000fcc0000000000 */
[----:B------:R4:W-:Y:S02]  /*8ac0*/  UTMALDG.4D [UR24], [UR30], desc[UR16] ;  /* 0x000010181e0075b4 */ /* 0x0009e40008019000 */
[----:B------:R4:W-:Y:S02]  /*8ad0*/  UTMALDG.4D [UR8], [UR30], desc[UR16] ;  /* 0x000010081e0075b4 */ /* 0x0009e40008019000 */
[----:B----4-:R-:W-:Y:S05]  /*8ae0*/  @P1 BRA `(.L_x_2356) ;  /* 0x0000001000f41947 */ /* 0x010fea0003800000 */
        /* <DEDUP_REMOVED lines=18> */
.L_x_2366:
[----:B--234-:R-:W-:-:S04]  /*8c10*/  SHF.L.U32 R21, R11, 0x1f, RZ ;  /* 0x0000001f0b157819 */ /* 0x01cfc800000006ff */
[----:B------:R-:W1:Y:S02]  /*8c20*/  SYNCS.PHASECHK.TRANS64.TRYWAIT P1, [R16+URZ+0x26840], R21 ;  /* 0x02684015100075a7 */ /* 0x000e64000802017f */
[----:B-1----:R-:W-:Y:S05]  /*8c30*/  @!P1 BRA `(.L_x_2358) ;  /* 0x0000001c00009947 */ /* 0x002fea0003800000 */
.L_x_2392:
[----:B------:R-:W-:Y:S05]  /*8c40*/  @P0 BRA `(.L_x_2359) ;  /* 0x0000000000140947 */ /* 0x000fea0003800000 */
[----:B------:R-:W-:Y:S01]  /*8c50*/  ISETP.NE.AND P1, PT, R6, RZ, PT ;  /* 0x000000ff0600720c */ /* 0x000fe20003f25270 */
[----:B------:R-:W-:-:S04]  /*8c60*/  IMAD.MOV.U32 R3, RZ, RZ, 0x3100 ;  /* 0x00003100ff037424 */ /* 0x000fc800078e00ff */
[----:B------:R3:W-:Y:S08]  /*8c70*/  SYNCS.ARRIVE.TRANS64 RZ, [R16+URZ+0x26830], R3 ;  /* 0x0268300310ff79a7 */ /* 0x0007f0000800003f */
[----:B------:R-:W-:Y:S05]  /*8c80*/  @!P1 BRA `(.L_x_2359) ;  /* 0x0000000000049947 */ /* 0x000fea0003800000 */
[----:B------:R-:W-:Y:S01]  /*8c90*/  BPT.TRAP 0x1 ;  /* 0x000000040000795c */ /* 0x000fe20000300000 */
.L_x_2359:
        /* <DEDUP_REMOVED lines=43> */
.L_x_2393:
[----:B------:R-:W-:Y:S05]  /*8f50*/  @P0 BRA `(.L_x_2361) ;  /* 0x0000000000140947 */ /* 0x000fea0003800000 */
[----:B------:R-:W-:Y:S01]  /*8f60*/  ISETP.NE.AND P1, PT, R6, RZ, PT ;  /* 0x000000ff0600720c */ /* 0x000fe20003f25270 */
[----:B------:R-:W-:-:S04]  /*8f70*/  IMAD.MOV.U32 R2, RZ, RZ, 0x3100 ;  /* 0x00003100ff027424 */ /* 0x000fc800078e00ff */
[----:B------:R3:W-:Y:S08]  /*8f80*/  SYNCS.ARRIVE.TRANS64 RZ, [R16+URZ+0x26818], R2 ;  /* 0x0268180210ff79a7 */ /* 0x0007f0000800003f */
[----:B------:R-:W-:Y:S05]  /*8f90*/  @!P1 BRA `(.L_x_2361) ;  /* 0x0000000000049947 */ /* 0x000fea0003800000 */
[----:B------:R-:W-:Y:S01]  /*8fa0*/  BPT.TRAP 0x1 ;  /* 0x000000040000795c */ /* 0x000fe20000300000 */
.L_x_2361:
        /* <DEDUP_REMOVED lines=43> */
.L_x_2394:
[----:B------:R-:W-:Y:S05]  /*9260*/  @P0 BRA `(.L_x_2363) ;  /* 0x0000000000140947 */ /* 0x000fea0003800000 */
[----:B------:R-:W-:Y:S01]  /*9270*/  ISETP.NE.AND P1, PT, R6, RZ, PT ;  /* 0x000000ff0600720c */ /* 0x000fe20003f25270 */
[----:B-123--:R-:W-:-:S04]  /*9280*/  IMAD.MOV.U32 R21, RZ, RZ, 0x3100 ;  /* 0x00003100ff157424 */ /* 0x00efc800078e00ff */
[----:B------:R4:W-:Y:S08]  /*9290*/  SYNCS.ARRIVE.TRANS64 RZ, [R16+URZ+0x26838], R21 ;  /* 0x0268381510ff79a7 */ /* 0x0009f0000800003f */
[----:B------:R-:W-:Y:S05]  /*92a0*/  @!P1 BRA `(.L_x_2363) ;  /* 0x0000000000049947 */ /* 0x000fea0003800000 */
[----:B------:R-:W-:Y:S01]  /*92b0*/  BPT.TRAP 0x1 ;  /* 0x000000040000795c */ /* 0x000fe20000300000 */
.L_x_2363:
        /* <DEDUP_REMOVED lines=38> */
.L_x_2396:
[----:B------:R-:W-:Y:S05]  /*9520*/  @P0 BRA `(.L_x_2365) ;  /* 0x0000000000140947 */ /* 0x000fea0003800000 */
[----:B------:R-:W-:Y:S01]  /*9530*/  ISETP.NE.AND P1, PT, R6, RZ, PT ;  /* 0x000000ff0600720c */ /* 0x000fe20003f25270 */
[----:B------:R-:W-:-:S04]  /*9540*/  IMAD.MOV.U32 R5, RZ, RZ, 0x3100 ;  /* 0x00003100ff057424 */ /* 0x000fc800078e00ff */
[----:B------:R1:W-:Y:S08]  /*9550*/  SYNCS.ARRIVE.TRANS64 RZ, [R16+URZ+0x26810], R5 ;  /* 0x0268100510ff79a7 */ /* 0x0003f0000800003f */
[----:B------:R-:W-:Y:S05]  /*9560*/  @!P1 BRA `(.L_x_2365) ;  /* 0x0000000000049947 */ /* 0x000fea0003800000 */
[----:B------:R-:W-:Y:S01]  /*9570*/  BPT.TRAP 0x1 ;  /* 0x000000040000795c */ /* 0x000fe20000300000 */
.L_x_2365:
        /* <DEDUP_REMOVED lines=44> */
.L_x_2357:
        /* <DEDUP_REMOVED lines=8> */
.L_x_2397:
[----:B------:R-:W-:Y:S05]  /*98c0*/  @P0 BRA `(.L_x_2368) ;  /* 0x0000000000140947 */ /* 0x000fea0003800000 */
[----:B------:R-:W-:Y:S01]  /*98d0*/  ISETP.NE.AND P1, PT, R6, RZ, PT ;  /* 0x000000ff0600720c */ /* 0x000fe20003f25270 */
[----:B------:R-:W-:-:S04]  /*98e0*/  IMAD.MOV.U32 R5, RZ, RZ, 0x3100 ;  /* 0x00003100ff057424 */ /* 0x000fc800078e00ff */
[----:B------:R2:W-:Y:S08]  /*98f0*/  SYNCS.ARRIVE.TRANS64 RZ, [R16+URZ+0x26830], R5 ;  /* 0x0268300510ff79a7 */ /* 0x0005f0000800003f */
[----:B------:R-:W-:Y:S05]  /*9900*/  @!P1 BRA `(.L_x_2368) ;  /* 0x0000000000049947 */ /* 0x000fea0003800000 */
[----:B------:R-:W-:Y:S01]  /*9910*/  BPT.TRAP 0x1 ;  /* 0x000000040000795c */ /* 0x000fe20000300000 */
.L_x_2368:
        /* <DEDUP_REMOVED lines=40> */
.L_x_2398:
[----:B------:R-:W-:Y:S05]  /*9ba0*/  @P0 BRA `(.L_x_2370) ;  /* 0x0000000000140947 */ /* 0x000fea0003800000 */
[----:B------:R-:W-:Y:S01]  /*9bb0*/  ISETP.NE.AND P0, PT, R6, RZ, PT ;  /* 0x000000ff0600720c */ /* 0x000fe20003f05270 */
[----:B------:R-:W-:-:S04]  /*9bc0*/  IMAD.MOV.U32 R5, RZ, RZ, 0x3100 ;  /* 0x00003100ff057424 */ /* 0x000fc800078e00ff */
[----:B------:R1:W-:Y:S08]  /*9bd0*/  SYNCS.ARRIVE.TRANS64 RZ, [R16+URZ+0x26818], R5 ;  /* 0x0268180510ff79a7 */ /* 0x0003f0000800003f */
[----:B------:R-:W-:Y:S05]  /*9be0*/  @!P0 BRA `(.L_x_2370) ;  /* 0x0000000000048947 */ /* 0x000fea0003800000 */
[----:B------:R-:W-:Y:S01]  /*9bf0*/  BPT.TRAP 0x1 ;  /* 0x000000040000795c */ /* 0x000fe20000300000 */
.L_x_2370:
        /* <DEDUP_REMOVED lines=44> */
.L_x_2356:
[----:B------:R-:W1:Y:S01]  /*9ec0*/  S2R R0, SR_TID.X ;  /* 0x0000000000007919 */ /* 0x000e620000002100 */
[----:B------:R-:W-:Y:S01]  /*9ed0*/  IMAD R3, R19, 0x8, R16 ;  /* 0x0000000813037824 */ /* 0x000fe200078e0210 */
[----:B-1----:R-:W-:Y:S02]  /*9ee0*/  LOP3.LUT R2, R0, 0x7f, RZ, 0xc0, !PT ;  /* 0x0000007f00027812 */ /* 0x002fe400078ec0ff */
[----:B------:R-:W-:Y:S02]  /*9ef0*/  SHF.L.U32 R0, R11, 0x1f, RZ ;  /* 0x0000001f0b007819 */ /* 0x000fe400000006ff */
[----:B------:R-:W-:Y:S02]  /*9f00*/  ISETP.NE.AND P1, PT, R2, RZ, PT ;  /* 0x000000ff0200720c */ /* 0x000fe40003f25270 */
[----:B------:R-:W1:Y:S02]  /*9f10*/  SYNCS.PHASECHK.TRANS64.TRYWAIT P0, [R3+URZ+0x26840], R0 ;  /* 0x02684000030075a7 */ /* 0x000e64000800017f */
[----:B-1----:R-:W-:Y:S09]  /*9f20*/  @!P0 BRA `(.L_x_2371) ;  /* 0x0000000800c08947 */ /* 0x002ff20003800000 */
.L_x_2399:
[----:B------:R-:W-:Y:S05]  /*9f30*/  @P1 BRA `(.L_x_2372) ;  /* 0x0000000000181947 */ /* 0x000fea0003800000 */
[----:B------:R-:W1:Y:S01]  /*9f40*/  S2R R2, SR_TID.X ;  /* 0x0000000000027919 */ /* 0x000e620000002100 */
[----:B------:R-:W-:-:S04]  /*9f50*/  IMAD.MOV.U32 R0, RZ, RZ, 0x3100 ;  /* 0x00003100ff007424 */ /* 0x000fc800078e00ff */
[----:B------:R1:W-:Y:S02]  /*9f60*/  SYNCS.ARRIVE.TRANS64 RZ, [R3+URZ+0x26830], R0 ;  /* 0x0268300003ff79a7 */ /* 0x0003e4000800003f */
[----:B-1----:R-:W-:-:S13]  /*9f70*/  LOP3.LUT P0, RZ, R2, 0x1f, RZ, 0xc0, !PT ;  /* 0x0000001f02ff7812 */ /* 0x002fda000780c0ff */
[----:B------:R-:W-:Y:S05]  /*9f80*/  @!P0 BRA `(.L_x_2372) ;  /* 0x0000000000048947 */ /* 0x000fea0003800000 */
[----:B------:R-:W-:Y:S01]  /*9f90*/  BPT.TRAP 0x1 ;  /* 0x000000040000795c */ /* 0x000fe20000300000 */
.L_x_2372:
        /* <DEDUP_REMOVED lines=47> */
.L_x_2353:
[----:B------:R-:W-:Y:S05]  /*a290*/  BSYNC B1 ;  /* 0x0000000000017941 */ /* 0x000fea0003800000 */
.L_x_2352:
[----:B------:R-:W-:-:S03]  /*a2a0*/  UMOV UR7, 0xffffffff ;  /* 0xffffffff00077882 */ /* 0x000fc60000000000 */
[----:B------:R-:W-:Y:S05]  /*a2b0*/  BRA.DIV UR7, `(.L_x_2373) ;  /* 0x0000000607f07947 */ /* 0x000fea000b800000 */
[----:B------:R-:W-:-:S13]  /*a2c0*/  ELECT P6, URZ, PT ;  /* 0x00000000003f782f */ /* 0x000fda00038c0000 */
.L_x_2402:
[----:B------:R-:W-:Y:S05]  /*a2d0*/  @!P6 BRA `(.L_x_2308) ;  /* 0x000000000084e947 */ /* 0x000fea0003800000 */
[----:B------:R-:W-:-:S06]  /*a2e0*/  ULOP3.LUT UR7, UR38, 0x2, URZ, 0xfc, !UPT ;  /* 0x0000000226077892 */ /* 0x000fcc000f8efc3f */
[----:B------:R-:W-:-:S05]  /*a2f0*/  IMAD.U32 R2, RZ, RZ, UR7 ;  /* 0x00000007ff027e24 */ /* 0x000fca000f8e00ff */
[----:B------:R-:W-:-:S13]  /*a300*/  ISETP.NE.AND P2, PT, R2, 0x3, PT ;  /* 0x000000030200780c */ /* 0x000fda0003f45270 */
[----:B------:R-:W-:Y:S05]  /*a310*/  @!P2 BRA `(.L_x_2374) ;  /* 0x000000000004a947 */ /* 0x000fea0003800000 */
[----:B------:R-:W-:Y:S01]  /*a320*/  BPT.TRAP 0x1 ;  /* 0x000000040000795c */ /* 0x000fe20000300000 */
.L_x_2374:
        /* <DEDUP_REMOVED lines=15> */
.L_x_2403:
[----:B------:R-:W2:Y:S02]  /*a420*/  SYNCS.PHASECHK.TRANS64.TRYWAIT P0, [R3+URZ], R2 ;  /* 0x00000002030075a7 */ /* 0x000ea4000800017f */
[----:B--2---:R-:W-:Y:S05]  /*a430*/  @!P0 BRA `(.L_x_2376) ;  /* 0x0000000400c48947 */ /* 0x004fea0003800000 */
.L_x_2404:
[----:B------:R-:W-:Y:S05]  /*a440*/  @!P2 BRA `(.L_x_2377) ;  /* 0x000000000004a947 */ /* 0x000fea0003800000 */
[----:B------:R-:W-:Y:S01]  /*a450*/  BPT.TRAP 0x1 ;  /* 0x000000040000795c */ /* 0x000fe20000300000 */
.L_x_2377:
[----:B--2---:R-:W-:-:S04]  /*a460*/  VIADD R3, R7, 0x26840 ;  /* 0x0002684007037836 */ /* 0x004fc80000000000 */
[----:B------:R-:W-:-:S04]  /*a470*/  IMAD R0, R0, 0x8, R3 ;  /* 0x0000000800007824 */ /* 0x000fc800078e0203 */
[----:B------:R-:W2:Y:S02]  /*a480*/  SYNCS.PHASECHK.TRANS64.TRYWAIT P0, [R0+URZ], R5 ;  /* 0x00000005000075a7 */ /* 0x000ea4000800017f */
[----:B--2---:R-:W-:Y:S05]  /*a490*/  @!P0 BRA `(.L_x_2378) ;  /* 0x0000000400c08947 */ /* 0x004fea0003800000 */
.L_x_2405:
[----:B------:R-:W-:-:S07]  /*a4a0*/  IMAD R3, R4, 0x8, R3 ;  /* 0x0000000804037824 */ /* 0x000fce00078e0203 */
.L_x_2379:
[----:B---3--:R3:W4:Y:S02]  /*a4b0*/  SYNCS.PHASECHK.TRANS64.TRYWAIT P0, [R3+URZ], R2 ;  /* 0x00000002030075a7 */ /* 0x008724000800017f */
[----:B----4-:R-:W-:Y:S05]  /*a4c0*/  @!P0 NANOSLEEP.SYNCS 0x989680 ;  /* 0x009896800000895d */ /* 0x010fea0003900000 */
[----:B------:R-:W4:Y:S02]  /*a4d0*/  @!P0 SYNCS.PHASECHK.TRANS64 P0, [R3+URZ], R2 ;  /* 0x00000002030085a7 */ /* 0x000f24000800007f */
[----:B----4-:R-:W-:Y:S05]  /*a4e0*/  @!P0 BRA `(.L_x_2379) ;  /* 0xfffffffc00f08947 */ /* 0x010fea000383ffff */
.L_x_2308:
[----:B------:R-:W-:Y:S05]  /*a4f0*/  BSYNC B0 ;  /* 0x0000000000007941 */ /* 0x000fea0003800000 */
.L_x_2306:
[----:B------:R-:W-:Y:S05]  /*a500*/  EXIT ;  /* 0x000000000000794d */ /* 0x000fea0003800000 */
.L_x_2276:
[----:B------:R-:W-:Y:S02]  /*a510*/  IMAD.MOV.U32 R13, RZ, RZ, R17 ;  /* 0x000000ffff0d7224 */ /* 0x000fe400078e0011 */
[----:B------:R-:W-:Y:S02]  /*a520*/  IMAD.MOV.U32 R12, RZ, RZ, RZ ;  /* 0x000000ffff0c7224 */ /* 0x000fe400078e00ff */
[----:B------:R-:W-:Y:S02]  /*a530*/  IMAD.MOV.U32 R11, RZ, RZ, 0x1f ;  /* 0x0000001fff0b7424 */ /* 0x000fe400078e00ff */
[----:B------:R-:W-:-:S07]  /*a540*/  IMAD.MOV.U32 R15, RZ, RZ, -0x1 ;  /* 0xffffffffff0f7424 */ /* 0x000fce00078e00ff */
[----:B------:R-:W-:Y:S05]  /*a550*/  WARPSYNC.COLLECTIVE R15, `(.L_x_2380) ;  /* 0x000000000f087348 */ /* 0x000fea0003c00000 */
[----:B------:R1:W2:Y:S02]  /*a560*/  SHFL.IDX P6, R14, R13, R12, R11 ;  /* 0x0000000c0d0e7389 */ /* 0x0002a400000c000b */
[----:B-12---:R-:W-:Y:S01]  /*a570*/  ENDCOLLECTIVE ;  /* 0x000000000000791b */ /* 0x006fe20003800000 */
.L_x_2380:
[----:B------:R-:W-:Y:S05]  /*a580*/  BRA `(.L_x_2381) ;  /* 0xffffff6c003c7947 */ /* 0x000fea000383ffff */
.L_x_2278:
[----:B--2---:R2:W3:Y:S02]  /*a590*/  SYNCS.PHASECHK.TRANS64.TRYWAIT P0, [R235+URZ+0x26800], R4 ;  /* 0x02680004eb0075a7 */ /* 0x0044e4000800017f */
[----:B---3--:R-:W-:Y:S05]  /*a5a0*/  @!P0 NANOSLEEP.SYNCS 0x989680 ;  /* 0x009896800000895d */ /* 0x008fea0003900000 */
[----:B------:R-:W3:Y:S02]  /*a5b0*/  @!P0 SYNCS.PHASECHK.TRANS64 P0, [R235+URZ+0x26800], R4 ;  /* 0x02680004eb0085a7 */ /* 0x000ee4000800007f */
[----:B---3--:R-:W-:Y:S05]  /*a5c0*/  @!P0 BRA `(.L_x_2278) ;  /* 0xfffffffc00f08947 */ /* 0x008fea000383ffff */
[----:B------:R-:W-:Y:S05]  /*a5d0*/  BRA `(.L_x_2277) ;  /* 0xffffff6c00647947 */ /* 0x000fea000383ffff */
.L_x_2283:
[----:B--2---:R-:W-:-:S04]  /*a5e0*/  IMAD.U32 R5, RZ, RZ, UR8 ;  /* 0x00000008ff057e24 */ /* 0x004fc8000f8e00ff */
[----:B------:R2:W3:Y:S03]  /*a5f0*/  SYNCS.PHASECHK.TRANS64.TRYWAIT P1, [R5+URZ+0x26810], R120 ;  /* 0x02681078050075a7 */ /* 0x0004e6000802017f */
[----:B---3--:R-:W-:Y:S05]  /*a600*/  @!P1 NANOSLEEP.SYNCS 0x989680 ;  /* 0x009896800000995d */ /* 0x008fea0003900000 */
[----:B------:R-:W3:Y:S02]  /*a610*/  @!P1 SYNCS.PHASECHK.TRANS64 P1, [R5+URZ+0x26810], R120 ;  /* 0x02681078050095a7 */ /* 0x000ee4000802007f */
[----:B---3--:R-:W-:Y:S05]  /*a620*/  @!P1 BRA `(.L_x_2283) ;  /* 0xfffffffc00ec9947 */ /* 0x008fea000383ffff */
[----:B------:R-:W-:Y:S05]  /*a630*/  BRA `(.L_x_2282) ;  /* 0xffffff7400c07947 */ /* 0x000fea000383ffff */
.L_x_2287:
[----:B------:R-:W-:-:S04]  /*a640*/  IMAD.U32 R121, RZ, RZ, UR8 ;  /* 0x00000008ff797e24 */ /* 0x000fc8000f8e00ff */
[----:B------:R1:W1:Y:S03]  /*a650*/  SYNCS.PHASECHK.TRANS64.TRYWAIT P1, [R121+URZ+0x26830], R120 ;  /* 0x02683078790075a7 */ /* 0x000266000802017f */
[----:B-1----:R-:W-:Y:S05]  /*a660*/  @!P1 NANOSLEEP.SYNCS 0x989680 ;  /* 0x009896800000995d */ /* 0x002fea0003900000 */
[----:B------:R-:W1:Y:S02]  /*a670*/  @!P1 SYNCS.PHASECHK.TRANS64 P1, [R121+URZ+0x26830], R120 ;  /* 0x02683078790095a7 */ /* 0x000e64000802007f */
[----:B-1----:R-:W-:Y:S05]  /*a680*/  @!P1 BRA `(.L_x_2287) ;  /* 0xfffffffc00ec9947 */ /* 0x002fea000383ffff */
[----:B------:R-:W-:Y:S05]  /*a690*/  BRA `(.L_x_2286) ;  /* 0xffffff7c00847947 */ /* 0x000fea000383ffff */
.L_x_2315:
[----:B------:R-:W-:Y:S01]  /*a6a0*/  BSSY B1, `(.L_x_2382) ;  /* 0x0000005000017945 */ /* 0x000fe20003800000 */
[----:B------:R-:W-:-:S07]  /*a6b0*/  IMAD.MOV.U32 R15, RZ, RZ, -0x1 ;  /* 0xffffffffff0f7424 */ /* 0x000fce00078e00ff */
[----:B------:R-:W-:Y:S05]  /*a6c0*/  WARPSYNC.COLLECTIVE R15, `(.L_x_2383) ;  /* 0x000000000f087348 */ /* 0x000fea0003c00000 */
[----:B------:R-:W-:Y:S01]  /*a6d0*/  NOP ;  /* 0x0000000000007918 */ /* 0x000fe20000000000 */
[----:B------:R-:W-:Y:S01]  /*a6e0*/  ENDCOLLECTIVE ;  /* 0x000000000000791b */ /* 0x000fe20003800000 */
.L_x_2383:
[----:B------:R-:W-:Y:S05]  /*a6f0*/  BSYNC B1 ;  /* 0x0000000000017941 */ /* 0x000fea0003800000 */
.L_x_2382:
[----:B------:R-:W-:Y:S05]  /*a700*/  BRA `(.L_x_2384) ;  /* 0xffffffc400647947 */ /* 0x000fea000383ffff */
.L_x_2328:
[----:B------:R-:W-:Y:S01]  /*a710*/  BSSY B1, `(.L_x_2385) ;  /* 0x0000005000017945 */ /* 0x000fe20003800000 */
[----:B------:R-:W-:-:S07]  /*a720*/  IMAD.MOV.U32 R15, RZ, RZ, -0x1 ;  /* 0xffffffffff0f7424 */ /* 0x000fce00078e00ff */
[----:B------:R-:W-:Y:S05]  /*a730*/  WARPSYNC.COLLECTIVE R15, `(.L_x_2386) ;  /* 0x000000000f087348 */ /* 0x000fea0003c00000 */
[----:B------:R-:W-:Y:S01]  /*a740*/  NOP ;  /* 0x0000000000007918 */ /* 0x000fe20000000000 */
[----:B------:R-:W-:Y:S01]  /*a750*/  ENDCOLLECTIVE ;  /* 0x000000000000791b */ /* 0x000fe20003800000 */
.L_x_2386:
[----:B------:R-:W-:Y:S05]  /*a760*/  BSYNC B1 ;  /* 0x0000000000017941 */ /* 0x000fea0003800000 */
.L_x_2385:
[----:B------:R-:W-:Y:S05]  /*a770*/  BRA `(.L_x_2387) ;  /* 0xffffffcc00047947 */ /* 0x000fea000383ffff */
.L_x_2340:
[----:B------:R-:W-:Y:S01]  /*a780*/  BSSY B1, `(.L_x_2388) ;  /* 0x0000005000017945 */ /* 0x000fe20003800000 */
[----:B------:R-:W-:-:S07]  /*a790*/  IMAD.MOV.U32 R15, RZ, RZ, -0x1 ;  /* 0xffffffffff0f7424 */ /* 0x000fce00078e00ff */
[----:B------:R-:W-:Y:S05]  /*a7a0*/  WARPSYNC.COLLECTIVE R15, `(.L_x_2389) ;  /* 0x000000000f087348 */ /* 0x000fea0003c00000 */
[----:B------:R-:W-:Y:S01]  /*a7b0*/  NOP ;  /* 0x0000000000007918 */ /* 0x000fe20000000000 */
[----:B------:R-:W-:Y:S01]  /*a7c0*/  ENDCOLLECTIVE ;  /* 0x000000000000791b */ /* 0x000fe20003800000 */
.L_x_2389:
[----:B------:R-:W-:Y:S05]  /*a7d0*/  BSYNC B1 ;  /* 0x0000000000017941 */ /* 0x000fea0003800000 */
.L_x_2388:
[----:B------:R-:W-:Y:S05]  /*a7e0*/  BRA `(.L_x_2390) ;  /* 0xffffffd000407947 */ /* 0x000fea000383ffff */
.L_x_2354:
[----:B-1----:R1:W2:Y:S02]  /*a7f0*/  SYNCS.PHASECHK.TRANS64.TRYWAIT P0, [R16+URZ+0x26820], R3 ;  /* 0x02682003100075a7 */ /* 0x0022a4000800017f */
[----:B--2---:R-:W-:Y:S05]  /*a800*/  @!P0 NANOSLEEP.SYNCS 0x989680 ;  /* 0x009896800000895d */ /* 0x004fea0003900000 */
[----:B------:R-:W2:Y:S02]  /*a810*/  @!P0 SYNCS.PHASECHK.TRANS64 P0, [R16+URZ+0x26820], R3 ;  /* 0x02682003100085a7 */ /* 0x000ea4000800007f */
[----:B--2---:R-:W-:Y:S05]  /*a820*/  @!P0 BRA `(.L_x_2354) ;  /* 0xfffffffc00f08947 */ /* 0x004fea000383ffff */
[----:B------:R-:W-:Y:S05]  /*a830*/  BRA `(.L_x_2391) ;  /* 0xffffffd800bc7947 */ /* 0x000fea000383ffff */
.L_x_2358:
[----:B-1----:R1:W3:Y:S02]  /*a840*/  SYNCS.PHASECHK.TRANS64.TRYWAIT P1, [R16+URZ+0x26840], R21 ;  /* 0x02684015100075a7 */ /* 0x0022e4000802017f */
[----:B---3--:R-:W-:Y:S05]  /*a850*/  @!P1 NANOSLEEP.SYNCS 0x989680 ;  /* 0x009896800000995d */ /* 0x008fea0003900000 */
[----:B------:R-:W3:Y:S02]  /*a860*/  @!P1 SYNCS.PHASECHK.TRANS64 P1, [R16+URZ+0x26840], R21 ;  /* 0x02684015100095a7 */ /* 0x000ee4000802007f */
[----:B---3--:R-:W-:Y:S05]  /*a870*/  @!P1 BRA `(.L_x_2358) ;  /* 0xfffffffc00f09947 */ /* 0x008fea000383ffff */
[----:B------:R-:W-:Y:S05]  /*a880*/  BRA `(.L_x_2392) ;  /* 0xffffffe000ec7947 */ /* 0x000fea000383ffff */
.L_x_2360:
[----:B--2---:R2:W3:Y:S02]  /*a890*/  SYNCS.PHASECHK.TRANS64.TRYWAIT P1, [R16+URZ+0x26828], R21 ;  /* 0x02682815100075a7 */ /* 0x0044e4000802017f */
[----:B---3--:R-:W-:Y:S05]  /*a8a0*/  @!P1 NANOSLEEP.SYNCS 0x989680 ;  /* 0x009896800000995d */ /* 0x008fea0003900000 */
[----:B------:R-:W3:Y:S02]  /*a8b0*/  @!P1 SYNCS.PHASECHK.TRANS64 P1, [R16+URZ+0x26828], R21 ;  /* 0x02682815100095a7 */ /* 0x000ee4000802007f */
[----:B---3--:R-:W-:Y:S05]  /*a8c0*/  @!P1 BRA `(.L_x_2360) ;  /* 0xfffffffc00f09947 */ /* 0x008fea000383ffff */
[----:B------:R-:W-:Y:S05]  /*a8d0*/  BRA `(.L_x_2393) ;  /* 0xffffffe4009c7947 */ /* 0x000fea000383ffff */
.L_x_2362:
[----:B---3--:R3:W4:Y:S02]  /*a8e0*/  SYNCS.PHASECHK.TRANS64.TRYWAIT P1, [R16+URZ+0x26848], R21 ;  /* 0x02684815100075a7 */ /* 0x008724000802017f */
[----:B----4-:R-:W-:Y:S05]  /*a8f0*/  @!P1 NANOSLEEP.SYNCS 0x989680 ;  /* 0x009896800000995d */ /* 0x010fea0003900000 */
[----:B------:R-:W4:Y:S02]  /*a900*/  @!P1 SYNCS.PHASECHK.TRANS64 P1, [R16+URZ+0x26848], R21 ;  /* 0x02684815100095a7 */ /* 0x000f24000802007f */
[----:B----4-:R-:W-:Y:S05]  /*a910*/  @!P1 BRA `(.L_x_2362) ;  /* 0xfffffffc00f09947 */ /* 0x010fea000383ffff */
[----:B------:R-:W-:Y:S05]  /*a920*/  BRA `(.L_x_2394) ;  /* 0xffffffe8004c7947 */ /* 0x000fea000383ffff */
.L_x_2364:
[----:B------:R-:W-:-:S07]  /*a930*/  SHF.L.U32 R5, R11, 0x1f, RZ ;  /* 0x0000001f0b057819 */ /* 0x000fce00000006ff */
.L_x_2395:
[----:B------:R1:W1:Y:S02]  /*a940*/  SYNCS.PHASECHK.TRANS64.TRYWAIT P1, [R16+URZ+0x26820], R5 ;  /* 0x02682005100075a7 */ /* 0x000264000802017f */
[----:B-1----:R-:W-:Y:S05]  /*a950*/  @!P1 NANOSLEEP.SYNCS 0x989680 ;  /* 0x009896800000995d */ /* 0x002fea0003900000 */
[----:B------:R-:W1:Y:S02]  /*a960*/  @!P1 SYNCS.PHASECHK.TRANS64 P1, [R16+URZ+0x26820], R5 ;  /* 0x02682005100095a7 */ /* 0x000e64000802007f */
[----:B-1----:R-:W-:Y:S05]  /*a970*/  @!P1 BRA `(.L_x_2395) ;  /* 0xfffffffc00f09947 */ /* 0x002fea000383ffff */
[----:B------:R-:W-:Y:S05]  /*a980*/  BRA `(.L_x_2396) ;  /* 0xffffffe800e47947 */ /* 0x000fea000383ffff */
.L_x_2367:
[----:B-1----:R1:W2:Y:S02]  /*a990*/  SYNCS.PHASECHK.TRANS64.TRYWAIT P1, [R16+URZ+0x26840], R13 ;  /* 0x0268400d100075a7 */ /* 0x0022a4000802017f */
[----:B--2---:R-:W-:Y:S05]  /*a9a0*/  @!P1 NANOSLEEP.SYNCS 0x989680 ;  /* 0x009896800000995d */ /* 0x004fea0003900000 */
[----:B------:R-:W2:Y:S02]  /*a9b0*/  @!P1 SYNCS.PHASECHK.TRANS64 P1, [R16+URZ+0x26840], R13 ;  /* 0x0268400d100095a7 */ /* 0x000ea4000802007f */
[----:B--2---:R-:W-:Y:S05]  /*a9c0*/  @!P1 BRA `(.L_x_2367) ;  /* 0xfffffffc00f09947 */ /* 0x004fea000383ffff */
[----:B------:R-:W-:Y:S05]  /*a9d0*/  BRA `(.L_x_2397) ;  /* 0xffffffec00b87947 */ /* 0x000fea000383ffff */
.L_x_2369:
[----:B--2---:R2:W1:Y:S02]  /*a9e0*/  SYNCS.PHASECHK.TRANS64.TRYWAIT P1, [R16+URZ+0x26828], R13 ;  /* 0x0268280d100075a7 */ /* 0x004464000802017f */
[----:B-1----:R-:W-:Y:S05]  /*a9f0*/  @!P1 NANOSLEEP.SYNCS 0x989680 ;  /* 0x009896800000995d */ /* 0x002fea0003900000 */
[----:B------:R-:W1:Y:S02]  /*aa00*/  @!P1 SYNCS.PHASECHK.TRANS64 P1, [R16+URZ+0x26828], R13 ;  /* 0x0268280d100095a7 */ /* 0x000e64000802007f */
[----:B-1----:R-:W-:Y:S05]  /*aa10*/  @!P1 BRA `(.L_x_2369) ;  /* 0xfffffffc00f09947 */ /* 0x002fea000383ffff */
[----:B------:R-:W-:Y:S05]  /*aa20*/  BRA `(.L_x_2398) ;  /* 0xfffffff0005c7947 */ /* 0x000fea000383ffff */
.L_x_2371:
[----:B------:R1:W1:Y:S02]  /*aa30*/  SYNCS.PHASECHK.TRANS64.TRYWAIT P0, [R3+URZ+0x26840], R0 ;  /* 0x02684000030075a7 */ /* 0x000264000800017f */
[----:B-1----:R-:W-:Y:S05]  /*aa40*/  @!P0 NANOSLEEP.SYNCS 0x989680 ;  /* 0x009896800000895d */ /* 0x002fea0003900000 */
[----:B------:R-:W1:Y:S02]  /*aa50*/  @!P0 SYNCS.PHASECHK.TRANS64 P0, [R3+URZ+0x26840], R0 ;  /* 0x02684000030085a7 */ /* 0x000e64000800007f */
[----:B-1----:R-:W-:Y:S05]  /*aa60*/  @!P0 BRA `(.L_x_2371) ;  /* 0xfffffffc00f08947 */ /* 0x002fea000383ffff */
[----:B------:R-:W-:Y:S05]  /*aa70*/  BRA `(.L_x_2399) ;  /* 0xfffffff4002c7947 */ /* 0x000fea000383ffff */
.L_x_2373:
[----:B------:R-:W-:Y:S01]  /*aa80*/  BSSY B1, `(.L_x_2400) ;  /* 0x0000006000017945 */ /* 0x000fe20003800000 */
[----:B------:R-:W-:-:S07]  /*aa90*/  IMAD.MOV.U32 R15, RZ, RZ, -0x1 ;  /* 0xffffffffff0f7424 */ /* 0x000fce00078e00ff */
[----:B------:R-:W-:Y:S05]  /*aaa0*/  WARPSYNC.COLLECTIVE R15, `(.L_x_2401) ;  /* 0x000000000f0c7348 */ /* 0x000fea0003c00000 */
[----:B------:R-:W-:Y:S02]  /*aab0*/  ELECT P6, UR62, PT ;  /* 0x00000000003e782f */ /* 0x000fe400038c0000 */
[----:B------:R-:W-:Y:S01]  /*aac0*/  MOV R14, UR62 ;  /* 0x0000003e000e7c02 */ /* 0x000fe20008000f00 */
[----:B------:R-:W-:Y:S10]  /*aad0*/  ENDCOLLECTIVE ;  /* 0x000000000000791b */ /* 0x000ff40003800000 */
.L_x_2401:
[----:B------:R-:W-:Y:S05]  /*aae0*/  BSYNC B1 ;  /* 0x0000000000017941 */ /* 0x000fea0003800000 */
.L_x_2400:
[----:B------:R-:W-:Y:S05]  /*aaf0*/  BRA `(.L_x_2402) ;  /* 0xfffffff400f47947 */ /* 0x000fea000383ffff */
.L_x_2375:
[----:B-1----:R1:W2:Y:S02]  /*ab00*/  SYNCS.PHASECHK.TRANS64.TRYWAIT P0, [R6+URZ], R5 ;  /* 0x00000005060075a7 */ /* 0x0022a4000800017f */
[----:B--2---:R-:W-:Y:S05]  /*ab10*/  @!P0 NANOSLEEP.SYNCS 0x989680 ;  /* 0x009896800000895d */ /* 0x004fea0003900000 */
[----:B------:R-:W2:Y:S02]  /*ab20*/  @!P0 SYNCS.PHASECHK.TRANS64 P0, [R6+URZ], R5 ;  /* 0x00000005060085a7 */ /* 0x000ea4000800007f */
[----:B--2---:R-:W-:Y:S05]  /*ab30*/  @!P0 BRA `(.L_x_2375) ;  /* 0xfffffffc00f08947 */ /* 0x004fea000383ffff */
[----:B------:R-:W-:Y:S05]  /*ab40*/  BRA `(.L_x_2403) ;  /* 0xfffffff800347947 */ /* 0x000fea000383ffff */
.L_x_2376:
[----:B--2---:R2:W3:Y:S02]  /*ab50*/  SYNCS.PHASECHK.TRANS64.TRYWAIT P0, [R3+URZ], R2 ;  /* 0x00000002030075a7 */ /* 0x0044e4000800017f */
[----:B---3--:R-:W-:Y:S05]  /*ab60*/  @!P0 NANOSLEEP.SYNCS 0x989680 ;  /* 0x009896800000895d */ /* 0x008fea0003900000 */
[----:B------:R-:W3:Y:S02]  /*ab70*/  @!P0 SYNCS.PHASECHK.TRANS64 P0, [R3+URZ], R2 ;  /* 0x00000002030085a7 */ /* 0x000ee4000800007f */
[----:B---3--:R-:W-:Y:S05]  /*ab80*/  @!P0 BRA `(.L_x_2376) ;  /* 0xfffffffc00f08947 */ /* 0x008fea000383ffff */
[----:B------:R-:W-:Y:S05]  /*ab90*/  BRA `(.L_x_2404) ;  /* 0xfffffff800287947 */ /* 0x000fea000383ffff */
.L_x_2378:
[----:B--2---:R2:W3:Y:S02]  /*aba0*/  SYNCS.PHASECHK.TRANS64.TRYWAIT P0, [R0+URZ], R5 ;  /* 0x00000005000075a7 */ /* 0x0044e4000800017f */
[----:B---3--:R-:W-:Y:S05]  /*abb0*/  @!P0 NANOSLEEP.SYNCS 0x989680 ;  /* 0x009896800000895d */ /* 0x008fea0003900000 */
[----:B------:R-:W3:Y:S02]  /*abc0*/  @!P0 SYNCS.PHASECHK.TRANS64 P0, [R0+URZ], R5 ;  /* 0x00000005000085a7 */ /* 0x000ee4000800007f */
[----:B---3--:R-:W-:Y:S05]  /*abd0*/  @!P0 BRA `(.L_x_2378) ;  /* 0xfffffffc00f08947 */ /* 0x008fea000383ffff */
[----:B------:R-:W-:Y:S05]  /*abe0*/  BRA `(.L_x_2405) ;  /* 0xfffffff8002c7947 */ /* 0x000fea000383ffff */
.L_x_2406:
        /* <DEDUP_REMOVED lines=9> */
.L_x_6568:


//--------------------- .text._ZN7cutlass13device_kernelIN5flash11enable_sm90INS1_16FlashAttnBwdSm90INS1_25CollectiveMainloopBwdSm90ILi2ELi2ELi2EN4cute5tupleIJNS5_1CILi1EEES8_S8_EEENS6_IJNS7_ILi64EEENS7_ILi128EEENS7_ILi96EEEEEENS_10bfloat16_tEfNS_4arch4Sm90ELb1ELb0ELb1ELb0ELb0ELb1ELb0ELb0ELi2ELi1ELi2ELi1ELb1EEENS1_24CollectiveEpilogueBwdGQAISD_fSG_Li256ELb0ELb0EEENS1_25SingleTileBwdLPTSchedulerILb0ELi128ELb0EEEEEEEEEvNT_6ParamsE --------------------------
	.section	.text._ZN7cutlass13device_kernelIN5flash11enable_sm90INS1_16FlashAttnBwdSm90INS1_25CollectiveMainloopBwdSm90ILi2ELi2ELi2EN4cute5tupleIJNS5_1CILi1EEES8_S8_EEENS6_IJNS7_ILi64EEENS7_ILi128EEENS7_ILi96EEEEEENS_10bfloat16_tEfNS_4arch4Sm90ELb1ELb0ELb1ELb0ELb0ELb1ELb0ELb0ELi2ELi1ELi2ELi1ELb1EEENS1_24CollectiveEpilogueBwdGQAISD_fSG_Li256ELb0ELb0EEENS1_25SingleTileBwdLPTSchedulerILb0ELi128ELb0EEEEEEEEEvNT_6ParamsE,"ax",@progbits
	.align	128
.text._ZN7cutlass13device_kernelIN5flash11enable_sm90INS1_16FlashAttnBwdSm90INS1_25CollectiveMainloopBwdSm90ILi2ELi2ELi2EN4cute5tupleIJNS5_1CILi1EEES8_S8_EEENS6_IJNS7_ILi64EEENS7_ILi128EEENS7_ILi96EEEEEENS_10bfloat16_tEfNS_4arch4Sm90ELb1ELb0ELb1ELb0ELb0ELb1ELb0ELb0ELi2ELi1ELi2ELi1ELb1EEENS1_24CollectiveEpilogueBwdGQAISD_fSG_Li256ELb0ELb0EEENS1_25SingleTileBwdLPTSchedulerILb0ELi128ELb0EEEEEEEEEvNT_6ParamsE:
        .type           _ZN7cutlass13device_kernelIN5flash11enable_sm90INS1_16FlashAttnBwdSm90INS1_25CollectiveMainloopBwdSm90ILi2ELi2ELi2EN4cute5tupleIJNS5_1CILi1EEES8_S8_EEENS6_IJNS7_ILi64EEENS7_ILi128EEENS7_ILi96EEEEEENS_10bfloat16_tEfNS_4arch4Sm90ELb1ELb0ELb1ELb0ELb0ELb1ELb0ELb0ELi2ELi1ELi2ELi1ELb1EEENS1_24CollectiveEpilogueBwdGQAISD_fSG_Li256ELb0ELb0EEENS1_25SingleTileBwdLPTSchedulerILb0ELi128ELb0EEEEEEEEEvNT_6ParamsE,@function
        .size           _ZN7cutlass13device_kernelIN5flash11enable_sm90INS1_16FlashAttnBwdSm90INS1_25CollectiveMainloopBwdSm90ILi2ELi2ELi2EN4cute5tupleIJNS5_1CILi1EEES8_S8_EEENS6_IJNS7_ILi64EEENS7_ILi128EEENS7_ILi96EEEEEENS_10bfloat16_tEfNS_4arch4Sm90ELb1ELb0ELb1ELb0ELb0ELb1ELb0ELb0ELi2ELi1ELi2ELi1ELb1EEENS1_24CollectiveEpilogueBwdGQAISD_fSG_Li256ELb0ELb0EEENS1_25SingleTileBwdLPTSchedulerILb0ELi128ELb0EEEEEEEEEvNT_6ParamsE,(.L_x_6569 - _ZN7cutlass13device_kernelIN5flash11enable_sm90INS1_16FlashAttnBwdSm90INS1_25CollectiveMainloopBwdSm90ILi2ELi2ELi2EN4cute5tupleIJNS5_1CILi1EEES8_S8_EEENS6_IJNS7_ILi64EEENS7_ILi128EEENS7_ILi96EEEEEENS_10bfloat16_tEfNS_4arch4Sm90ELb1ELb0ELb1ELb0ELb0ELb1ELb0ELb0ELi2ELi1ELi2ELi1ELb1EEENS1_24CollectiveEpilogueBwdGQAISD_fSG_Li256ELb0ELb0EEENS1_25SingleTileBwdLPTSchedulerILb0ELi128ELb0EEEEEEEEEvNT_6ParamsE)
        .other          _ZN7cutlass13device_kernelIN5flash11enable_sm90INS1_16FlashAttnBwdSm90INS1_25CollectiveMainloopBwdSm90ILi2ELi2ELi2EN4cute5tupleIJNS5_1CILi1EEES8_S8_EEENS6_IJNS7_ILi64EEENS7_ILi128EEENS7_ILi96EEEEEENS_10bfloat16_tEfNS_4arch4Sm90ELb1ELb0ELb1ELb0ELb0ELb1ELb0ELb0ELi2ELi1ELi2ELi1ELb1EEENS1_24CollectiveEpilogueBwdGQAISD_fSG_Li256ELb0ELb0EEENS1_25SingleTileBwdLPTSchedulerILb0ELi128ELb0EEEEEEEEEvNT_6ParamsE,@"STO_CUDA_ENTRY STV_DEFAULT"
_ZN7cutlass13device_kernelIN5flash11enable_sm90INS1_16FlashAttnBwdSm90INS1_25CollectiveMainloopBwdSm90ILi2ELi2ELi2EN4cute5tupleIJNS5_1CILi1EEES8_S8_EEENS6_IJNS7_ILi64EEENS7_ILi128EEENS7_ILi96EEEEEENS_10bfloat16_tEfNS_4arch4Sm90ELb1ELb0ELb1ELb0ELb0ELb1ELb0ELb0ELi2ELi1ELi2ELi1ELb1EEENS1_24CollectiveEpilogueBwdGQAISD_fSG_Li256ELb0ELb0EEENS1_25SingleTileBwdLPTSchedulerILb0ELi128ELb0EEEEEEEEEvNT_6ParamsE:
        /* <DEDUP_REMOVED lines=24> */
.L_x_2408:
[----:B------:R-:W-:Y:S05]  /*0180*/  BSYNC B0 ;  /* 0x0000000000007941 */ /* 0x000fea0003800000 */
.L_x_2407:
        /* <DEDUP_REMOVED lines=37> */
.L_x_2409:
        /* <DEDUP_REMOVED lines=22> */
.L_x_2410:
[----:B------:R-:W-:Y:S01]  /*0540*/  PLOP3.LUT P0, PT, PT, PT, UP0, 0x80, 0x0 ;  /* 0x000000000000781c */ /* 0x000fe20003f0f008 */
[----:B------:R-:W-:Y:S01]  /*0550*/  NOP ;  /* 0x0000000000007918 */ /* 0x000fe20000000000 */
[----:B------:R-:W-:Y:S01]  /*0560*/  BSSY B6, `(.L_x_2411) ;  /* 0x0000862000067945 */ /* 0x000fe20003800000 */
[----:B-12-4-:R-:W-:Y:S10]  /*0570*/  BAR.SYNC.DEFER_BLOCKING 0x0 ;  /* 0x0000000000007b1d */ /* 0x016ff40000010000 */
[----:B------:R-:W-:Y:S05]  /*0580*/  @!P0 BRA `(.L_x_2412) ;  /* 0x0000004c00e88947 */ /* 0x000fea0003800000 */
.L_x_2413:
        /* <DEDUP_REMOVED lines=32> */
.L_x_2414:
[----:B------:R-:W-:Y:S01]  /*0790*/  ULDC UR7, c[0x0][0x8cc] ;  /* 0x0002330000077ab9 */ /* 0x000fe20000000800 */
[----:B------:R-:W-:Y:S01]  /*07a0*/  UMOV UR36, UR10 ;  /* 0x0000000a00247c82 */ /* 0x000fe20008000000 */
[----:B------:R-:W-:-:S11]  /*07b0*/  UISETP.NE.AND UP0, UPT, UR7, 0x1, UPT ;  /* 0x000000010700788c */ /* 0x000fd6000bf05270 */
[----:B------:R-:W-:Y:S02]  /*07c0*/  @UP0 ULDC.64 UR8, c[0x0][0x8d0] ;  /* 0x0002340000080ab9 */ /* 0x000fe40000000a00 */
[----:B------:R-:W-:-:S04]  /*07d0*/  UIMAD.WIDE.U32 UR4, UR10, UR8, URZ ;  /* 0x000000080a0472a5 */ /* 0x000fc8000f8e003f */
[----:B------:R-:W-:-:S04]  /*07e0*/  @UP0 USHF.R.U32.HI UR36, URZ, UR9, UR5 ;  /* 0x000000093f240299 */ /* 0x000fc80008011605 */
[----:B------:R-:W-:-:S12]  /*07f0*/  UIMAD UR4, UR36, UR7, URZ ;  /* 0x00000007240472a4 */ /* 0x000fd8000f8e023f */
.L_x_2415:
        /* <DEDUP_REMOVED lines=101> */
.L_x_2419:
        /* <DEDUP_REMOVED lines=15> */
.L_x_2418:
        /* <DEDUP_REMOVED lines=22> */
.L_x_2421:
        /* <DEDUP_REMOVED lines=15> */
.L_x_2420:
[----:B------:R-:W-:Y:S01]  /*1190*/  SHF.R.S32.HI R19, RZ, 0x1f, R18 ;  /* 0x0000001fff137819 */ /* 0x000fe20000011412 */
[----:B------:R-:W-:-:S03]  /*11a0*/  UMOV UR4, 0xffffffff ;  /* 0xffffffff00047882 */ /* 0x000fc60000000000 */
[----:B------:R-:W-:-:S04]  /*11b0*/  LEA.HI R0, R19, R18, RZ, 0x7 ;  /* 0x0000001213007211 */ /* 0x000fc800078f38ff */
[----:B------:R-:W-:Y:S01]  /*11c0*/  SHF.R.S32.HI R17, RZ, 0x7, R0 ;  /* 0x00000007ff117819 */ /* 0x000fe20000011400 */
[----:B------:R-:W-:Y:S06]  /*11d0*/  BRA.DIV UR4, `(.L_x_2422) ;  /* 0x0000007a04707947 */ /* 0x000fec000b800000 */
[----:B------:R1:W2:Y:S02]  /*11e0*/  SHFL.IDX PT, R14, R17, RZ, 0x1f ;  /* 0x00001fff110e7589 */ /* 0x0002a400000e0000 */
.L_x_2496:
        /* <DEDUP_REMOVED lines=15> */
.L_x_2423:
        /* <DEDUP_REMOVED lines=19> */
.L_x_2425:
        /* <DEDUP_REMOVED lines=124> */
.L_x_2436:
[----:B------:R-:W-:-:S06]  /*1bd0*/  UISETP.NE.AND UP0, UPT, UR11, 0x3, UPT ;  /* 0x000000030b00788c */ /* 0x000fcc000bf05270 */
[----:B------:R-:W-:-:S13]  /*1be0*/  PLOP3.LUT P0, PT, PT, PT, UP0, 0x80, 0x0 ;  /* 0x000000000000781c */ /* 0x000fda0003f0f008 */
[----:B-1----:R-:W-:Y:S05]  /*1bf0*/  @!P0 BRA `(.L_x_2426) ;  /* 0x0000000000048947 */ /* 0x002fea0003800000 */
[----:B------:R-:W-:Y:S01]  /*1c00*/  BPT.TRAP 0x1 ;  /* 0x000000040000795c */ /* 0x000fe20000300000 */
.L_x_2426:
[----:B------:R-:W-:Y:S01]  /*1c10*/  R2UR UR9, R235 ;  /* 0x00000000eb0972ca */ /* 0x000fe200000e0000 */
[----:B------:R-:W-:-:S05]  /*1c20*/  IMAD.U32 R120, RZ, RZ, UR4 ;  /* 0x00000004ff787e24 */ /* 0x000fca000f8e00ff */
[----:B------:R-:W-:-:S07]  /*1c30*/  SHF.L.U32 R120, R120, 0x1f, RZ ;  /* 0x0000001f78787819 */ /* 0x000fce00000006ff */
[----:B------:R-:W-:-:S09]  /*1c40*/  ULEA UR9, UR5, UR9, 0x3 ;  /* 0x0000000905097291 */ /* 0x000fd2000f8e183f */
[----:B------:R1:W2:Y:S01]  /*1c50*/  SYNCS.PHASECHK.TRANS64.TRYWAIT P1, [UR9+0x26810], R120 ;  /* 0x02681078ff0075a7 */ /* 0x0002a20008020149 */
[----:B------:R-:W-:Y:S05]  /*1c60*/  @!P0 BRA `(.L_x_2427) ;  /* 0x0000000000048947 */ /* 0x000fea0003800000 */
[----:B------:R-:W-:Y:S01]  /*1c70*/  BPT.TRAP 0x1 ;  /* 0x000000040000795c */ /* 0x000fe20000300000 */
.L_x_2427:
[----:B--2---:R-:W-:Y:S05]  /*1c80*/  @P1 BRA `(.L_x_2428) ;  /* 0x0000000000081947 */ /* 0x004fea0003800000 */
[----:B------:R-:W2:Y:S02]  /*1c90*/  SYNCS.PHASECHK.TRANS64.TRYWAIT P1, [UR9+0x26810], R120 ;  /* 0x02681078ff0075a7 */ /* 0x000ea40008020149 */
[----:B--2---:R-:W-:Y:S05]  /*1ca0*/  @!P1 BRA `(.L_x_2429) ;  /* 0x0000006c00f09947 */ /* 0x004fea0003800000 */
.L_x_2428:
        /* <DEDUP_REMOVED lines=66> */
.L_x_2430:
[----:B------:R1:W1:Y:S01]  /*20d0*/  SYNCS.PHASECHK.TRANS64.TRYWAIT P1, [UR9+0x26830], R120 ;  /* 0x02683078ff0075a7 */ /* 0x0002620008020149 */
[----:B------:R-:W-:Y:S05]  /*20e0*/  @!P0 BRA `(.L_x_2431) ;  /* 0x0000000000048947 */ /* 0x000fea0003800000 */
[----:B------:R-:W-:Y:S01]  /*20f0*/  BPT.TRAP 0x1 ;  /* 0x000000040000795c */ /* 0x000fe20000300000 */
.L_x_2431:
        /* <DEDUP_REMOVED lines=50> */
.L_x_2432:
        /* <DEDUP_REMOVED lines=38> */
[----:B------:R-:W-:Y:S01]  /*2680*/  FFMA.FTZ R227, R227, UR8, -R199 ;  /* 0x00000008e3e37c23 */ /* 0x000fe200080108c7 */
[----:B------:R-:W-:Y:S01]  /*2690*/  FSEL R125, R7, -INF , !P5 ;  /* 0xff800000077d7808 */ /* 0x000fe20006800000 */
[----:B------:R-:W-:Y:S01]  /*26a0*/  UMOV UR14, UR13 ;  /* 0x0000000d000e7c82 */ /* 0x000fe20008000000 */
[----:B------:R-:W-:Y:S01]  /*26b0*/  FSEL R224, R8, -INF , !P6 ;  /* 0xff80000008e07808 */ /* 0x000fe20007000000 */
[----:B------:R-:W-:Y:S01]  /*26c0*/  FFMA.FTZ R9, -R9, R9, 1 ;  /* 0x3f80000009097423 */ /* 0x000fe20000010109 */
[----:B------:R-:W-:Y:S01]  /*26d0*/  FSEL R228, R11, -INF , !P1 ;  /* 0xff8000000be47808 */ /* 0x000fe20004800000 */
[----:B------:R-:W-:Y:S01]  /*26e0*/  FFMA.FTZ R198, R125, UR8, -R198 ;  /* 0x000000087dc67c23 */ /* 0x000fe200080108c6 */
[----:B------:R-:W-:Y:S01]  /*26f0*/  FSEL R232, R10, -INF , !P2 ;  /* 0xff8000000ae87808 */ /* 0x000fe20005000000 */
[----:B------:R-:W4:Y:S01]  /*2700*/  MUFU.EX2 R227, R227 ;  /* 0x000000e300e37308 */ /* 0x000f220000000800 */
[----:B------:R-:W-:Y:S01]  /*2710*/  FSEL R217, R12, -INF , !P3 ;  /* 0xff8000000cd97808 */ /* 0x000fe20005800000 */
[----:B------:R-:W-:Y:S01]  /*2720*/  FFMA.FTZ R228, R228, UR8, -R196 ;  /* 0x00000008e4e47c23 */ /* 0x000fe200080108c4 */
[C---:B------:R-:W-:Y:S01]  /*2730*/  ISETP.GT.AND P4, PT, R121.reuse, 0x10, PT ;  /* 0x000000107900780c */ /* 0x040fe20003f84270 */
[----:B---3--:R-:W-:Y:S01]  /*2740*/  FFMA.FTZ R161, R232, UR8, -R197 ;  /* 0x00000008e8a17c23 */ /* 0x008fe200080108c5 */
[C---:B------:R-:W-:Y:S01]  /*2750*/  ISETP.GT.AND P5, PT, R121.reuse, 0x11, PT ;  /* 0x000000117900780c */ /* 0x040fe20003fa4270 */
[----:B------:R-:W-:Y:S01]  /*2760*/  FFMA.FTZ R199, R224, UR8, -R199 ;  /* 0x00000008e0c77c23 */ /* 0x000fe200080108c7 */
[C---:B------:R-:W-:Y:S01]  /*2770*/  ISETP.GT.AND P6, PT, R121.reuse, 0x18, PT ;  /* 0x000000187900780c */ /* 0x040fe20003fc4270 */
[----:B------:R-:W-:Y:S01]  /*2780*/  FMUL.FTZ R224, R162, UR7 ;  /* 0x00000007a2e07c20 */ /* 0x000fe20008410000 */
[----:B------:R-:W-:Y:S01]  /*2790*/  ISETP.GT.AND P1, PT, R121, 0x19, PT ;  /* 0x000000197900780c */ /* 0x000fe20003f24270 */
[----:B------:R-:W-:Y:S01]  /*27a0*/  MUFU.EX2 R155, R155 ;  /* 0x0000009b009b7308 */ /* 0x000fe20000000800 */
[----:B------:R-:W-:Y:S01]  /*27b0*/  ISETP.GT.AND P2, PT, R120, 0x10, PT ;  /* 0x000000107800780c */ /* 0x000fe20003f44270 */
[----:B------:R-:W-:Y:S01]  /*27c0*/  FFMA.FTZ R217, R217, UR8, -R197 ;  /* 0x00000008d9d97c23 */ /* 0x000fe200080108c5 */
[----:B------:R-:W-:Y:S01]  /*27d0*/  ISETP.GT.AND P3, PT, R121, 0x20, PT ;  /* 0x000000207900780c */ /* 0x000fe20003f64270 */
[----:B------:R-:W-:Y:S01]  /*27e0*/  FFMA.FTZ R12, -R12, R12, 1 ;  /* 0x3f8000000c0c7423 */ /* 0x000fe2000001010c */
[----:B------:R-:W-:Y:S01]  /*27f0*/  FSEL R231, R13, -INF , !P4 ;  /* 0xff8000000de77808 */ /* 0x000fe20006000000 */
[----:B------:R-:W-:Y:S01]  /*2800*/  ULOP3.LUT UR12, UR12, 0x1000000, URZ, 0xfc, !UPT ;  /* 0x010000000c0c7892 */ /* 0x000fe2000f8efc3f */
[----:B------:R-:W-:Y:S01]  /*2810*/  FSEL R214, R15, -INF , !P2 ;  /* 0xff8000000fd67808 */ /* 0x000fe20005000000 */
[----:B------:R-:W-:Y:S01]  /*2820*/  MUFU.TANH R215, R215 ;  /* 0x000000d700d77308 */ /* 0x000fe20000002400 */
[----:B------:R-:W-:Y:S01]  /*2830*/  FSEL R230, R14, -INF , !P5 ;  /* 0xff8000000ee67808 */ /* 0x000fe20006800000 */
[--C-:B------:R-:W-:Y:S01]  /*2840*/  FFMA.FTZ R162, R231, UR8, -R194.reuse ;  /* 0x00000008e7a27c23 */ /* 0x100fe200080108c2 */
[----:B------:R-:W-:Y:S01]  /*2850*/  FSEL R229, R18, -INF , !P6 ;  /* 0xff80000012e57808 */ /* 0x000fe20007000000 */
[----:B------:R-:W-:Y:S01]  /*2860*/  FFMA.FTZ R214, R214, UR8, -R194 ;  /* 0x00000008d6d67c23 */ /* 0x000fe200080108c2 */
[----:B------:R-:W-:Y:S01]  /*2870*/  FSEL R222, R19, -INF , !P1 ;  /* 0xff80000013de7808 */ /* 0x000fe20004800000 */
[----:B------:R-:W-:Y:S01]  /*2880*/  FFMA.FTZ R163, R230, UR8, -R195 ;  /* 0x00000008e6a37c23 */ /* 0x000fe200080108c3 */
[----:B------:R-:W-:Y:S01]  /*2890*/  FSEL R220, R202, -INF , !P3 ;  /* 0xff800000cadc7808 */ /* 0x000fe20005800000 */
[----:B------:R-:W-:Y:S01]  /*28a0*/  FFMA.FTZ R196, R229, UR8, -R192 ;  /* 0x00000008e5c47c23 */ /* 0x000fe200080108c0 */
[----:B------:R-:W-:Y:S01]  /*28b0*/  ISETP.GT.AND P4, PT, R120, 0x11, PT ;  /* 0x000000117800780c */ /* 0x000fe20003f84270 */
[----:B------:R-:W-:Y:S01]  /*28c0*/  MUFU.TANH R219, R219 ;  /* 0x000000db00db7308 */ /* 0x000fe20000002400 */
[----:B------:R-:W-:Y:S01]  /*28d0*/  ISETP.GT.AND P2, PT, R121, 0x21, PT ;  /* 0x000000217900780c */ /* 0x000fe20003f44270 */
[----:B------:R-:W-:Y:S01]  /*28e0*/  FFMA.FTZ R14, -R14, R14, 1 ;  /* 0x3f8000000e0e7423 */ /* 0x000fe2000001010e */
[C---:B------:R-:W-:Y:S01]  /*28f0*/  ISETP.GT.AND P5, PT, R120.reuse, 0x18, PT ;  /* 0x000000187800780c */ /* 0x040fe20003fa4270 */
[----:B------:R-:W-:Y:S01]  /*2900*/  UIMAD UR12, UR5, 0x300, UR12 ;  /* 0x00000300050c78a4 */ /* 0x000fe2000f8e020c */
[----:B------:R-:W-:-:S02]  /*2910*/  ISETP.GT.AND P6, PT, R120, 0x19, PT ;  /* 0x000000197800780c */ /* 0x000fc40003fc4270 */
[C---:B------:R-:W-:Y:S01]  /*2920*/  ISETP.GT.AND P1, PT, R120.reuse, 0x20, PT ;  /* 0x000000207800780c */ /* 0x040fe20003f24270 */
[----:B------:R-:W-:Y:S01]  /*2930*/  MUFU.EX2 R162, R162 ;  /* 0x000000a200a27308 */ /* 0x000fe20000000800 */
[----:B------:R-:W-:Y:S02]  /*2940*/  ISETP.GT.AND P3, PT, R120, 0x21, PT ;  /* 0x000000217800780c */ /* 0x000fe40003f64270 */
[----:B------:R-:W-:Y:S02]  /*2950*/  FSEL R213, R17, -INF , !P4 ;  /* 0xff80000011d57808 */ /* 0x000fe40006000000 */
[----:B------:R-:W-:Y:S02]  /*2960*/  FSEL R212, R200, -INF , !P5 ;  /* 0xff800000c8d47808 */ /* 0x000fe40006800000 */
[----:B------:R-:W-:Y:S01]  /*2970*/  FSEL R211, R201, -INF , !P6 ;  /* 0xff800000c9d37808 */ /* 0x000fe20007000000 */
[----:B------:R-:W-:Y:S01]  /*2980*/  MUFU.TANH R224, R224 ;  /* 0x000000e000e07308 */ /* 0x000fe20000002400 */
        /* <DEDUP_REMOVED lines=19> */
[----:B------:R-:W-:Y:S01]  /*2ac0*/  MUFU.EX2 R163, R163 ;  /* 0x000000a300a37308 */ /* 0x000fe20000000800 */
[----:B-1----:R-:W-:Y:S01]  /*2ad0*/  FSEL R160, R156, -INF , !P6 ;  /* 0xff8000009ca07808 */ /* 0x002fe20007000000 */
[----:B------:R-:W-:Y:S01]  /*2ae0*/  FFMA.FTZ R208, R208, UR8, -R188 ;  /* 0x00000008d0d07c23 */ /* 0x000fe200080108bc */
[C---:B-----5:R-:W-:Y:S01]  /*2af0*/  FSEL R157, R234.reuse, -INF , !P1 ;  /* 0xff800000ea9d7808 */ /* 0x060fe20004800000 */
[----:B------:R-:W-:Y:S01]  /*2b00*/  FFMA.FTZ R234, -R234, R234, 1 ;  /* 0x3f800000eaea7423 */ /* 0x000fe200000101ea */
[----:B------:R-:W-:Y:S01]  /*2b10*/  FSEL R206, R233, -INF , !P2 ;  /* 0xff800000e9ce7808 */ /* 0x000fe20005000000 */
[----:B------:R-:W-:Y:S01]  /*2b20*/  FFMA.FTZ R160, R160, UR8, -R22 ;  /* 0x00000008a0a07c23 */ /* 0x000fe20008010816 */
[----:B------:R-:W-:Y:S01]  /*2b30*/  ISETP.GT.AND P4, PT, R121, 0x39, PT ;  /* 0x000000397900780c */ /* 0x000fe20003f84270 */
[----:B------:R-:W-:Y:S01]  /*2b40*/  MUFU.EX2 R192, R214 ;  /* 0x000000d600c07308 */ /* 0x000fe20000000800 */
[----:B------:R-:W-:Y:S01]  /*2b50*/  ISETP.GT.AND P3, PT, R120, 0x29, PT ;  /* 0x000000297800780c */ /* 0x000fe20003f64270 */
[----:B------:R-:W-:Y:S01]  /*2b60*/  FFMA.FTZ R156, -R156, R156, 1 ;  /* 0x3f8000009c9c7423 */ /* 0x000fe2000001019c */
[C---:B------:R-:W-:Y:S01]  /*2b70*/  ISETP.GT.AND P5, PT, R120.reuse, 0x30, PT ;  /* 0x000000307800780c */ /* 0x040fe20003fa4270 */
[----:B------:R-:W-:Y:S01]  /*2b80*/  FFMA.FTZ R233, -R233, R233, 1 ;  /* 0x3f800000e9e97423 */ /* 0x000fe200000101e9 */
[----:B------:R-:W-:-:S02]  /*2b90*/  ISETP.GT.AND P6, PT, R120, 0x31, PT ;  /* 0x000000317800780c */ /* 0x000fc40003fc4270 */
[C---:B------:R-:W-:Y:S01]  /*2ba0*/  ISETP.GT.AND P1, PT, R120.reuse, 0x38, PT ;  /* 0x000000387800780c */ /* 0x040fe20003f24270 */
[----:B------:R-:W1:Y:S01]  /*2bb0*/  MUFU.EX2 R226, R226 ;  /* 0x000000e200e27308 */ /* 0x000e620000000800 */
[----:B------:R-:W-:Y:S02]  /*2bc0*/  ISETP.GT.AND P2, PT, R120, 0x39, PT ;  /* 0x000000397800780c */ /* 0x000fe40003f44270 */
[----:B------:R-:W-:-:S05]  /*2bd0*/  WARPGROUP.ARRIVE ;  /* 0x00000000000079c5 */ /* 0x000fca0000000000 */
[----:B------:R-:W-:Y:S01]  /*2be0*/  MUFU.EX2 R196, R196 ;  /* 0x000000c400c47308 */ /* 0x000fe20000000800 */
[----:B------:R-:W-:Y:S01]  /*2bf0*/  HGMMA.64x64x16.F32.BF16 R120, R164, gdesc[UR12], RZ, !UPT, gsb0 ;  /* 0x00e0000ca4787df0 */ /* 0x000fe2000c0018ff */
[----:B------:R-:W-:Y:S01]  /*2c00*/  UIADD3 UR14, UR13, 0x2, URZ ;  /* 0x000000020d0e7890 */ /* 0x000fe2000fffe03f */
[----:B------:R-:W-:-:S05]  /*2c10*/  UMOV UR15, 0x80000020 ;  /* 0x80000020000f7882 */ /* 0x000fca0000000000 */
[----:B------:R-:W-:Y:S08]  /*2c20*/  MUFU.EX2 R161, R161 ;  /* 0x000000a100a17308 */ /* 0x000ff00000000800 */
[----:B------:R-:W-:Y:S01]  /*2c30*/  MUFU.EX2 R160, R160 ;  /* 0x000000a000a07308 */ /* 0x000fe20000000800 */
        /* <DEDUP_REMOVED lines=35> */
[----:B------:R-:W-:Y:S01]  /*2e70*/  FADD.FTZ R232, R123, -R159 ;  /* 0x8000009f7be87221 */ /* 0x000fe20000010000 */
[----:B------:R-:W2:Y:S01]  /*2e80*/  LDS.64 R120, [R4+0x1e220] ;  /* 0x01e2200004787984 */ /* 0x000ea20000000a00 */
[----:B------:R-:W3:Y:S01]  /*2e90*/  MUFU.EX2 R123, R198 ;  /* 0x000000c6007b7308 */ /* 0x000ee20000000800 */
[----:B------:R-:W-:Y:S01]  /*2ea0*/  FADD.FTZ R231, R122, -R158 ;  /* 0x8000009e7ae77221 */ /* 0x000fe20000010000 */
[----:B------:R-:W-:Y:S01]  /*2eb0*/  FFMA.FTZ R159, -R7, R7, 1 ;  /* 0x3f800000079f7423 */ /* 0x000fe20000010107 */
[----:B------:R-:W-:Y:S01]  /*2ec0*/  FFMA.FTZ R7, R220, UR8, -R190 ;  /* 0x00000008dc077c23 */ /* 0x000fe200080108be */
[----:B----4-:R-:W-:Y:S01]  /*2ed0*/  FMUL.FTZ R229, R227, R229 ;  /* 0x000000e5e3e57220 */ /* 0x010fe20000410000 */
[----:B------:R-:W-:Y:S01]  /*2ee0*/  FFMA.FTZ R122, R222, UR8, -R193 ;  /* 0x00000008de7a7c23 */ /* 0x000fe200080108c1 */
[----:B------:R-:W-:Y:S01]  /*2ef0*/  FFMA.FTZ R222, R218, UR8, -R191 ;  /* 0x00000008dade7c23 */ /* 0x000fe200080108bf */
[----:B------:R-:W-:Y:S01]  /*2f00*/  FFMA.FTZ R158, -R5, R5, 1 ;  /* 0x3f800000059e7423 */ /* 0x000fe20000010105 */
[----:B------:R4:W-:Y:S01]  /*2f10*/  MUFU.EX2 R198, R7 ;  /* 0x0000000700c67308 */ /* 0x0009e20000000800 */
[----:B-1----:R-:W-:Y:S01]  /*2f20*/  FMUL.FTZ R5, R226, R230 ;  /* 0x000000e6e2057220 */ /* 0x002fe20000410000 */
[----:B------:R-:W-:-:S03]  /*2f30*/  FFMA.FTZ R218, -R8, R8, 1 ;  /* 0x3f80000008da7423 */ /* 0x000fc60000010108 */
[----:B------:R-:W-:-:S03]  /*2f40*/  FMUL.FTZ R158, R158, R5 ;  /* 0x000000059e9e7220 */ /* 0x000fc60000410000 */
[----:B------:R-:W-:Y:S01]  /*2f50*/  MUFU.EX2 R122, R122 ;  /* 0x0000007a007a7308 */ /* 0x000fe20000000800 */
[----:B---3--:R-:W-:-:S04]  /*2f60*/  FMUL.FTZ R220, R123, R231 ;  /* 0x000000e77bdc7220 */ /* 0x008fc80000410000 */
[----:B------:R-:W-:Y:S01]  /*2f70*/  FMUL.FTZ R159, R159, R220 ;  /* 0x000000dc9f9f7220 */ /* 0x000fe20000410000 */
[----:B------:R-:W-:Y:S02]  /*2f80*/  FFMA.FTZ R220, -R6, R6, 1 ;  /* 0x3f80000006dc7423 */ /* 0x000fe40000010106 */
[----:B----4-:R-:W1:Y:S01]  /*2f90*/  LDS.64 R6, [R4+0x1e240] ;  /* 0x01e2400004067984 */ /* 0x010e620000000a00 */
[----:B------:R-:W3:Y:S01]  /*2fa0*/  MUFU.EX2 R5, R199 ;  /* 0x000000c700057308 */ /* 0x000ee20000000800 */
[----:B------:R-:W-:-:S07]  /*2fb0*/  FMUL.FTZ R220, R220, R229 ;  /* 0x000000e5dcdc7220 */ /* 0x000fce0000410000 */
[----:B------:R-:W-:Y:S01]  /*2fc0*/  MUFU.EX2 R199, R222 ;  /* 0x000000de00c77308 */ /* 0x000fe20000000800 */
[--C-:B--2---:R-:W-:Y:S01]  /*2fd0*/  FADD.FTZ R124, R124, -R120.reuse ;  /* 0x800000787c7c7221 */ /* 0x104fe20000010000 */
        /* <DEDUP_REMOVED lines=9> */
[----:B------:R-:W2:Y:S01]  /*3070*/  MUFU.EX2 R9, R217 ;  /* 0x000000d900097308 */ /* 0x000ea20000000800 */
[----:B------:R-:W-:Y:S01]  /*3080*/  FFMA.FTZ R121, R207, UR8, -R189 ;  /* 0x00000008cf797c23 */ /* 0x000fe200080108bd */
[----:B---3--:R-:W-:Y:S01]  /*3090*/  FMUL.FTZ R231, R5, R232 ;  /* 0x000000e805e77220 */ /* 0x008fe20000410000 */
[----:B------:R-:W-:-:S03]  /*30a0*/  FMUL.FTZ R216, R161, R216 ;  /* 0x000000d8a1d87220 */ /* 0x000fc60000410000 */
[----:B------:R-:W-:Y:S01]  /*30b0*/  FMUL.FTZ R218, R218, R231 ;  /* 0x000000e7dada7220 */ /* 0x000fe20000410000 */
[----:B------:R-:W-:Y:S01]  /*30c0*/  FMUL.FTZ R127, R127, R216 ;  /* 0x000000d87f7f7220 */ /* 0x000fe20000410000 */
[----:B------:R-:W-:Y:S01]  /*30d0*/  MUFU.EX2 R121, R121 ;  /* 0x0000007900797308 */ /* 0x000fe20000000800 */
[--C-:B-1----:R-:W-:Y:S01]  /*30e0*/  FADD.FTZ R191, R128, -R6.reuse ;  /* 0x8000000680bf7221 */ /* 0x102fe20000010000 */
[----:B------:R-:W-:Y:S01]  /*30f0*/  FADD.FTZ R193, R130, -R6 ;  /* 0x8000000682c17221 */ /* 0x000fe20000010000 */
[----:B--2---:R-:W-:Y:S01]  /*3100*/  FMUL.FTZ R11, R9, R124 ;  /* 0x0000007c090b7220 */ /* 0x004fe20000410000 */
[----:B------:R-:W-:Y:S01]  /*3110*/  FSEL R6, R215, -INF , !P3 ;  /* 0xff800000d7067808 */ /* 0x000fe20005800000 */
[--C-:B------:R-:W-:Y:S01]  /*3120*/  FADD.FTZ R194, R131, -R7.reuse ;  /* 0x8000000783c27221 */ /* 0x100fe20000010000 */
[----:B------:R-:W-:Y:S01]  /*3130*/  FFMA.FTZ R131, -R13, R13, 1 ;  /* 0x3f8000000d837423 */ /* 0x000fe2000001010d */
[----:B------:R-:W-:Y:S01]  /*3140*/  FMUL.FTZ R157, R12, R11 ;  /* 0x0000000b0c9d7220 */ /* 0x000fe20000410000 */
[----:B------:R-:W-:Y:S01]  /*3150*/  FADD.FTZ R190, R129, -R7 ;  /* 0x8000000781be7221 */ /* 0x000fe20000010000 */
[----:B------:R1:W-:Y:S01]  /*3160*/  MUFU.EX2 R12, R10 ;  /* 0x0000000a000c7308 */ /* 0x0003e20000000800 */
[----:B------:R-:W-:Y:S01]  /*3170*/  FFMA.FTZ R189, R6, UR8, -R189 ;  /* 0x0000000806bd7c23 */ /* 0x000fe200080108bd */
[----:B------:R-:W-:Y:S01]  /*3180*/  FSEL R6, R223, -INF , !P4 ;  /* 0xff800000df067808 */ /* 0x000fe20006000000 */
[----:B------:R-:W-:Y:S01]  /*3190*/  FFMA.FTZ R130, -R15, R15, 1 ;  /* 0x3f8000000f827423 */ /* 0x000fe2000001010f */
[----:B------:R-:W-:Y:S01]  /*31a0*/  FMUL.FTZ R124, R162, R191 ;  /* 0x000000bfa27c7220 */ /* 0x000fe20000410000 */
[----:B------:R-:W-:Y:S01]  /*31b0*/  FSEL R15, R219, -INF , !P5 ;  /* 0xff800000db0f7808 */ /* 0x000fe20006800000 */
[----:B------:R-:W-:Y:S01]  /*31c0*/  FFMA.FTZ R128, R206, UR8, -R20 ;  /* 0x00000008ce807c23 */ /* 0x000fe20008010814 */
[----:B------:R-:W-:Y:S01]  /*31d0*/  FFMA.FTZ R13, R6, UR8, -R21 ;  /* 0x00000008060d7c23 */ /* 0x000fe20008010815 */
[----:B------:R-:W2:Y:S01]  /*31e0*/  MUFU.EX2 R129, R213 ;  /* 0x000000d500817308 */ /* 0x000ea20000000800 */
[----:B-1----:R-:W1:Y:S01]  /*31f0*/  LDS.64 R10, [R4+0x1e260] ;  /* 0x01e26000040a7984 */ /* 0x002e620000000a00 */
[----:B------:R-:W-:Y:S01]  /*3200*/  FMUL.FTZ R131, R131, R124 ;  /* 0x0000007c83837220 */ /* 0x000fe20000410000 */
[----:B------:R-:W-:Y:S01]  /*3210*/  FFMA.FTZ R124, R15, UR8, -R22 ;  /* 0x000000080f7c7c23 */ /* 0x000fe20008010816 */
[----:B------:R-:W-:Y:S01]  /*3220*/  FSEL R15, R224, -INF , !P1 ;  /* 0xff800000e00f7808 */ /* 0x000fe20004800000 */
[----:B------:R-:W3:Y:S01]  /*3230*/  LDS.64 R6, [R4+0x1e280] ;  /* 0x01e2800004067984 */ /* 0x000ee20000000a00 */
[----:B------:R-:W-:Y:S01]  /*3240*/  FSEL R22, R221, -INF , !P6 ;  /* 0xff800000dd167808 */ /* 0x000fe20007000000 */
[----:B------:R-:W-:Y:S01]  /*3250*/  FMUL.FTZ R191, R163, R190 ;  /* 0x000000bea3bf7220 */ /* 0x000fe20000410000 */
[----:B------:R-:W-:Y:S01]  /*3260*/  FMUL.FTZ R193, R192, R193 ;  /* 0x000000c1c0c17220 */ /* 0x000fe20000410000 */
[----:B------:R-:W-:Y:S01]  /*3270*/  FFMA.FTZ R188, R15, UR8, -R20 ;  /* 0x000000080fbc7c23 */ /* 0x000fe20008010814 */
[----:B------:R-:W-:Y:S01]  /*3280*/  FSEL R20, R225, -INF , !P2 ;  /* 0xff800000e1147808 */ /* 0x000fe20005000000 */
[----:B------:R-:W-:Y:S01]  /*3290*/  FFMA.FTZ R15, -R17, R17, 1 ;  /* 0x3f800000110f7423 */ /* 0x000fe20000010111 */
[----:B------:R-:W-:Y:S01]  /*32a0*/  FFMA.FTZ R23, R22, UR8, -R23 ;  /* 0x0000000816177c23 */ /* 0x000fe20008010817 */
[----:B------:R-:W-:Y:S01]  /*32b0*/  FMUL.FTZ R130, R130, R193 ;  /* 0x000000c182827220 */ /* 0x000fe20000410000 */
[----:B------:R-:W4:Y:S01]  /*32c0*/  MUFU.EX2 R22, R212 ;  /* 0x000000d400167308 */ /* 0x000f220000000800 */
[----:B------:R-:W-:Y:S01]  /*32d0*/  FFMA.FTZ R190, R20, UR8, -R21 ;  /* 0x0000000814be7c23 */ /* 0x000fe20008010815 */
[----:B------:R-:W-:Y:S01]  /*32e0*/  FFMA.FTZ R221, -R221, R221, 1 ;  /* 0x3f800000dddd7423 */ /* 0x000fe200000101dd */
[----:B--2---:R-:W-:Y:S01]  /*32f0*/  FMUL.FTZ R206, R129, R194 ;  /* 0x000000c281ce7220 */ /* 0x004fe20000410000 */
[----:B------:R-:W-:Y:S01]  /*3300*/  FMUL.FTZ R194, R14, R191 ;  /* 0x000000bf0ec27220 */ /* 0x000fe20000410000 */
[----:B------:R-:W-:Y:S01]  /*3310*/  FFMA.FTZ R219, -R219, R219, 1 ;  /* 0x3f800000dbdb7423 */ /* 0x000fe200000101db */
[----:B------:R-:W-:Y:S01]  /*3320*/  FFMA.FTZ R224, -R224, R224, 1 ;  /* 0x3f800000e0e07423 */ /* 0x000fe200000101e0 */
[----:B------:R-:W-:Y:S01]  /*3330*/  FMUL.FTZ R21, R15, R206 ;  /* 0x000000ce0f157220 */ /* 0x000fe20000410000 */
[----:B------:R-:W2:Y:S01]  /*3340*/  MUFU.EX2 R17, R211 ;  /* 0x000000d300117308 */ /* 0x000ea20000000800 */
[----:B------:R-:W5:Y:S01]  /*3350*/  LDS.64 R14, [R4+0x1e2a0] ;  /* 0x01e2a000040e7984 */ /* 0x000f620000000a00 */
[----:B------:R-:W-:Y:S01]  /*3360*/  FFMA.FTZ R223, -R223, R223, 1 ;  /* 0x3f800000dfdf7423 */ /* 0x000fe200000101df */
[----:B------:R-:W-:-:S05]  /*3370*/  FFMA.FTZ R225, -R225, R225, 1 ;  /* 0x3f800000e1e17423 */ /* 0x000fca00000101e1 */
[----:B------:R-:W-:Y:S08]  /*3380*/  MUFU.EX2 R23, R23 ;  /* 0x0000001700177308 */ /* 0x000ff00000000800 */
[----:B------:R-:W-:Y:S01]  /*3390*/  MUFU.EX2 R8, R228 ;  /* 0x000000e400087308 */ /* 0x000fe20000000800 */
[--C-:B-1----:R-:W-:Y:S01]  /*33a0*/  FADD.FTZ R191, R132, -R10.reuse ;  /* 0x8000000a84bf7221 */ /* 0x102fe20000010000 */
[----:B------:R-:W-:Y:S01]  /*33b0*/  FADD.FTZ R193, R134, -R10 ;  /* 0x8000000a86c17221 */ /* 0x000fe20000010000 */
[----:B------:R-:W-:Y:S01]  /*33c0*/  FFMA.FTZ R10, -R18, R18, 1 ;  /* 0x3f800000120a7423 */ /* 0x000fe20000010112 */
[--C-:B------:R-:W-:Y:S01]  /*33d0*/  FADD.FTZ R133, R133, -R11.reuse ;  /* 0x8000000b85857221 */ /* 0x100fe20000010000 */
[----:B------:R-:W-:Y:S01]  /*33e0*/  FMUL.FTZ R191, R196, R191 ;  /* 0x000000bfc4bf7220 */ /* 0x000fe20000410000 */
[----:B------:R-:W-:Y:S01]  /*33f0*/  FADD.FTZ R20, R135, -R11 ;  /* 0x8000000b87147221 */ /* 0x000fe20000010000 */
[----:B------:R-:W-:Y:S01]  /*3400*/  FFMA.FTZ R134, -R200, R200, 1 ;  /* 0x3f800000c8867423 */ /* 0x000fe200000101c8 */
[----:B------:R-:W-:Y:S01]  /*3410*/  FFMA.FTZ R200, -R19, R19, 1 ;  /* 0x3f80000013c87423 */ /* 0x000fe20000010113 */
[----:B------:R-:W-:Y:S01]  /*3420*/  FMUL.FTZ R135, R10, R191 ;  /* 0x000000bf0a877220 */ /* 0x000fe20000410000 */
[----:B------:R-:W-:Y:S01]  /*3430*/  FMUL.FTZ R133, R122, R133 ;  /* 0x000000857a857220 */ /* 0x000fe20000410000 */
[----:B------:R-:W1:Y:S01]  /*3440*/  LDS.64 R10, [R4+0x1e2c0] ;  /* 0x01e2c000040a7984 */ /* 0x000e620000000a00 */
[--C-:B---3--:R-:W-:Y:S01]  /*3450*/  FADD.FTZ R191, R138, -R6.reuse ;  /* 0x800000068abf7221 */ /* 0x108fe20000010000 */
[----:B----4-:R-:W-:Y:S01]  /*3460*/  FMUL.FTZ R193, R22, R193 ;  /* 0x000000c116c17220 */ /* 0x010fe20000410000 */
[----:B------:R-:W-:Y:S01]  /*3470*/  FMUL.FTZ R200, R200, R133 ;  /* 0x00000085c8c87220 */ /* 0x000fe20000410000 */
[----:B------:R-:W-:Y:S01]  /*3480*/  FADD.FTZ R133, R136, -R6 ;  /* 0x8000000688857221 */ /* 0x000fe20000010000 */
[--C-:B------:R-:W-:Y:S01]  /*3490*/  FADD.FTZ R6, R137, -R7.reuse ;  /* 0x8000000789067221 */ /* 0x100fe20000010000 */
[----:B------:R-:W-:Y:S01]  /*34a0*/  FMUL.FTZ R134, R134, R193 ;  /* 0x000000c186867220 */ /* 0x000fe20000410000 */
[----:B--2---:R-:W-:Y:S01]  /*34b0*/  FMUL.FTZ R20, R17, R20 ;  /* 0x0000001411147220 */ /* 0x004fe20000410000 */
[----:B------:R-:W-:Y:S01]  /*34c0*/  FFMA.FTZ R136, -R202, R202, 1 ;  /* 0x3f800000ca887423 */ /* 0x000fe200000101ca */
[----:B------:R-:W2:Y:S01]  /*34d0*/  MUFU.EX2 R18, R210 ;  /* 0x000000d200127308 */ /* 0x000ea20000000800 */
[----:B------:R-:W-:Y:S01]  /*34e0*/  FFMA.FTZ R193, -R201, R201, 1 ;  /* 0x3f800000c9c17423 */ /* 0x000fe200000101c9 */
[----:B------:R-:W-:Y:S01]  /*34f0*/  FADD.FTZ R206, R139, -R7 ;  /* 0x800000078bce7221 */ /* 0x000fe20000010000 */
[----:B------:R-:W-:Y:S01]  /*3500*/  FMUL.FTZ R202, R199, R6 ;  /* 0x00000006c7ca7220 */ /* 0x000fe20000410000 */
[----:B------:R-:W-:Y:S01]  /*3510*/  FMUL.FTZ R133, R198, R133 ;  /* 0x00000085c6857220 */ /* 0x000fe20000410000 */
[----:B------:R3:W4:Y:S01]  /*3520*/  LDS.64 R6, [R4+0x1e2e0] ;  /* 0x01e2e00004067984 */ /* 0x0007220000000a00 */
[----:B------:R-:W-:Y:S01]  /*3530*/  FMUL.FTZ R193, R193, R20 ;  /* 0x00000014c1c17220 */ /* 0x000fe20000410000 */
[----:B------:R-:W-:Y:S01]  /*3540*/  FFMA.FTZ R139, -R203, R203, 1 ;  /* 0x3f800000cb8b7423 */ /* 0x000fe200000101cb */
[----:B------:R-:W3:Y:S01]  /*3550*/  MUFU.EX2 R20, R208 ;  /* 0x000000d000147308 */ /* 0x000ee20000000800 */
[----:B------:R-:W-:Y:S01]  /*3560*/  FMUL.FTZ R136, R136, R133 ;  /* 0x0000008588887220 */ /* 0x000fe20000410000 */
[----:B------:R-:W-:Y:S01]  /*3570*/  FFMA.FTZ R137, -R204, R204, 1 ;  /* 0x3f800000cc897423 */ /* 0x000fe200000101cc */
[----:B-----5:R-:W-:Y:S01]  /*3580*/  FADD.FTZ R195, R142, -R14 ;  /* 0x8000000e8ec37221 */ /* 0x020fe20000010000 */
[----:B------:R-:W-:Y:S01]  /*3590*/  FMUL.FTZ R139, R139, R202 ;  /* 0x000000ca8b8b7220 */ /* 0x000fe20000410000 */
[--C-:B------:R-:W-:Y:S01]  /*35a0*/  FADD.FTZ R142, R141, -R15.reuse ;  /* 0x8000000f8d8e7221 */ /* 0x100fe20000010000 */
[----:B------:R-:W-:Y:S01]  /*35b0*/  FADD.FTZ R202, R143, -R15 ;  /* 0x8000000f8fca7221 */ /* 0x000fe20000010000 */
[----:B------:R-:W-:Y:S01]  /*35c0*/  FFMA.FTZ R15, -R154, R154, 1 ;  /* 0x3f8000009a0f7423 */ /* 0x000fe2000001019a */
[----:B------:R-:W5:Y:S01]  /*35d0*/  MUFU.EX2 R19, R209 ;  /* 0x000000d100137308 */ /* 0x000f620000000800 */
[----:B--2---:R-:W-:Y:S01]  /*35e0*/  FMUL.FTZ R132, R18, R191 ;  /* 0x000000bf12847220 */ /* 0x004fe20000410000 */
[----:B------:R-:W-:Y:S01]  /*35f0*/  FFMA.FTZ R138, -R205, R205, 1 ;  /* 0x3f800000cd8a7423 */ /* 0x000fe200000101cd */
[----:B------:R-:W-:Y:S01]  /*3600*/  FFMA.FTZ R141, -R153, R153, 1 ;  /* 0x3f800000998d7423 */ /* 0x000fe20000010199 */
[----:B------:R-:W-:Y:S01]  /*3610*/  FMUL.FTZ R142, R121, R142 ;  /* 0x0000008e798e7220 */ /* 0x000fe20000410000 */
[----:B------:R-:W-:Y:S01]  /*3620*/  FMUL.FTZ R137, R137, R132 ;  /* 0x0000008489897220 */ /* 0x000fe20000410000 */
[----:B------:R-:W-:-:S02]  /*3630*/  FMUL.FTZ R229, R8, R229 ;  /* 0x000000e508e57220 */ /* 0x000fc40000410000 */
[----:B------:R2:W4:Y:S01]  /*3640*/  MUFU.EX2 R133, R189 ;  /* 0x000000bd00857308 */ /* 0x0005220000000800 */
[----:B---3--:R-:W-:Y:S01]  /*3650*/  FMUL.FTZ R4, R20, R195 ;  /* 0x000000c314047220 */ /* 0x008fe20000410000 */
[----:B------:R-:W-:Y:S01]  /*3660*/  FMUL.FTZ R141, R141, R142 ;  /* 0x0000008e8d8d7220 */ /* 0x000fe20000410000 */
[----:B------:R-:W-:Y:S02]  /*3670*/  FMUL.FTZ R126, R126, R229 ;  /* 0x000000e57e7e7220 */ /* 0x000fe40000410000 */
[----:B------:R-:W-:Y:S01]  /*3680*/  FMUL.FTZ R15, R15, R4 ;  /* 0x000000040f0f7220 */ /* 0x000fe20000410000 */
[--C-:B-1----:R-:W-:Y:S02]  /*3690*/  FADD.FTZ R145, R145, -R11.reuse ;  /* 0x8000000b91917221 */ /* 0x102fe40000010000 */
[----:B------:R1:W3:Y:S01]  /*36a0*/  MUFU.EX2 R132, R124 ;  /* 0x0000007c00847308 */ /* 0x0002e20000000800 */
[----:B-----5:R-:W-:Y:S01]  /*36b0*/  FMUL.FTZ R191, R19, R206 ;  /* 0x000000ce13bf7220 */ /* 0x020fe20000410000 */
[----:B------:R-:W-:Y:S01]  /*36c0*/  FADD.FTZ R153, R146, -R10 ;  /* 0x8000000a92997221 */ /* 0x000fe20000010000 */
[----:B------:R-:W-:Y:S01]  /*36d0*/  FMUL.FTZ R145, R12, R145 ;  /* 0x000000910c917220 */ /* 0x000fe20000410000 */
[----:B--2---:R-:W-:Y:S01]  /*36e0*/  F2FP.BF16.F32.PACK_AB R189, R218, R159 ;  /* 0x0000009fdabd723e */ /* 0x004fe200000010ff */
[----:B------:R-:W-:Y:S01]  /*36f0*/  FMUL.FTZ R138, R138, R191 ;  /* 0x000000bf8a8a7220 */ /* 0x000fe20000410000 */
[----:B------:R-:W-:Y:S01]  /*3700*/  FADD.FTZ R191, R140, -R14 ;  /* 0x8000000e8cbf7221 */ /* 0x000fe20000010000 */
[----:B------:R-:W-:Y:S01]  /*3710*/  FFMA.FTZ R140, -R215, R215, 1 ;  /* 0x3f800000d78c7423 */ /* 0x000fe200000101d7 */
[----:B------:R-:W2:Y:S01]  /*3720*/  MUFU.EX2 R120, R120 ;  /* 0x0000007800787308 */ /* 0x000ea20000000800 */
[----:B-1----:R-:W-:Y:S01]  /*3730*/  FADD.FTZ R124, R147, -R11 ;  /* 0x8000000b937c7221 */ /* 0x002fe20000010000 */
[----:B----4-:R-:W-:Y:S01]  /*3740*/  FMUL.FTZ R143, R133, R202 ;  /* 0x000000ca858f7220 */ /* 0x010fe20000410000 */
[----:B------:R-:W-:Y:S01]  /*3750*/  FFMA.FTZ R14, -R152, R152, 1 ;  /* 0x3f800000980e7423 */ /* 0x000fe20000010198 */
[----:B------:R-:W-:Y:S01]  /*3760*/  F2FP.BF16.F32.PACK_AB R159, R193, R134 ;  /* 0x00000086c19f723e */ /* 0x000fe200000010ff */
[----:B------:R-:W-:Y:S01]  /*3770*/  FMUL.FTZ R124, R23, R124 ;  /* 0x0000007c177c7220 */ /* 0x000fe20000410000 */
[----:B------:R-:W-:Y:S01]  /*3780*/  FMUL.FTZ R140, R140, R143 ;  /* 0x0000008f8c8c7220 */ /* 0x000fe20000410000 */
[----:B------:R-:W-:Y:S01]  /*3790*/  FADD.FTZ R143, R144, -R10 ;  /* 0x8000000a908f7221 */ /* 0x000fe20000010000 */
[----:B------:R-:W1:Y:S01]  /*37a0*/  MUFU.EX2 R128, R128 ;  /* 0x0000008000807308 */ /* 0x000e620000000800 */
[----:B------:R-:W-:Y:S01]  /*37b0*/  FMUL.FTZ R144, R234, R145 ;  /* 0x00000091ea907220 */ /* 0x000fe20000410000 */
[----:B---3--:R-:W-:Y:S01]  /*37c0*/  FMUL.FTZ R10, R132, R153 ;  /* 0x00000099840a7220 */ /* 0x008fe20000410000 */
[----:B------:R-:W-:Y:S01]  /*37d0*/  FMUL.FTZ R145, R221, R124 ;  /* 0x0000007cdd917220 */ /* 0x000fe20000410000 */
[--C-:B------:R-:W-:Y:S01]  /*37e0*/  FADD.FTZ R147, R148, -R6.reuse ;  /* 0x8000000694937221 */ /* 0x100fe20000010000 */
[----:B------:R-:W-:Y:S01]  /*37f0*/  FADD.FTZ R153, R150, -R6 ;  /* 0x8000000696997221 */ /* 0x000fe20000010000 */
[--C-:B------:R-:W-:Y:S01]  /*3800*/  FADD.FTZ R124, R149, -R7.reuse ;  /* 0x80000007957c7221 */ /* 0x100fe20000010000 */
[----:B------:R-:W-:Y:S01]  /*3810*/  FADD.FTZ R142, R151, -R7 ;  /* 0x80000007978e7221 */ /* 0x000fe20000010000 */
[----:B------:R-:W3:Y:S01]  /*3820*/  MUFU.EX2 R13, R13 ;  /* 0x0000000d000d7308 */ /* 0x000ee20000000800 */
[----:B--2---:R-:W-:Y:S01]  /*3830*/  FMUL.FTZ R191, R120, R191 ;  /* 0x000000bf78bf7220 */ /* 0x004fe20000410000 */
[----:B------:R-:W-:-:S02]  /*3840*/  IMAD.U32 R7, RZ, RZ, UR5 ;  /* 0x00000005ff077e24 */ /* 0x000fc4000f8e00ff */
[----:B------:R-:W-:Y:S01]  /*3850*/  FMUL.FTZ R143, R160, R143 ;  /* 0x0000008fa08f7220 */ /* 0x000fe20000410000 */
[----:B------:R-:W-:Y:S01]  /*3860*/  FMUL.FTZ R10, R219, R10 ;  /* 0x0000000adb0a7220 */ /* 0x000fe20000410000 */
[----:B------:R-:W-:Y:S01]  /*3870*/  FMUL.FTZ R14, R14, R191 ;  /* 0x000000bf0e0e7220 */ /* 0x000fe20000410000 */
[----:B------:R-:W-:Y:S01]  /*3880*/  F2FP.BF16.F32.PACK_AB R191, R157, R126 ;  /* 0x0000007e9dbf723e */ /* 0x000fe200000010ff */
[----:B------:R-:W-:Y:S01]  /*3890*/  IMAD R126, R7, 0x2000, R236 ;  /* 0x00002000077e7824 */ /* 0x000fe200078e02ec */
[----:B------:R2:W4:Y:S01]  /*38a0*/  MUFU.EX2 R4, R188 ;  /* 0x000000bc00047308 */ /* 0x0005220000000800 */
[----:B-1----:R-:W-:Y:S01]  /*38b0*/  FMUL.FTZ R6, R128, R147 ;  /* 0x0000009380067220 */ /* 0x002fe20000410000 */
[----:B------:R-:W-:Y:S01]  /*38c0*/  FMUL.FTZ R143, R156, R143 ;  /* 0x0000008f9c8f7220 */ /* 0x000fe20000410000 */
[----:B------:R-:W-:Y:S01]  /*38d0*/  IMAD R7, R126, 0x2, R235 ;  /* 0x000000027e077824 */ /* 0x000fe200078e02eb */
[----:B------:R-:W-:Y:S01]  /*38e0*/  F2FP.BF16.F32.PACK_AB R156, R194, R131 ;  /* 0x00000083c29c723e */ /* 0x000fe200000010ff */
[----:B------:R-:W-:Y:S01]  /*38f0*/  FMUL.FTZ R6, R233, R6 ;  /* 0x00000006e9067220 */ /* 0x000fe20000410000 */
[----:B------:R-:W-:-:S02]  /*3900*/  F2FP.BF16.F32.PACK_AB R157, R21, R130 ;  /* 0x00000082159d723e */ /* 0x000fc400000010ff */
[----:B------:R1:W5:Y:S01]  /*3910*/  MUFU.EX2 R11, R190 ;  /* 0x000000be000b7308 */ /* 0x0003620000000800 */
[----:B---3--:R-:W-:Y:S01]  /*3920*/  FMUL.FTZ R124, R13, R124 ;  /* 0x0000007c0d7c7220 */ /* 0x008fe20000410000 */
[----:B--2---:R-:W-:Y:S02]  /*3930*/  F2FP.BF16.F32.PACK_AB R188, R220, R158 ;  /* 0x0000009edcbc723e */ /* 0x004fe400000010ff */
        /* <DEDUP_REMOVED lines=18> */
[----:B------:R-:W-:-:S02]  /*3a60*/  F2FP.BF16.F32.PACK_AB R126, R161, R155 ;  /* 0x0000009ba17e723e */ /* 0x000fc400000010ff */
[----:B------:R-:W-:Y:S02]  /*3a70*/  F2FP.BF16.F32.PACK_AB R147, R142, R147 ;  /* 0x000000938e93723e */ /* 0x000fe400000010ff */
[----:B------:R-:W-:Y:S01]  /*3a80*/  F2FP.BF16.F32.PACK_AB R125, R5, R123 ;  /* 0x0000007b057d723e */ /* 0x000fe200000010ff */
[----:B------:R-:W-:Y:S01]  /*3a90*/  IMAD R5, R16, 0x1000, R235 ;  /* 0x0000100010057824 */ /* 0x000fe200078e02eb */
[----:B------:R-:W-:Y:S01]  /*3aa0*/  F2FP.BF16.F32.PACK_AB R127, R9, R8 ;  /* 0x00000008097f723e */ /* 0x000fe200000010ff */
[----:B------:R1:W-:Y:S01]  /*3ab0*/  STSM.16.MT88.4 [R7+0x20000], R144 ;  /* 0x0200009007007844 */ /* 0x0003e20000004200 */
[----:B------:R-:W-:Y:S02]  /*3ac0*/  F2FP.BF16.F32.PACK_AB R160, R12, R160 ;  /* 0x000000a00ca0723e */ /* 0x000fe400000010ff */
[----:B------:R-:W-:Y:S01]  /*3ad0*/  WARPGROUP.ARRIVE ;  /* 0x00000000000079c5 */ /* 0x000fe20000000000 */
[----:B------:R-:W-:-:S05]  /*3ae0*/  F2FP.BF16.F32.PACK_AB R161, R23, R132 ;  /* 0x0000008417a1723e */ /* 0x000fca00000010ff */
        /* <DEDUP_REMOVED lines=18> */
[----:B------:R-:W-:-:S04]  /*3c10*/  F2FP.BF16.F32.PACK_AB R127, R133, R20 ;  /* 0x00000014857f723e */ /* 0x000fc800000010ff */
[----:B------:R-:W-:-:S06]  /*3c20*/  WARPGROUP.ARRIVE ;  /* 0x00000000000079c5 */ /* 0x000fcc0000000000 */
        /* <DEDUP_REMOVED lines=170> */
.L_x_2434:
        /* <DEDUP_REMOVED lines=8> */
[----:B------:R-:W-:-:S05]  /*4750*/  UMOV UR14, UR10 ;  /* 0x0000000a000e7c82 */ /* 0x000fca0008000000 */
        /* <DEDUP_REMOVED lines=37> */
.L_x_2435:
        /* <DEDUP_REMOVED lines=62> */
.L_x_2417:
[----:B------:R-:W-:Y:S05]  /*4d90*/  @P0 BRA `(.L_x_2416) ;  /* 0x0000003c00780947 */ /* 0x000fea0003800000 */
[----:B-1----:R-:W1:Y:S01]  /*4da0*/  S2R R4, SR_TID.X ;  /* 0x0000000000047919 */ /* 0x002e620000002100 */
[----:B------:R-:W2:Y:S01]  /*4db0*/  S2UR UR5, SR_CgaCtaId ;  /* 0x00000000000579c3 */ /* 0x000ea20000008800 */
[----:B------:R-:W-:Y:S01]  /*4dc0*/  ULDC UR4, c[0x0][0x850] ;  /* 0x0002140000047ab9 */ /* 0x000fe20000000800 */
[----:B------:R-:W-:Y:S01]  /*4dd0*/  UIMAD UR8, UR36, 0x3000, URZ ;  /* 0x00003000240878a4 */ /* 0x000fe2000f8e023f */
[----:B------:R-:W-:Y:S01]  /*4de0*/  BSSY B0, `(.L_x_2437) ;  /* 0x0000050000007945 */ /* 0x000fe20003800000 */
[----:B------:R-:W-:Y:S01]  /*4df0*/  UISETP.NE.AND UP0, UPT, UR4, 0x1, UPT ;  /* 0x000000010400788c */ /* 0x000fe2000bf05270 */
[----:B------:R-:W-:Y:S02]  /*4e00*/  ULDC.64 UR12, c[0x0][0x818] ;  /* 0x00020600000c7ab9 */ /* 0x000fe40000000a00 */
[----:B------:R-:W-:Y:S01]  /*4e10*/  UMOV UR4, 0x400 ;  /* 0x0000040000047882 */ /* 0x000fe20000000000 */
[----:B------:R-:W-:Y:S01]  /*4e20*/  USHF.R.S32.HI UR9, URZ, 0x1f, UR8 ;  /* 0x0000001f3f097899 */ /* 0x000fe20008011408 */
[----:B------:R-:W-:Y:S01]  /*4e30*/  ULDC.64 UR14, c[0x0][0x820] ;  /* 0x00020800000e7ab9 */ /* 0x000fe20000000a00 */
[----:B------:R-:W-:-:S05]  /*4e40*/  ULDC.64 UR16, c[0x0][0x848] ;  /* 0x0002120000107ab9 */ /* 0x000fca0000000a00 */
[----:B------:R-:W-:Y:S02]  /*4e50*/  @UP0 ULDC UR6, c[0x0][0x854] ;  /* 0x0002150000060ab9 */ /* 0x000fe40000000800 */
[----:B------:R-:W-:Y:S02]  /*4e60*/  UIMAD.WIDE.U32 UR6, UR40, UR6, URZ ;  /* 0x00000006280672a5 */ /* 0x000fe4000f8e003f */
[----:B--2---:R-:W-:-:S03]  /*4e70*/  ULEA UR4, UR5, UR4, 0x18 ;  /* 0x0000000405047291 */ /* 0x004fc6000f8ec03f */
[----:B------:R-:W-:Y:S02]  /*4e80*/  @UP0 ULDC UR5, c[0x0][0x858] ;  /* 0x0002160000050ab9 */ /* 0x000fe40000000800 */
[----:B------:R-:W-:Y:S01]  /*4e90*/  @UP0 USHF.R.U32.HI UR40, URZ, UR5, UR7 ;  /* 0x000000053f280299 */ /* 0x000fe20008011607 */
[----:B-1----:R-:W-:-:S03]  /*4ea0*/  VIADD R3, R4, 0xffffff80 ;  /* 0xffffff8004037836 */ /* 0x002fc60000000000 */
[----:B------:R-:W-:Y:S02]  /*4eb0*/  USHF.R.S32.HI UR5, URZ, 0x1f, UR40 ;  /* 0x0000001f3f057899 */ /* 0x000fe40008011428 */
[----:B------:R-:W-:Y:S01]  /*4ec0*/  UIMAD.WIDE.U32 UR6, UR40, UR12, UR8 ;  /* 0x0000000c280672a5 */ /* 0x000fe2000f8e0008 */
[----:B------:R-:W-:Y:S01]  /*4ed0*/  SHF.R.S32.HI R0, RZ, 0x1f, R3 ;  /* 0x0000001fff007819 */ /* 0x000fe20000011403 */
[----:B------:R-:W-:Y:S01]  /*4ee0*/  UIMAD UR10, UR5, UR12, URZ ;  /* 0x0000000c050a72a4 */ /* 0x000fe2000f8e023f */
[----:B------:R-:W-:Y:S01]  /*4ef0*/  BAR.SYNC.DEFER_BLOCKING 0x1, 0x100 ;  /* 0x0044000000007b1d */ /* 0x000fe20000010000 */
[----:B------:R-:W-:Y:S02]  /*4f00*/  ISETP.NE.AND P0, PT, R3, RZ, PT ;  /* 0x000000ff0300720c */ /* 0x000fe40003f05270 */
[----:B------:R-:W-:Y:S01]  /*4f10*/  LEA.HI R2, R0, R3, RZ, 0x7 ;  /* 0x0000000300027211 */ /* 0x000fe200078f38ff */
[----:B------:R-:W-:-:S03]  /*4f20*/  UIMAD UR10, UR40, UR13, UR10 ;  /* 0x0000000d280a72a4 */ /* 0x000fc6000f8e020a */
[----:B------:R-:W-:Y:S01]  /*4f30*/  LOP3.LUT R0, R2, 0x3fffff80, RZ, 0xc0, !PT ;  /* 0x3fffff8002007812 */ /* 0x000fe200078ec0ff */
[----:B------:R-:W-:Y:S01]  /*4f40*/  ULDC.64 UR12, c[0x0][0x840] ;  /* 0x00021000000c7ab9 */ /* 0x000fe20000000a00 */
[----:B------:R-:W-:Y:S01]  /*4f50*/  SHF.R.S32.HI R5, RZ, 0x7, R2 ;  /* 0x00000007ff057819 */ /* 0x000fe20000011402 */
[----:B------:R-:W-:Y:S02]  /*4f60*/  UIMAD UR5, UR5, UR12, URZ ;  /* 0x0000000c050572a4 */ /* 0x000fe4000f8e023f */
[----:B------:R-:W-:Y:S01]  /*4f70*/  IMAD.IADD R0, R3, 0x1, -R0 ;  /* 0x0000000103007824 */ /* 0x000fe200078e0a00 */
[----:B------:R-:W-:Y:S02]  /*4f80*/  UIMAD.WIDE.U32 UR8, UR40, UR12, UR8 ;  /* 0x0000000c280872a5 */ /* 0x000fe4000f8e0008 */
[----:B------:R-:W-:Y:S01]  /*4f90*/  UIMAD UR12, UR40, UR13, UR5 ;  /* 0x0000000d280c72a4 */ /* 0x000fe2000f8e0205 */
[----:B------:R-:W-:Y:S01]  /*4fa0*/  IMAD R0, R5, 0x600, R0 ;  /* 0x0000060005007824 */ /* 0x000fe200078e0200 */
[----:B------:R-:W-:-:S02]  /*4fb0*/  USHF.R.S32.HI UR5, URZ, 0x1f, UR37 ;  /* 0x0000001f3f057899 */ /* 0x000fc40008011425 */
[----:B------:R-:W-:Y:S01]  /*4fc0*/  UIADD3 UR7, UR7, UR10, URZ ;  /* 0x0000000a07077290 */ /* 0x000fe2000fffe03f */
[----:B------:R-:W-:Y:S01]  /*4fd0*/  IMAD.SHL.U32 R0, R0, 0x4, RZ ;  /* 0x0000000400007824 */ /* 0x000fe200078e00ff */
[----:B------:R-:W-:Y:S02]  /*4fe0*/  UIMAD UR11, UR5, UR14, URZ ;  /* 0x0000000e050b72a4 */ /* 0x000fe4000f8e023f */
[----:B------:R-:W-:Y:S02]  /*4ff0*/  UIMAD UR5, UR5, UR16, URZ ;  /* 0x00000010050572a4 */ /* 0x000fe4000f8e023f */
[----:B------:R-:W-:Y:S01]  /*5000*/  LEA R0, R0, UR4, 0x2 ;  /* 0x0000000400007c11 */ /* 0x000fe2000f8e10ff */
[----:B------:R-:W-:Y:S02]  /*5010*/  UIADD3 UR9, UR9, UR12, URZ ;  /* 0x0000000c09097290 */ /* 0x000fe4000fffe03f */
[----:B------:R-:W-:Y:S02]  /*5020*/  UIMAD UR11, UR37, UR15, UR11 ;  /* 0x0000000f250b72a4 */ /* 0x000fe4000f8e020b */
[----:B------:R1:W-:Y:S01]  /*5030*/  STS.128 [R0], R24 ;  /* 0x0000001800007388 */ /* 0x0003e20000000c00 */
        /* <DEDUP_REMOVED lines=35> */
.L_x_2439:
[----:B------:R-:W-:Y:S01]  /*5270*/  @P0 ELECT P1, URZ, PT ;  /* 0x00000000003f082f */ /* 0x000fe20003820000 */
[----:B------:R2:W-:-:S12]  /*5280*/  UBLKRED.G.S.ADD.F32.RN [UR6], [UR4], UR5, desc[UR8] ;  /* 0x00000806040073bb */ /* 0x0005d800080a1405 */
[----:B------:R-:W-:Y:S02]  /*5290*/  @P1 PLOP3.LUT P0, PT, P1, PT, PT, 0x8, 0x0 ;  /* 0x000000000000181c */ /* 0x000fe40000f0e170 */
[----:B------:R-:W-:-:S11]  /*52a0*/  PLOP3.LUT P1, PT, PT, PT, PT, 0x8, 0x0 ;  /* 0x000000000000781c */ /* 0x000fd60003f2e170 */
[----:B--2---:R-:W-:Y:S05]  /*52b0*/  @P0 BRA.U.ANY `(.L_x_2439) ;  /* 0xfffffffd00ec0947 */ /* 0x004fea000393ffff */
[----:B------:R0:W-:Y:S01]  /*52c0*/  UTMACMDFLUSH ;  /* 0x00000000000079b7 */ /* 0x0001e20000000000 */
[----:B------:R-:W-:-:S04]  /*52d0*/  DEPBAR.LE SB0, 0x0 ;  /* 0x000080000000791a */ /* 0x000fc80000000000 */
.L_x_2438:
[----:B------:R-:W-:Y:S05]  /*52e0*/  BSYNC B0 ;  /* 0x0000000000007941 */ /* 0x000fea0003800000 */
.L_x_2437:
        /* <DEDUP_REMOVED lines=28> */
.L_x_2440:
        /* <DEDUP_REMOVED lines=8> */
.L_x_2412:
        /* <DEDUP_REMOVED lines=29> */
.L_x_2442:
[----:B------:R-:W-:Y:S01]  /*5700*/  ULDC UR9, c[0x0][0x8cc] ;  /* 0x0002330000097ab9 */ /* 0x000fe20000000800 */
[----:B------:R-:W-:Y:S01]  /*5710*/  UMOV UR7, UR8 ;  /* 0x0000000800077c82 */ /* 0x000fe20008000000 */
[----:B------:R-:W-:-:S11]  /*5720*/  UISETP.NE.AND UP0, UPT, UR9, 0x1, UPT ;  /* 0x000000010900788c */ /* 0x000fd6000bf05270 */
[----:B------:R-:W-:Y:S02]  /*5730*/  @UP0 ULDC.64 UR10, c[0x0][0x8d0] ;  /* 0x00023400000a0ab9 */ /* 0x000fe40000000a00 */
[----:B------:R-:W-:-:S04]  /*5740*/  UIMAD.WIDE.U32 UR4, UR8, UR10, URZ ;  /* 0x0000000a080472a5 */ /* 0x000fc8000f8e003f */
[----:B------:R-:W-:-:S04]  /*5750*/  @UP0 USHF.R.U32.HI UR7, URZ, UR11, UR5 ;  /* 0x0000000b3f070299 */ /* 0x000fc80008011605 */
[----:B------:R-:W-:-:S12]  /*5760*/  UIMAD UR4, UR7, UR9, URZ ;  /* 0x00000009070472a4 */ /* 0x000fd8000f8e023f */
.L_x_2443:
        /* <DEDUP_REMOVED lines=67> */
.L_x_2446:
[----:B------:R-:W-:Y:S05]  /*5ba0*/  BSYNC B0 ;  /* 0x0000000000007941 */ /* 0x000fea0003800000 */
.L_x_2445:
        /* <DEDUP_REMOVED lines=19> */
.L_x_2448:
[----:B------:R-:W-:Y:S05]  /*5ce0*/  BSYNC B0 ;  /* 0x0000000000007941 */ /* 0x000fea0003800000 */
.L_x_2447:
[----:B------:R-:W-:Y:S06]  /*5cf0*/  BAR.ARV 0xa, 0xa0 ;  /* 0x0282800000007b1d */ /* 0x000fec0000002000 */
[----:B------:R-:W-:Y:S04]  /*5d00*/  BSSY B0, `(.L_x_2449) ;  /* 0x0000003000007945 */ /* 0x000fe80003800000 */
[----:B------:R-:W-:Y:S05]  /*5d10*/  @!P0 BRA `(.L_x_2450) ;  /* 0x0000000000048947 */ /* 0x000fea0003800000 */
[----:B------:R-:W-:-:S04]  /*5d20*/  DEPBAR.LE SB0, 0x0 ;  /* 0x000080000000791a */ /* 0x000fc80000000000 */
.L_x_2450:
[----:B------:R-:W-:Y:S05]  /*5d30*/  BSYNC B0 ;  /* 0x0000000000007941 */ /* 0x000fea0003800000 */
.L_x_2449:
[----:B------:R-:W-:Y:S06]  /*5d40*/  BAR.ARV 0xb, 0xa0 ;  /* 0x02c2800000007b1d */ /* 0x000fec0000002000 */
[----:B------:R-:W-:Y:S01]  /*5d50*/  UIADD3 UR12, UR8, 0x1, URZ ;  /* 0x00000001080c7890 */ /* 0x000fe2000fffe03f */
[----:B------:R-:W-:Y:S11]  /*5d60*/  BRA `(.L_x_2451) ;  /* 0x0000000000047947 */ /* 0x000ff60003800000 */
.L_x_2444:
[----:B------:R-:W-:-:S05]  /*5d70*/  UMOV UR12, UR8 ;  /* 0x00000008000c7c82 */ /* 0x000fca0008000000 */
.L_x_2451:
        /* <DEDUP_REMOVED lines=18> */
.L_x_2464:
        /* <DEDUP_REMOVED lines=20> */
.L_x_2453:
[----:B------:R-:W-:Y:S05]  /*5fe0*/  BSYNC B0 ;  /* 0x0000000000007941 */ /* 0x000fea0003800000 */
.L_x_2452:
        /* <DEDUP_REMOVED lines=13> */
.L_x_2455:
[----:B------:R-:W-:Y:S05]  /*60c0*/  BSYNC B0 ;  /* 0x0000000000007941 */ /* 0x000fea0003800000 */
.L_x_2454:
[----:B------:R-:W-:Y:S06]  /*60d0*/  BAR.ARV 0xa, 0xa0 ;  /* 0x0282800000007b1d */ /* 0x000fec0000002000 */
[----:B------:R-:W-:Y:S04]  /*60e0*/  BSSY B0, `(.L_x_2456) ;  /* 0x0000003000007945 */ /* 0x000fe80003800000 */
[----:B------:R-:W-:Y:S05]  /*60f0*/  @!P0 BRA `(.L_x_2457) ;  /* 0x0000000000048947 */ /* 0x000fea0003800000 */
[----:B------:R-:W-:-:S04]  /*6100*/  DEPBAR.LE SB0, 0x0 ;  /* 0x000080000000791a */ /* 0x000fc80000000000 */
.L_x_2457:
[----:B------:R-:W-:Y:S05]  /*6110*/  BSYNC B0 ;  /* 0x0000000000007941 */ /* 0x000fea0003800000 */
.L_x_2456:
        /* <DEDUP_REMOVED lines=13> */
.L_x_2459:
[----:B------:R-:W-:Y:S05]  /*61f0*/  BSYNC B0 ;  /* 0x0000000000007941 */ /* 0x000fea0003800000 */
.L_x_2458:
        /* <DEDUP_REMOVED lines=13> */
.L_x_2461:
[----:B------:R-:W-:Y:S05]  /*62d0*/  BSYNC B0 ;  /* 0x0000000000007941 */ /* 0x000fea0003800000 */
.L_x_2460:
[----:B------:R-:W-:Y:S01]  /*62e0*/  UIADD3 UR12, UR12, 0x2, URZ ;  /* 0x000000020c0c7890 */ /* 0x000fe2000fffe03f */
[----:B------:R-:W-:Y:S06]  /*62f0*/  BAR.ARV 0xa, 0xa0 ;  /* 0x0282800000007b1d */ /* 0x000fec0000002000 */
[----:B------:R-:W-:Y:S01]  /*6300*/  UISETP.GE.AND UP0, UPT, UR12, UR5, UPT ;  /* 0x000000050c00728c */ /* 0x000fe2000bf06270 */
[----:B------:R-:W-:Y:S04]  /*6310*/  BSSY B0, `(.L_x_2462) ;  /* 0x0000003000007945 */ /* 0x000fe80003800000 */
[----:B------:R-:W-:Y:S06]  /*6320*/  @!P0 BRA `(.L_x_2463) ;  /* 0x0000000000048947 */ /* 0x000fec0003800000 */
[----:B------:R-:W-:-:S04]  /*6330*/  DEPBAR.LE SB0, 0x0 ;  /* 0x000080000000791a */ /* 0x000fc80000000000 */
.L_x_2463:
[----:B------:R-:W-:Y:S05]  /*6340*/  BSYNC B0 ;  /* 0x0000000000007941 */ /* 0x000fea0003800000 */
.L_x_2462:
[----:B------:R-:W-:Y:S06]  /*6350*/  BAR.ARV 0xb, 0xa0 ;  /* 0x02c2800000007b1d */ /* 0x000fec0000002000 */
[----:B------:R-:W-:Y:S01]  /*6360*/  PLOP3.LUT P1, PT, PT, PT, UP0, 0x80, 0x0 ;  /* 0x000000000000781c */ /* 0x000fe20003f2f008 */
[----:B------:R-:W-:Y:S02]  /*6370*/  UIADD3 UR20, UR20, 0x3000, URZ ;  /* 0x0000300014147890 */ /* 0x000fe4000fffe03f */
[----:B------:R-:W-:-:S10]  /*6380*/  UIADD3 UR4, UR4, 0x3000, URZ ;  /* 0x0000300004047890 */ /* 0x000fd4000fffe03f */
[----:B------:R-:W-:Y:S05]  /*6390*/  @!P1 BRA `(.L_x_2464) ;  /* 0xfffffff800c09947 */ /* 0x000fea000383ffff */
[----:B------:R-:W-:Y:S05]  /*63a0*/  BRA `(.L_x_2416) ;  /* 0x0000002400f47947 */ /* 0x000fea0003800000 */
.L_x_2441:
        /* <DEDUP_REMOVED lines=21> */
.L_x_2465:
[----:B------:R-:W-:Y:S01]  /*6500*/  ULDC UR8, c[0x0][0x8cc] ;  /* 0x0002330000087ab9 */ /* 0x000fe20000000800 */
[----:B------:R-:W-:Y:S01]  /*6510*/  UMOV UR11, UR7 ;  /* 0x00000007000b7c82 */ /* 0x000fe20008000000 */
[----:B------:R-:W-:-:S11]  /*6520*/  UISETP.NE.AND UP0, UPT, UR8, 0x1, UPT ;  /* 0x000000010800788c */ /* 0x000fd6000bf05270 */
[----:B------:R-:W-:Y:S02]  /*6530*/  @UP0 ULDC.64 UR12, c[0x0][0x8d0] ;  /* 0x00023400000c0ab9 */ /* 0x000fe40000000a00 */
[----:B------:R-:W-:-:S04]  /*6540*/  UIMAD.WIDE.U32 UR4, UR7, UR12, URZ ;  /* 0x0000000c070472a5 */ /* 0x000fc8000f8e003f */
[----:B------:R-:W-:-:S04]  /*6550*/  @UP0 USHF.R.U32.HI UR11, URZ, UR13, UR5 ;  /* 0x0000000d3f0b0299 */ /* 0x000fc80008011605 */
[----:B------:R-:W-:-:S12]  /*6560*/  UIMAD UR4, UR11, UR8, URZ ;  /* 0x000000080b0472a4 */ /* 0x000fd8000f8e023f */
.L_x_2466:
        /* <DEDUP_REMOVED lines=70> */
.L_x_2497:
        /* <DEDUP_REMOVED lines=15> */
.L_x_2470:
        /* <DEDUP_REMOVED lines=66> */
[----:B------:R-:W-:Y:S01]  /*6ee0*/  ISETP.GE.AND P1, PT, R4, R6, PT ;  /* 0x000000060400720c */ /* 0x000fe20003f26270 */
[----:B------:R-:W-:Y:S01]  /*6ef0*/  UTMALDG.4D [UR16], [UR48], desc[UR50] ;  /* 0x00003210300075b4 */ /* 0x000fe20008019000 */
[----:B------:R-:W-:Y:S01]  /*6f00*/  UMOV UR60, UR12 ;  /* 0x0000000c003c7c82 */ /* 0x000fe20008000000 */
        /* <DEDUP_REMOVED lines=30> */
[----:B-1----:R-:W-:Y:S01]  /*70f0*/  UIADD3 UR24, UR8, 0x6000, URZ ;  /* 0x0000600008187890 */ /* 0x002fe2000fffe03f */
[----:B------:R-:W-:Y:S01]  /*7100*/  UMOV UR26, UR18 ;  /* 0x00000012001a7c82 */ /* 0x000fe20008000000 */
[----:B------:R3:W-:Y:S01]  /*7110*/  UTMALDG.4D [UR40], [UR46], desc[UR54] ;  /* 0x000036282e0075b4 */ /* 0x0007e20008019000 */
[----:B--2---:R-:W-:-:S02]  /*7120*/  UIADD3 UR32, UR8, 0x8000, URZ ;  /* 0x0000800008207890 */ /* 0x004fc4000fffe03f */
[----:B------:R-:W-:-:S04]  /*7130*/  UIADD3 UR8, UR8, 0xa000, URZ ;  /* 0x0000a00008087890 */ /* 0x000fc8000fffe03f */
[----:B------:R3:W-:Y:S03]  /*7140*/  UTMALDG.4D [UR24], [UR30], desc[UR54] ;  /* 0x000036181e0075b4 */ /* 0x0007e60008019000 */
        /* <DEDUP_REMOVED lines=21> */
.L_x_2481:
[----:B--234-:R-:W-:-:S04]  /*72a0*/  SHF.L.U32 R21, R11, 0x1f, RZ ;  /* 0x0000001f0b157819 */ /* 0x01cfc800000006ff */
[----:B------:R-:W1:Y:S02]  /*72b0*/  SYNCS.PHASECHK.TRANS64.TRYWAIT P1, [R16+URZ+0x26840], R21 ;  /* 0x02684015100075a7 */ /* 0x000e64000802017f */
[----:B-1----:R-:W-:Y:S05]  /*72c0*/  @!P1 BRA `(.L_x_2473) ;  /* 0x0000001800ac9947 */ /* 0x002fea0003800000 */
.L_x_2498:
[----:B------:R-:W-:Y:S05]  /*72d0*/  @P0 BRA `(.L_x_2474) ;  /* 0x0000000000140947 */ /* 0x000fea0003800000 */
[----:B------:R-:W-:Y:S01]  /*72e0*/  ISETP.NE.AND P1, PT, R6, RZ, PT ;  /* 0x000000ff0600720c */ /* 0x000fe20003f25270 */
[----:B------:R-:W-:-:S04]  /*72f0*/  IMAD.MOV.U32 R3, RZ, RZ, 0x3100 ;  /* 0x00003100ff037424 */ /* 0x000fc800078e00ff */
[----:B------:R3:W-:Y:S08]  /*7300*/  SYNCS.ARRIVE.TRANS64 RZ, [R16+URZ+0x26830], R3 ;  /* 0x0268300310ff79a7 */ /* 0x0007f0000800003f */
[----:B------:R-:W-:Y:S05]  /*7310*/  @!P1 BRA `(.L_x_2474) ;  /* 0x0000000000049947 */ /* 0x000fea0003800000 */
[----:B------:R-:W-:Y:S01]  /*7320*/  BPT.TRAP 0x1 ;  /* 0x000000040000795c */ /* 0x000fe20000300000 */
.L_x_2474:
        /* <DEDUP_REMOVED lines=43> */
.L_x_2499:
[----:B------:R-:W-:Y:S05]  /*75e0*/  @P0 BRA `(.L_x_2476) ;  /* 0x0000000000140947 */ /* 0x000fea0003800000 */
[----:B------:R-:W-:Y:S01]  /*75f0*/  ISETP.NE.AND P1, PT, R6, RZ, PT ;  /* 0x000000ff0600720c */ /* 0x000fe20003f25270 */
[----:B------:R-:W-:-:S04]  /*7600*/  IMAD.MOV.U32 R2, RZ, RZ, 0x3100 ;  /* 0x00003100ff027424 */ /* 0x000fc800078e00ff */
[----:B------:R3:W-:Y:S08]  /*7610*/  SYNCS.ARRIVE.TRANS64 RZ, [R16+URZ+0x26818], R2 ;  /* 0x0268180210ff79a7 */ /* 0x0007f0000800003f */
[----:B------:R-:W-:Y:S05]  /*7620*/  @!P1 BRA `(.L_x_2476) ;  /* 0x0000000000049947 */ /* 0x000fea0003800000 */
[----:B------:R-:W-:Y:S01]  /*7630*/  BPT.TRAP 0x1 ;  /* 0x000000040000795c */ /* 0x000fe20000300000 */
.L_x_2476:
        /* <DEDUP_REMOVED lines=43> */
.L_x_2500:
[----:B------:R-:W-:Y:S05]  /*78f0*/  @P0 BRA `(.L_x_2478) ;  /* 0x0000000000140947 */ /* 0x000fea0003800000 */
[----:B------:R-:W-:Y:S01]  /*7900*/  ISETP.NE.AND P1, PT, R6, RZ, PT ;  /* 0x000000ff0600720c */ /* 0x000fe20003f25270 */
[----:B-123--:R-:W-:-:S04]  /*7910*/  IMAD.MOV.U32 R21, RZ, RZ, 0x3100 ;  /* 0x00003100ff157424 */ /* 0x00efc800078e00ff */
[----:B------:R4:W-:Y:S08]  /*7920*/  SYNCS.ARRIVE.TRANS64 RZ, [R16+URZ+0x26838], R21 ;  /* 0x0268381510ff79a7 */ /* 0x0009f0000800003f */
[----:B------:R-:W-:Y:S05]  /*7930*/  @!P1 BRA `(.L_x_2478) ;  /* 0x0000000000049947 */ /* 0x000fea0003800000 */
[----:B------:R-:W-:Y:S01]  /*7940*/  BPT.TRAP 0x1 ;  /* 0x000000040000795c */ /* 0x000fe20000300000 */
.L_x_2478:
        /* <DEDUP_REMOVED lines=38> */
.L_x_2502:
[----:B------:R-:W-:Y:S05]  /*7bb0*/  @P0 BRA `(.L_x_2480) ;  /* 0x0000000000140947 */ /* 0x000fea0003800000 */
[----:B------:R-:W-:Y:S01]  /*7bc0*/  ISETP.NE.AND P1, PT, R6, RZ, PT ;  /* 0x000000ff0600720c */ /* 0x000fe20003f25270 */
[----:B------:R-:W-:-:S04]  /*7bd0*/  IMAD.MOV.U32 R5, RZ, RZ, 0x3100 ;  /* 0x00003100ff057424 */ /* 0x000fc800078e00ff */
[----:B------:R1:W-:Y:S08]  /*7be0*/  SYNCS.ARRIVE.TRANS64 RZ, [R16+URZ+0x26810], R5 ;  /* 0x0268100510ff79a7 */ /* 0x0003f0000800003f */
[----:B------:R-:W-:Y:S05]  /*7bf0*/  @!P1 BRA `(.L_x_2480) ;  /* 0x0000000000049947 */ /* 0x000fea0003800000 */
[----:B------:R-:W-:Y:S01]  /*7c00*/  BPT.TRAP 0x1 ;  /* 0x000000040000795c */ /* 0x000fe20000300000 */
.L_x_2480:
        /* <DEDUP_REMOVED lines=44> */
.L_x_2472:
        /* <DEDUP_REMOVED lines=8> */
.L_x_2503:
[----:B------:R-:W-:Y:S05]  /*7f50*/  @P0 BRA `(.L_x_2483) ;  /* 0x0000000000140947 */ /* 0x000fea0003800000 */
[----:B------:R-:W-:Y:S01]  /*7f60*/  ISETP.NE.AND P1, PT, R6, RZ, PT ;  /* 0x000000ff0600720c */ /* 0x000fe20003f25270 */
[----:B------:R-:W-:-:S04]  /*7f70*/  IMAD.MOV.U32 R5, RZ, RZ, 0x3100 ;  /* 0x00003100ff057424 */ /* 0x000fc800078e00ff */
[----:B------:R2:W-:Y:S08]  /*7f80*/  SYNCS.ARRIVE.TRANS64 RZ, [R16+URZ+0x26830], R5 ;  /* 0x0268300510ff79a7 */ /* 0x0005f0000800003f */
[----:B------:R-:W-:Y:S05]  /*7f90*/  @!P1 BRA `(.L_x_2483) ;  /* 0x0000000000049947 */ /* 0x000fea0003800000 */
[----:B------:R-:W-:Y:S01]  /*7fa0*/  BPT.TRAP 0x1 ;  /* 0x000000040000795c */ /* 0x000fe20000300000 */
.L_x_2483:
        /* <DEDUP_REMOVED lines=40> */
.L_x_2504:
[----:B------:R-:W-:Y:S05]  /*8230*/  @P0 BRA `(.L_x_2485) ;  /* 0x0000000000140947 */ /* 0x000fea0003800000 */
[----:B------:R-:W-:Y:S01]  /*8240*/  ISETP.NE.AND P0, PT, R6, RZ, PT ;  /* 0x000000ff0600720c */ /* 0x000fe20003f05270 */
[----:B------:R-:W-:-:S04]  /*8250*/  IMAD.MOV.U32 R5, RZ, RZ, 0x3100 ;  /* 0x00003100ff057424 */ /* 0x000fc800078e00ff */
[----:B------:R1:W-:Y:S08]  /*8260*/  SYNCS.ARRIVE.TRANS64 RZ, [R16+URZ+0x26818], R5 ;  /* 0x0268180510ff79a7 */ /* 0x0003f0000800003f */
[----:B------:R-:W-:Y:S05]  /*8270*/  @!P0 BRA `(.L_x_2485) ;  /* 0x0000000000048947 */ /* 0x000fea0003800000 */
[----:B------:R-:W-:Y:S01]  /*8280*/  BPT.TRAP 0x1 ;  /* 0x000000040000795c */ /* 0x000fe20000300000 */
.L_x_2485:
        /* <DEDUP_REMOVED lines=44> */
.L_x_2471:
[----:B------:R-:W1:Y:S01]  /*8550*/  S2R R0, SR_TID.X ;  /* 0x0000000000007919 */ /* 0x000e620000002100 */
[----:B------:R-:W-:Y:S01]  /*8560*/  IMAD R3, R19, 0x8, R16 ;  /* 0x0000000813037824 */ /* 0x000fe200078e0210 */
[----:B-1----:R-:W-:Y:S02]  /*8570*/  LOP3.LUT R2, R0, 0x7f, RZ, 0xc0, !PT ;  /* 0x0000007f00027812 */ /* 0x002fe400078ec0ff */
[----:B------:R-:W-:Y:S02]  /*8580*/  SHF.L.U32 R0, R11, 0x1f, RZ ;  /* 0x0000001f0b007819 */ /* 0x000fe400000006ff */
[----:B------:R-:W-:Y:S02]  /*8590*/  ISETP.NE.AND P1, PT, R2, RZ, PT ;  /* 0x000000ff0200720c */ /* 0x000fe40003f25270 */
[----:B------:R-:W1:Y:S02]  /*85a0*/  SYNCS.PHASECHK.TRANS64.TRYWAIT P0, [R3+URZ+0x26840], R0 ;  /* 0x02684000030075a7 */ /* 0x000e64000800017f */
[----:B-1----:R-:W-:Y:S09]  /*85b0*/  @!P0 BRA `(.L_x_2486) ;  /* 0x00000008006c8947 */ /* 0x002ff20003800000 */
.L_x_2505:
[----:B------:R-:W-:Y:S05]  /*85c0*/  @P1 BRA `(.L_x_2487) ;  /* 0x0000000000181947 */ /* 0x000fea0003800000 */
[----:B------:R-:W1:Y:S01]  /*85d0*/  S2R R2, SR_TID.X ;  /* 0x0000000000027919 */ /* 0x000e620000002100 */
[----:B------:R-:W-:-:S04]  /*85e0*/  IMAD.MOV.U32 R0, RZ, RZ, 0x3100 ;  /* 0x00003100ff007424 */ /* 0x000fc800078e00ff */
[----:B------:R1:W-:Y:S02]  /*85f0*/  SYNCS.ARRIVE.TRANS64 RZ, [R3+URZ+0x26830], R0 ;  /* 0x0268300003ff79a7 */ /* 0x0003e4000800003f */
[----:B-1----:R-:W-:-:S13]  /*8600*/  LOP3.LUT P0, RZ, R2, 0x1f, RZ, 0xc0, !PT ;  /* 0x0000001f02ff7812 */ /* 0x002fda000780c0ff */
[----:B------:R-:W-:Y:S05]  /*8610*/  @!P0 BRA `(.L_x_2487) ;  /* 0x0000000000048947 */ /* 0x000fea0003800000 */
[----:B------:R-:W-:Y:S01]  /*8620*/  BPT.TRAP 0x1 ;  /* 0x000000040000795c */ /* 0x000fe20000300000 */
.L_x_2487:
        /* <DEDUP_REMOVED lines=47> */
.L_x_2468:
[----:B------:R-:W-:Y:S05]  /*8920*/  BSYNC B0 ;  /* 0x0000000000007941 */ /* 0x000fea0003800000 */
.L_x_2467:
[----:B------:R-:W-:-:S03]  /*8930*/  UMOV UR7, 0xffffffff ;  /* 0xffffffff00077882 */ /* 0x000fc60000000000 */
[----:B------:R-:W-:Y:S05]  /*8940*/  BRA.DIV UR7, `(.L_x_2488) ;  /* 0x00000006079c7947 */ /* 0x000fea000b800000 */
[----:B------:R-:W-:-:S13]  /*8950*/  ELECT P6, URZ, PT ;  /* 0x00000000003f782f */ /* 0x000fda00038c0000 */
.L_x_2508:
[----:B------:R-:W-:Y:S05]  /*8960*/  @!P6 BRA `(.L_x_2416) ;  /* 0x000000000084e947 */ /* 0x000fea0003800000 */
[----:B------:R-:W-:-:S06]  /*8970*/  ULOP3.LUT UR7, UR38, 0x2, URZ, 0xfc, !UPT ;  /* 0x0000000226077892 */ /* 0x000fcc000f8efc3f */
[----:B------:R-:W-:-:S05]  /*8980*/  IMAD.U32 R2, RZ, RZ, UR7 ;  /* 0x00000007ff027e24 */ /* 0x000fca000f8e00ff */
[----:B------:R-:W-:-:S13]  /*8990*/  ISETP.NE.AND P2, PT, R2, 0x3, PT ;  /* 0x000000030200780c */ /* 0x000fda0003f45270 */
[----:B------:R-:W-:Y:S05]  /*89a0*/  @!P2 BRA `(.L_x_2489) ;  /* 0x000000000004a947 */ /* 0x000fea0003800000 */
[----:B------:R-:W-:Y:S01]  /*89b0*/  BPT.TRAP 0x1 ;  /* 0x000000040000795c */ /* 0x000fe20000300000 */
.L_x_2489:
        /* <DEDUP_REMOVED lines=15> */
.L_x_2509:
[----:B------:R-:W2:Y:S02]  /*8ab0*/  SYNCS.PHASECHK.TRANS64.TRYWAIT P0, [R3+URZ], R2 ;  /* 0x00000002030075a7 */ /* 0x000ea4000800017f */
[----:B--2---:R-:W-:Y:S05]  /*8ac0*/  @!P0 BRA `(.L_x_2491) ;  /* 0x0000000400708947 */ /* 0x004fea0003800000 */
.L_x_2510:
[----:B------:R-:W-:Y:S05]  /*8ad0*/  @!P2 BRA `(.L_x_2492) ;  /* 0x000000000004a947 */ /* 0x000fea0003800000 */
[----:B------:R-:W-:Y:S01]  /*8ae0*/  BPT.TRAP 0x1 ;  /* 0x000000040000795c */ /* 0x000fe20000300000 */
.L_x_2492:
[----:B--2---:R-:W-:-:S04]  /*8af0*/  VIADD R3, R7, 0x26840 ;  /* 0x0002684007037836 */ /* 0x004fc80000000000 */
[----:B------:R-:W-:-:S04]  /*8b00*/  IMAD R0, R0, 0x8, R3 ;  /* 0x0000000800007824 */ /* 0x000fc800078e0203 */
[----:B------:R-:W2:Y:S02]  /*8b10*/  SYNCS.PHASECHK.TRANS64.TRYWAIT P0, [R0+URZ], R5 ;  /* 0x00000005000075a7 */ /* 0x000ea4000800017f */
[----:B--2---:R-:W-:Y:S05]  /*8b20*/  @!P0 BRA `(.L_x_2493) ;  /* 0x00000004006c8947 */ /* 0x004fea0003800000 */
.L_x_2511:
[----:B------:R-:W-:-:S07]  /*8b30*/  IMAD R3, R4, 0x8, R3 ;  /* 0x0000000804037824 */ /* 0x000fce00078e0203 */
.L_x_2494:
[----:B---3--:R3:W4:Y:S02]  /*8b40*/  SYNCS.PHASECHK.TRANS64.TRYWAIT P0, [R3+URZ], R2 ;  /* 0x00000002030075a7 */ /* 0x008724000800017f */
[----:B----4-:R-:W-:Y:S05]  /*8b50*/  @!P0 NANOSLEEP.SYNCS 0x989680 ;  /* 0x009896800000895d */ /* 0x010fea0003900000 */
[----:B------:R-:W4:Y:S02]  /*8b60*/  @!P0 SYNCS.PHASECHK.TRANS64 P0, [R3+URZ], R2 ;  /* 0x00000002030085a7 */ /* 0x000f24000800007f */
[----:B----4-:R-:W-:Y:S05]  /*8b70*/  @!P0 BRA `(.L_x_2494) ;  /* 0xfffffffc00f08947 */ /* 0x010fea000383ffff */
.L_x_2416:
[----:B------:R-:W-:Y:S05]  /*8b80*/  BSYNC B6 ;  /* 0x0000000000067941 */ /* 0x000fea0003800000 */
.L_x_2411:
[----:B------:R-:W-:Y:S05]  /*8b90*/  EXIT ;  /* 0x000000000000794d */ /* 0x000fea0003800000 */
.L_x_2422:
[----:B------:R-:W-:Y:S02]  /*8ba0*/  IMAD.MOV.U32 R13, RZ, RZ, R17 ;  /* 0x000000ffff0d7224 */ /* 0x000fe400078e0011 */
[----:B------:R-:W-:Y:S02]  /*8bb0*/  IMAD.MOV.U32 R12, RZ, RZ, RZ ;  /* 0x000000ffff0c7224 */ /* 0x000fe400078e00ff */
[----:B------:R-:W-:Y:S02]  /*8bc0*/  IMAD.MOV.U32 R11, RZ, RZ, 0x1f ;  /* 0x0000001fff0b7424 */ /* 0x000fe400078e00ff */
[----:B------:R-:W-:-:S07]  /*8bd0*/  IMAD.MOV.U32 R15, RZ, RZ, -0x1 ;  /* 0xffffffffff0f7424 */ /* 0x000fce00078e00ff */
[----:B------:R-:W-:Y:S05]  /*8be0*/  WARPSYNC.COLLECTIVE R15, `(.L_x_2495) ;  /* 0x000000000f087348 */ /* 0x000fea0003c00000 */
[----:B------:R1:W2:Y:S02]  /*8bf0*/  SHFL.IDX P6, R14, R13, R12, R11 ;  /* 0x0000000c0d0e7389 */ /* 0x0002a400000c000b */
[----:B-12---:R-:W-:Y:S01]  /*8c00*/  ENDCOLLECTIVE ;  /* 0x000000000000791b */ /* 0x006fe20003800000 */
.L_x_2495:
[----:B------:R-:W-:Y:S05]  /*8c10*/  BRA `(.L_x_2496) ;  /* 0xffffff8400747947 */ /* 0x000fea000383ffff */
.L_x_2424:
[----:B--2---:R2:W3:Y:S02]  /*8c20*/  SYNCS.PHASECHK.TRANS64.TRYWAIT P0, [R235+URZ+0x26800], R4 ;  /* 0x02680004eb0075a7 */ /* 0x0044e4000800017f */
[----:B---3--:R-:W-:Y:S05]  /*8c30*/  @!P0 NANOSLEEP.SYNCS 0x989680 ;  /* 0x009896800000895d */ /* 0x008fea0003900000 */
[----:B------:R-:W3:Y:S02]  /*8c40*/  @!P0 SYNCS.PHASECHK.TRANS64 P0, [R235+URZ+0x26800], R4 ;  /* 0x02680004eb0085a7 */ /* 0x000ee4000800007f */
[----:B---3--:R-:W-:Y:S05]  /*8c50*/  @!P0 BRA `(.L_x_2424) ;  /* 0xfffffffc00f08947 */ /* 0x008fea000383ffff */
[----:B------:R-:W-:Y:S05]  /*8c60*/  BRA `(.L_x_2423) ;  /* 0xffffff84009c7947 */ /* 0x000fea000383ffff */
.L_x_2429:
[----:B--2---:R-:W-:-:S04]  /*8c70*/  IMAD.U32 R5, RZ, RZ, UR9 ;  /* 0x00000009ff057e24 */ /* 0x004fc8000f8e00ff */
[----:B------:R2:W3:Y:S03]  /*8c80*/  SYNCS.PHASECHK.TRANS64.TRYWAIT P1, [R5+URZ+0x26810], R120 ;  /* 0x02681078050075a7 */ /* 0x0004e6000802017f */
[----:B---3--:R-:W-:Y:S05]  /*8c90*/  @!P1 NANOSLEEP.SYNCS 0x989680 ;  /* 0x009896800000995d */ /* 0x008fea0003900000 */
[----:B------:R-:W3:Y:S02]  /*8ca0*/  @!P1 SYNCS.PHASECHK.TRANS64 P1, [R5+URZ+0x26810], R120 ;  /* 0x02681078050095a7 */ /* 0x000ee4000802007f */
[----:B---3--:R-:W-:Y:S05]  /*8cb0*/  @!P1 BRA `(.L_x_2429) ;  /* 0xfffffffc00ec9947 */ /* 0x008fea000383ffff */
[----:B------:R-:W-:Y:S05]  /*8cc0*/  BRA `(.L_x_2428) ;  /* 0xffffff8c00f87947 */ /* 0x000fea000383ffff */
.L_x_2433:
[----:B------:R-:W-:-:S04]  /*8cd0*/  IMAD.U32 R121, RZ, RZ, UR9 ;  /* 0x00000009ff797e24 */ /* 0x000fc8000f8e00ff */
[----:B------:R1:W1:Y:S03]  /*8ce0*/  SYNCS.PHASECHK.TRANS64.TRYWAIT P1, [R121+URZ+0x26830], R120 ;  /* 0x02683078790075a7 */ /* 0x000266000802017f */
[----:B-1----:R-:W-:Y:S05]  /*8cf0*/  @!P1 NANOSLEEP.SYNCS 0x989680 ;  /* 0x009896800000995d */ /* 0x002fea0003900000 */
[----:B------:R-:W1:Y:S02]  /*8d00*/  @!P1 SYNCS.PHASECHK.TRANS64 P1, [R121+URZ+0x26830], R120 ;  /* 0x02683078790095a7 */ /* 0x000e64000802007f */
[----:B-1----:R-:W-:Y:S05]  /*8d10*/  @!P1 BRA `(.L_x_2433) ;  /* 0xfffffffc00ec9947 */ /* 0x002fea000383ffff */
[----:B------:R-:W-:Y:S05]  /*8d20*/  BRA `(.L_x_2432) ;  /* 0xffffff9400bc7947 */ /* 0x000fea000383ffff */
.L_x_2469:
[----:B-1----:R1:W2:Y:S02]  /*8d30*/  SYNCS.PHASECHK.TRANS64.TRYWAIT P0, [R16+URZ+0x26820], R3 ;  /* 0x02682003100075a7 */ /* 0x0022a4000800017f */
[----:B--2---:R-:W-:Y:S05]  /*8d40*/  @!P0 NANOSLEEP.SYNCS 0x989680 ;  /* 0x009896800000895d */ /* 0x004fea0003900000 */
[----:B------:R-:W2:Y:S02]  /*8d50*/  @!P0 SYNCS.PHASECHK.TRANS64 P0, [R16+URZ+0x26820], R3 ;  /* 0x02682003100085a7 */ /* 0x000ea4000800007f */
[----:B--2---:R-:W-:Y:S05]  /*8d60*/  @!P0 BRA `(.L_x_2469) ;  /* 0xfffffffc00f08947 */ /* 0x004fea000383ffff */
[----:B------:R-:W-:Y:S05]  /*8d70*/  BRA `(.L_x_2497) ;  /* 0xffffffdc00147947 */ /* 0x000fea000383ffff */
.L_x_2473:
[----:B-1----:R1:W3:Y:S02]  /*8d80*/  SYNCS.PHASECHK.TRANS64.TRYWAIT P1, [R16+URZ+0x26840], R21 ;  /* 0x02684015100075a7 */ /* 0x0022e4000802017f */
[----:B---3--:R-:W-:Y:S05]  /*8d90*/  @!P1 NANOSLEEP.SYNCS 0x989680 ;  /* 0x009896800000995d */ /* 0x008fea0003900000 */
[----:B------:R-:W3:Y:S02]  /*8da0*/  @!P1 SYNCS.PHASECHK.TRANS64 P1, [R16+URZ+0x26840], R21 ;  /* 0x02684015100095a7 */ /* 0x000ee4000802007f */
[----:B---3--:R-:W-:Y:S05]  /*8db0*/  @!P1 BRA `(.L_x_2473) ;  /* 0xfffffffc00f09947 */ /* 0x008fea000383ffff */
[----:B------:R-:W-:Y:S05]  /*8dc0*/  BRA `(.L_x_2498) ;  /* 0xffffffe400407947 */ /* 0x000fea000383ffff */
.L_x_2475:
[----:B--2---:R2:W3:Y:S02]  /*8dd0*/  SYNCS.PHASECHK.TRANS64.TRYWAIT P1, [R16+URZ+0x26828], R21 ;  /* 0x02682815100075a7 */ /* 0x0044e4000802017f */
[----:B---3--:R-:W-:Y:S05]  /*8de0*/  @!P1 NANOSLEEP.SYNCS 0x989680 ;  /* 0x009896800000995d */ /* 0x008fea0003900000 */
[----:B------:R-:W3:Y:S02]  /*8df0*/  @!P1 SYNCS.PHASECHK.TRANS64 P1, [R16+URZ+0x26828], R21 ;  /* 0x02682815100095a7 */ /* 0x000ee4000802007f */
[----:B---3--:R-:W-:Y:S05]  /*8e00*/  @!P1 BRA `(.L_x_2475) ;  /* 0xfffffffc00f09947 */ /* 0x008fea000383ffff */
[----:B------:R-:W-:Y:S05]  /*8e10*/  BRA `(.L_x_2499) ;  /* 0xffffffe400f07947 */ /* 0x000fea000383ffff */
.L_x_2477:
[----:B---3--:R3:W4:Y:S02]  /*8e20*/  SYNCS.PHASECHK.TRANS64.TRYWAIT P1, [R16+URZ+0x26848], R21 ;  /* 0x02684815100075a7 */ /* 0x008724000802017f */
[----:B----4-:R-:W-:Y:S05]  /*8e30*/  @!P1 NANOSLEEP.SYNCS 0x989680 ;  /* 0x009896800000995d */ /* 0x010fea0003900000 */
[----:B------:R-:W4:Y:S02]  /*8e40*/  @!P1 SYNCS.PHASECHK.TRANS64 P1, [R16+URZ+0x26848], R21 ;  /* 0x02684815100095a7 */ /* 0x000f24000802007f */
[----:B----4-:R-:W-:Y:S05]  /*8e50*/  @!P1 BRA `(.L_x_2477) ;  /* 0xfffffffc00f09947 */ /* 0x010fea000383ffff */
[----:B------:R-:W-:Y:S05]  /*8e60*/  BRA `(.L_x_2500) ;  /* 0xffffffe800a07947 */ /* 0x000fea000383ffff */
.L_x_2479:
[----:B------:R-:W-:-:S07]  /*8e70*/  SHF.L.U32 R5, R11, 0x1f, RZ ;  /* 0x0000001f0b057819 */ /* 0x000fce00000006ff */
.L_x_2501:
[----:B------:R1:W1:Y:S02]  /*8e80*/  SYNCS.PHASECHK.TRANS64.TRYWAIT P1, [R16+URZ+0x26820], R5 ;  /* 0x02682005100075a7 */ /* 0x000264000802017f */
[----:B-1----:R-:W-:Y:S05]  /*8e90*/  @!P1 NANOSLEEP.SYNCS 0x989680 ;  /* 0x009896800000995d */ /* 0x002fea0003900000 */
[----:B------:R-:W1:Y:S02]  /*8ea0*/  @!P1 SYNCS.PHASECHK.TRANS64 P1, [R16+URZ+0x26820], R5 ;  /* 0x02682005100095a7 */ /* 0x000e64000802007f */
[----:B-1----:R-:W-:Y:S05]  /*8eb0*/  @!P1 BRA `(.L_x_2501) ;  /* 0xfffffffc00f09947 */ /* 0x002fea000383ffff */
[----:B------:R-:W-:Y:S05]  /*8ec0*/  BRA `(.L_x_2502) ;  /* 0xffffffec00387947 */ /* 0x000fea000383ffff */
.L_x_2482:
[----:B-1----:R1:W2:Y:S02]  /*8ed0*/  SYNCS.PHASECHK.TRANS64.TRYWAIT P1, [R16+URZ+0x26840], R13 ;  /* 0x0268400d100075a7 */ /* 0x0022a4000802017f */
[----:B--2---:R-:W-:Y:S05]  /*8ee0*/  @!P1 NANOSLEEP.SYNCS 0x989680 ;  /* 0x009896800000995d */ /* 0x004fea0003900000 */
[----:B------:R-:W2:Y:S02]  /*8ef0*/  @!P1 SYNCS.PHASECHK.TRANS64 P1, [R16+URZ+0x26840], R13 ;  /* 0x0268400d100095a7 */ /* 0x000ea4000802007f */
[----:B--2---:R-:W-:Y:S05]  /*8f00*/  @!P1 BRA `(.L_x_2482) ;  /* 0xfffffffc00f09947 */ /* 0x004fea000383ffff */
[----:B------:R-:W-:Y:S05]  /*8f10*/  BRA `(.L_x_2503) ;  /* 0xfffffff0000c7947 */ /* 0x000fea000383ffff */
.L_x_2484:
[----:B--2---:R2:W1:Y:S02]  /*8f20*/  SYNCS.PHASECHK.TRANS64.TRYWAIT P1, [R16+URZ+0x26828], R13 ;  /* 0x0268280d100075a7 */ /* 0x004464000802017f */
[----:B-1----:R-:W-:Y:S05]  /*8f30*/  @!P1 NANOSLEEP.SYNCS 0x989680 ;  /* 0x009896800000995d */ /* 0x002fea0003900000 */
[----:B------:R-:W1:Y:S02]  /*8f40*/  @!P1 SYNCS.PHASECHK.TRANS64 P1, [R16+URZ+0x26828], R13 ;  /* 0x0268280d100095a7 */ /* 0x000e64000802007f */
[----:B-1----:R-:W-:Y:S05]  /*8f50*/  @!P1 BRA `(.L_x_2484) ;  /* 0xfffffffc00f09947 */ /* 0x002fea000383ffff */
[----:B------:R-:W-:Y:S05]  /*8f60*/  BRA `(.L_x_2504) ;  /* 0xfffffff000b07947 */ /* 0x000fea000383ffff */
.L_x_2486:
[----:B------:R1:W1:Y:S02]  /*8f70*/  SYNCS.PHASECHK.TRANS64.TRYWAIT P0, [R3+URZ+0x26840], R0 ;  /* 0x02684000030075a7 */ /* 0x000264000800017f */
[----:B-1----:R-:W-:Y:S05]  /*8f80*/  @!P0 NANOSLEEP.SYNCS 0x989680 ;  /* 0x009896800000895d */ /* 0x002fea0003900000 */
[----:B------:R-:W1:Y:S02]  /*8f90*/  @!P0 SYNCS.PHASECHK.TRANS64 P0, [R3+URZ+0x26840], R0 ;  /* 0x02684000030085a7 */ /* 0x000e64000800007f */
[----:B-1----:R-:W-:Y:S05]  /*8fa0*/  @!P0 BRA `(.L_x_2486) ;  /* 0xfffffffc00f08947 */ /* 0x002fea000383ffff */
[----:B------:R-:W-:Y:S05]  /*8fb0*/  BRA `(.L_x_2505) ;  /* 0xfffffff400807947 */ /* 0x000fea000383ffff */
.L_x_2488:
[----:B------:R-:W-:Y:S01]  /*8fc0*/  BSSY B0, `(.L_x_2506) ;  /* 0x0000006000007945 */ /* 0x000fe20003800000 */
[----:B------:R-:W-:-:S07]  /*8fd0*/  IMAD.MOV.U32 R15, RZ, RZ, -0x1 ;  /* 0xffffffffff0f7424 */ /* 0x000fce00078e00ff */
[----:B------:R-:W-:Y:S05]  /*8fe0*/  WARPSYNC.COLLECTIVE R15, `(.L_x_2507) ;  /* 0x000000000f0c7348 */ /* 0x000fea0003c00000 */
[----:B------:R-:W-:Y:S02]  /*8ff0*/  ELECT P6, UR62, PT ;  /* 0x00000000003e782f */ /* 0x000fe400038c0000 */
[----:B------:R-:W-:Y:S01]  /*9000*/  MOV R14, UR62 ;  /* 0x0000003e000e7c02 */ /* 0x000fe20008000f00 */
[----:B------:R-:W-:Y:S10]  /*9010*/  ENDCOLLECTIVE ;  /* 0x000000000000791b */ /* 0x000ff40003800000 */
.L_x_2507:
[----:B------:R-:W-:Y:S05]  /*9020*/  BSYNC B0 ;  /* 0x0000000000007941 */ /* 0x000fea0003800000 */
.L_x_2506:
[----:B------:R-:W-:Y:S05]  /*9030*/  BRA `(.L_x_2508) ;  /* 0xfffffff800487947 */ /* 0x000fea000383ffff */
.L_x_2490:
[----:B-1----:R1:W2:Y:S02]  /*9040*/  SYNCS.PHASECHK.TRANS64.TRYWAIT P0, [R6+URZ], R5 ;  /* 0x00000005060075a7 */ /* 0x0022a4000800017f */
[----:B--2---:R-:W-:Y:S05]  /*9050*/  @!P0 NANOSLEEP.SYNCS 0x989680 ;  /* 0x009896800000895d */ /* 0x004fea0003900000 */
[----:B------:R-:W2:Y:S02]  /*9060*/  @!P0 SYNCS.PHASECHK.TRANS64 P0, [R6+URZ], R5 ;  /* 0x00000005060085a7 */ /* 0x000ea4000800007f */
[----:B--2---:R-:W-:Y:S05]  /*9070*/  @!P0 BRA `(.L_x_2490) ;  /* 0xfffffffc00f08947 */ /* 0x004fea000383ffff */
[----:B------:R-:W-:Y:S05]  /*9080*/  BRA `(.L_x_2509) ;  /* 0xfffffff800887947 */ /* 0x000fea000383ffff */
.L_x_2491:
[----:B--2---:R2:W3:Y:S02]  /*9090*/  SYNCS.PHASECHK.TRANS64.TRYWAIT P0, [R3+URZ], R2 ;  /* 0x00000002030075a7 */ /* 0x0044e4000800017f */
[----:B---3--:R-:W-:Y:S05]  /*90a0*/  @!P0 NANOSLEEP.SYNCS 0x989680 ;  /* 0x009896800000895d */ /* 0x008fea0003900000 */
[----:B------:R-:W3:Y:S02]  /*90b0*/  @!P0 SYNCS.PHASECHK.TRANS64 P0, [R3+URZ], R2 ;  /* 0x00000002030085a7 */ /* 0x000ee4000800007f */
[----:B---3--:R-:W-:Y:S05]  /*90c0*/  @!P0 BRA `(.L_x_2491) ;  /* 0xfffffffc00f08947 */ /* 0x008fea000383ffff */
[----:B------:R-:W-:Y:S05]  /*90d0*/  BRA `(.L_x_2510) ;  /* 0xfffffff8007c7947 */ /* 0x000fea000383ffff */
.L_x_2493:
[----:B--2---:R2:W3:Y:S02]  /*90e0*/  SYNCS.PHASECHK.TRANS64.TRYWAIT P0, [R0+URZ], R5 ;  /* 0x00000005000075a7 */ /* 0x0044e4000800017f */
[----:B---3--:R-:W-:Y:S05]  /*90f0*/  @!P0 NANOSLEEP.SYNCS 0x989680 ;  /* 0x009896800000895d */ /* 0x008fea0003900000 */
[----:B------:R-:W3:Y:S02]  /*9100*/  @!P0 SYNCS.PHASECHK.TRANS64 P0, [R0+URZ], R5 ;  /* 0x00000005000085a7 */ /* 0x000ee4000800007f */
[----:B---3--:R-:W-:Y:S05]  /*9110*/  @!P0 BRA `(.L_x_2493) ;  /* 0xfffffffc00f08947 */ /* 0x008fea000383ffff */
[----:B------:R-:W-:Y:S05]  /*9120*/  BRA `(.L_x_2511) ;  /* 0xfffffff800807947 */ /* 0x000fea000383ffff */
.L_x_2512:
        /* <DEDUP_REMOVED lines=13> */
.L_x_6569:


//--------------------- .text._ZN7cutlass13device_kernelIN5flash11enable_sm90INS1_16FlashAttnBwdSm90INS1_25CollectiveMainloopBwdSm90ILi2ELi2ELi2EN4cute5tupleIJNS5_1CILi1EEES8_S8_EEENS6_IJNS7_ILi64EEENS7_ILi128EEENS7_ILi96EEEEEENS_10bfloat16_tEfNS_4arch4Sm90ELb1ELb0ELb1ELb0ELb1ELb1ELb0ELb0ELi2ELi1ELi2ELi1ELb1EEENS1_24CollectiveEpilogueBwdGQAISD_fSG_Li256ELb0ELb1EEENS1_25SingleTileBwdLPTSchedulerILb0ELi128ELb1EEEEEEEEEvNT_6ParamsE --------------------------
	.section	.text._ZN7cutlass13device_kernelIN5flash11enable_sm90INS1_16FlashAttnBwdSm90INS1_25CollectiveMainloopBwdSm90ILi2ELi2ELi2EN4cute5tupleIJNS5_1CILi1EEES8_S8_EEENS6_IJNS7_ILi64EEENS7_ILi128EEENS7_ILi96EEEEEENS_10bfloat16_tEfNS_4arch4Sm90ELb1ELb0ELb1ELb0ELb1ELb1ELb0ELb0ELi2ELi1ELi2ELi1ELb1EEENS1_24CollectiveEpilogueBwdGQAISD_fSG_Li256ELb0ELb1EEENS1_25SingleTileBwdLPTSchedulerILb0ELi128ELb1EEEEEEEEEvNT_6ParamsE,"ax",@progbits
	.align	128
.text._ZN7cutlass13device_kernelIN5flash11enable_sm90INS1_16FlashAttnBwdSm90INS1_25CollectiveMainloopBwdSm90ILi2ELi2ELi2EN4cute5tupleIJNS5_1CILi1EEES8_S8_EEENS6_IJNS7_ILi64EEENS7_ILi128EEENS7_ILi96EEEEEENS_10bfloat16_tEfNS_4arch4Sm90ELb1ELb0ELb1ELb0ELb1ELb1ELb0ELb0ELi2ELi1ELi2ELi1ELb1EEENS1_24CollectiveEpilogueBwdGQAISD_fSG_Li256ELb0ELb1EEENS1_25SingleTileBwdLPTSchedulerILb0ELi128ELb1EEEEEEEEEvNT_6ParamsE:
        .type           _ZN7cutlass13device_kernelIN5flash11enable_sm90INS1_16FlashAttnBwdSm90INS1_25CollectiveMainloopBwdSm90ILi2ELi2ELi2EN4cute5tupleIJNS5_1CILi1EEES8_S8_EEENS6_IJNS7_ILi64EEENS7_ILi128EEENS7_ILi96EEEEEENS_10bfloat16_tEfNS_4arch4Sm90ELb1ELb0ELb1ELb0ELb1ELb1ELb0ELb0ELi2ELi1ELi2ELi1ELb1EEENS1_24CollectiveEpilogueBwdGQAISD_fSG_Li256ELb0ELb1EEENS1_25SingleTileBwdLPTSchedulerILb0ELi128ELb1EEEEEEEEEvNT_6ParamsE,@function
        .size           _ZN7cutlass13device_kernelIN5flash11enable_sm90INS1_16FlashAttnBwdSm90INS1_25CollectiveMainloopBwdSm90ILi2ELi2ELi2EN4cute5tupleIJNS5_1CILi1EEES8_S8_EEENS6_IJNS7_ILi64EEENS7_ILi128EEENS7_ILi96EEEEEENS_10bfloat16_tEfNS_4arch4Sm90ELb1ELb0ELb1ELb0ELb1ELb1ELb0ELb0ELi2ELi1ELi2ELi1ELb1EEENS1_24CollectiveEpilogueBwdGQAISD_fSG_Li256ELb0ELb1EEENS1_25SingleTileBwdLPTSchedulerILb0ELi128ELb1EEEEEEEEEvNT_6ParamsE,(.L_x_6570 - _ZN7cutlass13device_kernelIN5flash11enable_sm90INS1_16FlashAttnBwdSm90INS1_25CollectiveMainloopBwdSm90ILi2ELi2ELi2EN4cute5tupleIJNS5_1CILi1EEES8_S8_EEENS6_IJNS7_ILi64EEENS7_ILi128EEENS7_ILi96EEEEEENS_10bfloat16_tEfNS_4arch4Sm90ELb1ELb0ELb1ELb0ELb1ELb1ELb0ELb0ELi2ELi1ELi2ELi1ELb1EEENS1_24CollectiveEpilogueBwdGQAISD_fSG_Li256ELb0ELb1EEENS1_25SingleTileBwdLPTSchedulerILb0ELi128ELb1EEEEEEEEEvNT_6ParamsE)
        .other          _ZN7cutlass13device_kernelIN5flash11enable_sm90INS1_16FlashAttnBwdSm90INS1_25CollectiveMainloopBwdSm90ILi2ELi2ELi2EN4cute5tupleIJNS5_1CILi1EEES8_S8_EEENS6_IJNS7_ILi64EEENS7_ILi128EEENS7_ILi96EEEEEENS_10bfloat16_tEfNS_4arch4Sm90ELb1ELb0ELb1ELb0ELb1ELb1ELb0ELb0ELi2ELi1ELi2ELi1ELb1EEENS1_24CollectiveEpilogueBwdGQAISD_fSG_Li256ELb0ELb1EEENS1_25SingleTileBwdLPTSchedulerILb0ELi128ELb1EEEEEEEEEvNT_6ParamsE,@"STO_CUDA_ENTRY STV_DEFAULT"
_ZN7cutlass13device_kernelIN5flash11enable_sm90INS1_16FlashAttnBwdSm90INS1_25CollectiveMainloopBwdSm90ILi2ELi2ELi2EN4cute5tupleIJNS5_1CILi1EEES8_S8_EEENS6_IJNS7_ILi64EEENS7_ILi128EEENS7_ILi96EEEEEENS_10bfloat16_tEfNS_4arch4Sm90ELb1ELb0ELb1ELb0ELb1ELb1ELb0ELb0ELi2ELi1ELi2ELi1ELb1EEENS1_24CollectiveEpilogueBwdGQAISD_fSG_Li256ELb0ELb1EEENS1_25SingleTileBwdLPTSchedulerILb0ELi128ELb1EEEEEEEEEvNT_6ParamsE:
        /* <DEDUP_REMOVED lines=24> */
.L_x_2514:
[----:B------:R-:W-:Y:S05]  /*0180*/  BSYNC B0 ;  /* 0x0000000000007941 */ /* 0x000fea0003800000 */
.L_x_2513:
        /* <DEDUP_REMOVED lines=37> */
.L_x_2515:
        /* <DEDUP_REMOVED lines=22> */
.L_x_2516:
[----:B------:R-:W-:Y:S01]  /*0540*/  PLOP3.LUT P0, PT, PT, PT, UP0, 0x80, 0x0 ;  /* 0x000000000000781c */ /* 0x000fe20003f0f008 */
[----:B------:R-:W-:Y:S01]  /*0550*/  NOP ;  /* 0x0000000000007918 */ /* 0x000fe20000000000 */
[----:B------:R-:W-:Y:S01]  /*0560*/  ULDC.64 UR46, c[0x0][0x208] ;  /* 0x00008200002e7ab9 */ /* 0x000fe20000000a00 */
[----:B------:R-:W-:Y:S01]  /*0570*/  BSSY B6, `(.L_x_2517) ;  /* 0x0000955000067945 */ /* 0x000fe20003800000 */
[----:B-12-4-:R-:W-:Y:S09]  /*0580*/  BAR.SYNC.DEFER_BLOCKING 0x0 ;  /* 0x0000000000007b1d */ /* 0x016ff20000010000 */
[----:B------:R-:W-:Y:S05]  /*0590*/  @!P0 BRA `(.L_x_2518) ;  /* 0x0000005400348947 */ /* 0x000fea0003800000 */
.L_x_2519:
        /* <DEDUP_REMOVED lines=32> */
.L_x_2520:
[----:B------:R-:W-:Y:S01]  /*07a0*/  ULDC UR7, c[0x0][0x8cc] ;  /* 0x0002330000077ab9 */ /* 0x000fe20000000800 */
[----:B------:R-:W-:Y:S01]  /*07b0*/  UMOV UR36, UR10 ;  /* 0x0000000a00247c82 */ /* 0x000fe20008000000 */
[----:B------:R-:W-:-:S11]  /*07c0*/  UISETP.NE.AND UP0, UPT, UR7, 0x1, UPT ;  /* 0x000000010700788c */ /* 0x000fd6000bf05270 */
[----:B------:R-:W-:Y:S02]  /*07d0*/  @UP0 ULDC.64 UR8, c[0x0][0x8d0] ;  /* 0x0002340000080ab9 */ /* 0x000fe40000000a00 */
[----:B------:R-:W-:-:S04]  /*07e0*/  UIMAD.WIDE.U32 UR4, UR10, UR8, URZ ;  /* 0x000000080a0472a5 */ /* 0x000fc8000f8e003f */
[----:B------:R-:W-:-:S04]  /*07f0*/  @UP0 USHF.R.U32.HI UR36, URZ, UR9, UR5 ;  /* 0x000000093f240299 */ /* 0x000fc80008011605 */
[----:B------:R-:W-:-:S12]  /*0800*/  UIMAD UR4, UR36, UR7, URZ ;  /* 0x00000007240472a4 */ /* 0x000fd8000f8e023f */
.L_x_2521:
        /* <DEDUP_REMOVED lines=104> */
.L_x_2525:
        /* <DEDUP_REMOVED lines=15> */
.L_x_2524:
        /* <DEDUP_REMOVED lines=22> */
.L_x_2527:
        /* <DEDUP_REMOVED lines=15> */
.L_x_2526:
[----:B------:R-:W-:Y:S01]  /*11d0*/  SHF.R.S32.HI R19, RZ, 0x1f, R18 ;  /* 0x0000001fff137819 */ /* 0x000fe20000011412 */
[----:B------:R-:W-:-:S03]  /*11e0*/  UMOV UR4, 0xffffffff ;  /* 0xffffffff00047882 */ /* 0x000fc60000000000 */
[----:B------:R-:W-:-:S04]  /*11f0*/  LEA.HI R0, R19, R18, RZ, 0x7 ;  /* 0x0000001213007211 */ /* 0x000fc800078f38ff */
[----:B------:R-:W-:Y:S01]  /*1200*/  SHF.R.S32.HI R17, RZ, 0x7, R0 ;  /* 0x00000007ff117819 */ /* 0x000fe20000011400 */
[----:B------:R-:W-:Y:S06]  /*1210*/  BRA.DIV UR4, `(.L_x_2528) ;  /* 0x0000008a04307947 */ /* 0x000fec000b800000 */
[----:B------:R1:W2:Y:S02]  /*1220*/  SHFL.IDX PT, R14, R17, RZ, 0x1f ;  /* 0x00001fff110e7589 */ /* 0x0002a400000e0000 */
.L_x_2632:
        /* <DEDUP_REMOVED lines=15> */
.L_x_2529:
        /* <DEDUP_REMOVED lines=19> */
.L_x_2531:
        /* <DEDUP_REMOVED lines=124> */
.L_x_2542:
[----:B------:R-:W-:-:S06]  /*1c10*/  UISETP.NE.AND UP0, UPT, UR16, 0x3, UPT ;  /* 0x000000031000788c */ /* 0x000fcc000bf05270 */
[----:B------:R-:W-:-:S13]  /*1c20*/  PLOP3.LUT P0, PT, PT, PT, UP0, 0x80, 0x0 ;  /* 0x000000000000781c */ /* 0x000fda0003f0f008 */
[----:B-1----:R-:W-:Y:S05]  /*1c30*/  @!P0 BRA `(.L_x_2532) ;  /* 0x0000000000048947 */ /* 0x002fea0003800000 */
[----:B------:R-:W-:Y:S01]  /*1c40*/  BPT.TRAP 0x1 ;  /* 0x000000040000795c */ /* 0x000fe20000300000 */
.L_x_2532:
[----:B------:R-:W-:Y:S01]  /*1c50*/  R2UR UR9, R235 ;  /* 0x00000000eb0972ca */ /* 0x000fe200000e0000 */
[----:B------:R-:W-:-:S05]  /*1c60*/  IMAD.U32 R120, RZ, RZ, UR4 ;  /* 0x00000004ff787e24 */ /* 0x000fca000f8e00ff */
[----:B------:R-:W-:-:S07]  /*1c70*/  SHF.L.U32 R120, R120, 0x1f, RZ ;  /* 0x0000001f78787819 */ /* 0x000fce00000006ff */
[----:B------:R-:W-:-:S09]  /*1c80*/  ULEA UR9, UR5, UR9, 0x3 ;  /* 0x0000000905097291 */ /* 0x000fd2000f8e183f */
[----:B------:R1:W2:Y:S01]  /*1c90*/  SYNCS.PHASECHK.TRANS64.TRYWAIT P1, [UR9+0x26810], R120 ;  /* 0x02681078ff0075a7 */ /* 0x0002a20008020149 */
[----:B------:R-:W-:Y:S05]  /*1ca0*/  @!P0 BRA `(.L_x_2533) ;  /* 0x0000000000048947 */ /* 0x000fea0003800000 */
[----:B------:R-:W-:Y:S01]  /*1cb0*/  BPT.TRAP 0x1 ;  /* 0x000000040000795c */ /* 0x000fe20000300000 */
.L_x_2533:
[----:B--2---:R-:W-:Y:S05]  /*1cc0*/  @P1 BRA `(.L_x_2534) ;  /* 0x0000000000081947 */ /* 0x004fea0003800000 */
[----:B------:R-:W2:Y:S02]  /*1cd0*/  SYNCS.PHASECHK.TRANS64.TRYWAIT P1, [UR9+0x26810], R120 ;  /* 0x02681078ff0075a7 */ /* 0x000ea40008020149 */
[----:B--2---:R-:W-:Y:S05]  /*1ce0*/  @!P1 BRA `(.L_x_2535) ;  /* 0x0000007c00b09947 */ /* 0x004fea0003800000 */
.L_x_2534:
        /* <DEDUP_REMOVED lines=66> */
.L_x_2536:
[----:B------:R1:W1:Y:S01]  /*2110*/  SYNCS.PHASECHK.TRANS64.TRYWAIT P1, [UR9+0x26830], R120 ;  /* 0x02683078ff0075a7 */ /* 0x0002620008020149 */
[----:B------:R-:W-:Y:S05]  /*2120*/  @!P0 BRA `(.L_x_2537) ;  /* 0x0000000000048947 */ /* 0x000fea0003800000 */
[----:B------:R-:W-:Y:S01]  /*2130*/  BPT.TRAP 0x1 ;  /* 0x000000040000795c */ /* 0x000fe20000300000 */
.L_x_2537:
        /* <DEDUP_REMOVED lines=50> */
.L_x_2538:
        /* <DEDUP_REMOVED lines=79> */
[C---:B------:R-:W-:Y:S01]  /*2950*/  ISETP.GT.AND P6, PT, R120.reuse, 0x19, PT ;  /* 0x000000197800780c */ /* 0x040fe20003fc4270 */
[----:B------:R-:W-:Y:S01]  /*2960*/  UMOV UR15, 0xc0000010 ;  /* 0xc0000010000f7882 */ /* 0x000fe20000000000 */
[C---:B------:R-:W-:Y:S01]  /*2970*/  ISETP.GT.AND P1, PT, R120.reuse, 0x20, PT ;  /* 0x000000207800780c */ /* 0x040fe20003f24270 */
[----:B------:R-:W-:Y:S01]  /*2980*/  MUFU.EX2 R162, R162 ;  /* 0x000000a200a27308 */ /* 0x000fe20000000800 */
[----:B------:R-:W-:-:S02]  /*2990*/  ISETP.GT.AND P3, PT, R120, 0x21, PT ;  /* 0x000000217800780c */ /* 0x000fc40003f64270 */
        /* <DEDUP_REMOVED lines=66> */
[----:B------:R-:W-:Y:S02]  /*2dc0*/  UMOV UR11, 0x80000020 ;  /* 0x80000020000b7882 */ /* 0x000fe40000000000 */
        /* <DEDUP_REMOVED lines=231> */
[----:B------:R-:W-:Y:S02]  /*3c40*/  R2UR UR10, R237 ;  /* 0x00000000ed0a72ca */ /* 0x000fe400000e0000 */
[----:B------:R-:W-:-:S11]  /*3c50*/  R2UR UR11, R5 ;  /* 0x00000000050b72ca */ /* 0x000fd600000e0000 */
[----:B------:R-:W-:Y:S02]  /*3c60*/  USHF.R.U32.HI UR10, URZ, 0x4, UR10 ;  /* 0x000000043f0a7899 */ /* 0x000fe4000801160a */
[----:B------:R-:W-:Y:S02]  /*3c70*/  USHF.R.U32.HI UR11, URZ, 0x4, UR11 ;  /* 0x000000043f0b7899 */ /* 0x000fe4000801160b */
[----:B------:R-:W-:Y:S02]  /*3c80*/  ULOP3.LUT UR10, UR10, 0x3fff, URZ, 0xc0, !UPT ;  /* 0x00003fff0a0a7892 */ /* 0x000fe4000f8ec03f */
[----:B------:R-:W-:Y:S02]  /*3c90*/  ULOP3.LUT UR18, UR11, 0x3fff, URZ, 0xc0, !UPT ;  /* 0x00003fff0b127892 */ /* 0x000fe4000f8ec03f */
[----:B------:R-:W-:Y:S02]  /*3ca0*/  ULOP3.LUT UR19, UR10, 0x10000, URZ, 0xfc, !UPT ;  /* 0x000100000a137892 */ /* 0x000fe4000f8efc3f */
[----:B------:R-:W-:Y:S01]  /*3cb0*/  UIADD3 UR10, UR12, 0xc0, URZ ;  /* 0x000000c00c0a7890 */ /* 0x000fe2000fffe03f */
[----:B------:R-:W-:Y:S01]  /*3cc0*/  UMOV UR11, 0x80000020 ;  /* 0x80000020000b7882 */ /* 0x000fe20000000000 */
[----:B------:R-:W-:Y:S01]  /*3cd0*/  ULEA UR19, UR5, UR19, 0xa ;  /* 0x0000001305137291 */ /* 0x000fe2000f8e503f */
[----:B------:R-:W-:Y:S01]  /*3ce0*/  UMOV UR14, UR18 ;  /* 0x00000012000e7c82 */ /* 0x000fe20008000000 */
[----:B------:R-:W-:-:S05]  /*3cf0*/  UIADD3 UR20, UR18, 0x200, URZ ;  /* 0x0000020012147890 */ /* 0x000fca000fffe03f */
        /* <DEDUP_REMOVED lines=161> */
.L_x_2540:
        /* <DEDUP_REMOVED lines=23> */
[----:B------:R-:W-:Y:S01]  /*4880*/  UIADD3 UR10, UR12, 0xc0, URZ ;  /* 0x000000c00c0a7890 */ /* 0x000fe2000fffe03f */
        /* <DEDUP_REMOVED lines=21> */
.L_x_2541:
        /* <DEDUP_REMOVED lines=62> */
.L_x_2523:
[----:B------:R-:W-:Y:S05]  /*4dc0*/  @P0 BRA `(.L_x_2522) ;  /* 0x0000004c003c0947 */ /* 0x000fea0003800000 */
[----:B-1----:R-:W1:Y:S01]  /*4dd0*/  S2R R4, SR_TID.X ;  /* 0x0000000000047919 */ /* 0x002e620000002100 */
[----:B------:R-:W-:Y:S01]  /*4de0*/  ULDC UR8, c[0x0][0x850] ;  /* 0x0002140000087ab9 */ /* 0x000fe20000000800 */
[----:B------:R-:W-:Y:S01]  /*4df0*/  UMOV UR10, UR39 ;  /* 0x00000027000a7c82 */ /* 0x000fe20008000000 */
[----:B------:R-:W-:Y:S01]  /*4e00*/  UISETP.NE.AND UP0, UPT, UR8, 0x1, UPT ;  /* 0x000000010800788c */ /* 0x000fe2000bf05270 */
[----:B------:R-:W2:Y:S01]  /*4e10*/  S2UR UR19, SR_CgaCtaId ;  /* 0x00000000001379c3 */ /* 0x000ea20000008800 */
[----:B------:R-:W-:Y:S01]  /*4e20*/  ULDC.64 UR12, c[0x0][0x818] ;  /* 0x00020600000c7ab9 */ /* 0x000fe20000000a00 */
[----:B------:R-:W-:Y:S01]  /*4e30*/  ULOP3.LUT UR36, URZ, UR36, URZ, 0x33, !UPT ;  /* 0x000000243f247292 */ /* 0x000fe2000f8e333f */
[----:B------:R-:W-:Y:S01]  /*4e40*/  BSSY B0, `(.L_x_2543) ;  /* 0x0000056000007945 */ /* 0x000fe20003800000 */
[----:B------:R-:W-:Y:S01]  /*4e50*/  ULDC UR6, c[0x0][0x8b4] ;  /* 0x00022d0000067ab9 */ /* 0x000fe20000000800 */
[----:B------:R-:W-:Y:S01]  /*4e60*/  ULDC UR16, c[0x0][0x80c] ;  /* 0x0002030000107ab9 */ /* 0x000fe20000000800 */
[----:B------:R-:W-:-:S02]  /*4e70*/  UIADD3 UR36, UR36, UR6, URZ ;  /* 0x0000000624247290 */ /* 0x000fc4000fffe03f */
[----:B------:R-:W-:Y:S02]  /*4e80*/  UIMAD UR11, UR37, UR16, URZ ;  /* 0x00000010250b72a4 */ /* 0x000fe4000f8e023f */
[----:B------:R-:W-:Y:S01]  /*4e90*/  @UP0 ULDC UR4, c[0x0][0x854] ;  /* 0x0002150000040ab9 */ /* 0x000fe20000000800 */
[----:B------:R-:W-:Y:S01]  /*4ea0*/  @UP0 ULDC UR7, c[0x0][0x858] ;  /* 0x0002160000070ab9 */ /* 0x000fe20000000800 */
[----:B------:R-:W-:Y:S02]  /*4eb0*/  UIMAD.WIDE.U32 UR4, UR39, UR4, URZ ;  /* 0x00000004270472a5 */ /* 0x000fe4000f8e003f */
[----:B------:R-:W-:Y:S02]  /*4ec0*/  UIMAD UR6, UR36, 0x3000, URZ ;  /* 0x00003000240678a4 */ /* 0x000fe4000f8e023f */
[----:B------:R-:W-:Y:S01]  /*4ed0*/  @UP0 USHF.R.U32.HI UR10, URZ, UR7, UR5 ;  /* 0x000000073f0a0299 */ /* 0x000fe20008011605 */
[----:B------:R-:W-:Y:S01]  /*4ee0*/  UMOV UR18, 0x400 ;  /* 0x0000040000127882 */ /* 0x000fe20000000000 */
[----:B------:R-:W-:-:S02]  /*4ef0*/  USHF.R.S32.HI UR7, URZ, 0x1f, UR6 ;  /* 0x0000001f3f077899 */ /* 0x000fc40008011406 */
[----:B------:R-:W-:Y:S01]  /*4f00*/  USHF.R.S32.HI UR17, URZ, 0x1f, UR10 ;  /* 0x0000001f3f117899 */ /* 0x000fe2000801140a */
[----:B------:R-:W-:Y:S01]  /*4f10*/  ULDC.64 UR14, c[0x0][0x840] ;  /* 0x00021000000e7ab9 */ /* 0x000fe20000000a00 */
[----:B------:R-:W-:Y:S02]  /*4f20*/  UIMAD.WIDE.U32 UR4, UR10, UR12, UR6 ;  /* 0x0000000c0a0472a5 */ /* 0x000fe4000f8e0006 */
[----:B------:R-:W-:Y:S01]  /*4f30*/  UIMAD UR9, UR17, UR12, URZ ;  /* 0x0000000c110972a4 */ /* 0x000fe2000f8e023f */
[C---:B-1----:R-:W-:Y:S01]  /*4f40*/  VIADD R3, R4.reuse, 0xffffff80 ;  /* 0xffffff8004037836 */ /* 0x042fe20000000000 */
[----:B------:R-:W-:Y:S01]  /*4f50*/  UIMAD.WIDE.U32 UR6, UR10, UR14, UR6 ;  /* 0x0000000e0a0672a5 */ /* 0x000fe2000f8e0006 */
[----:B------:R-:W-:Y:S01]  /*4f60*/  BAR.SYNC.DEFER_BLOCKING 0x1, 0x100 ;  /* 0x0044000000007b1d */ /* 0x000fe20000010000 */
[----:B------:R-:W-:Y:S01]  /*4f70*/  UIMAD UR20, UR10, UR13, UR9 ;  /* 0x0000000d0a1472a4 */ /* 0x000fe2000f8e0209 */
[----:B------:R-:W-:Y:S01]  /*4f80*/  ISETP.NE.AND P1, PT, R4, 0x80, PT ;  /* 0x000000800400780c */ /* 0x000fe20003f25270 */
[----:B------:R-:W-:Y:S01]  /*4f90*/  UIMAD UR21, UR17, UR14, URZ ;  /* 0x0000000e111572a4 */ /* 0x000fe2000f8e023f */
[----:B------:R-:W-:Y:S01]  /*4fa0*/  SHF.R.S32.HI R0, RZ, 0x1f, R3 ;  /* 0x0000001fff007819 */ /* 0x000fe20000011403 */
[----:B------:R-:W-:Y:S01]  /*4fb0*/  UIADD3 UR5, UR5, UR20, URZ ;  /* 0x0000001405057290 */ /* 0x000fe2000fffe03f */
[----:B------:R-:W-:Y:S01]  /*4fc0*/  ISETP.NE.AND P0, PT, R3, RZ, PT ;  /* 0x000000ff0300720c */ /* 0x000fe20003f05270 */
[----:B------:R-:W-:Y:S01]  /*4fd0*/  ULDC UR9, c[0x0][0x870] ;  /* 0x00021c0000097ab9 */ /* 0x000fe20000000800 */
[----:B------:R-:W-:Y:S01]  /*4fe0*/  LEA.HI R2, R0, R3, RZ, 0x7 ;  /* 0x0000000300027211 */ /* 0x000fe200078f38ff */
[----:B------:R-:W-:Y:S01]  /*4ff0*/  UIMAD UR9, UR9, UR36, URZ ;  /* 0x00000024090972a4 */ /* 0x000fe2000f8e023f */
[----:B------:R-:W-:-:S02]  /*5000*/  ULDC.64 UR12, c[0x0][0x868] ;  /* 0x00021a00000c7ab9 */ /* 0x000fc40000000a00 */
[----:B------:R-:W-:Y:S01]  /*5010*/  LOP3.LUT R0, R2, 0x3fffff80, RZ, 0xc0, !PT ;  /* 0x3fffff8002007812 */ /* 0x000fe200078ec0ff */
[----:B------:R-:W-:Y:S01]  /*5020*/  UIMAD UR16, UR9, UR16, URZ ;  /* 0x00000010091072a4 */ /* 0x000fe2000f8e023f */
[----:B------:R-:W-:Y:S01]  /*5030*/  SHF.R.S32.HI R5, RZ, 0x7, R2 ;  /* 0x00000007ff057819 */ /* 0x000fe20000011402 */
[----:B--2---:R-:W-:Y:S02]  /*5040*/  ULEA UR9, UR19, UR18, 0x18 ;  /* 0x0000001213097291 */ /* 0x004fe4000f8ec03f */
[----:B------:R-:W-:Y:S01]  /*5050*/  IMAD.IADD R0, R3, 0x1, -R0 ;  /* 0x0000000103007824 */ /* 0x000fe200078e0a00 */
[----:B------:R-:W-:Y:S02]  /*5060*/  USHF.R.S32.HI UR19, URZ, 0x1f, UR16 ;  /* 0x0000001f3f137899 */ /* 0x000fe40008011410 */
[----:B------:R-:W-:Y:S01]  /*5070*/  USHF.R.S32.HI UR18, URZ, 0x1f, UR11 ;  /* 0x0000001f3f127899 */ /* 0x000fe2000801140b */
[----:B------:R-:W-:Y:S01]  /*5080*/  IMAD R0, R5, 0x600, R0 ;  /* 0x0000060005007824 */ /* 0x000fe200078e0200 */
[----:B------:R-:W-:-:S02]  /*5090*/  UIADD3 UR16, UP0, UP1, UR16, UR11, UR10 ;  /* 0x0000000b10107290 */ /* 0x000fc4000f91e00a */
[----:B------:R-:W-:Y:S01]  /*50a0*/  UIMAD UR15, UR10, UR15, UR21 ;  /* 0x0000000f0a0f72a4 */ /* 0x000fe2000f8e0215 */
[----:B------:R-:W-:Y:S01]  /*50b0*/  IMAD.SHL.U32 R0, R0, 0x4, RZ ;  /* 0x0000000400007824 */ /* 0x000fe200078e00ff */
[----:B------:R-:W-:Y:S02]  /*50c0*/  UIADD3.X UR14, UR19, UR18, UR17, UP0, UP1 ;  /* 0x00000012130e7290 */ /* 0x000fe400087e2411 */
[----:B------:R-:W-:Y:S02]  /*50d0*/  USHF.L.U32 UR11, UR16, 0x2, URZ ;  /* 0x00000002100b7899 */ /* 0x000fe4000800063f */
[----:B------:R-:W-:Y:S01]  /*50e0*/  LEA R0, R0, UR9, 0x2 ;  /* 0x0000000900007c11 */ /* 0x000fe2000f8e10ff */
[----:B------:R-:W-:Y:S02]  /*50f0*/  USHF.L.U64.HI UR14, UR16, 0x2, UR14 ;  /* 0x00000002100e7899 */ /* 0x000fe4000801020e */
[----:B------:R-:W-:Y:S02]  /*5100*/  UIADD3 UR16, UP0, UR11, UR12, URZ ;  /* 0x0000000c0b107290 */ /* 0x000fe4000ff1e03f */
[----:B------:R1:W-:Y:S01]  /*5110*/  STS.128 [R0], R24 ;  /* 0x0000001800007388 */ /* 0x0003e20000000c00 */
[----:B------:R-:W-:Y:S01]  /*5120*/  USHF.R.S32.HI UR12, URZ, 0x1f, UR37 ;  /* 0x0000001f3f0c7899 */ /* 0x000fe20008011425 */
[----:B------:R-:W-:-:S02]  /*5130*/  ULDC.64 UR18, c[0x0][0x820] ;  /* 0x0002080000127ab9 */ /* 0x000fc40000000a00 */
[----:B------:R1:W-:Y:S01]  /*5140*/  STS.128 [R0+0x800], R28 ;  /* 0x0008001c00007388 */ /* 0x0003e20000000c00 */
[----:B------:R-:W-:Y:S01]  /*5150*/  UIADD3.X UR17, UR14, UR13, URZ, UP0, !UPT ;  /* 0x0000000d0e117290 */ /* 0x000fe200087fe43f */
[----:B------:R-:W-:Y:S01]  /*5160*/  IMAD.U32 R2, RZ, RZ, UR16 ;  /* 0x00000010ff027e24 */ /* 0x000fe2000f8e00ff */
[----:B------:R-:W-:Y:S01]  /*5170*/  ULDC.64 UR22, c[0x0][0x848] ;  /* 0x0002120000167ab9 */ /* 0x000fe20000000a00 */
[----:B------:R1:W-:Y:S01]  /*5180*/  STS.128 [R0+0x1000], R32 ;  /* 0x0010002000007388 */ /* 0x0003e20000000c00 */
[----:B------:R-:W-:Y:S02]  /*5190*/  UIMAD UR13, UR12, UR18, URZ ;  /* 0x000000120c0d72a4 */ /* 0x000fe4000f8e023f */
[----:B------:R-:W-:Y:S01]  /*51a0*/  UIMAD UR12, UR12, UR22, URZ ;  /* 0x000000160c0c72a4 */ /* 0x000fe2000f8e023f */
[----:B------:R1:W-:Y:S01]  /*51b0*/  STS.128 [R0+0x1800], R36 ;  /* 0x0018002400007388 */ /* 0x0003e20000000c00 */
[----:B------:R-:W-:Y:S01]  /*51c0*/  UIADD3 UR7, UR7, UR15, URZ ;  /* 0x0000000f07077290 */ /* 0x000fe2000fffe03f */
[----:B------:R-:W-:Y:S01]  /*51d0*/  IMAD.U32 R3, RZ, RZ, UR17 ;  /* 0x00000011ff037e24 */ /* 0x000fe2000f8e00ff */
        /* <DEDUP_REMOVED lines=9> */
[----:B------:R-:W-:Y:S02]  /*5270*/  UIADD3 UR15, -UR10, URZ, URZ ;  /* 0x0000003f0a0f7290 */ /* 0x000fe4000fffe13f */
[----:B------:R1:W-:Y:S01]  /*5280*/  STS.128 [R0+0x3800], R52 ;  /* 0x0038003400007388 */ /* 0x0003e20000000c00 */
[----:B------:R-:W-:-:S02]  /*5290*/  UIADD3 UR10, UR5, UR13, URZ ;  /* 0x0000000d050a7290 */ /* 0x000fc4000fffe03f */
[----:B------:R-:W-:Y:S01]  /*52a0*/  ULEA UR18, UP0, UR4, UR18, 0x2 ;  /* 0x0000001204127291 */ /* 0x000fe2000f80103f */
[----:B------:R1:W-:Y:S01]  /*52b0*/  STS.128 [R0+0x4000], R56 ;  /* 0x0040003800007388 */ /* 0x0003e20000000c00 */
[----:B------:R-:W-:Y:S02]  /*52c0*/  UIADD3 UR5, UR7, UR12, URZ ;  /* 0x0000000c07057290 */ /* 0x000fe4000fffe03f */
[----:B------:R-:W-:Y:S01]  /*52d0*/  ULEA UR20, UP1, UR6, UR20, 0x2 ;  /* 0x0000001406147291 */ /* 0x000fe2000f82103f */
[----:B------:R1:W-:Y:S01]  /*52e0*/  STS.128 [R0+0x4800], R60 ;  /* 0x0048003c00007388 */ /* 0x0003e20000000c00 */
[----:B------:R-:W-:Y:S02]  /*52f0*/  ULEA.HI.X UR19, UR4, UR19, UR10, 0x2, UP0 ;  /* 0x0000001304137291 */ /* 0x000fe400080f140a */
[----:B------:R-:W-:Y:S01]  /*5300*/  ULEA.HI.X UR5, UR6, UR21, UR5, 0x2, UP1 ;  /* 0x0000001506057291 */ /* 0x000fe200088f1405 */
[----:B------:R1:W-:Y:S01]  /*5310*/  STS.128 [R0+0x5000], R64 ;  /* 0x0050004000007388 */ /* 0x0003e20000000c00 */
[----:B------:R-:W-:-:S03]  /*5320*/  UIMAD UR15, UR8, UR15, UR39 ;  /* 0x0000000f080f72a4 */ /* 0x000fc6000f8e0227 */
[----:B------:R1:W-:Y:S01]  /*5330*/  STS.128 [R0+0x5800], R68 ;  /* 0x0058004400007388 */ /* 0x0003e20000000c00 */
[----:B------:R-:W-:Y:S08]  /*5340*/  @P0 BRA `(.L_x_2544) ;  /* 0x0000000000140947 */ /* 0x000ff00003800000 */
.L_x_2545:
[----:B------:R-:W2:Y:S04]  /*5350*/  LDG.E.STRONG.GPU R4, desc[UR46][R2.64] ;  /* 0x0000002e02047981 */ /* 0x000ea8000c1ef900 */
[----:B--2---:R-:W-:Y:S01]  /*5360*/  CCTL.IVALL ;  /* 0x00000000ff00798f */ /* 0x004fe20002000000 */
[----:B------:R-:W-:Y:S05]  /*5370*/  YIELD ;  /* 0x0000000000007946 */ /* 0x000fea0003800000 */
[----:B------:R-:W-:-:S13]  /*5380*/  ISETP.NE.AND P0, PT, R4, UR15, PT ;  /* 0x0000000f04007c0c */ /* 0x000fda000bf05270 */
[----:B------:R-:W-:Y:S05]  /*5390*/  @P0 BRA `(.L_x_2545) ;  /* 0xfffffffc00ec0947 */ /* 0x000fea000383ffff */
.L_x_2544:
[----:B------:R-:W-:Y:S05]  /*53a0*/  BSYNC B0 ;  /* 0x0000000000007941 */ /* 0x000fea0003800000 */
.L_x_2543:
[----:B------:R-:W-:-:S03]  /*53b0*/  UMOV UR4, 0xffffffff ;  /* 0xffffffff00047882 */ /* 0x000fc60000000000 */
[----:B------:R-:W-:Y:S05]  /*53c0*/  BRA.DIV UR4, `(.L_x_2546) ;  /* 0x0000004a04287947 */ /* 0x000fea000b800000 */
[----:B------:R-:W-:Y:S01]  /*53d0*/  NOP ;  /* 0x0000000000007918 */ /* 0x000fe20000000000 */
.L_x_2635:
        /* <DEDUP_REMOVED lines=15> */
.L_x_2549:
[----:B------:R-:W-:Y:S01]  /*54d0*/  @P0 ELECT P2, URZ, PT ;  /* 0x00000000003f082f */ /* 0x000fe20003840000 */
[----:B------:R2:W-:-:S12]  /*54e0*/  UBLKRED.G.S.ADD.F32.RN [UR4], [UR9], UR6, desc[UR12] ;  /* 0x00000c04090073bb */ /* 0x0005d800080a1406 */
[----:B------:R-:W-:Y:S02]  /*54f0*/  @P2 PLOP3.LUT P0, PT, P2, PT, PT, 0x8, 0x0 ;  /* 0x000000000000281c */ /* 0x000fe4000170e170 */
[----:B------:R-:W-:-:S11]  /*5500*/  PLOP3.LUT P2, PT, PT, PT, PT, 0x8, 0x0 ;  /* 0x000000000000781c */ /* 0x000fd60003f4e170 */
[----:B--2---:R-:W-:Y:S05]  /*5510*/  @P0 BRA.U.ANY `(.L_x_2549) ;  /* 0xfffffffd00ec0947 */ /* 0x004fea000393ffff */
[----:B------:R0:W-:Y:S01]  /*5520*/  UTMACMDFLUSH ;  /* 0x00000000000079b7 */ /* 0x0001e20000000000 */
[----:B------:R-:W-:-:S04]  /*5530*/  DEPBAR.LE SB0, 0x0 ;  /* 0x000080000000791a */ /* 0x000fc80000000000 */
.L_x_2548:
[----:B------:R-:W-:Y:S05]  /*5540*/  BSYNC B0 ;  /* 0x0000000000007941 */ /* 0x000fea0003800000 */
.L_x_2547:
        /* <DEDUP_REMOVED lines=14> */
.L_x_2551:
[----:B------:R-:W-:Y:S05]  /*5630*/  BSYNC B0 ;  /* 0x0000000000007941 */ /* 0x000fea0003800000 */
.L_x_2550:
        /* <DEDUP_REMOVED lines=20> */
.L_x_2554:
[----:B-12---:R-:W2:Y:S04]  /*5780*/  LDG.E.STRONG.GPU R0, desc[UR46][R2.64] ;  /* 0x0000002e02007981 */ /* 0x006ea8000c1ef900 */
[----:B--2---:R-:W-:Y:S01]  /*5790*/  CCTL.IVALL ;  /* 0x00000000ff00798f */ /* 0x004fe20002000000 */
[----:B------:R-:W-:Y:S05]  /*57a0*/  YIELD ;  /* 0x0000000000007946 */ /* 0x000fea0003800000 */
[----:B------:R-:W-:-:S13]  /*57b0*/  ISETP.NE.AND P0, PT, R0, UR15, PT ;  /* 0x0000000f00007c0c */ /* 0x000fda000bf05270 */
[----:B------:R-:W-:Y:S05]  /*57c0*/  @P0 BRA `(.L_x_2554) ;  /* 0xfffffffc00ec0947 */ /* 0x000fea000383ffff */
.L_x_2553:
[----:B------:R-:W-:Y:S05]  /*57d0*/  BSYNC B0 ;  /* 0x0000000000007941 */ /* 0x000fea0003800000 */
.L_x_2552:
[----:B------:R-:W-:-:S03]  /*57e0*/  UMOV UR4, 0xffffffff ;  /* 0xffffffff00047882 */ /* 0x000fc60000000000 */
[----:B------:R-:W-:Y:S05]  /*57f0*/  BRA.DIV UR4, `(.L_x_2555) ;  /* 0x0000004604387947 */ /* 0x000fea000b800000 */
[----:B------:R-:W-:Y:S01]  /*5800*/  NOP ;  /* 0x0000000000007918 */ /* 0x000fe20000000000 */
.L_x_2638:
        /* <DEDUP_REMOVED lines=16> */
.L_x_2558:
[----:B------:R-:W-:Y:S01]  /*5910*/  @P0 ELECT P2, URZ, PT ;  /* 0x00000000003f082f */ /* 0x000fe20003840000 */
[----:B------:R3:W-:-:S12]  /*5920*/  UBLKRED.G.S.ADD.F32.RN [UR4], [UR9], UR6, desc[UR10] ;  /* 0x00000a04090073bb */ /* 0x0007d800080a1406 */
[----:B------:R-:W-:Y:S02]  /*5930*/  @P2 PLOP3.LUT P0, PT, P2, PT, PT, 0x8, 0x0 ;  /* 0x000000000000281c */ /* 0x000fe4000170e170 */
[----:B------:R-:W-:-:S11]  /*5940*/  PLOP3.LUT P2, PT, PT, PT, PT, 0x8, 0x0 ;  /* 0x000000000000781c */ /* 0x000fd60003f4e170 */
[----:B---3--:R-:W-:Y:S05]  /*5950*/  @P0 BRA.U.ANY `(.L_x_2558) ;  /* 0xfffffffd00ec0947 */ /* 0x008fea000393ffff */
[----:B------:R0:W-:Y:S01]  /*5960*/  UTMACMDFLUSH ;  /* 0x00000000000079b7 */ /* 0x0001e20000000000 */
[----:B------:R-:W-:-:S04]  /*5970*/  DEPBAR.LE SB0, 0x0 ;  /* 0x000080000000791a */ /* 0x000fc80000000000 */
.L_x_2557:
[----:B------:R-:W-:Y:S05]  /*5980*/  BSYNC B0 ;  /* 0x0000000000007941 */ /* 0x000fea0003800000 */
.L_x_2556:
        /* <DEDUP_REMOVED lines=14> */
.L_x_2518:
        /* <DEDUP_REMOVED lines=29> */
.L_x_2560:
[----:B------:R-:W-:Y:S01]  /*5c40*/  ULDC UR9, c[0x0][0x8cc] ;  /* 0x0002330000097ab9 */ /* 0x000fe20000000800 */
[----:B------:R-:W-:Y:S01]  /*5c50*/  UMOV UR7, UR8 ;  /* 0x0000000800077c82 */ /* 0x000fe20008000000 */
[----:B------:R-:W-:-:S11]  /*5c60*/  UISETP.NE.AND UP0, UPT, UR9, 0x1, UPT ;  /* 0x000000010900788c */ /* 0x000fd6000bf05270 */
[----:B------:R-:W-:Y:S02]  /*5c70*/  @UP0 ULDC.64 UR10, c[0x0][0x8d0] ;  /* 0x00023400000a0ab9 */ /* 0x000fe40000000a00 */
[----:B------:R-:W-:-:S04]  /*5c80*/  UIMAD.WIDE.U32 UR4, UR8, UR10, URZ ;  /* 0x0000000a080472a5 */ /* 0x000fc8000f8e003f */
[----:B------:R-:W-:-:S04]  /*5c90*/  @UP0 USHF.R.U32.HI UR7, URZ, UR11, UR5 ;  /* 0x0000000b3f070299 */ /* 0x000fc80008011605 */
[----:B------:R-:W-:-:S12]  /*5ca0*/  UIMAD UR4, UR7, UR9, URZ ;  /* 0x00000009070472a4 */ /* 0x000fd8000f8e023f */
.L_x_2561:
        /* <DEDUP_REMOVED lines=84> */
.L_x_2565:
[----:B------:R-:W2:Y:S04]  /*61f0*/  LDG.E.STRONG.GPU R4, desc[UR46][R2.64] ;  /* 0x0000002e02047981 */ /* 0x000ea8000c1ef900 */
[----:B--2---:R-:W-:Y:S01]  /*6200*/  CCTL.IVALL ;  /* 0x00000000ff00798f */ /* 0x004fe20002000000 */
[----:B------:R-:W-:Y:S05]  /*6210*/  YIELD ;  /* 0x0000000000007946 */ /* 0x000fea0003800000 */
[----:B------:R-:W-:-:S13]  /*6220*/  ISETP.NE.AND P1, PT, R4, R5, PT ;  /* 0x000000050400720c */ /* 0x000fda0003f25270 */
[----:B------:R-:W-:Y:S05]  /*6230*/  @P1 BRA `(.L_x_2565) ;  /* 0xfffffffc00ec1947 */ /* 0x000fea000383ffff */
.L_x_2564:
[----:B------:R-:W-:Y:S05]  /*6240*/  BSYNC B0 ;  /* 0x0000000000007941 */ /* 0x000fea0003800000 */
.L_x_2563:
[----:B------:R-:W-:-:S03]  /*6250*/  UMOV UR4, 0xffffffff ;  /* 0xffffffff00047882 */ /* 0x000fc60000000000 */
[----:B------:R-:W-:Y:S05]  /*6260*/  BRA.DIV UR4, `(.L_x_2566) ;  /* 0x0000003a04b87947 */ /* 0x000fea000b800000 */
[----:B------:R-:W-:Y:S01]  /*6270*/  NOP ;  /* 0x0000000000007918 */ /* 0x000fe20000000000 */
.L_x_2641:
        /* <DEDUP_REMOVED lines=22> */
.L_x_2568:
[----:B------:R-:W-:Y:S05]  /*63e0*/  BSYNC B0 ;  /* 0x0000000000007941 */ /* 0x000fea0003800000 */
.L_x_2567:
        /* <DEDUP_REMOVED lines=20> */
.L_x_2570:
[----:B------:R-:W-:Y:S05]  /*6530*/  BSYNC B0 ;  /* 0x0000000000007941 */ /* 0x000fea0003800000 */
.L_x_2569:
[----:B------:R-:W-:Y:S06]  /*6540*/  BAR.ARV 0xa, 0xa0 ;  /* 0x0282800000007b1d */ /* 0x000fec0000002000 */
[----:B------:R-:W-:Y:S04]  /*6550*/  BSSY B0, `(.L_x_2571) ;  /* 0x0000003000007945 */ /* 0x000fe80003800000 */
[----:B------:R-:W-:Y:S05]  /*6560*/  @!P0 BRA `(.L_x_2572) ;  /* 0x0000000000048947 */ /* 0x000fea0003800000 */
[----:B------:R-:W-:-:S04]  /*6570*/  DEPBAR.LE SB0, 0x0 ;  /* 0x000080000000791a */ /* 0x000fc80000000000 */
.L_x_2572:
[----:B------:R-:W-:Y:S05]  /*6580*/  BSYNC B0 ;  /* 0x0000000000007941 */ /* 0x000fea0003800000 */
.L_x_2571:
        /* <DEDUP_REMOVED lines=19> */
.L_x_2574:
[----:B------:R-:W-:Y:S05]  /*66c0*/  BSYNC B0 ;  /* 0x0000000000007941 */ /* 0x000fea0003800000 */
.L_x_2573:
[----:B------:R-:W-:Y:S01]  /*66d0*/  UIADD3 UR17, UR8, 0x1, URZ ;  /* 0x0000000108117890 */ /* 0x000fe2000fffe03f */
[----:B------:R-:W-:Y:S11]  /*66e0*/  BRA `(.L_x_2575) ;  /* 0x0000000000047947 */ /* 0x000ff60003800000 */
.L_x_2562:
[----:B------:R-:W-:-:S05]  /*66f0*/  UMOV UR17, UR8 ;  /* 0x0000000800117c82 */ /* 0x000fca0008000000 */
.L_x_2575:
        /* <DEDUP_REMOVED lines=12> */
.L_x_2600:
        /* <DEDUP_REMOVED lines=18> */
.L_x_2578:
[----:B------:R-:W2:Y:S04]  /*68e0*/  LDG.E.STRONG.GPU R4, desc[UR46][R2.64] ;  /* 0x0000002e02047981 */ /* 0x000ea8000c1ef900 */
[----:B--2---:R-:W-:Y:S01]  /*68f0*/  CCTL.IVALL ;  /* 0x00000000ff00798f */ /* 0x004fe20002000000 */
[----:B------:R-:W-:Y:S05]  /*6900*/  YIELD ;  /* 0x0000000000007946 */ /* 0x000fea0003800000 */
[----:B------:R-:W-:-:S13]  /*6910*/  ISETP.NE.AND P1, PT, R4, R5, PT ;  /* 0x000000050400720c */ /* 0x000fda0003f25270 */
[----:B------:R-:W-:Y:S05]  /*6920*/  @P1 BRA `(.L_x_2578) ;  /* 0xfffffffc00ec1947 */ /* 0x000fea000383ffff */
.L_x_2577:
[----:B------:R-:W-:Y:S05]  /*6930*/  BSYNC B0 ;  /* 0x0000000000007941 */ /* 0x000fea0003800000 */
.L_x_2576:
[----:B------:R-:W-:-:S03]  /*6940*/  UMOV UR18, 0xffffffff ;  /* 0xffffffff00127882 */ /* 0x000fc60000000000 */
[----:B------:R-:W-:Y:S05]  /*6950*/  BRA.DIV UR18, `(.L_x_2579) ;  /* 0x0000003612187947 */ /* 0x000fea000b800000 */
[----:B------:R-:W-:Y:S01]  /*6960*/  NOP ;  /* 0x0000000000007918 */ /* 0x000fe20000000000 */
.L_x_2644:
        /* <DEDUP_REMOVED lines=19> */
.L_x_2581:
[----:B------:R-:W-:Y:S05]  /*6aa0*/  BSYNC B0 ;  /* 0x0000000000007941 */ /* 0x000fea0003800000 */
.L_x_2580:
        /* <DEDUP_REMOVED lines=15> */
.L_x_2583:
[----:B------:R-:W-:Y:S05]  /*6ba0*/  BSYNC B0 ;  /* 0x0000000000007941 */ /* 0x000fea0003800000 */
.L_x_2582:
[----:B------:R-:W-:Y:S06]  /*6bb0*/  BAR.ARV 0xa, 0xa0 ;  /* 0x0282800000007b1d */ /* 0x000fec0000002000 */
[----:B------:R-:W-:Y:S04]  /*6bc0*/  BSSY B0, `(.L_x_2584) ;  /* 0x0000003000007945 */ /* 0x000fe80003800000 */
[----:B------:R-:W-:Y:S05]  /*6bd0*/  @!P0 BRA `(.L_x_2585) ;  /* 0x0000000000048947 */ /* 0x000fea0003800000 */
[----:B------:R-:W-:-:S04]  /*6be0*/  DEPBAR.LE SB0, 0x0 ;  /* 0x000080000000791a */ /* 0x000fc80000000000 */
.L_x_2585:
[----:B------:R-:W-:Y:S05]  /*6bf0*/  BSYNC B0 ;  /* 0x0000000000007941 */ /* 0x000fea0003800000 */
.L_x_2584:
        /* <DEDUP_REMOVED lines=19> */
.L_x_2587:
[----:B------:R-:W-:Y:S05]  /*6d30*/  BSYNC B0 ;  /* 0x0000000000007941 */ /* 0x000fea0003800000 */
.L_x_2586:
        /* <DEDUP_REMOVED lines=16> */
.L_x_2590:
[----:B------:R-:W2:Y:S04]  /*6e40*/  LDG.E.STRONG.GPU R4, desc[UR46][R2.64] ;  /* 0x0000002e02047981 */ /* 0x000ea8000c1ef900 */
[----:B--2---:R-:W-:Y:S01]  /*6e50*/  CCTL.IVALL ;  /* 0x00000000ff00798f */ /* 0x004fe20002000000 */
[----:B------:R-:W-:Y:S05]  /*6e60*/  YIELD ;  /* 0x0000000000007946 */ /* 0x000fea0003800000 */
[----:B------:R-:W-:-:S13]  /*6e70*/  ISETP.NE.AND P1, PT, R4, R5, PT ;  /* 0x000000050400720c */ /* 0x000fda0003f25270 */
[----:B------:R-:W-:Y:S05]  /*6e80*/  @P1 BRA `(.L_x_2590) ;  /* 0xfffffffc00ec1947 */ /* 0x000fea000383ffff */
.L_x_2589:
[----:B------:R-:W-:Y:S05]  /*6e90*/  BSYNC B0 ;  /* 0x0000000000007941 */ /* 0x000fea0003800000 */
.L_x_2588:
[----:B------:R-:W-:-:S03]  /*6ea0*/  UMOV UR10, 0xffffffff ;  /* 0xffffffff000a7882 */ /* 0x000fc60000000000 */
[----:B------:R-:W-:Y:S05]  /*6eb0*/  BRA.DIV UR10, `(.L_x_2591) ;  /* 0x0000002e0adc7947 */ /* 0x000fea000b800000 */
[----:B------:R-:W-:Y:S01]  /*6ec0*/  NOP ;  /* 0x0000000000007918 */ /* 0x000fe20000000000 */
.L_x_2647:
        /* <DEDUP_REMOVED lines=15> */
.L_x_2593:
[----:B------:R-:W-:Y:S05]  /*6fc0*/  BSYNC B0 ;  /* 0x0000000000007941 */ /* 0x000fea0003800000 */
.L_x_2592:
        /* <DEDUP_REMOVED lines=15> */
.L_x_2595:
[----:B------:R-:W-:Y:S05]  /*70c0*/  BSYNC B0 ;  /* 0x0000000000007941 */ /* 0x000fea0003800000 */
.L_x_2594:
[----:B------:R-:W-:Y:S06]  /*70d0*/  BAR.ARV 0xa, 0xa0 ;  /* 0x0282800000007b1d */ /* 0x000fec0000002000 */
[----:B------:R-:W-:Y:S04]  /*70e0*/  BSSY B0, `(.L_x_2596) ;  /* 0x0000003000007945 */ /* 0x000fe80003800000 */
[----:B------:R-:W-:Y:S05]  /*70f0*/  @!P0 BRA `(.L_x_2597) ;  /* 0x0000000000048947 */ /* 0x000fea0003800000 */
[----:B------:R-:W-:-:S04]  /*7100*/  DEPBAR.LE SB0, 0x0 ;  /* 0x000080000000791a */ /* 0x000fc80000000000 */
.L_x_2597:
[----:B------:R-:W-:Y:S05]  /*7110*/  BSYNC B0 ;  /* 0x0000000000007941 */ /* 0x000fea0003800000 */
.L_x_2596:
        /* <DEDUP_REMOVED lines=19> */
.L_x_2599:
[----:B------:R-:W-:Y:S05]  /*7250*/  BSYNC B0 ;  /* 0x0000000000007941 */ /* 0x000fea0003800000 */
.L_x_2598:
[----:B------:R-:W-:Y:S02]  /*7260*/  UIADD3 UR17, UR17, 0x2, URZ ;  /* 0x0000000211117890 */ /* 0x000fe4000fffe03f */
[----:B------:R-:W-:Y:S02]  /*7270*/  UIADD3 UR4, UR4, 0x3000, URZ ;  /* 0x0000300004047890 */ /* 0x000fe4000fffe03f */
[----:B------:R-:W-:-:S06]  /*7280*/  UISETP.GE.AND UP0, UPT, UR17, UR5, UPT ;  /* 0x000000051100728c */ /* 0x000fcc000bf06270 */
[----:B------:R-:W-:-:S13]  /*7290*/  PLOP3.LUT P1, PT, PT, PT, UP0, 0x80, 0x0 ;  /* 0x000000000000781c */ /* 0x000fda0003f2f008 */
[----:B------:R-:W-:Y:S05]  /*72a0*/  @!P1 BRA `(.L_x_2600) ;  /* 0xfffffff400449947 */ /* 0x000fea000383ffff */
[----:B------:R-:W-:Y:S05]  /*72b0*/  BRA `(.L_x_2522) ;  /* 0x0000002800007947 */ /* 0x000fea0003800000 */
.L_x_2559:
        /* <DEDUP_REMOVED lines=21> */
.L_x_2601:
[----:B------:R-:W-:Y:S01]  /*7410*/  ULDC UR9, c[0x0][0x8cc] ;  /* 0x0002330000097ab9 */ /* 0x000fe20000000800 */
[----:B------:R-:W-:Y:S01]  /*7420*/  UMOV UR7, UR8 ;  /* 0x0000000800077c82 */ /* 0x000fe20008000000 */
[----:B------:R-:W-:-:S11]  /*7430*/  UISETP.NE.AND UP0, UPT, UR9, 0x1, UPT ;  /* 0x000000010900788c */ /* 0x000fd6000bf05270 */
[----:B------:R-:W-:Y:S02]  /*7440*/  @UP0 ULDC.64 UR10, c[0x0][0x8d0] ;  /* 0x00023400000a0ab9 */ /* 0x000fe40000000a00 */
[----:B------:R-:W-:-:S04]  /*7450*/  UIMAD.WIDE.U32 UR4, UR8, UR10, URZ ;  /* 0x0000000a080472a5 */ /* 0x000fc8000f8e003f */
[----:B------:R-:W-:-:S04]  /*7460*/  @UP0 USHF.R.U32.HI UR7, URZ, UR11, UR5 ;  /* 0x0000000b3f070299 */ /* 0x000fc80008011605 */
[----:B------:R-:W-:-:S12]  /*7470*/  UIMAD UR4, UR7, UR9, URZ ;  /* 0x00000009070472a4 */ /* 0x000fd8000f8e023f */
.L_x_2602:
        /* <DEDUP_REMOVED lines=73> */
.L_x_2648:
        /* <DEDUP_REMOVED lines=15> */
.L_x_2606:
        /* <DEDUP_REMOVED lines=66> */
[----:B------:R-:W-:Y:S01]  /*7e20*/  ISETP.GE.AND P1, PT, R4, R6, PT ;  /* 0x000000060400720c */ /* 0x000fe20003f26270 */
[----:B------:R1:W-:Y:S01]  /*7e30*/  UTMALDG.4D [UR16], [UR48], desc[UR50] ;  /* 0x00003210300075b4 */ /* 0x0003e20008019000 */
[----:B------:R-:W-:Y:S01]  /*7e40*/  UMOV UR57, UR9 ;  /* 0x0000000900397c82 */ /* 0x000fe20008000000 */
        /* <DEDUP_REMOVED lines=27> */
[----:B-1----:R-:W-:Y:S01]  /*8000*/  UMOV UR10, 0x40 ;  /* 0x00000040000a7882 */ /* 0x002fe20000000000 */
        /* <DEDUP_REMOVED lines=29> */
.L_x_2617:
[----:B--234-:R-:W-:-:S04]  /*81e0*/  SHF.L.U32 R21, R11, 0x1f, RZ ;  /* 0x0000001f0b157819 */ /* 0x01cfc800000006ff */
[----:B------:R-:W1:Y:S02]  /*81f0*/  SYNCS.PHASECHK.TRANS64.TRYWAIT P1, [R16+URZ+0x26840], R21 ;  /* 0x02684015100075a7 */ /* 0x000e64000802017f */
[----:B-1----:R-:W-:Y:S05]  /*8200*/  @!P1 BRA `(.L_x_2609) ;  /* 0x0000001c00389947 */ /* 0x002fea0003800000 */
.L_x_2649:
[----:B------:R-:W-:Y:S05]  /*8210*/  @P0 BRA `(.L_x_2610) ;  /* 0x0000000000140947 */ /* 0x000fea0003800000 */
[----:B------:R-:W-:Y:S01]  /*8220*/  ISETP.NE.AND P1, PT, R6, RZ, PT ;  /* 0x000000ff0600720c */ /* 0x000fe20003f25270 */
[----:B------:R-:W-:-:S04]  /*8230*/  IMAD.MOV.U32 R3, RZ, RZ, 0x3100 ;  /* 0x00003100ff037424 */ /* 0x000fc800078e00ff */
[----:B------:R3:W-:Y:S08]  /*8240*/  SYNCS.ARRIVE.TRANS64 RZ, [R16+URZ+0x26830], R3 ;  /* 0x0268300310ff79a7 */ /* 0x0007f0000800003f */
[----:B------:R-:W-:Y:S05]  /*8250*/  @!P1 BRA `(.L_x_2610) ;  /* 0x0000000000049947 */ /* 0x000fea0003800000 */
[----:B------:R-:W-:Y:S01]  /*8260*/  BPT.TRAP 0x1 ;  /* 0x000000040000795c */ /* 0x000fe20000300000 */
.L_x_2610:
        /* <DEDUP_REMOVED lines=43> */
.L_x_2650:
[----:B------:R-:W-:Y:S05]  /*8520*/  @P0 BRA `(.L_x_2612) ;  /* 0x0000000000140947 */ /* 0x000fea0003800000 */
[----:B------:R-:W-:Y:S01]  /*8530*/  ISETP.NE.AND P1, PT, R6, RZ, PT ;  /* 0x000000ff0600720c */ /* 0x000fe20003f25270 */
[----:B------:R-:W-:-:S04]  /*8540*/  IMAD.MOV.U32 R2, RZ, RZ, 0x3100 ;  /* 0x00003100ff027424 */ /* 0x000fc800078e00ff */
[----:B------:R3:W-:Y:S08]  /*8550*/  SYNCS.ARRIVE.TRANS64 RZ, [R16+URZ+0x26818], R2 ;  /* 0x0268180210ff79a7 */ /* 0x0007f0000800003f */
[----:B------:R-:W-:Y:S05]  /*8560*/  @!P1 BRA `(.L_x_2612) ;  /* 0x0000000000049947 */ /* 0x000fea0003800000 */
[----:B------:R-:W-:Y:S01]  /*8570*/  BPT.TRAP 0x1 ;  /* 0x000000040000795c */ /* 0x000fe20000300000 */
.L_x_2612:
        /* <DEDUP_REMOVED lines=43> */
.L_x_2651:
[----:B------:R-:W-:Y:S05]  /*8830*/  @P0 BRA `(.L_x_2614) ;  /* 0x0000000000140947 */ /* 0x000fea0003800000 */
[----:B------:R-:W-:Y:S01]  /*8840*/  ISETP.NE.AND P1, PT, R6, RZ, PT ;  /* 0x000000ff0600720c */ /* 0x000fe20003f25270 */
[----:B-123--:R-:W-:-:S04]  /*8850*/  IMAD.MOV.U32 R21, RZ, RZ, 0x3100 ;  /* 0x00003100ff157424 */ /* 0x00efc800078e00ff */
[----:B------:R4:W-:Y:S08]  /*8860*/  SYNCS.ARRIVE.TRANS64 RZ, [R16+URZ+0x26838], R21 ;  /* 0x0268381510ff79a7 */ /* 0x0009f0000800003f */
[----:B------:R-:W-:Y:S05]  /*8870*/  @!P1 BRA `(.L_x_2614) ;  /* 0x0000000000049947 */ /* 0x000fea0003800000 */
[----:B------:R-:W-:Y:S01]  /*8880*/  BPT.TRAP 0x1 ;  /* 0x000000040000795c */ /* 0x000fe20000300000 */
.L_x_2614:
        /* <DEDUP_REMOVED lines=38> */
.L_x_2653:
[----:B------:R-:W-:Y:S05]  /*8af0*/  @P0 BRA `(.L_x_2616) ;  /* 0x0000000000140947 */ /* 0x000fea0003800000 */
[----:B------:R-:W-:Y:S01]  /*8b00*/  ISETP.NE.AND P1, PT, R6, RZ, PT ;  /* 0x000000ff0600720c */ /* 0x000fe20003f25270 */
[----:B------:R-:W-:-:S04]  /*8b10*/  IMAD.MOV.U32 R5, RZ, RZ, 0x3100 ;  /* 0x00003100ff057424 */ /* 0x000fc800078e00ff */
[----:B------:R1:W-:Y:S08]  /*8b20*/  SYNCS.ARRIVE.TRANS64 RZ, [R16+URZ+0x26810], R5 ;  /* 0x0268100510ff79a7 */ /* 0x0003f0000800003f */
[----:B------:R-:W-:Y:S05]  /*8b30*/  @!P1 BRA `(.L_x_2616) ;  /* 0x0000000000049947 */ /* 0x000fea0003800000 */
[----:B------:R-:W-:Y:S01]  /*8b40*/  BPT.TRAP 0x1 ;  /* 0x000000040000795c */ /* 0x000fe20000300000 */
.L_x_2616:
        /* <DEDUP_REMOVED lines=44> */
.L_x_2608:
        /* <DEDUP_REMOVED lines=8> */
.L_x_2654:
[----:B------:R-:W-:Y:S05]  /*8e90*/  @P0 BRA `(.L_x_2619) ;  /* 0x0000000000140947 */ /* 0x000fea0003800000 */
[----:B------:R-:W-:Y:S01]  /*8ea0*/  ISETP.NE.AND P1, PT, R6, RZ, PT ;  /* 0x000000ff0600720c */ /* 0x000fe20003f25270 */
[----:B------:R-:W-:-:S04]  /*8eb0*/  IMAD.MOV.U32 R5, RZ, RZ, 0x3100 ;  /* 0x00003100ff057424 */ /* 0x000fc800078e00ff */
[----:B------:R2:W-:Y:S08]  /*8ec0*/  SYNCS.ARRIVE.TRANS64 RZ, [R16+URZ+0x26830], R5 ;  /* 0x0268300510ff79a7 */ /* 0x0005f0000800003f */
[----:B------:R-:W-:Y:S05]  /*8ed0*/  @!P1 BRA `(.L_x_2619) ;  /* 0x0000000000049947 */ /* 0x000fea0003800000 */
[----:B------:R-:W-:Y:S01]  /*8ee0*/  BPT.TRAP 0x1 ;  /* 0x000000040000795c */ /* 0x000fe20000300000 */
.L_x_2619:
        /* <DEDUP_REMOVED lines=40> */
.L_x_2655:
[----:B------:R-:W-:Y:S05]  /*9170*/  @P0 BRA `(.L_x_2621) ;  /* 0x0000000000140947 */ /* 0x000fea0003800000 */
[----:B------:R-:W-:Y:S01]  /*9180*/  ISETP.NE.AND P0, PT, R6, RZ, PT ;  /* 0x000000ff0600720c */ /* 0x000fe20003f05270 */
[----:B------:R-:W-:-:S04]  /*9190*/  IMAD.MOV.U32 R5, RZ, RZ, 0x3100 ;  /* 0x00003100ff057424 */ /* 0x000fc800078e00ff */
[----:B------:R1:W-:Y:S08]  /*91a0*/  SYNCS.ARRIVE.TRANS64 RZ, [R16+URZ+0x26818], R5 ;  /* 0x0268180510ff79a7 */ /* 0x0003f0000800003f */
[----:B------:R-:W-:Y:S05]  /*91b0*/  @!P0 BRA `(.L_x_2621) ;  /* 0x0000000000048947 */ /* 0x000fea0003800000 */
[----:B------:R-:W-:Y:S01]  /*91c0*/  BPT.TRAP 0x1 ;  /* 0x000000040000795c */ /* 0x000fe20000300000 */
.L_x_2621:
        /* <DEDUP_REMOVED lines=44> */
.L_x_2607:
[----:B------:R-:W1:Y:S01]  /*9490*/  S2R R0, SR_TID.X ;  /* 0x0000000000007919 */ /* 0x000e620000002100 */
[----:B------:R-:W-:Y:S01]  /*94a0*/  IMAD R3, R19, 0x8, R16 ;  /* 0x0000000813037824 */ /* 0x000fe200078e0210 */
[----:B-1----:R-:W-:Y:S02]  /*94b0*/  LOP3.LUT R2, R0, 0x7f, RZ, 0xc0, !PT ;  /* 0x0000007f00027812 */ /* 0x002fe400078ec0ff */
[----:B------:R-:W-:Y:S02]  /*94c0*/  SHF.L.U32 R0, R11, 0x1f, RZ ;  /* 0x0000001f0b007819 */ /* 0x000fe400000006ff */
[----:B------:R-:W-:Y:S02]  /*94d0*/  ISETP.NE.AND P1, PT, R2, RZ, PT ;  /* 0x000000ff0200720c */ /* 0x000fe40003f25270 */
[----:B------:R-:W1:Y:S02]  /*94e0*/  SYNCS.PHASECHK.TRANS64.TRYWAIT P0, [R3+URZ+0x26840], R0 ;  /* 0x02684000030075a7 */ /* 0x000e64000800017f */
[----:B-1----:R-:W-:Y:S09]  /*94f0*/  @!P0 BRA `(.L_x_2622) ;  /* 0x0000000800f88947 */ /* 0x002ff20003800000 */
.L_x_2656:
[----:B------:R-:W-:Y:S05]  /*9500*/  @P1 BRA `(.L_x_2623) ;  /* 0x0000000000181947 */ /* 0x000fea0003800000 */
[----:B------:R-:W1:Y:S01]  /*9510*/  S2R R2, SR_TID.X ;  /* 0x0000000000027919 */ /* 0x000e620000002100 */
[----:B------:R-:W-:-:S04]  /*9520*/  IMAD.MOV.U32 R0, RZ, RZ, 0x3100 ;  /* 0x00003100ff007424 */ /* 0x000fc800078e00ff */
[----:B------:R1:W-:Y:S02]  /*9530*/  SYNCS.ARRIVE.TRANS64 RZ, [R3+URZ+0x26830], R0 ;  /* 0x0268300003ff79a7 */ /* 0x0003e4000800003f */
[----:B-1----:R-:W-:-:S13]  /*9540*/  LOP3.LUT P0, RZ, R2, 0x1f, RZ, 0xc0, !PT ;  /* 0x0000001f02ff7812 */ /* 0x002fda000780c0ff */
[----:B------:R-:W-:Y:S05]  /*9550*/  @!P0 BRA `(.L_x_2623) ;  /* 0x0000000000048947 */ /* 0x000fea0003800000 */
[----:B------:R-:W-:Y:S01]  /*9560*/  BPT.TRAP 0x1 ;  /* 0x000000040000795c */ /* 0x000fe20000300000 */
.L_x_2623:
        /* <DEDUP_REMOVED lines=47> */
.L_x_2604:
[----:B------:R-:W-:Y:S05]  /*9860*/  BSYNC B0 ;  /* 0x0000000000007941 */ /* 0x000fea0003800000 */
.L_x_2603:
[----:B------:R-:W-:-:S03]  /*9870*/  UMOV UR7, 0xffffffff ;  /* 0xffffffff00077882 */ /* 0x000fc60000000000 */
[----:B------:R-:W-:Y:S05]  /*9880*/  BRA.DIV UR7, `(.L_x_2624) ;  /* 0x0000000a07287947 */ /* 0x000fea000b800000 */
[----:B------:R-:W-:-:S13]  /*9890*/  ELECT P6, URZ, PT ;  /* 0x00000000003f782f */ /* 0x000fda00038c0000 */
.L_x_2659:
[----:B------:R-:W-:Y:S05]  /*98a0*/  @!P6 BRA `(.L_x_2522) ;  /* 0x000000000084e947 */ /* 0x000fea0003800000 */
[----:B------:R-:W-:-:S06]  /*98b0*/  ULOP3.LUT UR7, UR38, 0x2, URZ, 0xfc, !UPT ;  /* 0x0000000226077892 */ /* 0x000fcc000f8efc3f */
[----:B------:R-:W-:-:S05]  /*98c0*/  IMAD.U32 R2, RZ, RZ, UR7 ;  /* 0x00000007ff027e24 */ /* 0x000fca000f8e00ff */
[----:B------:R-:W-:-:S13]  /*98d0*/  ISETP.NE.AND P2, PT, R2, 0x3, PT ;  /* 0x000000030200780c */ /* 0x000fda0003f45270 */
[----:B------:R-:W-:Y:S05]  /*98e0*/  @!P2 BRA `(.L_x_2625) ;  /* 0x000000000004a947 */ /* 0x000fea0003800000 */
[----:B------:R-:W-:Y:S01]  /*98f0*/  BPT.TRAP 0x1 ;  /* 0x000000040000795c */ /* 0x000fe20000300000 */
.L_x_2625:
        /* <DEDUP_REMOVED lines=15> */
.L_x_2660:
[----:B------:R-:W2:Y:S02]  /*99f0*/  SYNCS.PHASECHK.TRANS64.TRYWAIT P0, [R3+URZ], R2 ;  /* 0x00000002030075a7 */ /* 0x000ea4000800017f */
[----:B--2---:R-:W-:Y:S05]  /*9a00*/  @!P0 BRA `(.L_x_2627) ;  /* 0x0000000400fc8947 */ /* 0x004fea0003800000 */
.L_x_2661:
[----:B------:R-:W-:Y:S05]  /*9a10*/  @!P2 BRA `(.L_x_2628) ;  /* 0x000000000004a947 */ /* 0x000fea0003800000 */
[----:B------:R-:W-:Y:S01]  /*9a20*/  BPT.TRAP 0x1 ;  /* 0x000000040000795c */ /* 0x000fe20000300000 */
.L_x_2628:
[----:B--2---:R-:W-:-:S04]  /*9a30*/  VIADD R3, R7, 0x26840 ;  /* 0x0002684007037836 */ /* 0x004fc80000000000 */
[----:B------:R-:W-:-:S04]  /*9a40*/  IMAD R0, R0, 0x8, R3 ;  /* 0x0000000800007824 */ /* 0x000fc800078e0203 */
[----:B------:R-:W2:Y:S02]  /*9a50*/  SYNCS.PHASECHK.TRANS64.TRYWAIT P0, [R0+URZ], R5 ;  /* 0x00000005000075a7 */ /* 0x000ea4000800017f */
[----:B--2---:R-:W-:Y:S05]  /*9a60*/  @!P0 BRA `(.L_x_2629) ;  /* 0x0000000400f88947 */ /* 0x004fea0003800000 */
.L_x_2662:
[----:B------:R-:W-:-:S07]  /*9a70*/  IMAD R3, R4, 0x8, R3 ;  /* 0x0000000804037824 */ /* 0x000fce00078e0203 */
.L_x_2630:
[----:B---3--:R3:W4:Y:S02]  /*9a80*/  SYNCS.PHASECHK.TRANS64.TRYWAIT P0, [R3+URZ], R2 ;  /* 0x00000002030075a7 */ /* 0x008724000800017f */
[----:B----4-:R-:W-:Y:S05]  /*9a90*/  @!P0 NANOSLEEP.SYNCS 0x989680 ;  /* 0x009896800000895d */ /* 0x010fea0003900000 */
[----:B------:R-:W4:Y:S02]  /*9aa0*/  @!P0 SYNCS.PHASECHK.TRANS64 P0, [R3+URZ], R2 ;  /* 0x00000002030085a7 */ /* 0x000f24000800007f */
[----:B----4-:R-:W-:Y:S05]  /*9ab0*/  @!P0 BRA `(.L_x_2630) ;  /* 0xfffffffc00f08947 */ /* 0x010fea000383ffff */
.L_x_2522:
[----:B------:R-:W-:Y:S05]  /*9ac0*/  BSYNC B6 ;  /* 0x0000000000067941 */ /* 0x000fea0003800000 */
.L_x_2517:
[----:B------:R-:W-:Y:S05]  /*9ad0*/  EXIT ;  /* 0x000000000000794d */ /* 0x000fea0003800000 */
.L_x_2528:
[----:B------:R-:W-:Y:S02]  /*9ae0*/  IMAD.MOV.U32 R13, RZ, RZ, R17 ;  /* 0x000000ffff0d7224 */ /* 0x000fe400078e0011 */
[----:B------:R-:W-:Y:S02]  /*9af0*/  IMAD.MOV.U32 R12, RZ, RZ, RZ ;  /* 0x000000ffff0c7224 */ /* 0x000fe400078e00ff */
[----:B------:R-:W-:Y:S02]  /*9b00*/  IMAD.MOV.U32 R11, RZ, RZ, 0x1f ;  /* 0x0000001fff0b7424 */ /* 0x000fe400078e00ff */
[----:B------:R-:W-:-:S07]  /*9b10*/  IMAD.MOV.U32 R15, RZ, RZ, -0x1 ;  /* 0xffffffffff0f7424 */ /* 0x000fce00078e00ff */
[----:B------:R-:W-:Y:S05]  /*9b20*/  WARPSYNC.COLLECTIVE R15, `(.L_x_2631) ;  /* 0x000000000f087348 */ /* 0x000fea0003c00000 */
[----:B------:R1:W2:Y:S02]  /*9b30*/  SHFL.IDX P6, R14, R13, R12, R11 ;  /* 0x0000000c0d0e7389 */ /* 0x0002a400000c000b */
[----:B-12---:R-:W-:Y:S01]  /*9b40*/  ENDCOLLECTIVE ;  /* 0x000000000000791b */ /* 0x006fe20003800000 */
.L_x_2631:
[----:B------:R-:W-:Y:S05]  /*9b50*/  BRA `(.L_x_2632) ;  /* 0xffffff7400b47947 */ /* 0x000fea000383ffff */
.L_x_2530:
[----:B--2---:R2:W3:Y:S02]  /*9b60*/  SYNCS.PHASECHK.TRANS64.TRYWAIT P0, [R235+URZ+0x26800], R4 ;  /* 0x02680004eb0075a7 */ /* 0x0044e4000800017f */
[----:B---3--:R-:W-:Y:S05]  /*9b70*/  @!P0 NANOSLEEP.SYNCS 0x989680 ;  /* 0x009896800000895d */ /* 0x008fea0003900000 */
[----:B------:R-:W3:Y:S02]  /*9b80*/  @!P0 SYNCS.PHASECHK.TRANS64 P0, [R235+URZ+0x26800], R4 ;  /* 0x02680004eb0085a7 */ /* 0x000ee4000800007f */
[----:B---3--:R-:W-:Y:S05]  /*9b90*/  @!P0 BRA `(.L_x_2530) ;  /* 0xfffffffc00f08947 */ /* 0x008fea000383ffff */
[----:B------:R-:W-:Y:S05]  /*9ba0*/  BRA `(.L_x_2529) ;  /* 0xffffff7400dc7947 */ /* 0x000fea000383ffff */
.L_x_2535:
[----:B--2---:R-:W-:-:S04]  /*9bb0*/  IMAD.U32 R5, RZ, RZ, UR9 ;  /* 0x00000009ff057e24 */ /* 0x004fc8000f8e00ff */
[----:B------:R2:W3:Y:S03]  /*9bc0*/  SYNCS.PHASECHK.TRANS64.TRYWAIT P1, [R5+URZ+0x26810], R120 ;  /* 0x02681078050075a7 */ /* 0x0004e6000802017f */
[----:B---3--:R-:W-:Y:S05]  /*9bd0*/  @!P1 NANOSLEEP.SYNCS 0x989680 ;  /* 0x009896800000995d */ /* 0x008fea0003900000 */
[----:B------:R-:W3:Y:S02]  /*9be0*/  @!P1 SYNCS.PHASECHK.TRANS64 P1, [R5+URZ+0x26810], R120 ;  /* 0x02681078050095a7 */ /* 0x000ee4000802007f */
[----:B---3--:R-:W-:Y:S05]  /*9bf0*/  @!P1 BRA `(.L_x_2535) ;  /* 0xfffffffc00ec9947 */ /* 0x008fea000383ffff */
[----:B------:R-:W-:Y:S05]  /*9c00*/  BRA `(.L_x_2534) ;  /* 0xffffff8000387947 */ /* 0x000fea000383ffff */
.L_x_2539:
[----:B------:R-:W-:-:S04]  /*9c10*/  IMAD.U32 R121, RZ, RZ, UR9 ;  /* 0x00000009ff797e24 */ /* 0x000fc8000f8e00ff */
[----:B------:R1:W1:Y:S03]  /*9c20*/  SYNCS.PHASECHK.TRANS64.TRYWAIT P1, [R121+URZ+0x26830], R120 ;  /* 0x02683078790075a7 */ /* 0x000266000802017f */
[----:B-1----:R-:W-:Y:S05]  /*9c30*/  @!P1 NANOSLEEP.SYNCS 0x989680 ;  /* 0x009896800000995d */ /* 0x002fea0003900000 */
[----:B------:R-:W1:Y:S02]  /*9c40*/  @!P1 SYNCS.PHASECHK.TRANS64 P1, [R121+URZ+0x26830], R120 ;  /* 0x02683078790095a7 */ /* 0x000e64000802007f */
[----:B-1----:R-:W-:Y:S05]  /*9c50*/  @!P1 BRA `(.L_x_2539) ;  /* 0xfffffffc00ec9947 */ /* 0x002fea000383ffff */
[----:B------:R-:W-:Y:S05]  /*9c60*/  BRA `(.L_x_2538) ;  /* 0xffffff8400fc7947 */ /* 0x000fea000383ffff */
.L_x_2546:
[----:B------:R-:W-:Y:S01]  /*9c70*/  BSSY B0, `(.L_x_2633) ;  /* 0x0000005000007945 */ /* 0x000fe20003800000 */
[----:B------:R-:W-:-:S07]  /*9c80*/  IMAD.MOV.U32 R15, RZ, RZ, -0x1 ;  /* 0xffffffffff0f7424 */ /* 0x000fce00078e00ff */
[----:B-1----:R-:W-:Y:S05]  /*9c90*/  WARPSYNC.COLLECTIVE R15, `(.L_x_2634) ;  /* 0x000000000f087348 */ /* 0x002fea0003c00000 */
[----:B------:R-:W-:Y:S01]  /*9ca0*/  NOP ;  /* 0x0000000000007918 */ /* 0x000fe20000000000 */
[----:B-1----:R-:W-:Y:S01]  /*9cb0*/  ENDCOLLECTIVE ;  /* 0x000000000000791b */ /* 0x002fe20003800000 */
.L_x_2634:
[----:B------:R-:W-:Y:S05]  /*9cc0*/  BSYNC B0 ;  /* 0x0000000000007941 */ /* 0x000fea0003800000 */
.L_x_2633:
[----:B------:R-:W-:Y:S05]  /*9cd0*/  BRA `(.L_x_2635) ;  /* 0xffffffb400c07947 */ /* 0x000fea000383ffff */
.L_x_2555:
[----:B------:R-:W-:Y:S01]  /*9ce0*/  BSSY B0, `(.L_x_2636) ;  /* 0x0000005000007945 */ /* 0x000fe20003800000 */
[----:B------:R-:W-:-:S07]  /*9cf0*/  IMAD.MOV.U32 R15, RZ, RZ, -0x1 ;  /* 0xffffffffff0f7424 */ /* 0x000fce00078e00ff */
[----:B-12---:R-:W-:Y:S05]  /*9d00*/  WARPSYNC.COLLECTIVE R15, `(.L_x_2637) ;  /* 0x000000000f087348 */ /* 0x006fea0003c00000 */
[----:B------:R-:W-:Y:S01]  /*9d10*/  NOP ;  /* 0x0000000000007918 */ /* 0x000fe20000000000 */
[----:B-12---:R-:W-:Y:S01]  /*9d20*/  ENDCOLLECTIVE ;  /* 0x000000000000791b */ /* 0x006fe20003800000 */
.L_x_2637:
[----:B------:R-:W-:Y:S05]  /*9d30*/  BSYNC B0 ;  /* 0x0000000000007941 */ /* 0x000fea0003800000 */
.L_x_2636:
[----:B------:R-:W-:Y:S05]  /*9d40*/  BRA `(.L_x_2638) ;  /* 0xffffffb800b07947 */ /* 0x000fea000383ffff */
.L_x_2566:
[----:B------:R-:W-:Y:S01]  /*9d50*/  BSSY B0, `(.L_x_2639) ;  /* 0x0000005000007945 */ /* 0x000fe20003800000 */
[----:B------:R-:W-:-:S07]  /*9d60*/  IMAD.MOV.U32 R15, RZ, RZ, -0x1 ;  /* 0xffffffffff0f7424 */ /* 0x000fce00078e00ff */
[----:B------:R-:W-:Y:S05]  /*9d70*/  WARPSYNC.COLLECTIVE R15, `(.L_x_2640) ;  /* 0x000000000f087348 */ /* 0x000fea0003c00000 */
[----:B------:R-:W-:Y:S01]  /*9d80*/  NOP ;  /* 0x0000000000007918 */ /* 0x000fe20000000000 */
[----:B------:R-:W-:Y:S01]  /*9d90*/  ENDCOLLECTIVE ;  /* 0x000000000000791b */ /* 0x000fe20003800000 */
.L_x_2640:
[----:B------:R-:W-:Y:S05]  /*9da0*/  BSYNC B0 ;  /* 0x0000000000007941 */ /* 0x000fea0003800000 */
.L_x_2639:
[----:B------:R-:W-:Y:S05]  /*9db0*/  BRA `(.L_x_2641) ;  /* 0xffffffc400307947 */ /* 0x000fea000383ffff */
.L_x_2579:
[----:B------:R-:W-:Y:S01]  /*9dc0*/  BSSY B0, `(.L_x_2642) ;  /* 0x0000005000007945 */ /* 0x000fe20003800000 */
[----:B------:R-:W-:-:S07]  /*9dd0*/  IMAD.MOV.U32 R15, RZ, RZ, -0x1 ;  /* 0xffffffffff0f7424 */ /* 0x000fce00078e00ff */
[----:B------:R-:W-:Y:S05]  /*9de0*/  WARPSYNC.COLLECTIVE R15, `(.L_x_2643) ;  /* 0x000000000f087348 */ /* 0x000fea0003c00000 */
[----:B------:R-:W-:Y:S01]  /*9df0*/  NOP ;  /* 0x0000000000007918 */ /* 0x000fe20000000000 */
[----:B------:R-:W-:Y:S01]  /*9e00*/  ENDCOLLECTIVE ;  /* 0x000000000000791b */ /* 0x000fe20003800000 */
.L_x_2643:
[----:B------:R-:W-:Y:S05]  /*9e10*/  BSYNC B0 ;  /* 0x0000000000007941 */ /* 0x000fea0003800000 */
.L_x_2642:
[----:B------:R-:W-:Y:S05]  /*9e20*/  BRA `(.L_x_2644) ;  /* 0xffffffc800d07947 */ /* 0x000fea000383ffff */
.L_x_2591:
[----:B------:R-:W-:Y:S01]  /*9e30*/  BSSY B0, `(.L_x_2645) ;  /* 0x0000005000007945 */ /* 0x000fe20003800000 */
[----:B------:R-:W-:-:S07]  /*9e40*/  IMAD.MOV.U32 R15, RZ, RZ, -0x1 ;  /* 0xffffffffff0f7424 */ /* 0x000fce00078e00ff */
[----:B------:R-:W-:Y:S05]  /*9e50*/  WARPSYNC.COLLECTIVE R15, `(.L_x_2646) ;  /* 0x000000000f087348 */ /* 0x000fea0003c00000 */
[----:B------:R-:W-:Y:S01]  /*9e60*/  NOP ;  /* 0x0000000000007918 */ /* 0x000fe20000000000 */
[----:B------:R-:W-:Y:S01]  /*9e70*/  ENDCOLLECTIVE ;  /* 0x000000000000791b */ /* 0x000fe20003800000 */
.L_x_2646:
[----:B------:R-:W-:Y:S05]  /*9e80*/  BSYNC B0 ;  /* 0x0000000000007941 */ /* 0x000fea0003800000 */
.L_x_2645:
[----:B------:R-:W-:Y:S05]  /*9e90*/  BRA `(.L_x_2647) ;  /* 0xffffffd0000c7947 */ /* 0x000fea000383ffff */
.L_x_2605:
[----:B-1----:R1:W2:Y:S02]  /*9ea0*/  SYNCS.PHASECHK.TRANS64.TRYWAIT P0, [R16+URZ+0x26820], R3 ;  /* 0x02682003100075a7 */ /* 0x0022a4000800017f */
[----:B--2---:R-:W-:Y:S05]  /*9eb0*/  @!P0 NANOSLEEP.SYNCS 0x989680 ;  /* 0x009896800000895d */ /* 0x004fea0003900000 */
[----:B------:R-:W2:Y:S02]  /*9ec0*/  @!P0 SYNCS.PHASECHK.TRANS64 P0, [R16+URZ+0x26820], R3 ;  /* 0x02682003100085a7 */ /* 0x000ea4000800007f */
[----:B--2---:R-:W-:Y:S05]  /*9ed0*/  @!P0 BRA `(.L_x_2605) ;  /* 0xfffffffc00f08947 */ /* 0x004fea000383ffff */
[----:B------:R-:W-:Y:S05]  /*9ee0*/  BRA `(.L_x_2648) ;  /* 0xffffffd800887947 */ /* 0x000fea000383ffff */
.L_x_2609:
[----:B-1----:R1:W3:Y:S02]  /*9ef0*/  SYNCS.PHASECHK.TRANS64.TRYWAIT P1, [R16+URZ+0x26840], R21 ;  /* 0x02684015100075a7 */ /* 0x0022e4000802017f */
[----:B---3--:R-:W-:Y:S05]  /*9f00*/  @!P1 NANOSLEEP.SYNCS 0x989680 ;  /* 0x009896800000995d */ /* 0x008fea0003900000 */
[----:B------:R-:W3:Y:S02]  /*9f10*/  @!P1 SYNCS.PHASECHK.TRANS64 P1, [R16+URZ+0x26840], R21 ;  /* 0x02684015100095a7 */ /* 0x000ee4000802007f */
[----:B---3--:R-:W-:Y:S05]  /*9f20*/  @!P1 BRA `(.L_x_2609) ;  /* 0xfffffffc00f09947 */ /* 0x008fea000383ffff */
[----:B------:R-:W-:Y:S05]  /*9f30*/  BRA `(.L_x_2649) ;  /* 0xffffffe000b47947 */ /* 0x000fea000383ffff */
.L_x_2611:
[----:B--2---:R2:W3:Y:S02]  /*9f40*/  SYNCS.PHASECHK.TRANS64.TRYWAIT P1, [R16+URZ+0x26828], R21 ;  /* 0x02682815100075a7 */ /* 0x0044e4000802017f */
[----:B---3--:R-:W-:Y:S05]  /*9f50*/  @!P1 NANOSLEEP.SYNCS 0x989680 ;  /* 0x009896800000995d */ /* 0x008fea0003900000 */
[----:B------:R-:W3:Y:S02]  /*9f60*/  @!P1 SYNCS.PHASECHK.TRANS64 P1, [R16+URZ+0x26828], R21 ;  /* 0x02682815100095a7 */ /* 0x000ee4000802007f */
[----:B---3--:R-:W-:Y:S05]  /*9f70*/  @!P1 BRA `(.L_x_2611) ;  /* 0xfffffffc00f09947 */ /* 0x008fea000383ffff */
[----:B------:R-:W-:Y:S05]  /*9f80*/  BRA `(.L_x_2650) ;  /* 0xffffffe400647947 */ /* 0x000fea000383ffff */
.L_x_2613:
[----:B---3--:R3:W4:Y:S02]  /*9f90*/  SYNCS.PHASECHK.TRANS64.TRYWAIT P1, [R16+URZ+0x26848], R21 ;  /* 0x02684815100075a7 */ /* 0x008724000802017f */
[----:B----4-:R-:W-:Y:S05]  /*9fa0*/  @!P1 NANOSLEEP.SYNCS 0x989680 ;  /* 0x009896800000995d */ /* 0x010fea0003900000 */
[----:B------:R-:W4:Y:S02]  /*9fb0*/  @!P1 SYNCS.PHASECHK.TRANS64 P1, [R16+URZ+0x26848], R21 ;  /* 0x02684815100095a7 */ /* 0x000f24000802007f */
[----:B----4-:R-:W-:Y:S05]  /*9fc0*/  @!P1 BRA `(.L_x_2613) ;  /* 0xfffffffc00f09947 */ /* 0x010fea000383ffff */
[----:B------:R-:W-:Y:S05]  /*9fd0*/  BRA `(.L_x_2651) ;  /* 0xffffffe800147947 */ /* 0x000fea000383ffff */
.L_x_2615:
[----:B------:R-:W-:-:S07]  /*9fe0*/  SHF.L.U32 R5, R11, 0x1f, RZ ;  /* 0x0000001f0b057819 */ /* 0x000fce00000006ff */
.L_x_2652:
[----:B------:R1:W1:Y:S02]  /*9ff0*/  SYNCS.PHASECHK.TRANS64.TRYWAIT P1, [R16+URZ+0x26820], R5 ;  /* 0x02682005100075a7 */ /* 0x000264000802017f */
[----:B-1----:R-:W-:Y:S05]  /*a000*/  @!P1 NANOSLEEP.SYNCS 0x989680 ;  /* 0x009896800000995d */ /* 0x002fea0003900000 */
[----:B------:R-:W1:Y:S02]  /*a010*/  @!P1 SYNCS.PHASECHK.TRANS64 P1, [R16+URZ+0x26820], R5 ;  /* 0x02682005100095a7 */ /* 0x000e64000802007f */
[----:B-1----:R-:W-:Y:S05]  /*a020*/  @!P1 BRA `(.L_x_2652) ;  /* 0xfffffffc00f09947 */ /* 0x002fea000383ffff */
[----:B------:R-:W-:Y:S05]  /*a030*/  BRA `(.L_x_2653) ;  /* 0xffffffe800ac7947 */ /* 0x000fea000383ffff */
.L_x_2618:
[----:B-1----:R1:W2:Y:S02]  /*a040*/  SYNCS.PHASECHK.TRANS64.TRYWAIT P1, [R16+URZ+0x26840], R13 ;  /* 0x0268400d100075a7 */ /* 0x0022a4000802017f */
[----:B--2---:R-:W-:Y:S05]  /*a050*/  @!P1 NANOSLEEP.SYNCS 0x989680 ;  /* 0x009896800000995d */ /* 0x004fea0003900000 */
[----:B------:R-:W2:Y:S02]  /*a060*/  @!P1 SYNCS.PHASECHK.TRANS64 P1, [R16+URZ+0x26840], R13 ;  /* 0x0268400d100095a7 */ /* 0x000ea4000802007f */
[----:B--2---:R-:W-:Y:S05]  /*a070*/  @!P1 BRA `(.L_x_2618) ;  /* 0xfffffffc00f09947 */ /* 0x004fea000383ffff */
[----:B------:R-:W-:Y:S05]  /*a080*/  BRA `(.L_x_2654) ;  /* 0xffffffec00807947 */ /* 0x000fea000383ffff */
.L_x_2620:
[----:B--2---:R2:W1:Y:S02]  /*a090*/  SYNCS.PHASECHK.TRANS64.TRYWAIT P1, [R16+URZ+0x26828], R13 ;  /* 0x0268280d100075a7 */ /* 0x004464000802017f */
[----:B-1----:R-:W-:Y:S05]  /*a0a0*/  @!P1 NANOSLEEP.SYNCS 0x989680 ;  /* 0x009896800000995d */ /* 0x002fea0003900000 */
[----:B------:R-:W1:Y:S02]  /*a0b0*/  @!P1 SYNCS.PHASECHK.TRANS64 P1, [R16+URZ+0x26828], R13 ;  /* 0x0268280d100095a7 */ /* 0x000e64000802007f */
[----:B-1----:R-:W-:Y:S05]  /*a0c0*/  @!P1 BRA `(.L_x_2620) ;  /* 0xfffffffc00f09947 */ /* 0x002fea000383ffff */
[----:B------:R-:W-:Y:S05]  /*a0d0*/  BRA `(.L_x_2655) ;  /* 0xfffffff000247947 */ /* 0x000fea000383ffff */
.L_x_2622:
[----:B------:R1:W1:Y:S02]  /*a0e0*/  SYNCS.PHASECHK.TRANS64.TRYWAIT P0, [R3+URZ+0x26840], R0 ;  /* 0x02684000030075a7 */ /* 0x000264000800017f */
[----:B-1----:R-:W-:Y:S05]  /*a0f0*/  @!P0 NANOSLEEP.SYNCS 0x989680 ;  /* 0x009896800000895d */ /* 0x002fea0003900000 */
[----:B------:R-:W1:Y:S02]  /*a100*/  @!P0 SYNCS.PHASECHK.TRANS64 P0, [R3+URZ+0x26840], R0 ;  /* 0x02684000030085a7 */ /* 0x000e64000800007f */
[----:B-1----:R-:W-:Y:S05]  /*a110*/  @!P0 BRA `(.L_x_2622) ;  /* 0xfffffffc00f08947 */ /* 0x002fea000383ffff */
[----:B------:R-:W-:Y:S05]  /*a120*/  BRA `(.L_x_2656) ;  /* 0xfffffff000f47947 */ /* 0x000fea000383ffff */
.L_x_2624:
[----:B------:R-:W-:Y:S01]  /*a130*/  BSSY B0, `(.L_x_2657) ;  /* 0x0000006000007945 */ /* 0x000fe20003800000 */
[----:B------:R-:W-:-:S07]  /*a140*/  IMAD.MOV.U32 R15, RZ, RZ, -0x1 ;  /* 0xffffffffff0f7424 */ /* 0x000fce00078e00ff */
[----:B------:R-:W-:Y:S05]  /*a150*/  WARPSYNC.COLLECTIVE R15, `(.L_x_2658) ;  /* 0x000000000f0c7348 */ /* 0x000fea0003c00000 */
[----:B------:R-:W-:Y:S02]  /*a160*/  ELECT P6, UR62, PT ;  /* 0x00000000003e782f */ /* 0x000fe400038c0000 */
[----:B------:R-:W-:Y:S01]  /*a170*/  MOV R14, UR62 ;  /* 0x0000003e000e7c02 */ /* 0x000fe20008000f00 */
[----:B------:R-:W-:Y:S10]  /*a180*/  ENDCOLLECTIVE ;  /* 0x000000000000791b */ /* 0x000ff40003800000 */
.L_x_2658:
[----:B------:R-:W-:Y:S05]  /*a190*/  BSYNC B0 ;  /* 0x0000000000007941 */ /* 0x000fea0003800000 */
.L_x_2657:
[----:B------:R-:W-:Y:S05]  /*a1a0*/  BRA `(.L_x_2659) ;  /* 0xfffffff400bc7947 */ /* 0x000fea000383ffff */
.L_x_2626:
[----:B-1----:R1:W2:Y:S02]  /*a1b0*/  SYNCS.PHASECHK.TRANS64.TRYWAIT P0, [R6+URZ], R5 ;  /* 0x00000005060075a7 */ /* 0x0022a4000800017f */
[----:B--2---:R-:W-:Y:S05]  /*a1c0*/  @!P0 NANOSLEEP.SYNCS 0x989680 ;  /* 0x009896800000895d */ /* 0x004fea0003900000 */
[----:B------:R-:W2:Y:S02]  /*a1d0*/  @!P0 SYNCS.PHASECHK.TRANS64 P0, [R6+URZ], R5 ;  /* 0x00000005060085a7 */ /* 0x000ea4000800007f */
[----:B--2---:R-:W-:Y:S05]  /*a1e0*/  @!P0 BRA `(.L_x_2626) ;  /* 0xfffffffc00f08947 */ /* 0x004fea000383ffff */
[----:B------:R-:W-:Y:S05]  /*a1f0*/  BRA `(.L_x_2660) ;  /* 0xfffffff400fc7947 */ /* 0x000fea000383ffff */
.L_x_2627:
[----:B--2---:R2:W3:Y:S02]  /*a200*/  SYNCS.PHASECHK.TRANS64.TRYWAIT P0, [R3+URZ], R2 ;  /* 0x00000002030075a7 */ /* 0x0044e4000800017f */
[----:B---3--:R-:W-:Y:S05]  /*a210*/  @!P0 NANOSLEEP.SYNCS 0x989680 ;  /* 0x009896800000895d */ /* 0x008fea0003900000 */
[----:B------:R-:W3:Y:S02]  /*a220*/  @!P0 SYNCS.PHASECHK.TRANS64 P0, [R3+URZ], R2 ;  /* 0x00000002030085a7 */ /* 0x000ee4000800007f */
[----:B---3--:R-:W-:Y:S05]  /*a230*/  @!P0 BRA `(.L_x_2627) ;  /* 0xfffffffc00f08947 */ /* 0x008fea000383ffff */
[----:B------:R-:W-:Y:S05]  /*a240*/  BRA `(.L_x_2661) ;  /* 0xfffffff400f07947 */ /* 0x000fea000383ffff */
.L_x_2629:
[----:B--2---:R2:W3:Y:S02]  /*a250*/  SYNCS.PHASECHK.TRANS64.TRYWAIT P0, [R0+URZ], R5 ;  /* 0x00000005000075a7 */ /* 0x0044e4000800017f */
[----:B---3--:R-:W-:Y:S05]  /*a260*/  @!P0 NANOSLEEP.SYNCS 0x989680 ;  /* 0x009896800000895d */ /* 0x008fea0003900000 */
[----:B------:R-:W3:Y:S02]  /*a270*/  @!P0 SYNCS.PHASECHK.TRANS64 P0, [R0+URZ], R5 ;  /* 0x00000005000085a7 */ /* 0x000ee4000800007f */
[----:B---3--:R-:W-:Y:S05]  /*a280*/  @!P0 BRA `(.L_x_2629) ;  /* 0xfffffffc00f08947 */ /* 0x008fea000383ffff */
[----:B------:R-:W-:Y:S05]  /*a290*/  BRA `(.L_x_2662) ;  /* 0xfffffff400f47947 */ /* 0x000fea000383ffff */
.L_x_2663:
        /* <DEDUP_REMOVED lines=14> */
.L_x_6570:


//--------------------- .text._ZN7cutlass13device_kernelIN5flash11enable_sm90INS1_16FlashAttnBwdSm90INS1_25CollectiveMainloopBwdSm90ILi2ELi2ELi2EN4cute5tupleIJNS5_1CILi1EEES8_S8_EEENS6_IJNS7_ILi64EEENS7_ILi128EEENS7_ILi96EEEEEENS_10bfloat16_tEfNS_4arch4Sm90ELb1ELb0ELb1ELb1ELb0ELb1ELb0ELb0ELi2ELi1ELi2ELi1ELb1EEENS1_21CollectiveEpilogueBwdISD_SE_SG_Li256ELb1ELb0ELi1EEENS1_25SingleTileBwdLPTSchedulerILb1ELi128ELb0EEEEEEEEEvNT_6ParamsE --------------------------
	.section	.text._ZN7cutlass13device_kernelIN5flash11enable_sm90INS1_16FlashAttnBwdSm90INS1_25CollectiveMainloopBwdSm90ILi2ELi2ELi2EN4cute5tupleIJNS5_1CILi1EEES8_S8_EEENS6_IJNS7_ILi64EEENS7_ILi128EEENS7_ILi96EEEEEENS_10bfloat16_tEfNS_4arch4Sm90ELb1ELb0ELb1ELb1ELb0ELb1ELb0ELb0ELi2ELi1ELi2ELi1ELb1EEENS1_21CollectiveEpilogueBwdISD_SE_SG_Li256ELb1ELb0ELi1EEENS1_25SingleTileBwdLPTSchedulerILb1ELi128ELb0EEEEEEEEEvNT_6ParamsE,"ax",@progbits
	.align	128
.text._ZN7cutlass13device_kernelIN5flash11enable_sm90INS1_16FlashAttnBwdSm90INS1_25CollectiveMainloopBwdSm90ILi2ELi2ELi2EN4cute5tupleIJNS5_1CILi1EEES8_S8_EEENS6_IJNS7_ILi64EEENS7_ILi128EEENS7_ILi96EEEEEENS_10bfloat16_tEfNS_4arch4Sm90ELb1ELb0ELb1ELb1ELb0ELb1ELb0ELb0ELi2ELi1ELi2ELi1ELb1EEENS1_21CollectiveEpilogueBwdISD_SE_SG_Li256ELb1ELb0ELi1EEENS1_25SingleTileBwdLPTSchedulerILb1ELi128ELb0EEEEEEEEEvNT_6ParamsE:
        .type           _ZN7cutlass13device_kernelIN5flash11enable_sm90INS1_16FlashAttnBwdSm90INS1_25CollectiveMainloopBwdSm90ILi2ELi2ELi2EN4cute5tupleIJNS5_1CILi1EEES8_S8_EEENS6_IJNS7_ILi64EEENS7_ILi128EEENS7_ILi96EEEEEENS_10bfloat16_tEfNS_4arch4Sm90ELb1ELb0ELb1ELb1ELb0ELb1ELb0ELb0ELi2ELi1ELi2ELi1ELb1EEENS1_21CollectiveEpilogueBwdISD_SE_SG_Li256ELb1ELb0ELi1EEENS1_25SingleTileBwdLPTSchedulerILb1ELi128ELb0EEEEEEEEEvNT_6ParamsE,@function
        .size           _ZN7cutlass13device_kernelIN5flash11enable_sm90INS1_16FlashAttnBwdSm90INS1_25CollectiveMainloopBwdSm90ILi2ELi2ELi2EN4cute5tupleIJNS5_1CILi1EEES8_S8_EEENS6_IJNS7_ILi64EEENS7_ILi128EEENS7_ILi96EEEEEENS_10bfloat16_tEfNS_4arch4Sm90ELb1ELb0ELb1ELb1ELb0ELb1ELb0ELb0ELi2ELi1ELi2ELi1ELb1EEENS1_21CollectiveEpilogueBwdISD_SE_SG_Li256ELb1ELb0ELi1EEENS1_25SingleTileBwdLPTSchedulerILb1ELi128ELb0EEEEEEEEEvNT_6ParamsE,(.L_x_6571 - _ZN7cutlass13device_kernelIN5flash11enable_sm90INS1_16FlashAttnBwdSm90INS1_25CollectiveMainloopBwdSm90ILi2ELi2ELi2EN4cute5tupleIJNS5_1CILi1EEES8_S8_EEENS6_IJNS7_ILi64EEENS7_ILi128EEENS7_ILi96EEEEEENS_10bfloat16_tEfNS_4arch4Sm90ELb1ELb0ELb1ELb1ELb0ELb1ELb0ELb0ELi2ELi1ELi2ELi1ELb1EEENS1_21CollectiveEpilogueBwdISD_SE_SG_Li256ELb1ELb0ELi1EEENS1_25SingleTileBwdLPTSchedulerILb1ELi128ELb0EEEEEEEEEvNT_6ParamsE)
        .other          _ZN7cutlass13device_kernelIN5flash11enable_sm90INS1_16FlashAttnBwdSm90INS1_25CollectiveMainloopBwdSm90ILi2ELi2ELi2EN4cute5tupleIJNS5_1CILi1EEES8_S8_EEENS6_IJNS7_ILi64EEENS7_ILi128EEENS7_ILi96EEEEEENS_10bfloat16_tEfNS_4arch4Sm90ELb1ELb0ELb1ELb1ELb0ELb1ELb0ELb0ELi2ELi1ELi2ELi1ELb1EEENS1_21CollectiveEpilogueBwdISD_SE_SG_Li256ELb1ELb0ELi1EEENS1_25SingleTileBwdLPTSchedulerILb1ELi128ELb0EEEEEEEEEvNT_6ParamsE,@"STO_CUDA_ENTRY STV_DEFAULT"
_ZN7cutlass13device_kernelIN5flash11enable_sm90INS1_16FlashAttnBwdSm90INS1_25CollectiveMainloopBwdSm90ILi2ELi2ELi2EN4cute5tupleIJNS5_1CILi1EEES8_S8_EEENS6_IJNS7_ILi64EEENS7_ILi128EEENS7_ILi96EEEEEENS_10bfloat16_tEfNS_4arch4Sm90ELb1ELb0ELb1ELb1ELb0ELb1ELb0ELb0ELi2ELi1ELi2ELi1ELb1EEENS1_21CollectiveEpilogueBwdISD_SE_SG_Li256ELb1ELb0ELi1EEENS1_25SingleTileBwdLPTSchedulerILb1ELi128ELb0EEEEEEEEEvNT_6ParamsE:
        /* <DEDUP_REMOVED lines=24> */
.L_x_2665:
[----:B------:R-:W-:Y:S05]  /*0180*/  BSYNC B0 ;  /* 0x0000000000007941 */ /* 0x000fea0003800000 */
.L_x_2664:
        /* <DEDUP_REMOVED lines=37> */
.L_x_2666:
        /* <DEDUP_REMOVED lines=22> */
.L_x_2667:
[----:B------:R-:W-:Y:S01]  /*0540*/  PLOP3.LUT P0, PT, PT, PT, UP0, 0x80, 0x0 ;  /* 0x000000000000781c */ /* 0x000fe20003f0f008 */
[----:B------:R-:W-:Y:S01]  /*0550*/  NOP ;  /* 0x0000000000007918 */ /* 0x000fe20000000000 */
[----:B------:R-:W-:Y:S01]  /*0560*/  ULDC.64 UR46, c[0x0][0x208] ;  /* 0x00008200002e7ab9 */ /* 0x000fe20000000a00 */
[----:B------:R-:W-:Y:S01]  /*0570*/  BSSY B6, `(.L_x_2668) ;  /* 0x0000ad0000067945 */ /* 0x000fe20003800000 */
[----:B-12-4-:R-:W-:Y:S09]  /*0580*/  BAR.SYNC.DEFER_BLOCKING 0x0 ;  /* 0x0000000000007b1d */ /* 0x016ff20000010000 */
[----:B------:R-:W-:Y:S05]  /*0590*/  @!P0 BRA `(.L_x_2669) ;  /* 0x0000006800408947 */ /* 0x000fea0003800000 */
.L_x_2670:
        /* <DEDUP_REMOVED lines=32> */
.L_x_2671:
[----:B------:R-:W-:Y:S01]  /*07a0*/  ULDC UR7, c[0x0][0x8c4] ;  /* 0x0002310000077ab9 */ /* 0x000fe20000000800 */
[----:B------:R-:W-:Y:S01]  /*07b0*/  UMOV UR36, UR10 ;  /* 0x0000000a00247c82 */ /* 0x000fe20008000000 */
[----:B------:R-:W-:-:S11]  /*07c0*/  UISETP.NE.AND UP0, UPT, UR7, 0x1, UPT ;  /* 0x000000010700788c */ /* 0x000fd6000bf05270 */
[----:B------:R-:W-:Y:S02]  /*07d0*/  @UP0 ULDC.64 UR8, c[0x0][0x8c8] ;  /* 0x0002320000080ab9 */ /* 0x000fe40000000a00 */
[----:B------:R-:W-:-:S04]  /*07e0*/  UIMAD.WIDE.U32 UR4, UR10, UR8, URZ ;  /* 0x000000080a0472a5 */ /* 0x000fc8000f8e003f */
[----:B------:R-:W-:-:S04]  /*07f0*/  @UP0 USHF.R.U32.HI UR36, URZ, UR9, UR5 ;  /* 0x000000093f240299 */ /* 0x000fc80008011605 */
[----:B------:R-:W-:-:S12]  /*0800*/  UIMAD UR4, UR36, UR7, URZ ;  /* 0x00000007240472a4 */ /* 0x000fd8000f8e023f */
.L_x_2672:
        /* <DEDUP_REMOVED lines=9> */
[----:B------:R-:W-:-:S03]  /*08a0*/  @UP0 USHF.R.U32.HI UR39, URZ, UR7, UR5 ;  /* 0x000000073f270299 */ /* 0x000fc60008011605 */
[----:B------:R-:W-:Y:S02]  /*08b0*/  ULDC.64 UR4, c[0x0][0x8f8] ;  /* 0x00023e0000047ab9 */ /* 0x000fe40000000a00 */
[----:B------:R-:W-:Y:S01]  /*08c0*/  ISETP.NE.U32.AND P0, PT, RZ, UR4, PT ;  /* 0x00000004ff007c0c */ /* 0x000fe2000bf05070 */
[----:B------:R-:W-:-:S03]  /*08d0*/  UIADD3 UR4, -UR39, URZ, URZ ;  /* 0x0000003f27047290 */ /* 0x000fc6000fffe13f */
[----:B------:R-:W-:Y:S01]  /*08e0*/  ISETP.NE.AND.EX P0, PT, RZ, UR5, PT, P0 ;  /* 0x00000005ff007c0c */ /* 0x000fe2000bf05300 */
[----:B------:R-:W-:-:S12]  /*08f0*/  UIMAD UR37, UR37, UR4, UR6 ;  /* 0x00000004252572a4 */ /* 0x000fd8000f8e0206 */
        /* <DEDUP_REMOVED lines=8> */
.L_x_2673:
        /* <DEDUP_REMOVED lines=14> */
.L_x_2675:
[----:B------:R-:W-:-:S05]  /*0a60*/  ULDC UR4, c[0x0][0x8ec] ;  /* 0x00023b0000047ab9 */ /* 0x000fca0000000800 */
.L_x_2674:
[----:B------:R-:W-:-:S04]  /*0a70*/  UIADD3 UR4, UR4, 0x7f, URZ ;  /* 0x0000007f04047890 */ /* 0x000fc8000fffe03f */
[----:B------:R-:W-:-:S04]  /*0a80*/  USHF.R.S32.HI UR5, URZ, 0x1f, UR4 ;  /* 0x0000001f3f057899 */ /* 0x000fc80008011404 */
[----:B------:R-:W-:-:S04]  /*0a90*/  ULEA.HI UR5, UR5, UR4, URZ, 0x7 ;  /* 0x0000000405057291 */ /* 0x000fc8000f8f383f */
[----:B------:R-:W-:-:S04]  /*0aa0*/  USHF.R.S32.HI UR5, URZ, 0x7, UR5 ;  /* 0x000000073f057899 */ /* 0x000fc80008011405 */
[----:B------:R-:W-:-:S04]  /*0ab0*/  UISETP.GE.AND UP0, UPT, UR36, UR5, UPT ;  /* 0x000000052400728c */ /* 0x000fc8000bf06270 */
[----:B------:R-:W-:-:S06]  /*0ac0*/  USEL UR39, UR39, 0xffffffff, !UP0 ;  /* 0xffffffff27277887 */ /* 0x000fcc000c000000 */
[----:B------:R-:W-:-:S13]  /*0ad0*/  ISETP.LE.AND P0, PT, RZ, UR39, PT ;  /* 0x00000027ff007c0c */ /* 0x000fda000bf03270 */
[----:B------:R-:W-:Y:S05]  /*0ae0*/  @!P0 BRA `(.L_x_2676) ;  /* 0x000000a400e08947 */ /* 0x000fea0003800000 */
[----:B------:R-:W1:Y:S01]  /*0af0*/  S2R R0, SR_TID.X ;  /* 0x0000000000007919 */ /* 0x000e620000002100 */
[----:B------:R-:W-:Y:S01]  /*0b00*/  ULDC.64 UR4, c[0x0][0x780] ;  /* 0x0001e00000047ab9 */ /* 0x000fe20000000a00 */
[----:B------:R-:W-:Y:S01]  /*0b10*/  USHF.R.S32.HI UR40, URZ, 0x1f, UR37 ;  /* 0x0000001f3f287899 */ /* 0x000fe20008011425 */
[----:B------:R-:W-:Y:S01]  /*0b20*/  ISETP.NE.U32.AND P0, PT, RZ, UR4, PT ;  /* 0x00000004ff007c0c */ /* 0x000fe2000bf05070 */
[----:B------:R-:W-:-:S03]  /*0b30*/  ULDC UR44, c[0x0][0x290] ;  /* 0x0000a400002c7ab9 */ /* 0x000fc60000000800 */
        /* <DEDUP_REMOVED lines=10> */
.L_x_2677:
        /* <DEDUP_REMOVED lines=14> */
.L_x_2678:
        /* <DEDUP_REMOVED lines=11> */
.L_x_2679:
        /* <DEDUP_REMOVED lines=13> */
.L_x_2680:
[----:B------:R-:W-:Y:S01]  /*0e40*/  UIADD3 UR5, UR41, -UR44, URZ ;  /* 0x8000002c29057290 */ /* 0x000fe2000fffe03f */
[----:B------:R-:W-:Y:S01]  /*0e50*/  PLOP3.LUT P0, PT, PT, PT, PT, 0x80, 0x0 ;  /* 0x000000000000781c */ /* 0x000fe20003f0f070 */
[----:B------:R-:W-:Y:S01]  /*0e60*/  ULDC UR6, c[0x0][0x74c] ;  /* 0x0001d30000067ab9 */ /* 0x000fe20000000800 */
[----:B------:R-:W-:Y:S01]  /*0e70*/  UIADD3 UR4, UR41, 0x3f, URZ ;  /* 0x0000003f29047890 */ /* 0x000fe2000fffe03f */
[----:B------:R-:W-:Y:S01]  /*0e80*/  CS2R R70, SRZ ;  /* 0x0000000000467805 */ /* 0x000fe2000001ff00 */
[----:B------:R-:W-:Y:S01]  /*0e90*/  ULEA UR5, UR36, UR5, 0x7 ;  /* 0x0000000524057291 */ /* 0x000fe2000f8e383f */
[----:B------:R-:W-:Y:S02]  /*0ea0*/  CS2R R68, SRZ ;  /* 0x0000000000447805 */ /* 0x000fe4000001ff00 */
[----:B------:R-:W-:Y:S02]  /*0eb0*/  CS2R R66, SRZ ;  /* 0x0000000000427805 */ /* 0x000fe4000001ff00 */
[----:B------:R-:W-:Y:S01]  /*0ec0*/  CS2R R64, SRZ ;  /* 0x0000000000407805 */ /* 0x000fe2000001ff00 */
[----:B------:R-:W-:Y:S01]  /*0ed0*/  UIADD3 UR5, UR5, -UR6, URZ ;  /* 0x8000000605057290 */ /* 0x000fe2000fffe03f */
[----:B------:R-:W-:-:S02]  /*0ee0*/  CS2R R62, SRZ ;  /* 0x00000000003e7805 */ /* 0x000fc4000001ff00 */
[----:B------:R-:W-:Y:S02]  /*0ef0*/  CS2R R60, SRZ ;  /* 0x00000000003c7805 */ /* 0x000fe4000001ff00 */
[----:B------:R-:W-:Y:S01]  /*0f00*/  CS2R R58, SRZ ;  /* 0x00000000003a7805 */ /* 0x000fe2000001ff00 */
[----:B------:R-:W-:Y:S01]  /*0f10*/  USHF.R.S32.HI UR6, URZ, 0x1f, UR5 ;  /* 0x0000001f3f067899 */ /* 0x000fe20008011405 */
[----:B------:R-:W-:Y:S02]  /*0f20*/  CS2R R56, SRZ ;  /* 0x0000000000387805 */ /* 0x000fe4000001ff00 */
        /* <DEDUP_REMOVED lines=69> */
.L_x_2683:
        /* <DEDUP_REMOVED lines=15> */
.L_x_2682:
        /* <DEDUP_REMOVED lines=22> */
.L_x_2685:
        /* <DEDUP_REMOVED lines=15> */
.L_x_2684:
[----:B------:R-:W-:Y:S01]  /*16c0*/  SHF.R.S32.HI R19, RZ, 0x1f, R18 ;  /* 0x0000001fff137819 */ /* 0x000fe20000011412 */
[----:B------:R-:W-:-:S03]  /*16d0*/  UMOV UR4, 0xffffffff ;  /* 0xffffffff00047882 */ /* 0x000fc60000000000 */
[----:B------:R-:W-:-:S04]  /*16e0*/  LEA.HI R0, R19, R18, RZ, 0x7 ;  /* 0x0000001213007211 */ /* 0x000fc800078f38ff */
[----:B------:R-:W-:Y:S01]  /*16f0*/  SHF.R.S32.HI R17, RZ, 0x7, R0 ;  /* 0x00000007ff117819 */ /* 0x000fe20000011400 */
[----:B------:R-:W-:Y:S06]  /*1700*/  BRA.DIV UR4, `(.L_x_2686) ;  /* 0x0000009a04e07947 */ /* 0x000fec000b800000 */
[----:B------:R1:W2:Y:S02]  /*1710*/  SHFL.IDX PT, R14, R17, RZ, 0x1f ;  /* 0x00001fff110e7589 */ /* 0x0002a400000e0000 */
.L_x_2783:
        /* <DEDUP_REMOVED lines=15> */
.L_x_2687:
        /* <DEDUP_REMOVED lines=19> */
.L_x_2689:
        /* <DEDUP_REMOVED lines=35> */
[----:B------:R-:W-:Y:S01]  /*1b70*/  UIMAD UR44, UR36, -0x80, UR44 ;  /* 0xffffff80242c78a4 */ /* 0x000fe2000f8e022c */
[----:B------:R-:W-:Y:S01]  /*1b80*/  LEA.HI R23, R23, R22, RZ, 0x5 ;  /* 0x0000001617177211 */ /* 0x000fe200078f28ff */
[----:B------:R-:W-:Y:S01]  /*1b90*/  IMAD.SHL.U32 R7, R7, 0x10, RZ ;  /* 0x0000001007077824 */ /* 0x000fe200078e00ff */
[----:B------:R-:W-:Y:S01]  /*1ba0*/  LEA.HI R5, R17, R17, RZ, 0x1 ;  /* 0x0000001111057211 */ /* 0x000fe200078f08ff */
[----:B------:R2:W3:Y:S01]  /*1bb0*/  LDSM.16.M88.4 R164, [R6+0x6000] ;  /* 0x0060000006a4783b */ /* 0x0004e20000000200 */
[----:B------:R-:W-:Y:S01]  /*1bc0*/  SHF.R.S32.HI R23, RZ, 0x5, R23 ;  /* 0x00000005ff177819 */ /* 0x000fe20000011417 */
[----:B------:R-:W-:Y:S01]  /*1bd0*/  IMAD.U32 R8, RZ, RZ, UR44 ;  /* 0x0000002cff087e24 */ /* 0x000fe2000f8e00ff */
[----:B------:R-:W-:Y:S01]  /*1be0*/  LOP3.LUT R7, R0, 0x30, R7, 0xf8, !PT ;  /* 0x0000003000077812 */ /* 0x000fe200078ef807 */
[----:B------:R2:W4:Y:S01]  /*1bf0*/  LDSM.16.M88.4 R168, [R6+0x8000] ;  /* 0x0080000006a8783b */ /* 0x0005220000000200 */
[----:B------:R-:W-:Y:S01]  /*1c00*/  SHF.R.S32.HI R3, RZ, 0x2, R24 ;  /* 0x00000002ff037819 */ /* 0x000fe20000011418 */
[----:B------:R-:W-:Y:S01]  /*1c10*/  IMAD R23, R23, -0x10, R8 ;  /* 0xfffffff017177824 */ /* 0x000fe200078e0208 */
[----:B------:R-:W-:Y:S01]  /*1c20*/  SHF.R.U32.HI R8, RZ, 0x3, R0 ;  /* 0x00000003ff087819 */ /* 0x000fe20000011600 */
[----:B------:R2:W2:Y:S01]  /*1c30*/  LDSM.16.M88.4 R172, [R6+0xa000] ;  /* 0x00a0000006ac783b */ /* 0x0004a20000000200 */
[----:B------:R-:W-:Y:S01]  /*1c40*/  LOP3.LUT R0, R5, 0xfffffffe, RZ, 0xc0, !PT ;  /* 0xfffffffe05007812 */ /* 0x000fe200078ec0ff */
[----:B------:R-:W-:Y:S01]  /*1c50*/  IMAD.MOV.U32 R5, RZ, RZ, 0x20 ;  /* 0x00000020ff057424 */ /* 0x000fe200078e00ff */
[----:B------:R-:W-:Y:S01]  /*1c60*/  SHF.R.S32.HI R24, RZ, 0x1f, R24 ;  /* 0x0000001fff187819 */ /* 0x000fe20000011418 */
[----:B------:R-:W-:Y:S01]  /*1c70*/  IMAD R236, R17, 0x8, R4 ;  /* 0x0000000811ec7824 */ /* 0x000fe200078e0204 */
        /* <DEDUP_REMOVED lines=63> */
[----:B------:R-:W-:Y:S01]  /*2070*/  CS2R R72, SRZ ;  /* 0x0000000000487805 */ /* 0x000fe2000001ff00 */
[----:B------:R-:W-:Y:S01]  /*2080*/  IMAD R0, R0, 0x4, R235 ;  /* 0x0000000400007824 */ /* 0x000fe200078e02eb */
[----:B------:R-:W-:Y:S01]  /*2090*/  ULOP3.LUT UR13, UR38, 0x1, URZ, 0xfc, !UPT ;  /* 0x00000001260d7892 */ /* 0x000fe2000f8efc3f */
[----:B------:R-:W-:Y:S01]  /*20a0*/  UMOV UR12, URZ ;  /* 0x0000003f000c7c82 */ /* 0x000fe20008000000 */
[----:B------:R-:W-:Y:S01]  /*20b0*/  UMOV UR4, URZ ;  /* 0x0000003f00047c82 */ /* 0x000fe20008000000 */
[----:B------:R-:W-:Y:S01]  /*20c0*/  ULDC UR5, c[0x0][0x75c] ;  /* 0x0001d70000057ab9 */ /* 0x000fe20000000800 */
[----:B-1234-:R-:W-:-:S08]  /*20d0*/  ULDC UR6, c[0x0][0x744] ;  /* 0x0001d10000067ab9 */ /* 0x01efd00000000800 */
.L_x_2700:
[----:B------:R-:W-:-:S06]  /*20e0*/  UISETP.NE.AND UP0, UPT, UR13, 0x3, UPT ;  /* 0x000000030d00788c */ /* 0x000fcc000bf05270 */
[----:B------:R-:W-:-:S13]  /*20f0*/  PLOP3.LUT P0, PT, PT, PT, UP0, 0x80, 0x0 ;  /* 0x000000000000781c */ /* 0x000fda0003f0f008 */
[----:B-1----:R-:W-:Y:S05]  /*2100*/  @!P0 BRA `(.L_x_2690) ;  /* 0x0000000000048947 */ /* 0x002fea0003800000 */
[----:B------:R-:W-:Y:S01]  /*2110*/  BPT.TRAP 0x1 ;  /* 0x000000040000795c */ /* 0x000fe20000300000 */
.L_x_2690:
[----:B------:R-:W-:Y:S01]  /*2120*/  R2UR UR7, R235 ;  /* 0x00000000eb0772ca */ /* 0x000fe200000e0000 */
[----:B------:R-:W-:-:S05]  /*2130*/  IMAD.U32 R120, RZ, RZ, UR12 ;  /* 0x0000000cff787e24 */ /* 0x000fca000f8e00ff */
[----:B------:R-:W-:-:S07]  /*2140*/  SHF.L.U32 R120, R120, 0x1f, RZ ;  /* 0x0000001f78787819 */ /* 0x000fce00000006ff */
[----:B------:R-:W-:-:S09]  /*2150*/  ULEA UR7, UR4, UR7, 0x3 ;  /* 0x0000000704077291 */ /* 0x000fd2000f8e183f */
[----:B------:R1:W2:Y:S01]  /*2160*/  SYNCS.PHASECHK.TRANS64.TRYWAIT P1, [UR7+0x26810], R120 ;  /* 0x02681078ff0075a7 */ /* 0x0002a20008020147 */
[----:B------:R-:W-:Y:S05]  /*2170*/  @!P0 BRA `(.L_x_2691) ;  /* 0x0000000000048947 */ /* 0x000fea0003800000 */
[----:B------:R-:W-:Y:S01]  /*2180*/  BPT.TRAP 0x1 ;  /* 0x000000040000795c */ /* 0x000fe20000300000 */
.L_x_2691:
[----:B--2---:R-:W-:Y:S05]  /*2190*/  @P1 BRA `(.L_x_2692) ;  /* 0x0000000000081947 */ /* 0x004fea0003800000 */
[----:B------:R-:W2:Y:S02]  /*21a0*/  SYNCS.PHASECHK.TRANS64.TRYWAIT P1, [UR7+0x26810], R120 ;  /* 0x02681078ff0075a7 */ /* 0x000ea40008020147 */
[----:B--2---:R-:W-:Y:S05]  /*21b0*/  @!P1 BRA `(.L_x_2693) ;  /* 0x0000009000689947 */ /* 0x004fea0003800000 */
.L_x_2692:
[----:B------:R-:W-:Y:S01]  /*21c0*/  R2UR UR8, R235 ;  /* 0x00000000eb0872ca */ /* 0x000fe200000e0000 */
[----:B------:R-:W-:Y:S01]  /*21d0*/  IMAD R4, R16, 0x800, R235 ;  /* 0x0000080010047824 */ /* 0x000fe200078e02eb */
[----:B------:R-:W-:Y:S01]  /*21e0*/  WARPGROUP.ARRIVE ;  /* 0x00000000000079c5 */ /* 0x000fe20000000000 */
[----:B------:R-:W-:Y:S01]  /*21f0*/  UMOV UR11, 0x80000020 ;  /* 0x80000020000b7882 */ /* 0x000fe20000000000 */
[----:B--2---:R-:W-:Y:S02]  /*2200*/  IMAD.U32 R5, RZ, RZ, UR4 ;  /* 0x00000004ff057e24 */ /* 0x004fe4000f8e00ff */
[----:B------:R-:W-:Y:S02]  /*2210*/  R2UR UR9, R4 ;  /* 0x00000000040972ca */ /* 0x000fe400000e0000 */
[----:B------:R-:W-:-:S04]  /*2220*/  IMAD R4, R5, 0x40, R2 ;  /* 0x0000004005047824 */ /* 0x000fc800078e0202 */
[----:B------:R-:W-:Y:S01]  /*2230*/  IMAD R4, R4, 0x4, R235 ;  /* 0x0000000404047824 */ /* 0x000fe200078e02eb */
[----:B------:R-:W-:-:S04]  /*2240*/  UIADD3 UR8, UR8, 0x12000, URZ ;  /* 0x0001200008087890 */ /* 0x000fc8000fffe03f */
[----:B------:R-:W-:Y:S02]  /*2250*/  USHF.R.U32.HI UR8, URZ, 0x4, UR8 ;  /* 0x000000043f087899 */ /* 0x000fe40008011608 */
[----:B------:R-:W-:Y:S02]  /*2260*/  USHF.R.U32.HI UR9, URZ, 0x4, UR9 ;  /* 0x000000043f097899 */ /* 0x000fe40008011609 */
[----:B------:R-:W-:Y:S02]  /*2270*/  ULOP3.LUT UR14, UR8, 0x3fff, URZ, 0xc0, !UPT ;  /* 0x00003fff080e7892 */ /* 0x000fe4000f8ec03f */
[----:B------:R-:W-:Y:S02]  /*2280*/  ULOP3.LUT UR9, UR9, 0x3fff, URZ, 0xc0, !UPT ;  /* 0x00003fff09097892 */ /* 0x000fe4000f8ec03f */
[----:B------:R-:W-:Y:S02]  /*2290*/  ULOP3.LUT UR15, UR14, 0x10000, URZ, 0xfc, !UPT ;  /* 0x000100000e0f7892 */ /* 0x000fe4000f8efc3f */
[----:B------:R-:W-:-:S02]  /*22a0*/  ULOP3.LUT UR16, UR9, 0x10000, URZ, 0xfc, !UPT ;  /* 0x0001000009107892 */ /* 0x000fc4000f8efc3f */
[----:B------:R-:W-:Y:S01]  /*22b0*/  UIMAD UR15, UR4, 0x300, UR15 ;  /* 0x00000300040f78a4 */ /* 0x000fe2000f8e020f */
[----:B------:R-:W-:-:S04]  /*22c0*/  UMOV UR9, 0xc0000010 ;  /* 0xc000001000097882 */ /* 0x000fc80000000000 */
        /* <DEDUP_REMOVED lines=49> */
.L_x_2694:
[----:B------:R1:W1:Y:S01]  /*25e0*/  SYNCS.PHASECHK.TRANS64.TRYWAIT P1, [UR7+0x26830], R120 ;  /* 0x02683078ff0075a7 */ /* 0x0002620008020147 */
[----:B------:R-:W-:Y:S05]  /*25f0*/  @!P0 BRA `(.L_x_2695) ;  /* 0x0000000000048947 */ /* 0x000fea0003800000 */
[----:B------:R-:W-:Y:S01]  /*2600*/  BPT.TRAP 0x1 ;  /* 0x000000040000795c */ /* 0x000fe20000300000 */
.L_x_2695:
        /* <DEDUP_REMOVED lines=50> */
.L_x_2696:
        /* <DEDUP_REMOVED lines=555> */
.L_x_2698:
        /* <DEDUP_REMOVED lines=45> */
.L_x_2699:
        /* <DEDUP_REMOVED lines=62> */
.L_x_2681:
[----:B------:R-:W-:Y:S05]  /*5290*/  @P0 BRA `(.L_x_2701) ;  /* 0x00000010007c0947 */ /* 0x000fea0003800000 */
[----:B-1----:R-:W1:Y:S01]  /*52a0*/  S2R R0, SR_TID.X ;  /* 0x0000000000007919 */ /* 0x002e620000002100 */
[----:B------:R-:W2:Y:S01]  /*52b0*/  S2UR UR5, SR_CgaCtaId ;  /* 0x00000000000579c3 */ /* 0x000ea20000008800 */
[----:B------:R-:W-:Y:S01]  /*52c0*/  UMOV UR4, 0x400 ;  /* 0x0000040000047882 */ /* 0x000fe20000000000 */
[----:B------:R-:W-:-:S06]  /*52d0*/  F2FP.BF16.F32.PACK_AB R72, R73, R72 ;  /* 0x000000484948723e */ /* 0x000fcc00000010ff */
[----:B------:R-:W-:Y:S01]  /*52e0*/  BAR.SYNC.DEFER_BLOCKING 0x1, 0x100 ;  /* 0x0044000000007b1d */ /* 0x000fe20000010000 */
[----:B------:R-:W-:Y:S02]  /*52f0*/  F2FP.BF16.F32.PACK_AB R73, R75, R74 ;  /* 0x0000004a4b49723e */ /* 0x000fe400000010ff */
[----:B------:R-:W-:Y:S02]  /*5300*/  F2FP.BF16.F32.PACK_AB R80, R81, R80 ;  /* 0x000000505150723e */ /* 0x000fe400000010ff */
[----:B------:R-:W-:Y:S01]  /*5310*/  F2FP.BF16.F32.PACK_AB R74, R77, R76 ;  /* 0x0000004c4d4a723e */ /* 0x000fe200000010ff */
[----:B------:R-:W-:Y:S01]  /*5320*/  ULDC.64 UR8, c[0x0][0x878] ;  /* 0x00021e0000087ab9 */ /* 0x000fe20000000a00 */
[----:B------:R-:W-:Y:S01]  /*5330*/  F2FP.BF16.F32.PACK_AB R75, R79, R78 ;  /* 0x0000004e4f4b723e */ /* 0x000fe200000010ff */
[----:B------:R-:W-:Y:S01]  /*5340*/  UISETP.NE.U32.AND UP1, UPT, UR8, URZ, UPT ;  /* 0x0000003f0800728c */ /* 0x000fe2000bf25070 */
[----:B------:R-:W-:Y:S02]  /*5350*/  F2FP.BF16.F32.PACK_AB R81, R83, R82 ;  /* 0x000000525351723e */ /* 0x000fe400000010ff */
[----:B------:R-:W-:Y:S01]  /*5360*/  F2FP.BF16.F32.PACK_AB R88, R89, R88 ;  /* 0x000000585958723e */ /* 0x000fe200000010ff */
[----:B------:R-:W-:Y:S01]  /*5370*/  UISETP.NE.AND.EX UP1, UPT, UR9, URZ, UPT, UP1 ;  /* 0x0000003f0900728c */ /* 0x000fe2000bf25310 */
[----:B------:R-:W-:-:S02]  /*5380*/  F2FP.BF16.F32.PACK_AB R82, R85, R84 ;  /* 0x000000545552723e */ /* 0x000fc400000010ff */
[----:B------:R-:W-:Y:S02]  /*5390*/  F2FP.BF16.F32.PACK_AB R83, R87, R86 ;  /* 0x000000565753723e */ /* 0x000fe400000010ff */
[----:B------:R-:W-:Y:S02]  /*53a0*/  F2FP.BF16.F32.PACK_AB R89, R91, R90 ;  /* 0x0000005a5b59723e */ /* 0x000fe400000010ff */
[----:B------:R-:W-:Y:S01]  /*53b0*/  F2FP.BF16.F32.PACK_AB R96, R97, R96 ;  /* 0x000000606160723e */ /* 0x000fe200000010ff */
[----:B--2---:R-:W-:Y:S01]  /*53c0*/  ULEA UR7, UR5, UR4, 0x18 ;  /* 0x0000000405077291 */ /* 0x004fe2000f8ec03f */
[----:B------:R-:W-:Y:S02]  /*53d0*/  F2FP.BF16.F32.PACK_AB R90, R93, R92 ;  /* 0x0000005c5d5a723e */ /* 0x000fe400000010ff */
[----:B------:R-:W-:Y:S01]  /*53e0*/  F2FP.BF16.F32.PACK_AB R91, R95, R94 ;  /* 0x0000005e5f5b723e */ /* 0x000fe200000010ff */
[----:B------:R-:W-:Y:S01]  /*53f0*/  ULDC.64 UR4, c[0x0][0x870] ;  /* 0x00021c0000047ab9 */ /* 0x000fe20000000a00 */
[----:B------:R-:W-:Y:S01]  /*5400*/  F2FP.BF16.F32.PACK_AB R97, R99, R98 ;  /* 0x000000626361723e */ /* 0x000fe200000010ff */
[----:B------:R-:W-:Y:S01]  /*5410*/  UISETP.NE.U32.AND UP0, UPT, UR4, URZ, UPT ;  /* 0x0000003f0400728c */ /* 0x000fe2000bf05070 */
[----:B-1----:R-:W-:Y:S01]  /*5420*/  VIADD R9, R0, 0xffffff80 ;  /* 0xffffff8000097836 */ /* 0x002fe20000000000 */
        /* <DEDUP_REMOVED lines=15> */
[----:B------:R-:W-:Y:S02]  /*5520*/  LEA.HI R3, R2, R2, RZ, 0x1 ;  /* 0x0000000202037211 */ /* 0x000fe400078f08ff */
[----:B------:R-:W-:-:S02]  /*5530*/  SHF.R.S32.HI R7, RZ, 0x1f, R2 ;  /* 0x0000001fff077819 */ /* 0x000fc40000011402 */
[--C-:B------:R-:W-:Y:S02]  /*5540*/  SHF.R.S32.HI R4, RZ, 0x1, R3.reuse ;  /* 0x00000001ff047819 */ /* 0x100fe40000011403 */
[----:B------:R-:W-:Y:S02]  /*5550*/  SHF.R.S32.HI R5, RZ, 0x1f, R3 ;  /* 0x0000001fff057819 */ /* 0x000fe40000011403 */
[----:B------:R-:W-:Y:S02]  /*5560*/  LEA.HI R7, R7, R2, RZ, 0x3 ;  /* 0x0000000207077211 */ /* 0x000fe400078f18ff */
[----:B------:R-:W-:Y:S02]  /*5570*/  LEA.HI R5, R5, R4, RZ, 0x2 ;  /* 0x0000000405057211 */ /* 0x000fe400078f10ff */
[----:B------:R-:W-:Y:S01]  /*5580*/  F2FP.BF16.F32.PACK_AB R106, R109, R108 ;  /* 0x0000006c6d6a723e */ /* 0x000fe200000010ff */
[----:B------:R-:W-:Y:S01]  /*5590*/  IMAD.SHL.U32 R6, R7, 0x20, RZ ;  /* 0x0000002007067824 */ /* 0x000fe200078e00ff */
[----:B------:R-:W-:-:S02]  /*55a0*/  LOP3.LUT R5, R5, 0xfffffffc, RZ, 0xc0, !PT ;  /* 0xfffffffc05057812 */ /* 0x000fc400078ec0ff */
[----:B------:R-:W-:Y:S02]  /*55b0*/  LOP3.LUT R7, R3, 0x3fffffe, RZ, 0xc0, !PT ;  /* 0x03fffffe03077812 */ /* 0x000fe400078ec0ff */
[----:B------:R-:W-:Y:S01]  /*55c0*/  LOP3.LUT R6, R6, 0x7fffff00, RZ, 0xc0, !PT ;  /* 0x7fffff0006067812 */ /* 0x000fe200078ec0ff */
[----:B------:R-:W-:Y:S01]  /*55d0*/  IMAD.IADD R5, R4, 0x1, -R5 ;  /* 0x0000000104057824 */ /* 0x000fe200078e0a05 */
[----:B------:R-:W-:Y:S01]  /*55e0*/  F2FP.BF16.F32.PACK_AB R107, R111, R110 ;  /* 0x0000006e6f6b723e */ /* 0x000fe200000010ff */
[----:B------:R-:W-:Y:S01]  /*55f0*/  IMAD.IADD R7, R2, 0x1, -R7 ;  /* 0x0000000102077824 */ /* 0x000fe200078e0a07 */
[----:B------:R-:W-:Y:S01]  /*5600*/  F2FP.BF16.F32.PACK_AB R113, R115, R114 ;  /* 0x000000727371723e */ /* 0x000fe200000010ff */
[C---:B------:R-:W-:Y:S01]  /*5610*/  IMAD.SHL.U32 R4, R5.reuse, 0x40, RZ ;  /* 0x0000004005047824 */ /* 0x040fe200078e00ff */
[----:B------:R-:W-:Y:S01]  /*5620*/  LOP3.LUT P0, RZ, R5, 0x2, RZ, 0xc0, !PT ;  /* 0x0000000205ff7812 */ /* 0x000fe2000780c0ff */
[----:B------:R-:W-:Y:S01]  /*5630*/  IMAD R6, R10, 0x200, R6 ;  /* 0x000002000a067824 */ /* 0x000fe200078e0206 */
[----:B------:R-:W-:Y:S01]  /*5640*/  F2FP.BF16.F32.PACK_AB R24, R25, R24 ;  /* 0x000000181918723e */ /* 0x000fe200000010ff */
[----:B------:R-:W-:Y:S01]  /*5650*/  IMAD.MOV.U32 R2, RZ, RZ, 0x20 ;  /* 0x00000020ff027424 */ /* 0x000fe200078e00ff */
[----:B------:R-:W-:Y:S01]  /*5660*/  LOP3.LUT R3, R4, 0xc0, RZ, 0xc0, !PT ;  /* 0x000000c004037812 */ /* 0x000fe200078ec0ff */
[----:B------:R-:W-:Y:S01]  /*5670*/  IMAD R7, R7, 0x20, R6 ;  /* 0x0000002007077824 */ /* 0x000fe200078e0206 */
[----:B------:R-:W-:-:S02]  /*5680*/  F2FP.BF16.F32.PACK_AB R114, R117, R116 ;  /* 0x000000747572723e */ /* 0x000fc400000010ff */
[----:B------:R-:W-:Y:S02]  /*5690*/  LOP3.LUT R0, R3, 0x8, R0, 0xf8, !PT ;  /* 0x0000000803007812 */ /* 0x000fe400078ef800 */
[----:B------:R-:W-:Y:S02]  /*56a0*/  SHF.R.U32.HI R3, RZ, 0x3, R3 ;  /* 0x00000003ff037819 */ /* 0x000fe40000011603 */
[----:B------:R-:W-:Y:S02]  /*56b0*/  F2FP.BF16.F32.PACK_AB R115, R119, R118 ;  /* 0x000000767773723e */ /* 0x000fe400000010ff */
[----:B------:R-:W-:Y:S02]  /*56c0*/  LOP3.LUT R0, R0, R3, RZ, 0x3c, !PT ;  /* 0x0000000300007212 */ /* 0x000fe400078e3cff */
[----:B------:R-:W-:Y:S01]  /*56d0*/  SEL R3, R2, 0xffffffe0, !P0 ;  /* 0xffffffe002037807 */ /* 0x000fe20004000000 */
[----:B------:R-:W-:Y:S01]  /*56e0*/  IMAD.U32 R2, RZ, RZ, UR4 ;  /* 0x00000004ff027e24 */ /* 0x000fe2000f8e00ff */
        /* <DEDUP_REMOVED lines=8> */
[----:B------:R-:W-:Y:S01]  /*5770*/  F2FP.BF16.F32.PACK_AB R33, R35, R34 ;  /* 0x000000222321723e */ /* 0x000fe200000010ff */
[----:B------:R-:W-:Y:S01]  /*5780*/  IMAD.U32 R3, RZ, RZ, UR5 ;  /* 0x00000005ff037e24 */ /* 0x000fe2000f8e00ff */
[----:B------:R-:W-:Y:S01]  /*5790*/  F2FP.BF16.F32.PACK_AB R40, R41, R40 ;  /* 0x000000282928723e */ /* 0x000fe200000010ff */
[----:B------:R-:W-:Y:S01]  /*57a0*/  STSM.16.M88.4 [R6], R80 ;  /* 0x0000005006007844 */ /* 0x000fe20000000200 */
[----:B------:R-:W-:Y:S01]  /*57b0*/  F2FP.BF16.F32.PACK_AB R34, R37, R36 ;  /* 0x000000242522723e */ /* 0x000fe200000010ff */
[----:B------:R-:W-:Y:S01]  /*57c0*/  @UP1 ULDC.64 UR4, c[0x0][0x878] ;  /* 0x00021e0000041ab9 */ /* 0x000fe20000000a00 */
        /* <DEDUP_REMOVED lines=19> */
[----:B------:R-:W-:Y:S01]  /*5900*/  STSM.16.M88.4 [R0+0x2000], R40 ;  /* 0x0020002800007844 */ /* 0x000fe20000000200 */
        /* <DEDUP_REMOVED lines=8> */
[----:B------:R-:W-:Y:S01]  /*5990*/  PLOP3.LUT P1, PT, PT, PT, UP1, 0x80, 0x0 ;  /* 0x000000000000781c */ /* 0x000fe20003f2f018 */
[----:B------:R-:W-:-:S06]  /*59a0*/  @UP1 UIMAD.WIDE UR4, UR39, 0x4, UR4 ;  /* 0x00000004270418a5 */ /* 0x000fcc000f8e0204 */
[----:B------:R-:W-:Y:S01]  /*59b0*/  IMAD.U32 R4, RZ, RZ, UR4 ;  /* 0x00000004ff047e24 */ /* 0x000fe2000f8e00ff */
[----:B------:R-:W3:Y:S01]  /*59c0*/  @P0 LDG.E R11, desc[UR46][R2.64] ;  /* 0x0000002e020b0981 */ /* 0x000ee2000c1e1900 */
[----:B------:R-:W-:-:S05]  /*59d0*/  IMAD.U32 R5, RZ, RZ, UR5 ;  /* 0x00000005ff057e24 */ /* 0x000fca000f8e00ff */
[----:B------:R4:W5:Y:S01]  /*59e0*/  @P1 LDG.E R4, desc[UR46][R4.64] ;  /* 0x0000002e04041981 */ /* 0x000962000c1e1900 */
[CC--:B------:R-:W-:Y:S01]  /*59f0*/  LEA.HI R7, R8.reuse, R9.reuse, RZ, 0x2 ;  /* 0x0000000908077211 */ /* 0x0c0fe200078f10ff */
[----:B------:R-:W-:Y:S01]  /*5a00*/  ULDC UR6, c[0x0][0x808] ;  /* 0x0002020000067ab9 */ /* 0x000fe20000000800 */
[----:B------:R-:W-:Y:S01]  /*5a10*/  LEA.HI R8, R8, R9, RZ, 0x3 ;  /* 0x0000000908087211 */ /* 0x000fe200078f18ff */
[----:B------:R-:W-:Y:S01]  /*5a20*/  UMOV UR4, URZ ;  /* 0x0000003f00047c82 */ /* 0x000fe20008000000 */
[----:B-1----:R-:W-:Y:S01]  /*5a30*/  LOP3.LUT R0, R7, 0x1ffffffc, RZ, 0xc0, !PT ;  /* 0x1ffffffc07007812 */ /* 0x002fe200078ec0ff */
[----:B------:R-:W-:Y:S01]  /*5a40*/  UMOV UR5, URZ ;  /* 0x0000003f00057c82 */ /* 0x000fe20008000000 */
[----:B------:R-:W-:Y:S01]  /*5a50*/  SHF.R.S32.HI R30, RZ, 0x2, R7 ;  /* 0x00000002ff1e7819 */ /* 0x000fe20000011407 */
[----:B--2---:R-:W-:Y:S02]  /*5a60*/  IMAD.SHL.U32 R6, R8, 0x8, RZ ;  /* 0x0000000808067824 */ /* 0x004fe400078e00ff */
[----:B------:R-:W-:Y:S01]  /*5a70*/  IMAD.IADD R0, R9, 0x1, -R0 ;  /* 0x0000000109007824 */ /* 0x000fe200078e0a00 */
[----:B------:R-:W-:-:S02]  /*5a80*/  LEA.HI R8, R7, R30, RZ, 0x1 ;  /* 0x0000001e07087211 */ /* 0x000fc400078f08ff */
[----:B------:R-:W-:Y:S01]  /*5a90*/  LOP3.LUT R7, R6, 0xc0, RZ, 0xc0, !PT ;  /* 0x000000c006077812 */ /* 0x000fe200078ec0ff */
[----:B------:R-:W-:Y:S01]  /*5aa0*/  IMAD.SHL.U32 R40, R0, 0x8, RZ ;  /* 0x0000000800287824 */ /* 0x000fe200078e00ff */
[----:B----4-:R-:W-:Y:S02]  /*5ab0*/  LOP3.LUT R5, R8, 0x3fffffe, RZ, 0xc0, !PT ;  /* 0x03fffffe08057812 */ /* 0x010fe400078ec0ff */
[----:B------:R-:W-:Y:S02]  /*5ac0*/  SHF.R.U32.HI R0, RZ, 0x3, R7 ;  /* 0x00000003ff007819 */ /* 0x000fe40000011607 */
[----:B------:R-:W-:Y:S01]  /*5ad0*/  LOP3.LUT R7, R7, 0x18, R40, 0xf8, !PT ;  /* 0x0000001807077812 */ /* 0x000fe200078ef828 */
[----:B------:R-:W-:-:S03]  /*5ae0*/  IMAD.IADD R5, R30, 0x1, -R5 ;  /* 0x000000011e057824 */ /* 0x000fc600078e0a05 */
[----:B------:R-:W-:Y:S01]  /*5af0*/  LOP3.LUT R0, R7, R0, RZ, 0x3c, !PT ;  /* 0x0000000007007212 */ /* 0x000fe200078e3cff */
[----:B------:R-:W-:-:S04]  /*5b00*/  IMAD R5, R10, 0x8, R5 ;  /* 0x000000080a057824 */ /* 0x000fc800078e0205 */
[----:B------:R-:W-:Y:S01]  /*5b10*/  IMAD.U32 R0, R5, 0x20, R0 ;  /* 0x0000002005007824 */ /* 0x000fe200078e0000 */
[----:B---3--:R-:W-:Y:S02]  /*5b20*/  @P0 R2UR UR8, R11 ;  /* 0x000000000b0802ca */ /* 0x008fe400000e0000 */
[----:B-----5:R-:W-:-:S11]  /*5b30*/  @P1 R2UR UR6, R4 ;  /* 0x00000000040612ca */ /* 0x020fd600000e0000 */
[----:B------:R-:W-:Y:S02]  /*5b40*/  @UP0 USHF.R.S32.HI UR9, URZ, 0x1f, UR8 ;  /* 0x0000001f3f090899 */ /* 0x000fe40008011408 */
[----:B------:R-:W-:-:S05]  /*5b50*/  @UP0 UMOV UR4, UR8 ;  /* 0x0000000800040c82 */ /* 0x000fca0008000000 */
[----:B------:R-:W-:Y:S01]  /*5b60*/  @UP0 UMOV UR5, UR9 ;  /* 0x0000000900050c82 */ /* 0x000fe20008000000 */
[----:B------:R-:W-:Y:S05]  /*5b70*/  @P1 BRA `(.L_x_2702) ;  /* 0x0000000000181947 */ /* 0x000fea0003800000 */
[----:B------:R-:W-:Y:S05]  /*5b80*/  @!P0 BRA `(.L_x_2702) ;  /* 0x0000000000148947 */ /* 0x000fea0003800000 */
[----:B------:R-:W2:Y:S04]  /*5b90*/  LDG.E R5, desc[UR46][R2.64] ;  /* 0x0000002e02057981 */ /* 0x000ea8000c1e1900 */
[----:B------:R-:W3:Y:S01]  /*5ba0*/  LDG.E R4, desc[UR46][R2.64+0x4] ;  /* 0x0000042e02047981 */ /* 0x000ee2000c1e1900 */
[----:B--2---:R-:W-:Y:S02]  /*5bb0*/  R2UR UR8, R5 ;  /* 0x00000000050872ca */ /* 0x004fe400000e0000 */
[----:B---3--:R-:W-:-:S13]  /*5bc0*/  R2UR UR6, R4 ;  /* 0x00000000040672ca */ /* 0x008fda00000e0000 */
[----:B------:R-:W-:-:S12]  /*5bd0*/  UIADD3 UR6, -UR8, UR6, URZ ;  /* 0x0000000608067290 */ /* 0x000fd8000fffe13f */
.L_x_2702:
[----:B------:R-:W-:Y:S01]  /*5be0*/  LEA R0, R0, UR7, 0x1 ;  /* 0x0000000700007c11 */ /* 0x000fe2000f8e08ff */
[----:B------:R-:W-:Y:S01]  /*5bf0*/  UIMAD UR6, UR36, -0x80, UR6 ;  /* 0xffffff80240678a4 */ /* 0x000fe2000f8e0206 */
[----:B------:R-:W-:Y:S01]  /*5c00*/  SHF.R.S32.HI R41, RZ, 0x1f, R40 ;  /* 0x0000001fff297819 */ /* 0x000fe20000011428 */
[----:B------:R-:W-:Y:S01]  /*5c10*/  ULDC.64 UR8, c[0x0][0x850] ;  /* 0x0002140000087ab9 */ /* 0x000fe20000000a00 */
[----:B------:R-:W-:Y:S01]  /*5c20*/  VIADD R28, R30, 0x40 ;  /* 0x000000401e1c7836 */ /* 0x000fe20000000000 */
[----:B------:R1:W2:Y:S01]  /*5c30*/  LDS.128 R16, [R0+0x7000] ;  /* 0x0070000000107984 */ /* 0x0002a20000000c00 */
[----:B------:R-:W-:Y:S02]  /*5c40*/  UIMAD UR7, UR40, UR8, URZ ;  /* 0x00000008280772a4 */ /* 0x000fe4000f8e023f */
[----:B------:R-:W-:Y:S01]  /*5c50*/  IMAD.U32 R3, RZ, RZ, UR8 ;  /* 0x00000008ff037e24 */ /* 0x000fe2000f8e00ff */
[----:B------:R-:W-:Y:S01]  /*5c60*/  UISETP.LT.AND UP1, UPT, UR6, 0x80, UPT ;  /* 0x000000800600788c */ /* 0x000fe2000bf21270 */
[----:B------:R1:W3:Y:S01]  /*5c70*/  LDS.128 R20, [R0+0x9000] ;  /* 0x0090000000147984 */ /* 0x0002e20000000c00 */
[----:B------:R-:W-:-:S02]  /*5c80*/  UIMAD UR7, UR37, UR9, UR7 ;  /* 0x00000009250772a4 */ /* 0x000fc4000f8e0207 */
[----:B------:R-:W-:Y:S01]  /*5c90*/  IMAD.WIDE.U32 R2, R3, UR37, R40 ;  /* 0x0000002503027c25 */ /* 0x000fe2000f8e0028 */
[----:B------:R-:W-:Y:S01]  /*5ca0*/  USEL UR9, UR6, 0x80, UP1 ;  /* 0x0000008006097887 */ /* 0x000fe20008800000 */
[----:B------:R1:W4:Y:S01]  /*5cb0*/  LDS.128 R24, [R0+0xb000] ;  /* 0x00b0000000187984 */ /* 0x0003220000000c00 */
[----:B------:R-:W-:Y:S01]  /*5cc0*/  USHF.R.S32.HI UR6, URZ, 0x1f, UR39 ;  /* 0x0000001f3f067899 */ /* 0x000fe20008011427 */
[----:B------:R-:W-:Y:S01]  /*5cd0*/  IMAD.U32 R45, RZ, RZ, UR36 ;  /* 0x00000024ff2d7e24 */ /* 0x000fe2000f8e00ff */
[----:B------:R-:W-:Y:S01]  /*5ce0*/  USEL UR39, UR39, URZ, !UP0 ;  /* 0x0000003f27277287 */ /* 0x000fe2000c000000 */
[----:B------:R1:W1:Y:S01]  /*5cf0*/  LDS.128 R12, [R0+0x1000] ;  /* 0x00100000000c7984 */ /* 0x0002620000000c00 */
[----:B------:R-:W-:Y:S01]  /*5d00*/  USEL UR8, UR6, URZ, !UP0 ;  /* 0x0000003f06087287 */ /* 0x000fe2000c000000 */
[----:B------:R-:W-:Y:S01]  /*5d10*/  VIADD R29, R3, UR7 ;  /* 0x00000007031d7c36 */ /* 0x000fe20008000000 */
[----:B------:R-:W-:Y:S01]  /*5d20*/  ISETP.GE.AND P0, PT, R28, UR9, PT ;  /* 0x000000091c007c0c */ /* 0x000fe2000bf06270 */
[----:B------:R1:W1:Y:S01]  /*5d30*/  LDS.128 R8, [R0+0x3000] ;  /* 0x0030000000087984 */ /* 0x0002620000000c00 */
[----:B------:R-:W-:Y:S01]  /*5d40*/  IMAD.MOV.U32 R28, RZ, RZ, R2 ;  /* 0x000000ffff1c7224 */ /* 0x000fe200078e0002 */
[----:B------:R-:W-:Y:S01]  /*5d50*/  ULDC.64 UR6, c[0x0][0x858] ;  /* 0x0002160000067ab9 */ /* 0x000fe20000000a00 */
[C---:B------:R-:W-:Y:S01]  /*5d60*/  ISETP.GE.AND P1, PT, R30.reuse, UR9, PT ;  /* 0x000000091e007c0c */ /* 0x040fe2000bf26270 */
[----:B------:R1:W1:Y:S01]  /*5d70*/  LDS.128 R4, [R0+0x5000] ;  /* 0x0050000000047984 */ /* 0x0002620000000c00 */
[----:B------:R-:W-:Y:S01]  /*5d80*/  IADD3 R2, P2, R30, UR4, RZ ;  /* 0x000000041e027c10 */ /* 0x000fe2000ff5e0ff */
[----:B------:R-:W-:-:S02]  /*5d90*/  UIMAD UR4, UR8, UR6, URZ ;  /* 0x00000006080472a4 */ /* 0x000fc4000f8e023f */
[----:B------:R-:W-:Y:S01]  /*5da0*/  IMAD.U32 R47, RZ, RZ, UR6 ;  /* 0x00000006ff2f7e24 */ /* 0x000fe2000f8e00ff */
[----:B------:R-:W-:Y:S01]  /*5db0*/  BSSY B0, `(.L_x_2703) ;  /* 0x000001c000007945 */ /* 0x000fe20003800000 */
[----:B------:R-:W-:Y:S01]  /*5dc0*/  LEA.HI.X.SX32 R3, R30, UR5, 0x1, P2 ;  /* 0x000000051e037c11 */ /* 0x000fe200090f0eff */
[----:B------:R-:W-:Y:S02]  /*5dd0*/  UIMAD UR4, UR39, UR7, UR4 ;  /* 0x00000007270472a4 */ /* 0x000fe4000f8e0204 */
[----:B------:R-:W-:-:S04]  /*5de0*/  IMAD.WIDE.U32 R46, R47, UR39, R28 ;  /* 0x000000272f2e7c25 */ /* 0x000fc8000f8e001c */
[----:B------:R-:W-:-:S04]  /*5df0*/  IMAD.WIDE R44, R45, 0x80, R2 ;  /* 0x000000802d2c7825 */ /* 0x000fc800078e0202 */
[----:B------:R-:W-:Y:S02]  /*5e00*/  VIADD R43, R47, UR4 ;  /* 0x000000042f2b7c36 */ /* 0x000fe40008000000 */
[----:B------:R-:W-:Y:S01]  /*5e10*/  VIADD R50, R40, 0x20 ;  /* 0x0000002028327836 */ /* 0x000fe20000000000 */
[----:B--2---:R-:W-:Y:S06]  /*5e20*/  @P1 BRA `(.L_x_2704) ;  /* 0x0000000000501947 */ /* 0x004fec0003800000 */
[----:B------:R-:W-:Y:S01]  /*5e30*/  ULDC UR4, c[0x0][0x83c] ;  /* 0x00020f0000047ab9 */ /* 0x000fe20000000800 */
[----:B------:R-:W2:Y:S01]  /*5e40*/  LDS.128 R28, [R0+0x8000] ;  /* 0x00800000001c7984 */ /* 0x000ea20000000c00 */
[C---:B------:R-:W-:Y:S01]  /*5e50*/  ISETP.GE.AND P2, PT, R40.reuse, UR4, PT ;  /* 0x0000000428007c0c */ /* 0x040fe2000bf46270 */
[----:B------:R-:W-:Y:S01]  /*5e60*/  ULDC.64 UR6, c[0x0][0x848] ;  /* 0x0002120000067ab9 */ /* 0x000fe20000000a00 */
[----:B------:R-:W-:Y:S01]  /*5e70*/  VIADD R48, R40, 0x40 ;  /* 0x0000004028307836 */ /* 0x000fe20000000000 */
[----:B------:R-:W5:Y:S01]  /*5e80*/  LDS.128 R32, [R0+0xa000] ;  /* 0x00a0000000207984 */ /* 0x000f620000000c00 */
[----:B------:R-:W-:Y:S01]  /*5e90*/  IMAD R49, R45, UR6, RZ ;  /* 0x000000062d317c24 */ /* 0x000fe2000f8e02ff */
[----:B------:R-:W-:Y:S01]  /*5ea0*/  ISETP.GE.AND P3, PT, R50, UR4, PT ;  /* 0x0000000432007c0c */ /* 0x000fe2000bf66270 */
[----:B------:R-:W-:Y:S01]  /*5eb0*/  IMAD.MOV.U32 R42, RZ, RZ, R46 ;  /* 0x000000ffff2a7224 */ /* 0x000fe200078e002e */
[----:B------:R-:W-:Y:S01]  /*5ec0*/  ISETP.GE.AND P4, PT, R48, UR4, PT ;  /* 0x0000000430007c0c */ /* 0x000fe2000bf86270 */
[----:B------:R-:W-:-:S02]  /*5ed0*/  IMAD R49, R44, UR7, R49 ;  /* 0x000000072c317c24 */ /* 0x000fc4000f8e0231 */
[----:B------:R-:W-:Y:S01]  /*5ee0*/  IMAD.WIDE.U32 R2, R44, UR6, R42 ;  /* 0x000000062c027c25 */ /* 0x000fe2000f8e002a */
[----:B------:R-:W-:Y:S02]  /*5ef0*/  ULDC.64 UR6, c[0x0][0x830] ;  /* 0x00020c0000067ab9 */ /* 0x000fe40000000a00 */
[----:B------:R-:W3:Y:S01]  /*5f00*/  @!P2 LDS.128 R36, [R0+0x6000] ;  /* 0x006000000024a984 */ /* 0x000ee20000000c00 */
[----:B------:R-:W-:Y:S01]  /*5f10*/  IMAD.IADD R3, R3, 0x1, R49 ;  /* 0x0000000103037824 */ /* 0x000fe200078e0231 */
[----:B------:R-:W-:-:S04]  /*5f20*/  LEA R48, P5, R2, UR6, 0x1 ;  /* 0x0000000602307c11 */ /* 0x000fc8000f8a08ff */
[----:B------:R-:W-:-:S05]  /*5f30*/  LEA.HI.X R49, R2, UR7, R3, 0x1, P5 ;  /* 0x0000000702317c11 */ /* 0x000fca000a8f0c03 */
[----:B--2---:R2:W-:Y:S04]  /*5f40*/  @!P3 STG.E.128 desc[UR46][R48.64+0x40], R28 ;  /* 0x0000401c3000b986 */ /* 0x0045e8000c101d2e */
[----:B-----5:R2:W-:Y:S04]  /*5f50*/  @!P4 STG.E.128 desc[UR46][R48.64+0x80], R32 ;  /* 0x000080203000c986 */ /* 0x0205e8000c101d2e */
[----:B---3--:R2:W-:Y:S02]  /*5f60*/  @!P2 STG.E.128 desc[UR46][R48.64], R36 ;  /* 0x000000243000a986 */ /* 0x0085e4000c101d2e */
.L_x_2704:
[----:B------:R-:W-:Y:S05]  /*5f70*/  BSYNC B0 ;  /* 0x0000000000007941 */ /* 0x000fea0003800000 */
.L_x_2703:
[----:B------:R-:W-:Y:S04]  /*5f80*/  BSSY B0, `(.L_x_2705) ;  /* 0x0000016000007945 */ /* 0x000fe80003800000 */
[----:B------:R-:W-:Y:S05]  /*5f90*/  @P0 BRA `(.L_x_2706) ;  /* 0x0000000000500947 */ /* 0x000fea0003800000 */
[----:B--2---:R-:W-:Y:S01]  /*5fa0*/  IADD3 R29, P2, R44, 0x40, RZ ;  /* 0x000000402c1d7810 */ /* 0x004fe20007f5e0ff */
[----:B------:R-:W-:Y:S01]  /*5fb0*/  ULDC.64 UR6, c[0x0][0x848] ;  /* 0x0002120000067ab9 */ /* 0x000fe20000000a00 */
[----:B------:R-:W-:Y:S01]  /*5fc0*/  IMAD.MOV.U32 R3, RZ, RZ, R43 ;  /* 0x000000ffff037224 */ /* 0x000fe200078e002b */
[----:B------:R-:W-:Y:S01]  /*5fd0*/  ULDC UR4, c[0x0][0x83c] ;  /* 0x00020f0000047ab9 */ /* 0x000fe20000000800 */
[C---:B------:R-:W-:Y:S01]  /*5fe0*/  VIADD R30, R40.reuse, 0x40 ;  /* 0x00000040281e7836 */ /* 0x040fe20000000000 */
[----:B------:R-:W-:Y:S01]  /*5ff0*/  ISETP.GE.AND P3, PT, R40, UR4, PT ;  /* 0x0000000428007c0c */ /* 0x000fe2000bf66270 */
[----:B------:R-:W-:Y:S01]  /*6000*/  IMAD.X R2, RZ, RZ, R45, P2 ;  /* 0x000000ffff027224 */ /* 0x000fe200010e062d */
[----:B------:R-:W-:Y:S02]  /*6010*/  ISETP.GE.AND P4, PT, R50, UR4, PT ;  /* 0x0000000432007c0c */ /* 0x000fe4000bf86270 */
[----:B------:R-:W-:Y:S01]  /*6020*/  ISETP.GE.AND P5, PT, R30, UR4, PT ;  /* 0x000000041e007c0c */ /* 0x000fe2000bfa6270 */
[----:B------:R-:W-:-:S02]  /*6030*/  IMAD R28, R2, UR6, RZ ;  /* 0x00000006021c7c24 */ /* 0x000fc4000f8e02ff */
[----:B------:R-:W-:-:S04]  /*6040*/  IMAD.MOV.U32 R2, RZ, RZ, R46 ;  /* 0x000000ffff027224 */ /* 0x000fc800078e002e */
[----:B------:R-:W-:-:S04]  /*6050*/  IMAD.WIDE.U32 R2, R29, UR6, R2 ;  /* 0x000000061d027c25 */ /* 0x000fc8000f8e0002 */
[----:B------:R-:W-:Y:S01]  /*6060*/  IMAD R29, R29, UR7, R28 ;  /* 0x000000071d1d7c24 */ /* 0x000fe2000f8e021c */
[----:B------:R-:W-:Y:S02]  /*6070*/  ULDC.64 UR6, c[0x0][0x830] ;  /* 0x00020c0000067ab9 */ /* 0x000fe40000000a00 */
[----:B------:R-:W-:Y:S01]  /*6080*/  LEA R28, P2, R2, UR6, 0x1 ;  /* 0x00000006021c7c11 */ /* 0x000fe2000f8408ff */
[----:B------:R-:W-:-:S05]  /*6090*/  IMAD.IADD R3, R3, 0x1, R29 ;  /* 0x0000000103037824 */ /* 0x000fca00078e021d */
[----:B------:R-:W-:-:S05]  /*60a0*/  LEA.HI.X R29, R2, UR7, R3, 0x1, P2 ;  /* 0x00000007021d7c11 */ /* 0x000fca00090f0c03 */
[----:B------:R2:W-:Y:S04]  /*60b0*/  @!P3 STG.E.128 desc[UR46][R28.64], R16 ;  /* 0x000000101c00b986 */ /* 0x0005e8000c101d2e */
[----:B---3--:R2:W-:Y:S04]  /*60c0*/  @!P4 STG.E.128 desc[UR46][R28.64+0x40], R20 ;  /* 0x000040141c00c986 */ /* 0x0085e8000c101d2e */
[----:B----4-:R2:W-:Y:S02]  /*60d0*/  @!P5 STG.E.128 desc[UR46][R28.64+0x80], R24 ;  /* 0x000080181c00d986 */ /* 0x0105e4000c101d2e */
.L_x_2706:
[----:B------:R-:W-:Y:S05]  /*60e0*/  BSYNC B0 ;  /* 0x0000000000007941 */ /* 0x000fea0003800000 */
.L_x_2705:
[----:B--2---:R2:W1:Y:S01]  /*60f0*/  LDS.128 R16, [R0] ;  /* 0x0000000000107984 */ /* 0x0044620000000c00 */
[----:B------:R-:W-:Y:S01]  /*6100*/  ULDC.64 UR4, c[0x0][0x820] ;  /* 0x0002080000047ab9 */ /* 0x000fe20000000a00 */
[----:B------:R-:W-:Y:S01]  /*6110*/  ULDC.64 UR6, c[0x0][0x828] ;  /* 0x00020a0000067ab9 */ /* 0x000fe20000000a00 */
[----:B------:R-:W-:Y:S01]  /*6120*/  UIMAD UR40, UR40, UR4, URZ ;  /* 0x00000004282872a4 */ /* 0x000fe2000f8e023f */
[----:B---3--:R2:W3:Y:S01]  /*6130*/  LDS.128 R20, [R0+0x2000] ;  /* 0x0020000000147984 */ /* 0x0084e20000000c00 */
[----:B------:R-:W-:Y:S01]  /*6140*/  IMAD.U32 R3, RZ, RZ, UR4 ;  /* 0x00000004ff037e24 */ /* 0x000fe2000f8e00ff */
[----:B------:R-:W-:Y:S02]  /*6150*/  UIMAD UR4, UR8, UR6, URZ ;  /* 0x00000006080472a4 */ /* 0x000fe4000f8e023f */
[----:B------:R-:W-:Y:S01]  /*6160*/  IMAD.U32 R31, RZ, RZ, UR6 ;  /* 0x00000006ff1f7e24 */ /* 0x000fe2000f8e00ff */
[----:B----4-:R2:W4:Y:S01]  /*6170*/  LDS.128 R24, [R0+0x4000] ;  /* 0x0040000000187984 */ /* 0x0105220000000c00 */
[----:B------:R-:W-:-:S02]  /*6180*/  UIMAD UR40, UR37, UR5, UR40 ;  /* 0x00000005252872a4 */ /* 0x000fc4000f8e0228 */
[----:B------:R-:W-:Y:S01]  /*6190*/  IMAD.WIDE.U32 R2, R3, UR37, R40 ;  /* 0x0000002503027c25 */ /* 0x000fe2000f8e0028 */
[----:B------:R-:W-:Y:S01]  /*61a0*/  UIMAD UR4, UR39, UR7, UR4 ;  /* 0x00000007270472a4 */ /* 0x000fe2000f8e0204 */
[----:B------:R-:W-:Y:S02]  /*61b0*/  BSSY B0, `(.L_x_2707) ;  /* 0x0000016000007945 */ /* 0x000fe40003800000 */
[----:B------:R-:W-:Y:S02]  /*61c0*/  VIADD R3, R3, UR40 ;  /* 0x0000002803037c36 */ /* 0x000fe40008000000 */
[----:B------:R-:W-:-:S04]  /*61d0*/  IMAD.WIDE.U32 R30, R31, UR39, R2 ;  /* 0x000000271f1e7c25 */ /* 0x000fc8000f8e0002 */
[----:B------:R-:W-:Y:S01]  /*61e0*/  VIADD R29, R31, UR4 ;  /* 0x000000041f1d7c36 */ /* 0x000fe20008000000 */
[----:B--2---:R-:W-:Y:S06]  /*61f0*/  @P1 BRA `(.L_x_2708) ;  /* 0x0000000000441947 */ /* 0x004fec0003800000 */
[----:B------:R-:W-:Y:S01]  /*6200*/  ULDC.64 UR6, c[0x0][0x818] ;  /* 0x0002060000067ab9 */ /* 0x000fe20000000a00 */
[C---:B-1----:R-:W-:Y:S01]  /*6210*/  VIADD R0, R40.reuse, 0x40 ;  /* 0x0000004028007836 */ /* 0x042fe20000000000 */
        /* <DEDUP_REMOVED lines=12> */
[----:B------:R2:W-:Y:S04]  /*62e0*/  @!P1 STG.E.128 desc[UR46][R32.64], R16 ;  /* 0x0000001020009986 */ /* 0x0005e8000c101d2e */
[----:B---3--:R2:W-:Y:S04]  /*62f0*/  @!P2 STG.E.128 desc[UR46][R32.64+0x40], R20 ;  /* 0x000040142000a986 */ /* 0x0085e8000c101d2e */
[----:B----4-:R2:W-:Y:S02]  /*6300*/  @!P3 STG.E.128 desc[UR46][R32.64+0x80], R24 ;  /* 0x000080182000b986 */ /* 0x0105e4000c101d2e */
.L_x_2708:
[----:B------:R-:W-:Y:S05]  /*6310*/  BSYNC B0 ;  /* 0x0000000000007941 */ /* 0x000fea0003800000 */
.L_x_2707:
[----:B------:R-:W-:Y:S05]  /*6320*/  @P0 BRA `(.L_x_2676) ;  /* 0x0000004c00d00947 */ /* 0x000fea0003800000 */
[----:B-12---:R-:W-:Y:S01]  /*6330*/  IADD3 R17, P0, R44, 0x40, RZ ;  /* 0x000000402c117810 */ /* 0x006fe20007f1e0ff */
        /* <DEDUP_REMOVED lines=17> */
[----:B------:R1:W-:Y:S06]  /*6450*/  @!P2 STG.E.128 desc[UR46][R16.64+0x40], R8 ;  /* 0x000040081000a986 */ /* 0x0003ec000c101d2e */
[----:B------:R-:W-:Y:S05]  /*6460*/  @P0 BRA `(.L_x_2676) ;  /* 0x0000004c00800947 */ /* 0x000fea0003800000 */
[----:B------:R2:W-:Y:S01]  /*6470*/  STG.E.128 desc[UR46][R16.64+0x80], R4 ;  /* 0x0000800410007986 */ /* 0x0005e2000c101d2e */
[----:B------:R-:W-:Y:S05]  /*6480*/  BRA `(.L_x_2676) ;  /* 0x0000004c00787947 */ /* 0x000fea0003800000 */
.L_x_2701:
[----:B------:R-:W-:Y:S01]  /*6490*/  ULDC.64 UR4, c[0x0][0x870] ;  /* 0x00021c0000047ab9 */ /* 0x000fe20000000a00 */
[----:B------:R-:W-:Y:S01]  /*64a0*/  ULDC.64 UR6, c[0x0][0x878] ;  /* 0x00021e0000067ab9 */ /* 0x000fe20000000a00 */
[----:B------:R-:W-:Y:S02]  /*64b0*/  UISETP.NE.U32.AND UP0, UPT, UR4, URZ, UPT ;  /* 0x0000003f0400728c */ /* 0x000fe4000bf05070 */
[----:B------:R-:W-:Y:S02]  /*64c0*/  UISETP.NE.U32.AND UP1, UPT, UR6, URZ, UPT ;  /* 0x0000003f0600728c */ /* 0x000fe4000bf25070 */
[----:B------:R-:W-:Y:S02]  /*64d0*/  UISETP.NE.AND.EX UP0, UPT, UR5, URZ, UPT, UP0 ;  /* 0x0000003f0500728c */ /* 0x000fe4000bf05300 */
[----:B------:R-:W-:Y:S01]  /*64e0*/  UISETP.NE.AND.EX UP1, UPT, UR7, URZ, UPT, UP1 ;  /* 0x0000003f0700728c */ /* 0x000fe2000bf25310 */
[----:B------:R-:W-:-:S03]  /*64f0*/  ULDC.64 UR4, c[0x0][0x870] ;  /* 0x00021c0000047ab9 */ /* 0x000fc60000000a00 */
[----:B------:R-:W-:Y:S01]  /*6500*/  PLOP3.LUT P0, PT, PT, PT, UP0, 0x80, 0x0 ;  /* 0x000000000000781c */ /* 0x000fe20003f0f008 */
[----:B------:R-:W-:-:S06]  /*6510*/  UIMAD.WIDE UR4, UR39, 0x4, UR4 ;  /* 0x00000004270478a5 */ /* 0x000fcc000f8e0204 */
[----:B------:R-:W-:Y:S02]  /*6520*/  IMAD.U32 R2, RZ, RZ, UR4 ;  /* 0x00000004ff027e24 */ /* 0x000fe4000f8e00ff */
[----:B------:R-:W-:Y:S01]  /*6530*/  IMAD.U32 R3, RZ, RZ, UR5 ;  /* 0x00000005ff037e24 */ /* 0x000fe2000f8e00ff */
[----:B------:R-:W-:-:S04]  /*6540*/  @UP1 ULDC.64 UR4, c[0x0][0x878] ;  /* 0x00021e0000041ab9 */ /* 0x000fc80000000a00 */
[----:B------:R-:W2:Y:S01]  /*6550*/  @P0 LDG.E R6, desc[UR46][R2.64] ;  /* 0x0000002e02060981 */ /* 0x000ea2000c1e1900 */
[----:B------:R-:W-:Y:S01]  /*6560*/  PLOP3.LUT P1, PT, PT, PT, UP1, 0x80, 0x0 ;  /* 0x000000000000781c */ /* 0x000fe20003f2f018 */
[----:B------:R-:W-:-:S06]  /*6570*/  @UP1 UIMAD.WIDE UR4, UR39, 0x4, UR4 ;  /* 0x00000004270418a5 */ /* 0x000fcc000f8e0204 */
[----:B-1----:R-:W-:Y:S02]  /*6580*/  IMAD.U32 R4, RZ, RZ, UR4 ;  /* 0x00000004ff047e24 */ /* 0x002fe4000f8e00ff */
[----:B------:R-:W-:-:S05]  /*6590*/  IMAD.U32 R5, RZ, RZ, UR5 ;  /* 0x00000005ff057e24 */ /* 0x000fca000f8e00ff */
[----:B------:R-:W3:Y:S01]  /*65a0*/  @P1 LDG.E R4, desc[UR46][R4.64] ;  /* 0x0000002e04041981 */ /* 0x000ee2000c1e1900 */
[----:B------:R-:W-:Y:S01]  /*65b0*/  ULDC UR6, c[0x0][0x808] ;  /* 0x0002020000067ab9 */ /* 0x000fe20000000800 */
[----:B------:R-:W-:Y:S01]  /*65c0*/  UMOV UR4, URZ ;  /* 0x0000003f00047c82 */ /* 0x000fe20008000000 */
[----:B------:R-:W-:Y:S01]  /*65d0*/  UMOV UR5, URZ ;  /* 0x0000003f00057c82 */ /* 0x000fe20008000000 */
[----:B------:R-:W1:Y:S02]  /*65e0*/  S2R R0, SR_TID.X ;  /* 0x0000000000007919 */ /* 0x000e640000002100 */
[----:B-1----:R-:W-:-:S05]  /*65f0*/  VIADD R0, R0, 0xffffff80 ;  /* 0xffffff8000007836 */ /* 0x002fca0000000000 */
[----:B------:R-:W-:-:S04]  /*6600*/  SHF.R.S32.HI R7, RZ, 0x1f, R0 ;  /* 0x0000001fff077819 */ /* 0x000fc80000011400 */
[----:B------:R-:W-:-:S04]  /*6610*/  LEA.HI R7, R7, R0, RZ, 0x2 ;  /* 0x0000000007077211 */ /* 0x000fc800078f10ff */
[----:B------:R-:W-:Y:S02]  /*6620*/  LOP3.LUT R9, R7, 0x1ffffffc, RZ, 0xc0, !PT ;  /* 0x1ffffffc07097812 */ /* 0x000fe400078ec0ff */
[----:B------:R-:W-:-:S03]  /*6630*/  SHF.R.S32.HI R7, RZ, 0x2, R7 ;  /* 0x00000002ff077819 */ /* 0x000fc60000011407 */
[----:B------:R-:W-:-:S04]  /*6640*/  IMAD.IADD R9, R0, 0x1, -R9 ;  /* 0x0000000100097824 */ /* 0x000fc800078e0a09 */
[----:B------:R-:W-:Y:S01]  /*6650*/  IMAD.SHL.U32 R10, R9, 0x8, RZ ;  /* 0x00000008090a7824 */ /* 0x000fe200078e00ff */
[----:B--2---:R-:W-:-:S13]  /*6660*/  @P0 R2UR UR7, R6 ;  /* 0x00000000060702ca */ /* 0x004fda00000e0000 */
[----:B------:R-:W-:Y:S01]  /*6670*/  @UP0 USHF.R.S32.HI UR8, URZ, 0x1f, UR7 ;  /* 0x0000001f3f080899 */ /* 0x000fe20008011407 */
[----:B---3--:R-:W-:Y:S01]  /*6680*/  @P1 R2UR UR6, R4 ;  /* 0x00000000040612ca */ /* 0x008fe200000e0000 */
[----:B------:R-:W-:-:S05]  /*6690*/  @UP0 UMOV UR4, UR7 ;  /* 0x0000000700040c82 */ /* 0x000fca0008000000 */
[----:B------:R-:W-:Y:S01]  /*66a0*/  @UP0 UMOV UR5, UR8 ;  /* 0x0000000800050c82 */ /* 0x000fe20008000000 */
[----:B------:R-:W-:Y:S08]  /*66b0*/  @P1 BRA `(.L_x_2709) ;  /* 0x0000000000181947 */ /* 0x000ff00003800000 */
[----:B------:R-:W-:Y:S05]  /*66c0*/  @!P0 BRA `(.L_x_2709) ;  /* 0x0000000000148947 */ /* 0x000fea0003800000 */
[----:B------:R-:W2:Y:S04]  /*66d0*/  LDG.E R4, desc[UR46][R2.64] ;  /* 0x0000002e02047981 */ /* 0x000ea8000c1e1900 */
[----:B------:R-:W3:Y:S01]  /*66e0*/  LDG.E R0, desc[UR46][R2.64+0x4] ;  /* 0x0000042e02007981 */ /* 0x000ee2000c1e1900 */
[----:B--2---:R-:W-:Y:S02]  /*66f0*/  R2UR UR7, R4 ;  /* 0x00000000040772ca */ /* 0x004fe400000e0000 */
[----:B---3--:R-:W-:-:S13]  /*6700*/  R2UR UR6, R0 ;  /* 0x00000000000672ca */ /* 0x008fda00000e0000 */
[----:B------:R-:W-:-:S12]  /*6710*/  UIADD3 UR6, -UR7, UR6, URZ ;  /* 0x0000000607067290 */ /* 0x000fd8000fffe13f */
.L_x_2709:
[----:B------:R-:W-:Y:S01]  /*6720*/  ULDC.64 UR8, c[0x0][0x820] ;  /* 0x0002080000087ab9 */ /* 0x000fe20000000a00 */
[----:B------:R-:W-:Y:S01]  /*6730*/  UIMAD UR6, UR36, -0x80, UR6 ;  /* 0xffffff80240678a4 */ /* 0x000fe2000f8e0206 */
[----:B------:R-:W-:Y:S01]  /*6740*/  IMAD.U32 R5, RZ, RZ, UR8 ;  /* 0x00000008ff057e24 */ /* 0x000fe2000f8e00ff */
[----:B------:R-:W-:Y:S01]  /*6750*/  UIMAD UR7, UR40, UR8, URZ ;  /* 0x00000008280772a4 */ /* 0x000fe2000f8e023f */
[--C-:B------:R-:W-:Y:S01]  /*6760*/  SHF.R.S32.HI R11, RZ, 0x1f, R10.reuse ;  /* 0x0000001fff0b7819 */ /* 0x100fe2000001140a */
[----:B------:R-:W-:Y:S01]  /*6770*/  ULDC.64 UR10, c[0x0][0x828] ;  /* 0x00020a00000a7ab9 */ /* 0x000fe20000000a00 */
[C---:B------:R-:W-:Y:S01]  /*6780*/  IADD3 R2, P2, R7.reuse, UR4, RZ ;  /* 0x0000000407027c10 */ /* 0x040fe2000ff5e0ff */
[----:B------:R-:W-:Y:S01]  /*6790*/  UIMAD UR8, UR37, UR9, UR7 ;  /* 0x00000009250872a4 */ /* 0x000fe2000f8e0207 */
[----:B------:R-:W-:Y:S01]  /*67a0*/  ISETP.GE.AND P1, PT, R7, UR6, PT ;  /* 0x0000000607007c0c */ /* 0x000fe2000bf26270 */
[----:B------:R-:W-:Y:S01]  /*67b0*/  USHF.R.S32.HI UR7, URZ, 0x1f, UR39 ;  /* 0x0000001f3f077899 */ /* 0x000fe20008011427 */
[----:B------:R-:W-:Y:S01]  /*67c0*/  IMAD.WIDE.U32 R4, R5, UR37, R10 ;  /* 0x0000002505047c25 */ /* 0x000fe2000f8e000a */
[----:B------:R-:W-:Y:S01]  /*67d0*/  USEL UR39, UR39, URZ, !UP0 ;  /* 0x0000003f27277287 */ /* 0x000fe2000c000000 */
[----:B------:R-:W-:Y:S01]  /*67e0*/  LEA.HI.X.SX32 R3, R7, UR5, 0x1, P2 ;  /* 0x0000000507037c11 */ /* 0x000fe200090f0eff */
[----:B------:R-:W-:Y:S01]  /*67f0*/  USEL UR7, UR7, URZ, !UP0 ;  /* 0x0000003f07077287 */ /* 0x000fe2000c000000 */
[----:B------:R-:W-:Y:S01]  /*6800*/  VIADD R5, R5, UR8 ;  /* 0x0000000805057c36 */ /* 0x000fe20008000000 */
[----:B------:R-:W-:Y:S01]  /*6810*/  BSSY B0, `(.L_x_2710) ;  /* 0x000001d000007945 */ /* 0x000fe20003800000 */
[----:B------:R-:W-:Y:S01]  /*6820*/  IMAD.U32 R9, RZ, RZ, UR10 ;  /* 0x0000000aff097e24 */ /* 0x000fe2000f8e00ff */
[----:B------:R-:W-:Y:S01]  /*6830*/  UIMAD UR4, UR7, UR10, URZ ;  /* 0x0000000a070472a4 */ /* 0x000fe2000f8e023f */
[----:B------:R-:W-:-:S02]  /*6840*/  VIADD R0, R7, 0x40 ;  /* 0x0000004007007836 */ /* 0x000fc40000000000 */
[----:B------:R-:W-:Y:S01]  /*6850*/  IMAD.WIDE.U32 R8, R9, UR39, R4 ;  /* 0x0000002709087c25 */ /* 0x000fe2000f8e0004 */
[----:B------:R-:W-:Y:S02]  /*6860*/  UIMAD UR4, UR39, UR11, UR4 ;  /* 0x0000000b270472a4 */ /* 0x000fe4000f8e0204 */
[----:B------:R-:W-:Y:S01]  /*6870*/  ISETP.GE.AND P0, PT, R0, UR6, PT ;  /* 0x0000000600007c0c */ /* 0x000fe2000bf06270 */
[----:B------:R-:W-:Y:S02]  /*6880*/  IMAD.U32 R7, RZ, RZ, UR36 ;  /* 0x00000024ff077e24 */ /* 0x000fe4000f8e00ff */
[----:B------:R-:W-:Y:S02]  /*6890*/  VIADD R14, R10, 0x20 ;  /* 0x000000200a0e7836 */ /* 0x000fe40000000000 */
[----:B------:R-:W-:Y:S02]  /*68a0*/  VIADD R5, R9, UR4 ;  /* 0x0000000409057c36 */ /* 0x000fe40008000000 */
[----:B------:R-:W-:-:S04]  /*68b0*/  IMAD.WIDE R6, R7, 0x80, R2 ;  /* 0x0000008007067825 */ /* 0x000fc800078e0202 */
        /* <DEDUP_REMOVED lines=18> */
.L_x_2711:
[----:B------:R-:W-:Y:S05]  /*69e0*/  BSYNC B0 ;  /* 0x0000000000007941 */ /* 0x000fea0003800000 */
.L_x_2710:
        /* <DEDUP_REMOVED lines=21> */
.L_x_2713:
[----:B------:R-:W-:Y:S05]  /*6b40*/  BSYNC B0 ;  /* 0x0000000000007941 */ /* 0x000fea0003800000 */
.L_x_2712:
[----:B------:R-:W-:Y:S01]  /*6b50*/  ULDC.64 UR4, c[0x0][0x850] ;  /* 0x0002140000047ab9 */ /* 0x000fe20000000a00 */
[----:B------:R-:W-:Y:S01]  /*6b60*/  ULDC.64 UR8, c[0x0][0x858] ;  /* 0x0002160000087ab9 */ /* 0x000fe20000000a00 */
[----:B------:R-:W-:Y:S02]  /*6b70*/  UIMAD UR40, UR40, UR4, URZ ;  /* 0x00000004282872a4 */ /* 0x000fe4000f8e023f */
[----:B------:R-:W-:Y:S01]  /*6b80*/  IMAD.U32 R3, RZ, RZ, UR4 ;  /* 0x00000004ff037e24 */ /* 0x000fe2000f8e00ff */
[----:B------:R-:W-:Y:S02]  /*6b90*/  UIMAD UR4, UR7, UR8, URZ ;  /* 0x00000008070472a4 */ /* 0x000fe4000f8e023f */
[----:B------:R-:W-:Y:S01]  /*6ba0*/  IMAD.U32 R9, RZ, RZ, UR8 ;  /* 0x00000008ff097e24 */ /* 0x000fe2000f8e00ff */
[----:B------:R-:W-:Y:S02]  /*6bb0*/  UIMAD UR40, UR37, UR5, UR40 ;  /* 0x00000005252872a4 */ /* 0x000fe4000f8e0228 */
[----:B------:R-:W-:Y:S01]  /*6bc0*/  IMAD.WIDE.U32 R2, R3, UR37, R10 ;  /* 0x0000002503027c25 */ /* 0x000fe2000f8e000a */
[----:B------:R-:W-:Y:S01]  /*6bd0*/  UIMAD UR4, UR39, UR9, UR4 ;  /* 0x00000009270472a4 */ /* 0x000fe2000f8e0204 */
[----:B------:R-:W-:Y:S02]  /*6be0*/  BSSY B0, `(.L_x_2714) ;  /* 0x0000015000007945 */ /* 0x000fe40003800000 */
[----:B------:R-:W-:-:S02]  /*6bf0*/  VIADD R3, R3, UR40 ;  /* 0x0000002803037c36 */ /* 0x000fc40008000000 */
[----:B------:R-:W-:-:S04]  /*6c00*/  IMAD.WIDE.U32 R8, R9, UR39, R2 ;  /* 0x0000002709087c25 */ /* 0x000fc8000f8e0002 */
[----:B--2---:R-:W-:Y:S01]  /*6c10*/  VIADD R5, R9, UR4 ;  /* 0x0000000409057c36 */ /* 0x004fe20008000000 */
[----:B------:R-:W-:Y:S06]  /*6c20*/  @P1 BRA `(.L_x_2715) ;  /* 0x0000000000401947 */ /* 0x000fec0003800000 */
[----:B------:R-:W-:Y:S01]  /*6c30*/  ULDC.64 UR6, c[0x0][0x848] ;  /* 0x0002120000067ab9 */ /* 0x000fe20000000a00 */
[----:B------:R-:W-:Y:S01]  /*6c40*/  IMAD.MOV.U32 R4, RZ, RZ, R8 ;  /* 0x000000ffff047224 */ /* 0x000fe200078e0008 */
[----:B------:R-:W-:Y:S01]  /*6c50*/  ULDC UR4, c[0x0][0x83c] ;  /* 0x00020f0000047ab9 */ /* 0x000fe20000000800 */
[----:B-1----:R-:W-:Y:S01]  /*6c60*/  IMAD R13, R7, UR6, RZ ;  /* 0x00000006070d7c24 */ /* 0x002fe2000f8e02ff */
        /* <DEDUP_REMOVED lines=12> */
.L_x_2715:
[----:B------:R-:W-:Y:S05]  /*6d30*/  BSYNC B0 ;  /* 0x0000000000007941 */ /* 0x000fea0003800000 */
.L_x_2714:
        /* <DEDUP_REMOVED lines=22> */
.L_x_2669:
        /* <DEDUP_REMOVED lines=29> */
.L_x_2717:
[----:B------:R-:W-:Y:S01]  /*7070*/  ULDC UR9, c[0x0][0x8c4] ;  /* 0x0002310000097ab9 */ /* 0x000fe20000000800 */
[----:B------:R-:W-:Y:S01]  /*7080*/  UMOV UR7, UR8 ;  /* 0x0000000800077c82 */ /* 0x000fe20008000000 */
[----:B------:R-:W-:-:S11]  /*7090*/  UISETP.NE.AND UP0, UPT, UR9, 0x1, UPT ;  /* 0x000000010900788c */ /* 0x000fd6000bf05270 */
[----:B------:R-:W-:Y:S02]  /*70a0*/  @UP0 ULDC.64 UR10, c[0x0][0x8c8] ;  /* 0x00023200000a0ab9 */ /* 0x000fe40000000a00 */
[----:B------:R-:W-:-:S04]  /*70b0*/  UIMAD.WIDE.U32 UR4, UR8, UR10, URZ ;  /* 0x0000000a080472a5 */ /* 0x000fc8000f8e003f */
[----:B------:R-:W-:-:S04]  /*70c0*/  @UP0 USHF.R.U32.HI UR7, URZ, UR11, UR5 ;  /* 0x0000000b3f070299 */ /* 0x000fc80008011605 */
[----:B------:R-:W-:-:S12]  /*70d0*/  UIMAD UR4, UR7, UR9, URZ ;  /* 0x00000009070472a4 */ /* 0x000fd8000f8e023f */
.L_x_2718:
        /* <DEDUP_REMOVED lines=10> */
[----:B------:R-:W-:Y:S01]  /*7180*/  ULDC.64 UR4, c[0x0][0x8f8] ;  /* 0x00023e0000047ab9 */ /* 0x000fe20000000a00 */
[----:B------:R-:W-:Y:S01]  /*7190*/  UIADD3 UR6, -UR13, URZ, URZ ;  /* 0x0000003f0d067290 */ /* 0x000fe2000fffe13f */
[----:B------:R-:W-:-:S03]  /*71a0*/  ISETP.NE.U32.AND P0, PT, RZ, UR4, PT ;  /* 0x00000004ff007c0c */ /* 0x000fc6000bf05070 */
[----:B------:R-:W-:Y:S01]  /*71b0*/  UIMAD UR6, UR9, UR6, UR8 ;  /* 0x00000006090672a4 */ /* 0x000fe2000f8e0208 */
        /* <DEDUP_REMOVED lines=9> */
.L_x_2719:
        /* <DEDUP_REMOVED lines=11> */
[----:B------:R-:W-:Y:S01]  /*7300*/  R2UR UR4, R0 ;  /* 0x00000000000472ca */ /* 0x000fe200000e0000 */
[----:B------:R-:W-:-:S14]  /*7310*/  BRA `(.L_x_2720) ;  /* 0x0000000000047947 */ /* 0x000fdc0003800000 */
.L_x_2721:
[----:B------:R-:W-:-:S05]  /*7320*/  ULDC UR4, c[0x0][0x8ec] ;  /* 0x00023b0000047ab9 */ /* 0x000fca0000000800 */
.L_x_2720:
        /* <DEDUP_REMOVED lines=8> */
[----:B------:R-:W-:Y:S01]  /*73b0*/  ULDC.64 UR4, c[0x0][0x770] ;  /* 0x0001dc0000047ab9 */ /* 0x000fe20000000a00 */
[----:B------:R-:W-:Y:S01]  /*73c0*/  ULDC.64 UR14, c[0x0][0x788] ;  /* 0x0001e200000e7ab9 */ /* 0x000fe20000000a00 */
        /* <DEDUP_REMOVED lines=19> */
[----:B------:R-:W-:-:S11]  /*7500*/  USHF.R.S32.HI UR11, URZ, 0x1f, UR6 ;  /* 0x0000001f3f0b7899 */ /* 0x000fd60008011406 */
        /* <DEDUP_REMOVED lines=16> */
.L_x_2722:
        /* <DEDUP_REMOVED lines=13> */
.L_x_2723:
        /* <DEDUP_REMOVED lines=12> */
.L_x_2724:
[----:B------:R-:W-:Y:S01]  /*77a0*/  ULEA UR7, UR7, UR10, 0x7 ;  /* 0x0000000a07077291 */ /* 0x000fe2000f8e383f */
[----:B------:R-:W-:Y:S01]  /*77b0*/  ULDC UR9, c[0x0][0x74c] ;  /* 0x0001d30000097ab9 */ /* 0x000fe20000000800 */
[----:B------:R-:W-:Y:S02]  /*77c0*/  UIADD3 UR10, UR10, 0x3f, URZ ;  /* 0x0000003f0a0a7890 */ /* 0x000fe4000fffe03f */
[----:B------:R-:W-:-:S04]  /*77d0*/  UIADD3 UR7, UR7, -UR9, -UR8 ;  /* 0x8000000907077290 */ /* 0x000fc8000fffe808 */
        /* <DEDUP_REMOVED lines=11> */
[----:B------:R-:W-:Y:S01]  /*7890*/  ULDC.64 UR14, c[0x0][0x2d8] ;  /* 0x0000b600000e7ab9 */ /* 0x000fe20000000a00 */
[----:B------:R-:W-:Y:S01]  /*78a0*/  ULDC.64 UR28, c[0x0][0x2e0] ;  /* 0x0000b800001c7ab9 */ /* 0x000fe20000000a00 */
[----:B------:R-:W-:Y:S02]  /*78b0*/  UIMAD UR10, UR11, UR14, URZ ;  /* 0x0000000e0b0a72a4 */ /* 0x000fe4000f8e023f */
[----:B------:R-:W-:Y:S02]  /*78c0*/  UIMAD.WIDE.U32 UR8, UR6, UR14, URZ ;  /* 0x0000000e060872a5 */ /* 0x000fe4000f8e003f */
[----:B------:R-:W-:Y:S02]  /*78d0*/  UIMAD UR15, UR6, UR15, UR10 ;  /* 0x0000000f060f72a4 */ /* 0x000fe4000f8e020a */
[----:B------:R-:W-:Y:S02]  /*78e0*/  UIADD3 UR6, UR7, -UR12, URZ ;  /* 0x8000000c07067290 */ /* 0x000fe4000fffe03f */
[----:B------:R-:W-:-:S02]  /*78f0*/  USHF.R.S32.HI UR11, URZ, 0x1f, UR13 ;  /* 0x0000001f3f0b7899 */ /* 0x000fc4000801140d */
        /* <DEDUP_REMOVED lines=32> */
.L_x_2727:
[----:B------:R-:W-:Y:S05]  /*7b00*/  BSYNC B0 ;  /* 0x0000000000007941 */ /* 0x000fea0003800000 */
.L_x_2726:
        /* <DEDUP_REMOVED lines=19> */
.L_x_2729:
[----:B------:R-:W-:Y:S05]  /*7c40*/  BSYNC B0 ;  /* 0x0000000000007941 */ /* 0x000fea0003800000 */
.L_x_2728:
[----:B------:R-:W-:Y:S06]  /*7c50*/  BAR.ARV 0xa, 0xa0 ;  /* 0x0282800000007b1d */ /* 0x000fec0000002000 */
[----:B------:R-:W-:Y:S04]  /*7c60*/  BSSY B0, `(.L_x_2730) ;  /* 0x0000003000007945 */ /* 0x000fe80003800000 */
[----:B------:R-:W-:Y:S05]  /*7c70*/  @!P0 BRA `(.L_x_2731) ;  /* 0x0000000000048947 */ /* 0x000fea0003800000 */
[----:B------:R-:W-:-:S04]  /*7c80*/  DEPBAR.LE SB0, 0x0 ;  /* 0x000080000000791a */ /* 0x000fc80000000000 */
.L_x_2731:
[----:B------:R-:W-:Y:S05]  /*7c90*/  BSYNC B0 ;  /* 0x0000000000007941 */ /* 0x000fea0003800000 */
.L_x_2730:
[----:B------:R-:W-:Y:S06]  /*7ca0*/  BAR.ARV 0xb, 0xa0 ;  /* 0x02c2800000007b1d */ /* 0x000fec0000002000 */
[----:B------:R-:W-:Y:S01]  /*7cb0*/  UIADD3 UR18, UR12, 0x1, URZ ;  /* 0x000000010c127890 */ /* 0x000fe2000fffe03f */
[----:B------:R-:W-:Y:S11]  /*7cc0*/  BRA `(.L_x_2732) ;  /* 0x0000000000047947 */ /* 0x000ff60003800000 */
.L_x_2725:
[----:B------:R-:W-:-:S05]  /*7cd0*/  UMOV UR18, UR12 ;  /* 0x0000000c00127c82 */ /* 0x000fca0008000000 */
.L_x_2732:
        /* <DEDUP_REMOVED lines=22> */
.L_x_2745:
        /* <DEDUP_REMOVED lines=20> */
.L_x_2734:
[----:B------:R-:W-:Y:S05]  /*7f80*/  BSYNC B0 ;  /* 0x0000000000007941 */ /* 0x000fea0003800000 */
.L_x_2733:
        /* <DEDUP_REMOVED lines=13> */
.L_x_2736:
[----:B------:R-:W-:Y:S05]  /*8060*/  BSYNC B0 ;  /* 0x0000000000007941 */ /* 0x000fea0003800000 */
.L_x_2735:
[----:B------:R-:W-:Y:S06]  /*8070*/  BAR.ARV 0xa, 0xa0 ;  /* 0x0282800000007b1d */ /* 0x000fec0000002000 */
[----:B------:R-:W-:Y:S04]  /*8080*/  BSSY B0, `(.L_x_2737) ;  /* 0x0000003000007945 */ /* 0x000fe80003800000 */
[----:B------:R-:W-:Y:S05]  /*8090*/  @!P0 BRA `(.L_x_2738) ;  /* 0x0000000000048947 */ /* 0x000fea0003800000 */
[----:B------:R-:W-:-:S04]  /*80a0*/  DEPBAR.LE SB0, 0x0 ;  /* 0x000080000000791a */ /* 0x000fc80000000000 */
.L_x_2738:
[----:B------:R-:W-:Y:S05]  /*80b0*/  BSYNC B0 ;  /* 0x0000000000007941 */ /* 0x000fea0003800000 */
.L_x_2737:
        /* <DEDUP_REMOVED lines=13> */
.L_x_2740:
[----:B------:R-:W-:Y:S05]  /*8190*/  BSYNC B0 ;  /* 0x0000000000007941 */ /* 0x000fea0003800000 */
.L_x_2739:
        /* <DEDUP_REMOVED lines=13> */
.L_x_2742:
[----:B------:R-:W-:Y:S05]  /*8270*/  BSYNC B0 ;  /* 0x0000000000007941 */ /* 0x000fea0003800000 */
.L_x_2741:
[----:B------:R-:W-:Y:S01]  /*8280*/  UIADD3 UR18, UR18, 0x2, URZ ;  /* 0x0000000212127890 */ /* 0x000fe2000fffe03f */
[----:B------:R-:W-:Y:S06]  /*8290*/  BAR.ARV 0xa, 0xa0 ;  /* 0x0282800000007b1d */ /* 0x000fec0000002000 */
[----:B------:R-:W-:Y:S01]  /*82a0*/  UISETP.GE.AND UP0, UPT, UR18, UR7, UPT ;  /* 0x000000071200728c */ /* 0x000fe2000bf06270 */
[----:B------:R-:W-:Y:S04]  /*82b0*/  BSSY B0, `(.L_x_2743) ;  /* 0x0000003000007945 */ /* 0x000fe80003800000 */
[----:B------:R-:W-:Y:S06]  /*82c0*/  @!P0 BRA `(.L_x_2744) ;  /* 0x0000000000048947 */ /* 0x000fec0003800000 */
[----:B------:R-:W-:-:S04]  /*82d0*/  DEPBAR.LE SB0, 0x0 ;  /* 0x000080000000791a */ /* 0x000fc80000000000 */
.L_x_2744:
[----:B------:R-:W-:Y:S05]  /*82e0*/  BSYNC B0 ;  /* 0x0000000000007941 */ /* 0x000fea0003800000 */
.L_x_2743:
[----:B------:R-:W-:Y:S06]  /*82f0*/  BAR.ARV 0xb, 0xa0 ;  /* 0x02c2800000007b1d */ /* 0x000fec0000002000 */
[----:B------:R-:W-:Y:S01]  /*8300*/  PLOP3.LUT P1, PT, PT, PT, UP0, 0x80, 0x0 ;  /* 0x000000000000781c */ /* 0x000fe20003f2f008 */
[----:B------:R-:W-:Y:S02]  /*8310*/  UIADD3 UR26, UR26, 0x3000, URZ ;  /* 0x000030001a1a7890 */ /* 0x000fe4000fffe03f */
[----:B------:R-:W-:-:S10]  /*8320*/  UIADD3 UR6, UR6, 0x3000, URZ ;  /* 0x0000300006067890 */ /* 0x000fd4000fffe03f */
[----:B------:R-:W-:Y:S05]  /*8330*/  @!P1 BRA `(.L_x_2745) ;  /* 0xfffffff800c09947 */ /* 0x000fea000383ffff */
[----:B------:R-:W-:Y:S05]  /*8340*/  BRA `(.L_x_2676) ;  /* 0x0000002c00c87947 */ /* 0x000fea0003800000 */
.L_x_2716:
[----:B------:R-:W1:Y:S01]  /*8350*/  S2UR UR7, SR_CTAID.X ;  /* 0x00000000000779c3 */ /* 0x000e620000002500 */
[----:B------:R-:W-:Y:S02]  /*8360*/  ULDC UR8, c[0x0][0x8d0] ;  /* 0x0002340000087ab9 */ /* 0x000fe40000000800 */
[----:B------:R-:W-:-:S11]  /*8370*/  UISETP.NE.AND UP0, UPT, UR8, 0x1, UPT ;  /* 0x000000010800788c */ /* 0x000fd6000bf05270 */
[----:B------:R-:W-:Y:S01]  /*8380*/  @UP0 ULDC UR4, c[0x0][0x8d4] ;  /* 0x0002350000040ab9 */ /* 0x000fe20000000800 */
[----:B------:R-:W-:Y:S01]  /*8390*/  @UP0 ULDC UR9, c[0x0][0x8d8] ;  /* 0x0002360000090ab9 */ /* 0x000fe20000000800 */
[----:B-1----:R-:W-:Y:S02]  /*83a0*/  UIMAD.WIDE.U32 UR4, UR7, UR4, URZ ;  /* 0x00000004070472a5 */ /* 0x002fe4000f8e003f */
[----:B------:R-:W-:Y:S02]  /*83b0*/  UMOV UR6, UR7 ;  /* 0x0000000700067c82 */ /* 0x000fe40008000000 */
[----:B------:R-:W-:-:S03]  /*83c0*/  @UP0 USHF.R.U32.HI UR6, URZ, UR9, UR5 ;  /* 0x000000093f060299 */ /* 0x000fc60008011605 */
[----:B------:R-:W-:Y:S02]  /*83d0*/  ULDC UR4, c[0x0][0x8e8] ;  /* 0x00023a0000047ab9 */ /* 0x000fe40000000800 */
[----:B------:R-:W-:Y:S02]  /*83e0*/  UISETP.GE.AND UP0, UPT, UR6, UR4, UPT ;  /* 0x000000040600728c */ /* 0x000fe4000bf06270 */
[----:B------:R-:W-:-:S04]  /*83f0*/  UIADD3 UR4, -UR6, URZ, URZ ;  /* 0x0000003f06047290 */ /* 0x000fc8000fffe13f */
[----:B------:R-:W-:Y:S01]  /*8400*/  PLOP3.LUT P0, PT, PT, PT, UP0, 0x80, 0x0 ;  /* 0x000000000000781c */ /* 0x000fe20003f0f008 */
[----:B------:R-:W-:-:S12]  /*8410*/  UIMAD UR8, UR8, UR4, UR7 ;  /* 0x00000004080872a4 */ /* 0x000fd8000f8e0207 */
        /* <DEDUP_REMOVED lines=9> */
.L_x_2746:
[----:B------:R-:W-:Y:S01]  /*84b0*/  ULDC UR9, c[0x0][0x8c4] ;  /* 0x0002310000097ab9 */ /* 0x000fe20000000800 */
[----:B------:R-:W-:Y:S01]  /*84c0*/  UMOV UR7, UR8 ;  /* 0x0000000800077c82 */ /* 0x000fe20008000000 */
[----:B------:R-:W-:-:S11]  /*84d0*/  UISETP.NE.AND UP0, UPT, UR9, 0x1, UPT ;  /* 0x000000010900788c */ /* 0x000fd6000bf05270 */
[----:B------:R-:W-:Y:S02]  /*84e0*/  @UP0 ULDC.64 UR10, c[0x0][0x8c8] ;  /* 0x00023200000a0ab9 */ /* 0x000fe40000000a00 */
[----:B------:R-:W-:-:S04]  /*84f0*/  UIMAD.WIDE.U32 UR4, UR8, UR10, URZ ;  /* 0x0000000a080472a5 */ /* 0x000fc8000f8e003f */
[----:B------:R-:W-:-:S04]  /*8500*/  @UP0 USHF.R.U32.HI UR7, URZ, UR11, UR5 ;  /* 0x0000000b3f070299 */ /* 0x000fc80008011605 */
[----:B------:R-:W-:-:S12]  /*8510*/  UIMAD UR4, UR7, UR9, URZ ;  /* 0x00000009070472a4 */ /* 0x000fd8000f8e023f */
.L_x_2747:
        /* <DEDUP_REMOVED lines=23> */
.L_x_2748:
        /* <DEDUP_REMOVED lines=14> */
.L_x_2750:
[----:B------:R-:W-:-:S05]  /*8770*/  ULDC UR4, c[0x0][0x8ec] ;  /* 0x00023b0000047ab9 */ /* 0x000fca0000000800 */
.L_x_2749:
[----:B------:R-:W-:Y:S01]  /*8780*/  UIADD3 UR4, UR4, 0x7f, URZ ;  /* 0x0000007f04047890 */ /* 0x000fe2000fffe03f */
[----:B------:R-:W-:Y:S02]  /*8790*/  IMAD.MOV.U32 R10, RZ, RZ, 0x1 ;  /* 0x00000001ff0a7424 */ /* 0x000fe400078e00ff */
[----:B------:R-:W-:Y:S01]  /*87a0*/  IMAD.MOV.U32 R2, RZ, RZ, RZ ;  /* 0x000000ffff027224 */ /* 0x000fe200078e00ff */
        /* <DEDUP_REMOVED lines=13> */
[----:B------:R-:W1:Y:S02]  /*8880*/  LDC R0, c[0x0][0x280] ;  /* 0x0000a000ff007b82 */ /* 0x000e640000000800 */
[----:B------:R-:W-:Y:S01]  /*8890*/  IMAD.U32 R2, RZ, RZ, UR8 ;  /* 0x00000008ff027e24 */ /* 0x000fe2000f8e00ff */
[----:B------:R-:W-:Y:S01]  /*88a0*/  UISETP.NE.U32.AND UP0, UPT, UR4, URZ, UPT ;  /* 0x0000003f0400728c */ /* 0x000fe2000bf05070 */
[----:B------:R-:W-:Y:S01]  /*88b0*/  PLOP3.LUT P1, PT, PT, PT, UP1, 0x80, 0x0 ;  /* 0x000000000000781c */ /* 0x000fe20003f2f018 */
[----:B------:R-:W-:Y:S01]  /*88c0*/  IMAD.U32 R3, RZ, RZ, UR9 ;  /* 0x00000009ff037e24 */ /* 0x000fe2000f8e00ff */
[----:B------:R-:W-:Y:S01]  /*88d0*/  ULDC.64 UR14, c[0x0][0x778] ;  /* 0x0001de00000e7ab9 */ /* 0x000fe20000000a00 */
[----:B------:R-:W-:Y:S01]  /*88e0*/  UISETP.NE.AND.EX UP0, UPT, UR5, URZ, UPT, UP0 ;  /* 0x0000003f0500728c */ /* 0x000fe2000bf05300 */
[----:B------:R-:W-:-:S02]  /*88f0*/  ULDC.64 UR18, c[0x0][0x788] ;  /* 0x0001e20000127ab9 */ /* 0x000fc40000000a00 */
[----:B------:R-:W-:-:S07]  /*8900*/  ULDC.64 UR4, c[0x0][0x780] ;  /* 0x0001e00000047ab9 */ /* 0x000fce0000000a00 */
[----:B------:R-:W2:Y:S01]  /*8910*/  @P1 LDG.E R6, desc[UR46][R2.64] ;  /* 0x0000002e02061981 */ /* 0x000ea2000c1e1900 */
[----:B------:R-:W-:Y:S01]  /*8920*/  UISETP.NE.U32.AND UP2, UPT, UR4, URZ, UPT ;  /* 0x0000003f0400728c */ /* 0x000fe2000bf45070 */
[----:B------:R-:W-:Y:S01]  /*8930*/  PLOP3.LUT P2, PT, PT, PT, UP0, 0x80, 0x0 ;  /* 0x000000000000781c */ /* 0x000fe20003f4f008 */
[----:B------:R-:W-:Y:S01]  /*8940*/  UIMAD.WIDE UR14, UR13, 0x4, UR14 ;  /* 0x000000040d0e78a5 */ /* 0x000fe2000f8e020e */
[----:B------:R3:W4:Y:S01]  /*8950*/  @P1 LDG.E R4, desc[UR46][R2.64] ;  /* 0x0000002e02041981 */ /* 0x000722000c1e1900 */
[----:B------:R-:W-:-:S06]  /*8960*/  UISETP.NE.AND.EX UP2, UPT, UR5, URZ, UPT, UP2 ;  /* 0x0000003f0500728c */ /* 0x000fcc000bf45320 */
[----:B------:R-:W-:Y:S01]  /*8970*/  PLOP3.LUT P3, PT, PT, PT, UP2, 0x80, 0x0 ;  /* 0x000000000000781c */ /* 0x000fe20003f6f028 */
[----:B---3--:R-:W-:-:S04]  /*8980*/  IMAD.U32 R2, RZ, RZ, UR14 ;  /* 0x0000000eff027e24 */ /* 0x008fc8000f8e00ff */
[----:B------:R-:W-:Y:S01]  /*8990*/  @UP2 ULDC.64 UR4, c[0x0][0x780] ;  /* 0x0001e00000042ab9 */ /* 0x000fe20000000a00 */
[----:B------:R-:W-:Y:S01]  /*89a0*/  IMAD.U32 R3, RZ, RZ, UR15 ;  /* 0x0000000fff037e24 */ /* 0x000fe2000f8e00ff */
[----:B------:R-:W-:-:S04]  /*89b0*/  @UP2 UIMAD.WIDE UR4, UR13, 0x4, UR4 ;  /* 0x000000040d0428a5 */ /* 0x000fc8000f8e0204 */
[----:B------:R3:W4:Y:S02]  /*89c0*/  @P2 LDG.E R5, desc[UR46][R2.64] ;  /* 0x0000002e02052981 */ /* 0x000724000c1e1900 */
[----:B---3--:R-:W-:Y:S02]  /*89d0*/  IMAD.U32 R2, RZ, RZ, UR4 ;  /* 0x00000004ff027e24 */ /* 0x008fe4000f8e00ff */
[----:B------:R-:W-:-:S05]  /*89e0*/  IMAD.U32 R3, RZ, RZ, UR5 ;  /* 0x00000005ff037e24 */ /* 0x000fca000f8e00ff */
[----:B-1----:R1:W5:Y:S01]  /*89f0*/  @P3 LDG.E R0, desc[UR46][R2.64] ;  /* 0x0000002e02003981 */ /* 0x002362000c1e1900 */
        /* <DEDUP_REMOVED lines=10> */
[----:B------:R-:W-:-:S03]  /*8aa0*/  @P2 R2UR UR11, R5 ;  /* 0x00000000050b22ca */ /* 0x000fc600000e0000 */
[----:B------:R-:W-:-:S04]  /*8ab0*/  @UP1 ULOP3.LUT UR10, UR5, 0xffffffc0, URZ, 0xc0, !UPT ;  /* 0xffffffc0050a1892 */ /* 0x000fc8000f8ec03f */
[----:B------:R-:W-:Y:S01]  /*8ac0*/  @UP1 USHF.R.S32.HI UR12, URZ, 0x1f, UR10 ;  /* 0x0000001f3f0c1899 */ /* 0x000fe2000801140a */
[----:B-1----:R-:W-:Y:S11]  /*8ad0*/  @P3 BRA `(.L_x_2752) ;  /* 0x0000000000183947 */ /* 0x002ff60003800000 */
[----:B------:R-:W-:Y:S05]  /*8ae0*/  @!P1 BRA `(.L_x_2752) ;  /* 0x0000000000149947 */ /* 0x000fea0003800000 */
[----:B------:R-:W-:Y:S02]  /*8af0*/  IMAD.U32 R2, RZ, RZ, UR8 ;  /* 0x00000008ff027e24 */ /* 0x000fe4000f8e00ff */
[----:B------:R-:W-:-:S05]  /*8b00*/  IMAD.U32 R3, RZ, RZ, UR9 ;  /* 0x00000009ff037e24 */ /* 0x000fca000f8e00ff */
[----:B------:R-:W2:Y:S04]  /*8b10*/  LDG.E R5, desc[UR46][R2.64] ;  /* 0x0000002e02057981 */ /* 0x000ea8000c1e1900 */
[----:B-----5:R-:W2:Y:S02]  /*8b20*/  LDG.E R0, desc[UR46][R2.64+0x4] ;  /* 0x0000042e02007981 */ /* 0x020ea4000c1e1900 */
[----:B--2---:R-:W-:-:S07]  /*8b30*/  IMAD.IADD R0, R0, 0x1, -R5 ;  /* 0x0000000100007824 */ /* 0x004fce00078e0a05 */
.L_x_2752:
[----:B------:R-:W-:Y:S01]  /*8b40*/  UMOV UR4, URZ ;  /* 0x0000003f00047c82 */ /* 0x000fe20008000000 */
[----:B------:R-:W-:Y:S01]  /*8b50*/  UMOV UR5, URZ ;  /* 0x0000003f00057c82 */ /* 0x000fe20008000000 */
[----:B------:R-:W-:Y:S01]  /*8b60*/  IMAD.U32 R4, RZ, RZ, UR18 ;  /* 0x00000012ff047e24 */ /* 0x000fe2000f8e00ff */
[----:B------:R-:W-:Y:S01]  /*8b70*/  @UP1 UMOV UR4, UR10 ;  /* 0x0000000a00041c82 */ /* 0x000fe20008000000 */
[----:B------:R-:W-:Y:S01]  /*8b80*/  @UP1 UMOV UR5, UR12 ;  /* 0x0000000c00051c82 */ /* 0x000fe20008000000 */
[----:B------:R-:W-:Y:S05]  /*8b90*/  @!P0 BRA `(.L_x_2753) ;  /* 0x0000000000188947 */ /* 0x000fea0003800000 */
[----:B------:R-:W-:Y:S02]  /*8ba0*/  ULDC.64 UR8, c[0x0][0x788] ;  /* 0x0001e20000087ab9 */ /* 0x000fe40000000a00 */
[----:B------:R-:W-:-:S06]  /*8bb0*/  UIMAD.WIDE UR8, UR13, 0x4, UR8 ;  /* 0x000000040d0878a5 */ /* 0x000fcc000f8e0208 */
[----:B------:R-:W-:Y:S02]  /*8bc0*/  IMAD.U32 R2, RZ, RZ, UR8 ;  /* 0x00000008ff027e24 */ /* 0x000fe4000f8e00ff */
[----:B------:R-:W-:-:S05]  /*8bd0*/  IMAD.U32 R3, RZ, RZ, UR9 ;  /* 0x00000009ff037e24 */ /* 0x000fca000f8e00ff */
[----:B------:R1:W5:Y:S01]  /*8be0*/  LDG.E R4, desc[UR46][R2.64] ;  /* 0x0000002e02047981 */ /* 0x000362000c1e1900 */
[----:B------:R-:W-:Y:S05]  /*8bf0*/  BRA `(.L_x_2754) ;  /* 0x0000000000187947 */ /* 0x000fea0003800000 */
.L_x_2753:
[----:B------:R-:W-:Y:S05]  /*8c00*/  @!P2 BRA `(.L_x_2754) ;  /* 0x000000000014a947 */ /* 0x000fea0003800000 */
[----:B------:R-:W-:Y:S02]  /*8c10*/  IMAD.U32 R2, RZ, RZ, UR14 ;  /* 0x0000000eff027e24 */ /* 0x000fe4000f8e00ff */
[----:B------:R-:W-:-:S05]  /*8c20*/  IMAD.U32 R3, RZ, RZ, UR15 ;  /* 0x0000000fff037e24 */ /* 0x000fca000f8e00ff */
[----:B------:R-:W2:Y:S04]  /*8c30*/  LDG.E R5, desc[UR46][R2.64] ;  /* 0x0000002e02057981 */ /* 0x000ea8000c1e1900 */
[----:B------:R-:W2:Y:S02]  /*8c40*/  LDG.E R4, desc[UR46][R2.64+0x4] ;  /* 0x0000042e02047981 */ /* 0x000ea4000c1e1900 */
[----:B--2---:R-:W-:-:S07]  /*8c50*/  IMAD.IADD R4, R4, 0x1, -R5 ;  /* 0x0000000104047824 */ /* 0x004fce00078e0a05 */
.L_x_2754:
[----:B-1----:R-:W-:Y:S01]  /*8c60*/  IMAD.U32 R3, RZ, RZ, UR7 ;  /* 0x00000007ff037e24 */ /* 0x002fe2000f8e00ff */
[----:B------:R-:W-:-:S03]  /*8c70*/  ULDC UR8, c[0x0][0x74c] ;  /* 0x0001d30000087ab9 */ /* 0x000fc60000000800 */
[----:B-----5:R-:W-:Y:S02]  /*8c80*/  IMAD R3, R3, 0x80, R0 ;  /* 0x0000008003037824 */ /* 0x020fe400078e0200 */
[----:B------:R-:W-:-:S03]  /*8c90*/  VIADD R0, R0, 0x3f ;  /* 0x0000003f00007836 */ /* 0x000fc60000000000 */
[----:B------:R-:W-:-:S04]  /*8ca0*/  IADD3 R3, R3, -UR8, -R4 ;  /* 0x8000000803037c10 */ /* 0x000fc8000fffe804 */
[----:B------:R-:W-:-:S04]  /*8cb0*/  SHF.R.S32.HI R2, RZ, 0x1f, R3 ;  /* 0x0000001fff027819 */ /* 0x000fc80000011403 */
[----:B------:R-:W-:Y:S02]  /*8cc0*/  LEA.HI R2, R2, R3, RZ, 0x6 ;  /* 0x0000000302027211 */ /* 0x000fe400078f30ff */
[----:B------:R-:W-:Y:S02]  /*8cd0*/  SHF.R.S32.HI R3, RZ, 0x1f, R0 ;  /* 0x0000001fff037819 */ /* 0x000fe40000011400 */
[----:B------:R-:W-:Y:S02]  /*8ce0*/  SHF.R.S32.HI R2, RZ, 0x6, R2 ;  /* 0x00000006ff027819 */ /* 0x000fe40000011402 */
[----:B------:R-:W-:Y:S02]  /*8cf0*/  LEA.HI R0, R3, R0, RZ, 0x6 ;  /* 0x0000000003007211 */ /* 0x000fe400078f30ff */
[----:B------:R-:W-:Y:S01]  /*8d00*/  VIMNMX R4, RZ, R2, !PT ;  /* 0x00000002ff047248 */ /* 0x000fe20007fe0100 */
[----:B------:R-:W-:Y:S01]  /*8d10*/  IMAD.MOV.U32 R2, RZ, RZ, RZ ;  /* 0x000000ffff027224 */ /* 0x000fe200078e00ff */
[----:B------:R-:W-:-:S04]  /*8d20*/  SHF.R.S32.HI R0, RZ, 0x6, R0 ;  /* 0x00000006ff007819 */ /* 0x000fc80000011400 */
[----:B------:R-:W-:-:S13]  /*8d30*/  ISETP.GT.AND P0, PT, R0, R4, PT ;  /* 0x000000040000720c */ /* 0x000fda0003f04270 */
[----:B------:R-:W-:Y:S05]  /*8d40*/  @!P0 BRA `(.L_x_2751) ;  /* 0x0000002000b48947 */ /* 0x000fea0003800000 */
[----:B------:R-:W-:Y:S01]  /*8d50*/  USHF.R.S32.HI UR10, URZ, 0x1f, UR20 ;  /* 0x0000001f3f0a7899 */ /* 0x000fe20008011414 */
[----:B------:R-:W-:Y:S01]  /*8d60*/  BSSY B0, `(.L_x_2751) ;  /* 0x000022b000007945 */ /* 0x000fe20003800000 */
[----:B------:R-:W-:Y:S01]  /*8d70*/  UISETP.NE.U32.AND UP1, UPT, UR16, URZ, UPT ;  /* 0x0000003f1000728c */ /* 0x000fe2000bf25070 */
[----:B------:R-:W-:Y:S01]  /*8d80*/  IMAD.MOV.U32 R2, RZ, RZ, RZ ;  /* 0x000000ffff027224 */ /* 0x000fe200078e00ff */
[----:B------:R-:W-:Y:S01]  /*8d90*/  ULDC.64 UR14, c[0x0][0x718] ;  /* 0x0001c600000e7ab9 */ /* 0x000fe20000000a00 */
[----:B------:R-:W-:Y:S01]  /*8da0*/  UMOV UR8, UR4 ;  /* 0x0000000400087c82 */ /* 0x000fe20008000000 */
[----:B------:R-:W-:Y:S02]  /*8db0*/  UIMAD UR12, UR10, UR14, URZ ;  /* 0x0000000e0a0c72a4 */ /* 0x000fe4000f8e023f */
[----:B------:R-:W-:Y:S02]  /*8dc0*/  UISETP.NE.AND.EX UP1, UPT, UR17, URZ, UPT, UP1 ;  /* 0x0000003f1100728c */ /* 0x000fe4000bf25310 */
[----:B------:R-:W-:Y:S01]  /*8dd0*/  UIMAD UR12, UR20, UR15, UR12 ;  /* 0x0000000f140c72a4 */ /* 0x000fe2000f8e020c */
[----:B------:R-:W-:-:S02]  /*8de0*/  ULDC.64 UR16, c[0x0][0x730] ;  /* 0x0001cc0000107ab9 */ /* 0x000fc40000000a00 */
[----:B------:R-:W-:Y:S01]  /*8df0*/  ULDC UR15, c[0x0][0x2e8] ;  /* 0x0000ba00000f7ab9 */ /* 0x000fe20000000800 */
[----:B------:R-:W-:Y:S01]  /*8e00*/  UIMAD UR10, UR10, UR16, URZ ;  /* 0x000000100a0a72a4 */ /* 0x000fe2000f8e023f */
[----:B------:R-:W-:Y:S01]  /*8e10*/  UMOV UR9, UR5 ;  /* 0x0000000500097c82 */ /* 0x000fe20008000000 */
[----:B------:R-:W-:Y:S02]  /*8e20*/  UISETP.NE.AND UP2, UPT, UR15, 0x1, UPT ;  /* 0x000000010f00788c */ /* 0x000fe4000bf45270 */
[----:B------:R-:W-:Y:S02]  /*8e30*/  UIMAD.WIDE.U32 UR4, UR20, UR14, UR8 ;  /* 0x0000000e140472a5 */ /* 0x000fe4000f8e0008 */
[----:B------:R-:W-:Y:S02]  /*8e40*/  UIMAD.WIDE.U32 UR8, UR20, UR16, UR8 ;  /* 0x00000010140872a5 */ /* 0x000fe4000f8e0008 */
[----:B------:R-:W-:Y:S02]  /*8e50*/  UIMAD UR14, UR20, UR17, UR10 ;  /* 0x00000011140e72a4 */ /* 0x000fe4000f8e020a */
[----:B------:R-:W-:Y:S01]  /*8e60*/  USHF.R.S32.HI UR10, URZ, 0x1f, UR13 ;  /* 0x0000001f3f0a7899 */ /* 0x000fe2000801140d */
[----:B------:R-:W-:Y:S01]  /*8e70*/  ELECT P0, URZ, PT ;  /* 0x00000000003f782f */ /* 0x000fe20003800000 */
[----:B------:R-:W-:-:S02]  /*8e80*/  USEL UR21, UR13, URZ, !UP1 ;  /* 0x0000003f0d157287 */ /* 0x000fc4000c800000 */
[----:B------:R-:W-:Y:S01]  /*8e90*/  UIADD3 UR9, UR9, UR14, URZ ;  /* 0x0000000e09097290 */ /* 0x000fe2000fffe03f */
[----:B------:R-:W-:Y:S01]  /*8ea0*/  ULDC.64 UR18, c[0x0][0x738] ;  /* 0x0001ce0000127ab9 */ /* 0x000fe20000000a00 */
[----:B------:R-:W-:Y:S01]  /*8eb0*/  USEL UR10, UR10, URZ, !UP1 ;  /* 0x0000003f0a0a7287 */ /* 0x000fe2000c800000 */
[----:B------:R-:W-:Y:S01]  /*8ec0*/  ULDC.64 UR16, c[0x0][0x720] ;  /* 0x0001c80000107ab9 */ /* 0x000fe20000000a00 */
[----:B------:R-:W-:Y:S02]  /*8ed0*/  UIMAD.WIDE.U32 UR14, UR18, UR21, UR8 ;  /* 0x00000015120e72a5 */ /* 0x000fe4000f8e0008 */
[----:B------:R-:W-:Y:S01]  /*8ee0*/  UIADD3 UR23, UR5, UR12, URZ ;  /* 0x0000000c05177290 */ /* 0x000fe2000fffe03f */
[----:B------:R-:W-:Y:S01]  /*8ef0*/  @UP2 ULDC UR8, c[0x0][0x2ec] ;  /* 0x0000bb0000082ab9 */ /* 0x000fe20000000800 */
[----:B------:R-:W-:Y:S02]  /*8f00*/  UIMAD UR5, UR10, UR16, URZ ;  /* 0x000000100a0572a4 */ /* 0x000fe4000f8e023f */
[----:B------:R-:W-:-:S02]  /*8f10*/  UIMAD UR10, UR10, UR18, URZ ;  /* 0x000000120a0a72a4 */ /* 0x000fc4000f8e023f */
[----:B------:R-:W-:Y:S02]  /*8f20*/  UIMAD.WIDE.U32 UR8, UR20, UR8, URZ ;  /* 0x00000008140872a5 */ /* 0x000fe4000f8e003f */
[----:B------:R-:W-:Y:S01]  /*8f30*/  ULEA UR11, UR7, UR11, 0x7 ;  /* 0x0000000b070b7291 */ /* 0x000fe2000f8e383f */
[----:B------:R-:W-:Y:S02]  /*8f40*/  UMOV UR22, UR4 ;  /* 0x0000000400167c82 */ /* 0x000fe40008000000 */
[----:B------:R-:W-:Y:S01]  /*8f50*/  @UP2 ULDC UR7, c[0x0][0x2f0] ;  /* 0x0000bc0000072ab9 */ /* 0x000fe20000000800 */
[----:B------:R-:W-:Y:S01]  /*8f60*/  UMOV UR12, UR20 ;  /* 0x00000014000c7c82 */ /* 0x000fe20008000000 */
[----:B------:R-:W-:Y:S02]  /*8f70*/  UIMAD UR5, UR17, UR21, UR5 ;  /* 0x00000015110572a4 */ /* 0x000fe4000f8e0205 */
[----:B------:R-:W-:Y:S02]  /*8f80*/  UIMAD.WIDE.U32 UR22, UR16, UR21, UR22 ;  /* 0x00000015101672a5 */ /* 0x000fe4000f8e0016 */
[----:B------:R-:W-:-:S02]  /*8f90*/  UIMAD UR4, UR19, UR21, UR10 ;  /* 0x00000015130472a4 */ /* 0x000fc4000f8e020a */
        /* <DEDUP_REMOVED lines=10> */
.L_x_2784:
        /* <DEDUP_REMOVED lines=15> */
.L_x_2757:
[----:B------:R-:W-:Y:S01]  /*9130*/  R2UR UR19, R4 ;  /* 0x00000000041372ca */ /* 0x000fe200000e0000 */
[----:B------:R-:W2:Y:S01]  /*9140*/  LDC.64 R12, c[0x0][0x198] ;  /* 0x00006600ff0c7b82 */ /* 0x000ea20000000a00 */
[----:B------:R-:W-:Y:S01]  /*9150*/  ULDC.64 UR8, c[0x0][0x700] ;  /* 0x0001c00000087ab9 */ /* 0x000fe20000000a00 */
[----:B------:R-:W-:Y:S01]  /*9160*/  UMOV UR50, 0x0 ;  /* 0x0000000000327882 */ /* 0x000fe20000000000 */
[----:B------:R-:W-:Y:S01]  /*9170*/  IMAD.U32 R9, RZ, RZ, UR8 ;  /* 0x00000008ff097e24 */ /* 0x000fe2000f8e00ff */
[----:B------:R-:W-:Y:S01]  /*9180*/  R2UR UR8, R15 ;  /* 0x000000000f0872ca */ /* 0x000fe200000e0000 */
[----:B------:R-:W-:Y:S01]  /*9190*/  IMAD.U32 R8, RZ, RZ, UR9 ;  /* 0x00000009ff087e24 */ /* 0x000fe2000f8e00ff */
[----:B------:R-:W-:Y:S01]  /*91a0*/  UMOV UR51, 0x14f00000 ;  /* 0x14f0000000337882 */ /* 0x000fe20000000000 */
[----:B------:R-:W-:Y:S01]  /*91b0*/  UMOV UR18, URZ ;  /* 0x0000003f00127c82 */ /* 0x000fe20008000000 */
[----:B------:R-:W-:Y:S01]  /*91c0*/  UMOV UR42, 0x20 ;  /* 0x00000020002a7882 */ /* 0x000fe20000000000 */
[----:B------:R-:W-:Y:S01]  /*91d0*/  UMOV UR44, UR20 ;  /* 0x00000014002c7c82 */ /* 0x000fe20008000000 */
[----:B------:R-:W-:Y:S01]  /*91e0*/  UMOV UR45, UR21 ;  /* 0x00000015002d7c82 */ /* 0x000fe20008000000 */
[----:B------:R-:W-:Y:S01]  /*91f0*/  UMOV UR34, 0x40 ;  /* 0x0000004000227882 */ /* 0x000fe20000000000 */
[----:B------:R-:W-:Y:S01]  /*9200*/  USHF.L.U32 UR19, UR19, 0x6, URZ ;  /* 0x0000000613137899 */ /* 0x000fe2000800063f */
[----:B------:R-:W-:Y:S01]  /*9210*/  IMAD.MOV.U32 R16, RZ, RZ, RZ ;  /* 0x000000ffff107224 */ /* 0x000fe200078e00ff */
[----:B------:R-:W-:Y:S01]  /*9220*/  UMOV UR36, UR20 ;  /* 0x0000001400247c82 */ /* 0x000fe20008000000 */
[----:B------:R-:W-:Y:S01]  /*9230*/  UMOV UR37, UR21 ;  /* 0x0000001500257c82 */ /* 0x000fe20008000000 */
[----:B------:R-:W-:-:S02]  /*9240*/  UIADD3 UR7, UP0, UR19, UR22, URZ ;  /* 0x0000001613077290 */ /* 0x000fc4000ff1e03f */
[----:B------:R-:W-:Y:S01]  /*9250*/  IMAD.U32 R3, RZ, RZ, UR19 ;  /* 0x00000013ff037e24 */ /* 0x000fe2000f8e00ff */
[----:B------:R-:W-:Y:S02]  /*9260*/  UIADD3 UR16, UR8, 0x12000, URZ ;  /* 0x0001200008107890 */ /* 0x000fe4000fffe03f */
[----:B------:R-:W-:Y:S01]  /*9270*/  UIADD3 UR17, UR8, 0x26810, URZ ;  /* 0x0002681008117890 */ /* 0x000fe2000fffe03f */
[----:B------:R-:W-:Y:S01]  /*9280*/  PLOP3.LUT P1, PT, PT, PT, UP0, 0x80, 0x0 ;  /* 0x000000000000781c */ /* 0x000fe20003f2f008 */
[----:B-1----:R-:W-:Y:S01]  /*9290*/  IMAD.U32 R2, RZ, RZ, UR7 ;  /* 0x00000007ff027e24 */ /* 0x002fe2000f8e00ff */
[----:B------:R-:W-:Y:S01]  /*92a0*/  UIADD3 UR19, UR19, UR6, URZ ;  /* 0x0000000613137290 */ /* 0x000fe2000fffe03f */
[----:B--2---:R-:W-:Y:S01]  /*92b0*/  IMAD.MOV.U32 R7, RZ, RZ, R12 ;  /* 0x000000ffff077224 */ /* 0x004fe200078e000c */
[----:B------:R-:W-:Y:S01]  /*92c0*/  LEA.HI.X.SX32 R3, R3, R14, 0x1, P1 ;  /* 0x0000000e03037211 */ /* 0x000fe200008f0eff */
[----:B------:R-:W-:Y:S01]  /*92d0*/  IMAD.MOV.U32 R6, RZ, RZ, R13 ;  /* 0x000000ffff067224 */ /* 0x000fe200078e000d */
[C---:B------:R-:W-:Y:S01]  /*92e0*/  LEA R5, P1, R2.reuse, R9, 0x2 ;  /* 0x0000000902057211 */ /* 0x040fe200078210ff */
[----:B------:R-:W-:Y:S01]  /*92f0*/  UIADD3 UR40, UR8, 0x13000, URZ ;  /* 0x0001300008287890 */ /* 0x000fe2000fffe03f */
[----:B------:R-:W-:Y:S01]  /*9300*/  IMAD.MOV.U32 R12, RZ, RZ, 0xc000 ;  /* 0x0000c000ff0c7424 */ /* 0x000fe200078e00ff */
[----:B------:R-:W-:Y:S01]  /*9310*/  UIADD3 UR32, UR8, 0x14000, URZ ;  /* 0x0001400008207890 */ /* 0x000fe2000fffe03f */
[----:B------:R-:W-:Y:S01]  /*9320*/  LEA.HI.X R2, R2, R8, R3, 0x2, P1 ;  /* 0x0000000802027211 */ /* 0x000fe200008f1403 */
[----:B------:R-:W-:Y:S01]  /*9330*/  UIADD3 UR52, UR8, 0x1e000, URZ ;  /* 0x0001e00008347890 */ /* 0x000fe2000fffe03f */
[----:B------:R-:W-:Y:S01]  /*9340*/  R2UR UR24, R5 ;  /* 0x00000000051872ca */ /* 0x000fe200000e0000 */
[----:B------:R-:W-:Y:S01]  /*9350*/  UMOV UR41, UR17 ;  /* 0x0000001100297c82 */ /* 0x000fe20008000000 */
[----:B------:R-:W-:Y:S01]  /*9360*/  R2UR UR25, R2 ;  /* 0x00000000021972ca */ /* 0x000fe200000e0000 */
[----:B------:R-:W-:Y:S01]  /*9370*/  UMOV UR43, UR19 ;  /* 0x00000013002b7c82 */ /* 0x000fe20008000000 */
[C---:B------:R-:W-:Y:S01]  /*9380*/  IADD3 R2, P1, R7.reuse, 0x2f0, RZ ;  /* 0x000002f007027810 */ /* 0x040fe20007f3e0ff */
[----:B------:R-:W-:Y:S01]  /*9390*/  UMOV UR33, UR17 ;  /* 0x0000001100217c82 */ /* 0x000fe20008000000 */
[----:B------:R-:W-:Y:S01]  /*93a0*/  UMOV UR35, UR19 ;  /* 0x0000001300237c82 */ /* 0x000fe20008000000 */
[----:B------:R-:W-:Y:S01]  /*93b0*/  UMOV UR7, 0x10 ;  /* 0x0000001000077882 */ /* 0x000fe20000000000 */
[----:B------:R-:W-:Y:S01]  /*93c0*/  R2UR UR54, R2 ;  /* 0x00000000023672ca */ /* 0x000fe200000e0000 */
[----:B------:R-:W-:Y:S01]  /*93d0*/  UMOV UR53, UR17 ;  /* 0x0000001100357c82 */ /* 0x000fe20008000000 */
[----:B------:R-:W-:Y:S01]  /*93e0*/  IADD3 R2, P2, R7, 0x3f0, RZ ;  /* 0x000003f007027810 */ /* 0x000fe20007f5e0ff */
[----:B------:R-:W-:Y:S01]  /*93f0*/  UIADD3 UR9, UR8, 0x26800, URZ ;  /* 0x0002680008097890 */ /* 0x000fe2000fffe03f */
[----:B------:R-:W-:Y:S01]  /*9400*/  VIADD R5, R0, 0xffffffff ;  /* 0xffffffff00057836 */ /* 0x000fe20000000000 */
[----:B------:R-:W-:Y:S01]  /*9410*/  UMOV UR10, UR18 ;  /* 0x00000012000a7c82 */ /* 0x000fe20008000000 */
[----:B------:R-:W-:Y:S01]  /*9420*/  R2UR UR30, R2 ;  /* 0x00000000021e72ca */ /* 0x000fe200000e0000 */
[--C-:B------:R-:W-:Y:S01]  /*9430*/  IMAD.X R2, RZ, RZ, R6.reuse, P1 ;  /* 0x000000ffff027224 */ /* 0x100fe200008e0606 */
[----:B------:R-:W-:Y:S01]  /*9440*/  UMOV UR26, 0x10 ;  /* 0x00000010001a7882 */ /* 0x000fe20000000000 */
[----:B------:R1:W-:Y:S01]  /*9450*/  STL [R1], R5 ;  /* 0x0000000501007387 */ /* 0x0003e20000100800 */
[----:B------:R-:W-:Y:S01]  /*9460*/  UMOV UR27, UR11 ;  /* 0x0000000b001b7c82 */ /* 0x000fe20008000000 */
[----:B------:R-:W-:Y:S01]  /*9470*/  UMOV UR28, UR12 ;  /* 0x0000000c001c7c82 */ /* 0x000fe20008000000 */
[----:B------:R-:W-:Y:S01]  /*9480*/  R2UR UR55, R2 ;  /* 0x00000000023772ca */ /* 0x000fe200000e0000 */
[----:B------:R-:W-:Y:S01]  /*9490*/  IMAD.X R2, RZ, RZ, R6, P2 ;  /* 0x000000ffff027224 */ /* 0x000fe200010e0606 */
[----:B------:R-:W-:Y:S01]  /*94a0*/  UMOV UR29, UR13 ;  /* 0x0000000d001d7c82 */ /* 0x000fe20008000000 */
[----:B------:R-:W-:Y:S01]  /*94b0*/  UIADD3 UR56, UR8, 0x3000, URZ ;  /* 0x0000300008387890 */ /* 0x000fe2000fffe03f */
[----:B------:R-:W-:-:S02]  /*94c0*/  UMOV UR58, 0x30 ;  /* 0x00000030003a7882 */ /* 0x000fc40000000000 */
        /* <DEDUP_REMOVED lines=8> */
[----:B------:R-:W-:-:S04]  /*9550*/  ISETP.GE.AND P1, PT, R4, R5, PT ;  /* 0x000000050400720c */ /* 0x000fc80003f26270 */
[----:B------:R-:W-:-:S13]  /*9560*/  R2UR UR49, R3 ;  /* 0x00000000033172ca */ /* 0x000fda00000e0000 */
[----:B------:R2:W-:Y:S01]  /*9570*/  UTMALDG.4D [UR16], [UR48], desc[UR50] ;  /* 0x00003210300075b4 */ /* 0x0005e20008019000 */
[----:B------:R3:W-:Y:S01]  /*9580*/  UTMALDG.4D [UR40], [UR48], desc[UR50] ;  /* 0x00003228300075b4 */ /* 0x0007e20008019000 */
[----:B------:R-:W-:Y:S01]  /*9590*/  UTMALDG.4D [UR32], [UR48], desc[UR50] ;  /* 0x00003220300075b4 */ /* 0x000fe20008019000 */
[----:B------:R4:W-:Y:S01]  /*95a0*/  UBLKCP.S.G [UR52], [UR24], UR7 ;  /* 0x00000034180073ba */ /* 0x0009e20008000207 */
[----:B------:R1:W-:Y:S01]  /*95b0*/  SYNCS.ARRIVE.TRANS64 RZ, [R15+URZ+0x26800], R12 ;  /* 0x0268000c0fff79a7 */ /* 0x0003e2000800003f */
[----:B--2---:R-:W-:Y:S01]  /*95c0*/  UMOV UR16, 0x0 ;  /* 0x0000000000107882 */ /* 0x004fe20000000000 */
[----:B------:R-:W-:Y:S02]  /*95d0*/  UMOV UR17, 0x10000000 ;  /* 0x1000000000117882 */ /* 0x000fe40000000000 */
[----:B------:R2:W-:Y:S01]  /*95e0*/  UTMALDG.4D [UR8], [UR54], desc[UR16] ;  /* 0x00001008360075b4 */ /* 0x0005e20008019000 */
[----:B---3--:R-:W-:Y:S01]  /*95f0*/  UIADD3 UR40, UR8, 0x5000, URZ ;  /* 0x0000500008287890 */ /* 0x008fe2000fffe03f */
[----:B------:R-:W-:Y:S01]  /*9600*/  UMOV UR42, 0x50 ;  /* 0x00000050002a7882 */ /* 0x000fe20000000000 */
[----:B------:R-:W-:Y:S01]  /*9610*/  UMOV UR43, UR11 ;  /* 0x0000000b002b7c82 */ /* 0x000fe20008000000 */
[----:B------:R-:W-:Y:S01]  /*9620*/  UMOV UR44, UR12 ;  /* 0x0000000c002c7c82 */ /* 0x000fe20008000000 */
[----:B------:R-:W-:Y:S01]  /*9630*/  UMOV UR45, UR13 ;  /* 0x0000000d002d7c82 */ /* 0x000fe20008000000 */
[----:B----4-:R-:W-:-:S02]  /*9640*/  UIADD3 UR24, UR8, 0x1000, URZ ;  /* 0x0000100008187890 */ /* 0x010fc4000fffe03f */
[----:B------:R-:W-:Y:S01]  /*9650*/  UIADD3 UR32, UR8, 0x2000, URZ ;  /* 0x0000200008207890 */ /* 0x000fe2000fffe03f */
[----:B------:R-:W-:Y:S01]  /*9660*/  UMOV UR25, UR9 ;  /* 0x0000000900197c82 */ /* 0x000fe20008000000 */
[----:B------:R-:W-:Y:S01]  /*9670*/  UMOV UR34, 0x20 ;  /* 0x0000002000227882 */ /* 0x000fe20000000000 */
[----:B------:R-:W-:Y:S01]  /*9680*/  UMOV UR35, UR11 ;  /* 0x0000000b00237c82 */ /* 0x000fe20008000000 */
        /* <DEDUP_REMOVED lines=10> */
[----:B------:R-:W-:Y:S01]  /*9730*/  UMOV UR41, UR9 ;  /* 0x0000000900297c82 */ /* 0x000fe20008000000 */
[----:B--2---:R-:W-:Y:S01]  /*9740*/  UMOV UR10, 0x40 ;  /* 0x00000040000a7882 */ /* 0x004fe20000000000 */
[----:B------:R2:W-:Y:S01]  /*9750*/  UTMALDG.4D [UR32], [UR54], desc[UR16] ;  /* 0x00001020360075b4 */ /* 0x0005e20008019000 */
[----:B------:R1:W-:Y:S01]  /*9760*/  UTMALDG.4D [UR56], [UR54], desc[UR16] ;  /* 0x00001038360075b4 */ /* 0x0003e20008019000 */
[----:B------:R1:W-:Y:S01]  /*9770*/  UTMALDG.4D [UR48], [UR54], desc[UR16] ;  /* 0x00001030360075b4 */ /* 0x0003e20008019000 */
[----:B---3--:R-:W-:Y:S01]  /*9780*/  UIADD3 UR24, UR8, 0x6000, URZ ;  /* 0x0000600008187890 */ /* 0x008fe2000fffe03f */
[----:B------:R-:W-:Y:S01]  /*9790*/  UMOV UR26, UR18 ;  /* 0x00000012001a7c82 */ /* 0x000fe20008000000 */
[----:B------:R1:W-:Y:S01]  /*97a0*/  UTMALDG.4D [UR40], [UR54], desc[UR16] ;  /* 0x00001028360075b4 */ /* 0x0003e20008019000 */
[----:B--2---:R-:W-:-:S02]  /*97b0*/  UIADD3 UR32, UR8, 0x8000, URZ ;  /* 0x0000800008207890 */ /* 0x004fc4000fffe03f */
[----:B------:R-:W-:-:S04]  /*97c0*/  UIADD3 UR8, UR8, 0xa000, URZ ;  /* 0x0000a00008087890 */ /* 0x000fc8000fffe03f */
[----:B------:R1:W-:Y:S03]  /*97d0*/  UTMALDG.4D [UR24], [UR30], desc[UR16] ;  /* 0x000010181e0075b4 */ /* 0x0003e60008019000 */
[----:B------:R1:W-:Y:S02]  /*97e0*/  UTMALDG.4D [UR32], [UR30], desc[UR16] ;  /* 0x000010201e0075b4 */ /* 0x0003e40008019000 */
[----:B------:R1:W-:Y:S02]  /*97f0*/  UTMALDG.4D [UR8], [UR30], desc[UR16] ;  /* 0x000010081e0075b4 */ /* 0x0003e40008019000 */
[----:B-1----:R-:W-:Y:S05]  /*9800*/  @P1 BRA `(.L_x_2758) ;  /* 0x0000001400081947 */ /* 0x002fea0003800000 */
[-C--:B------:R-:W-:Y:S01]  /*9810*/  LOP3.LUT R17, RZ, R4.reuse, RZ, 0x33, !PT ;  /* 0x00000004ff117212 */ /* 0x080fe200078e33ff */
[C---:B------:R-:W-:Y:S02]  /*9820*/  VIADD R5, R0.reuse, 0xfffffffe ;  /* 0xfffffffe00057836 */ /* 0x040fe40000000000 */
[----:B------:R-:W-:Y:S02]  /*9830*/  IMAD.MOV.U32 R10, RZ, RZ, 0x1 ;  /* 0x00000001ff0a7424 */ /* 0x000fe400078e00ff */
[----:B------:R-:W-:Y:S01]  /*9840*/  IMAD.IADD R17, R0, 0x1, R17 ;  /* 0x0000000100117824 */ /* 0x000fe200078e0211 */
[----:B------:R-:W-:Y:S01]  /*9850*/  ISETP.NE.AND P1, PT, R5, R4, PT ;  /* 0x000000040500720c */ /* 0x000fe20003f25270 */
[----:B------:R-:W-:-:S03]  /*9860*/  IMAD.MOV.U32 R0, RZ, RZ, R4 ;  /* 0x000000ffff007224 */ /* 0x000fc600078e0004 */
[----:B------:R-:W-:-:S05]  /*9870*/  LOP3.LUT R5, R17, 0x1, RZ, 0xc0, !PT ;  /* 0x0000000111057812 */ /* 0x000fca00078ec0ff */
[----:B------:R1:W-:Y:S04]  /*9880*/  STL [R1+0x4], R5 ;  /* 0x0000040501007387 */ /* 0x0003e80000100800 */
[----:B------:R-:W-:Y:S05]  /*9890*/  @!P1 BRA `(.L_x_2759) ;  /* 0x0000000c00409947 */ /* 0x000fea0003800000 */
[----:B------:R-:W-:Y:S02]  /*98a0*/  IMAD.IADD R17, R17, 0x1, -R5 ;  /* 0x0000000111117824 */ /* 0x000fe400078e0a05 */
[----:B------:R-:W-:Y:S02]  /*98b0*/  IMAD.MOV.U32 R0, RZ, RZ, R4 ;  /* 0x000000ffff007224 */ /* 0x000fe400078e0004 */
[----:B------:R-:W-:-:S07]  /*98c0*/  IMAD.MOV.U32 R10, RZ, RZ, 0x1 ;  /* 0x00000001ff0a7424 */ /* 0x000fce00078e00ff */
.L_x_2768:
[----:B-123--:R-:W-:-:S04]  /*98d0*/  SHF.L.U32 R18, R10, 0x1f, RZ ;  /* 0x0000001f0a127819 */ /* 0x00efc800000006ff */
[----:B------:R-:W2:Y:S02]  /*98e0*/  SYNCS.PHASECHK.TRANS64.TRYWAIT P1, [R15+URZ+0x26840], R18 ;  /* 0x026840120f0075a7 */ /* 0x000ea4000802017f */
[----:B--2---:R-:W-:Y:S05]  /*98f0*/  @!P1 BRA `(.L_x_2760) ;  /* 0x0000001800dc9947 */ /* 0x004fea0003800000 */
.L_x_2785:
        /* <DEDUP_REMOVED lines=8> */
.L_x_2761:
        /* <DEDUP_REMOVED lines=44> */
.L_x_2786:
        /* <DEDUP_REMOVED lines=8> */
.L_x_2763:
        /* <DEDUP_REMOVED lines=44> */
.L_x_2787:
        /* <DEDUP_REMOVED lines=8> */
.L_x_2765:
        /* <DEDUP_REMOVED lines=38> */
.L_x_2789:
        /* <DEDUP_REMOVED lines=8> */
.L_x_2767:
        /* <DEDUP_REMOVED lines=44> */
.L_x_2759:
[----:B------:R-:W4:Y:S02]  /*a5a0*/  LDL.LU R4, [R1+0x4] ;  /* 0x0000040001047983 */ /* 0x000f240000300800 */
[----:B----4-:R-:W-:Y:S02]  /*a5b0*/  ISETP.NE.AND P1, PT, R4, RZ, PT ;  /* 0x000000ff0400720c */ /* 0x010fe40003f25270 */
[----:B------:R4:W5:Y:S11]  /*a5c0*/  LDL R4, [R1] ;  /* 0x0000000001047983 */ /* 0x0009760000100800 */
[----:B----4-:R-:W-:Y:S05]  /*a5d0*/  @!P1 BRA `(.L_x_2758) ;  /* 0x0000000400949947 */ /* 0x010fea0003800000 */
[----:B------:R-:W-:-:S04]  /*a5e0*/  SHF.L.U32 R12, R10, 0x1f, RZ ;  /* 0x0000001f0a0c7819 */ /* 0x000fc800000006ff */
[----:B------:R-:W4:Y:S02]  /*a5f0*/  SYNCS.PHASECHK.TRANS64.TRYWAIT P1, [R15+URZ+0x26840], R12 ;  /* 0x0268400c0f0075a7 */ /* 0x000f24000802017f */
[----:B----4-:R-:W-:Y:S05]  /*a600*/  @!P1 BRA `(.L_x_2769) ;  /* 0x0000000c00ec9947 */ /* 0x010fea0003800000 */
.L_x_2790:
        /* <DEDUP_REMOVED lines=8> */
.L_x_2770:
        /* <DEDUP_REMOVED lines=41> */
.L_x_2791:
        /* <DEDUP_REMOVED lines=8> */
.L_x_2772:
[----:B------:R2:W5:Y:S01]  /*a9a0*/  LDL.LU R4, [R1] ;  /* 0x0000000001047983 */ /* 0x0005620000300800 */
        /* <DEDUP_REMOVED lines=40> */
.L_x_2758:
[----:B------:R-:W1:Y:S01]  /*ac30*/  S2R R0, SR_TID.X ;  /* 0x0000000000007919 */ /* 0x000e620000002100 */
[----:B------:R-:W-:Y:S01]  /*ac40*/  IMAD R3, R16, 0x8, R15 ;  /* 0x0000000810037824 */ /* 0x000fe200078e020f */
[----:B-1----:R-:W-:Y:S02]  /*ac50*/  LOP3.LUT R2, R0, 0x7f, RZ, 0xc0, !PT ;  /* 0x0000007f00027812 */ /* 0x002fe400078ec0ff */
[----:B------:R-:W-:Y:S02]  /*ac60*/  SHF.L.U32 R0, R10, 0x1f, RZ ;  /* 0x0000001f0a007819 */ /* 0x000fe400000006ff */
[----:B------:R-:W-:Y:S02]  /*ac70*/  ISETP.NE.AND P1, PT, R2, RZ, PT ;  /* 0x000000ff0200720c */ /* 0x000fe40003f25270 */
[----:B------:R-:W1:Y:S02]  /*ac80*/  SYNCS.PHASECHK.TRANS64.TRYWAIT P0, [R3+URZ+0x26840], R0 ;  /* 0x02684000030075a7 */ /* 0x000e64000800017f */
[----:B-1----:R-:W-:Y:S09]  /*ac90*/  @!P0 BRA `(.L_x_2773) ;  /* 0x0000000800708947 */ /* 0x002ff20003800000 */
.L_x_2792:
[----:B------:R-:W-:Y:S05]  /*aca0*/  @P1 BRA `(.L_x_2774) ;  /* 0x0000000000181947 */ /* 0x000fea0003800000 */
[----:B------:R-:W1:Y:S01]  /*acb0*/  S2R R2, SR_TID.X ;  /* 0x0000000000027919 */ /* 0x000e620000002100 */
[----:B------:R-:W-:-:S04]  /*acc0*/  IMAD.MOV.U32 R0, RZ, RZ, 0x3100 ;  /* 0x00003100ff007424 */ /* 0x000fc800078e00ff */
[----:B------:R1:W-:Y:S02]  /*acd0*/  SYNCS.ARRIVE.TRANS64 RZ, [R3+URZ+0x26830], R0 ;  /* 0x0268300003ff79a7 */ /* 0x0003e4000800003f */
[----:B-1----:R-:W-:-:S13]  /*ace0*/  LOP3.LUT P0, RZ, R2, 0x1f, RZ, 0xc0, !PT ;  /* 0x0000001f02ff7812 */ /* 0x002fda000780c0ff */
[----:B------:R-:W-:Y:S05]  /*acf0*/  @!P0 BRA `(.L_x_2774) ;  /* 0x0000000000048947 */ /* 0x000fea0003800000 */
[----:B------:R-:W-:Y:S01]  /*ad00*/  BPT.TRAP 0x1 ;  /* 0x000000040000795c */ /* 0x000fe20000300000 */
.L_x_2774:
        /* <DEDUP_REMOVED lines=48> */
.L_x_2755:
[----:B------:R-:W-:Y:S05]  /*b010*/  BSYNC B0 ;  /* 0x0000000000007941 */ /* 0x000fea0003800000 */
.L_x_2751:
[----:B------:R-:W-:-:S03]  /*b020*/  UMOV UR7, 0xffffffff ;  /* 0xffffffff00077882 */ /* 0x000fc60000000000 */
[----:B------:R-:W-:Y:S05]  /*b030*/  BRA.DIV UR7, `(.L_x_2775) ;  /* 0x00000006079c7947 */ /* 0x000fea000b800000 */
[----:B------:R-:W-:-:S13]  /*b040*/  ELECT P6, URZ, PT ;  /* 0x00000000003f782f */ /* 0x000fda00038c0000 */
.L_x_2795:
[----:B------:R-:W-:Y:S05]  /*b050*/  @!P6 BRA `(.L_x_2676) ;  /* 0x000000000084e947 */ /* 0x000fea0003800000 */
[----:B------:R-:W-:-:S06]  /*b060*/  ULOP3.LUT UR7, UR38, 0x2, URZ, 0xfc, !UPT ;  /* 0x0000000226077892 */ /* 0x000fcc000f8efc3f */
[----:B------:R-:W-:-:S05]  /*b070*/  IMAD.U32 R0, RZ, RZ, UR7 ;  /* 0x00000007ff007e24 */ /* 0x000fca000f8e00ff */
[----:B------:R-:W-:-:S13]  /*b080*/  ISETP.NE.AND P2, PT, R0, 0x3, PT ;  /* 0x000000030000780c */ /* 0x000fda0003f45270 */
[----:B------:R-:W-:Y:S05]  /*b090*/  @!P2 BRA `(.L_x_2776) ;  /* 0x000000000004a947 */ /* 0x000fea0003800000 */
[----:B------:R-:W-:Y:S01]  /*b0a0*/  BPT.TRAP 0x1 ;  /* 0x000000040000795c */ /* 0x000fe20000300000 */
.L_x_2776:
        /* <DEDUP_REMOVED lines=15> */
.L_x_2796:
[----:B------:R-:W2:Y:S02]  /*b1a0*/  SYNCS.PHASECHK.TRANS64.TRYWAIT P0, [R3+URZ], R0 ;  /* 0x00000000030075a7 */ /* 0x000ea4000800017f */
[----:B--2---:R-:W-:Y:S05]  /*b1b0*/  @!P0 BRA `(.L_x_2778) ;  /* 0x0000000400708947 */ /* 0x004fea0003800000 */
.L_x_2797:
[----:B------:R-:W-:Y:S05]  /*b1c0*/  @!P2 BRA `(.L_x_2779) ;  /* 0x000000000004a947 */ /* 0x000fea0003800000 */
[----:B------:R-:W-:Y:S01]  /*b1d0*/  BPT.TRAP 0x1 ;  /* 0x000000040000795c */ /* 0x000fe20000300000 */
.L_x_2779:
[----:B--2---:R-:W-:-:S04]  /*b1e0*/  VIADD R3, R8, 0x26840 ;  /* 0x0002684008037836 */ /* 0x004fc80000000000 */
[----:B------:R-:W-:-:S04]  /*b1f0*/  IMAD R5, R2, 0x8, R3 ;  /* 0x0000000802057824 */ /* 0x000fc800078e0203 */
[----:B------:R-:W2:Y:S02]  /*b200*/  SYNCS.PHASECHK.TRANS64.TRYWAIT P0, [R5+URZ], R4 ;  /* 0x00000004050075a7 */ /* 0x000ea4000800017f */
[----:B--2---:R-:W-:Y:S05]  /*b210*/  @!P0 BRA `(.L_x_2780) ;  /* 0x00000004006c8947 */ /* 0x004fea0003800000 */
.L_x_2798:
[----:B------:R-:W-:-:S07]  /*b220*/  IMAD R3, R6, 0x8, R3 ;  /* 0x0000000806037824 */ /* 0x000fce00078e0203 */
.L_x_2781:
[----:B---3--:R3:W4:Y:S02]  /*b230*/  SYNCS.PHASECHK.TRANS64.TRYWAIT P0, [R3+URZ], R0 ;  /* 0x00000000030075a7 */ /* 0x008724000800017f */
[----:B----4-:R-:W-:Y:S05]  /*b240*/  @!P0 NANOSLEEP.SYNCS 0x989680 ;  /* 0x009896800000895d */ /* 0x010fea0003900000 */
[----:B------:R-:W4:Y:S02]  /*b250*/  @!P0 SYNCS.PHASECHK.TRANS64 P0, [R3+URZ], R0 ;  /* 0x00000000030085a7 */ /* 0x000f24000800007f */
[----:B----4-:R-:W-:Y:S05]  /*b260*/  @!P0 BRA `(.L_x_2781) ;  /* 0xfffffffc00f08947 */ /* 0x010fea000383ffff */
.L_x_2676:
[----:B------:R-:W-:Y:S05]  /*b270*/  BSYNC B6 ;  /* 0x0000000000067941 */ /* 0x000fea0003800000 */
.L_x_2668:
[----:B------:R-:W-:Y:S05]  /*b280*/  EXIT ;  /* 0x000000000000794d */ /* 0x000fea0003800000 */
.L_x_2686:
[----:B------:R-:W-:Y:S02]  /*b290*/  IMAD.MOV.U32 R13, RZ, RZ, R17 ;  /* 0x000000ffff0d7224 */ /* 0x000fe400078e0011 */
[----:B------:R-:W-:Y:S02]  /*b2a0*/  IMAD.MOV.U32 R12, RZ, RZ, RZ ;  /* 0x000000ffff0c7224 */ /* 0x000fe400078e00ff */
[----:B------:R-:W-:Y:S02]  /*b2b0*/  IMAD.MOV.U32 R11, RZ, RZ, 0x1f ;  /* 0x0000001fff0b7424 */ /* 0x000fe400078e00ff */
[----:B------:R-:W-:-:S07]  /*b2c0*/  IMAD.MOV.U32 R15, RZ, RZ, -0x1 ;  /* 0xffffffffff0f7424 */ /* 0x000fce00078e00ff */
[----:B------:R-:W-:Y:S05]  /*b2d0*/  WARPSYNC.COLLECTIVE R15, `(.L_x_2782) ;  /* 0x000000000f087348 */ /* 0x000fea0003c00000 */
[----:B------:R1:W2:Y:S02]  /*b2e0*/  SHFL.IDX P6, R14, R13, R12, R11 ;  /* 0x0000000c0d0e7389 */ /* 0x0002a400000c000b */
[----:B-12---:R-:W-:Y:S01]  /*b2f0*/  ENDCOLLECTIVE ;  /* 0x000000000000791b */ /* 0x006fe20003800000 */
.L_x_2782:
[----:B------:R-:W-:Y:S05]  /*b300*/  BRA `(.L_x_2783) ;  /* 0xffffff6400047947 */ /* 0x000fea000383ffff */
.L_x_2688:
[----:B--2---:R2:W3:Y:S02]  /*b310*/  SYNCS.PHASECHK.TRANS64.TRYWAIT P0, [R235+URZ+0x26800], R4 ;  /* 0x02680004eb0075a7 */ /* 0x0044e4000800017f */
[----:B---3--:R-:W-:Y:S05]  /*b320*/  @!P0 NANOSLEEP.SYNCS 0x989680 ;  /* 0x009896800000895d */ /* 0x008fea0003900000 */
[----:B------:R-:W3:Y:S02]  /*b330*/  @!P0 SYNCS.PHASECHK.TRANS64 P0, [R235+URZ+0x26800], R4 ;  /* 0x02680004eb0085a7 */ /* 0x000ee4000800007f */
[----:B---3--:R-:W-:Y:S05]  /*b340*/  @!P0 BRA `(.L_x_2688) ;  /* 0xfffffffc00f08947 */ /* 0x008fea000383ffff */
[----:B------:R-:W-:Y:S05]  /*b350*/  BRA `(.L_x_2687) ;  /* 0xffffff64002c7947 */ /* 0x000fea000383ffff */
.L_x_2693:
[----:B--2---:R-:W-:-:S04]  /*b360*/  IMAD.U32 R5, RZ, RZ, UR7 ;  /* 0x00000007ff057e24 */ /* 0x004fc8000f8e00ff */
[----:B------:R2:W3:Y:S03]  /*b370*/  SYNCS.PHASECHK.TRANS64.TRYWAIT P1, [R5+URZ+0x26810], R120 ;  /* 0x02681078050075a7 */ /* 0x0004e6000802017f */
[----:B---3--:R-:W-:Y:S05]  /*b380*/  @!P1 NANOSLEEP.SYNCS 0x989680 ;  /* 0x009896800000995d */ /* 0x008fea0003900000 */
[----:B------:R-:W3:Y:S02]  /*b390*/  @!P1 SYNCS.PHASECHK.TRANS64 P1, [R5+URZ+0x26810], R120 ;  /* 0x02681078050095a7 */ /* 0x000ee4000802007f */
[----:B---3--:R-:W-:Y:S05]  /*b3a0*/  @!P1 BRA `(.L_x_2693) ;  /* 0xfffffffc00ec9947 */ /* 0x008fea000383ffff */
[----:B------:R-:W-:Y:S05]  /*b3b0*/  BRA `(.L_x_2692) ;  /* 0xffffff6c00807947 */ /* 0x000fea000383ffff */
.L_x_2697:
[----:B------:R-:W-:-:S04]  /*b3c0*/  IMAD.U32 R121, RZ, RZ, UR7 ;  /* 0x00000007ff797e24 */ /* 0x000fc8000f8e00ff */
[----:B------:R1:W1:Y:S03]  /*b3d0*/  SYNCS.PHASECHK.TRANS64.TRYWAIT P1, [R121+URZ+0x26830], R120 ;  /* 0x02683078790075a7 */ /* 0x000266000802017f */
[----:B-1----:R-:W-:Y:S05]  /*b3e0*/  @!P1 NANOSLEEP.SYNCS 0x989680 ;  /* 0x009896800000995d */ /* 0x002fea0003900000 */
[----:B------:R-:W1:Y:S02]  /*b3f0*/  @!P1 SYNCS.PHASECHK.TRANS64 P1, [R121+URZ+0x26830], R120 ;  /* 0x02683078790095a7 */ /* 0x000e64000802007f */
[----:B-1----:R-:W-:Y:S05]  /*b400*/  @!P1 BRA `(.L_x_2697) ;  /* 0xfffffffc00ec9947 */ /* 0x002fea000383ffff */
[----:B------:R-:W-:Y:S05]  /*b410*/  BRA `(.L_x_2696) ;  /* 0xffffff7400447947 */ /* 0x000fea000383ffff */
.L_x_2756:
[----:B-1----:R1:W2:Y:S02]  /*b420*/  SYNCS.PHASECHK.TRANS64.TRYWAIT P0, [R15+URZ+0x26820], R2 ;  /* 0x026820020f0075a7 */ /* 0x0022a4000800017f */
[----:B--2---:R-:W-:Y:S05]  /*b430*/  @!P0 NANOSLEEP.SYNCS 0x989680 ;  /* 0x009896800000895d */ /* 0x004fea0003900000 */
[----:B------:R-:W2:Y:S02]  /*b440*/  @!P0 SYNCS.PHASECHK.TRANS64 P0, [R15+URZ+0x26820], R2 ;  /* 0x026820020f0085a7 */ /* 0x000ea4000800007f */
[----:B--2---:R-:W-:Y:S05]  /*b450*/  @!P0 BRA `(.L_x_2756) ;  /* 0xfffffffc00f08947 */ /* 0x004fea000383ffff */
[----:B------:R-:W-:Y:S05]  /*b460*/  BRA `(.L_x_2784) ;  /* 0xffffffd800f47947 */ /* 0x000fea000383ffff */
.L_x_2760:
[----:B--2---:R2:W3:Y:S02]  /*b470*/  SYNCS.PHASECHK.TRANS64.TRYWAIT P1, [R15+URZ+0x26840], R18 ;  /* 0x026840120f0075a7 */ /* 0x0044e4000802017f */
[----:B---3--:R-:W-:Y:S05]  /*b480*/  @!P1 NANOSLEEP.SYNCS 0x989680 ;  /* 0x009896800000995d */ /* 0x008fea0003900000 */
[----:B------:R-:W3:Y:S02]  /*b490*/  @!P1 SYNCS.PHASECHK.TRANS64 P1, [R15+URZ+0x26840], R18 ;  /* 0x026840120f0095a7 */ /* 0x000ee4000802007f */
[----:B---3--:R-:W-:Y:S05]  /*b4a0*/  @!P1 BRA `(.L_x_2760) ;  /* 0xfffffffc00f09947 */ /* 0x008fea000383ffff */
[----:B------:R-:W-:Y:S05]  /*b4b0*/  BRA `(.L_x_2785) ;  /* 0xffffffe400107947 */ /* 0x000fea000383ffff */
.L_x_2762:
[----:B-1----:R1:W3:Y:S02]  /*b4c0*/  SYNCS.PHASECHK.TRANS64.TRYWAIT P1, [R15+URZ+0x26828], R18 ;  /* 0x026828120f0075a7 */ /* 0x0022e4000802017f */
[----:B---3--:R-:W-:Y:S05]  /*b4d0*/  @!P1 NANOSLEEP.SYNCS 0x989680 ;  /* 0x009896800000995d */ /* 0x008fea0003900000 */
[----:B------:R-:W3:Y:S02]  /*b4e0*/  @!P1 SYNCS.PHASECHK.TRANS64 P1, [R15+URZ+0x26828], R18 ;  /* 0x026828120f0095a7 */ /* 0x000ee4000802007f */
[----:B---3--:R-:W-:Y:S05]  /*b4f0*/  @!P1 BRA `(.L_x_2762) ;  /* 0xfffffffc00f09947 */ /* 0x008fea000383ffff */
[----:B------:R-:W-:Y:S05]  /*b500*/  BRA `(.L_x_2786) ;  /* 0xffffffe400cc7947 */ /* 0x000fea000383ffff */
.L_x_2764:
[----:B---3--:R3:W4:Y:S02]  /*b510*/  SYNCS.PHASECHK.TRANS64.TRYWAIT P1, [R15+URZ+0x26848], R18 ;  /* 0x026848120f0075a7 */ /* 0x008724000802017f */
[----:B----4-:R-:W-:Y:S05]  /*b520*/  @!P1 NANOSLEEP.SYNCS 0x989680 ;  /* 0x009896800000995d */ /* 0x010fea0003900000 */
[----:B------:R-:W4:Y:S02]  /*b530*/  @!P1 SYNCS.PHASECHK.TRANS64 P1, [R15+URZ+0x26848], R18 ;  /* 0x026848120f0095a7 */ /* 0x000f24000802007f */
[----:B----4-:R-:W-:Y:S05]  /*b540*/  @!P1 BRA `(.L_x_2764) ;  /* 0xfffffffc00f09947 */ /* 0x010fea000383ffff */
[----:B------:R-:W-:Y:S05]  /*b550*/  BRA `(.L_x_2787) ;  /* 0xffffffe800887947 */ /* 0x000fea000383ffff */
.L_x_2766:
[----:B------:R-:W-:-:S07]  /*b560*/  SHF.L.U32 R4, R10, 0x1f, RZ ;  /* 0x0000001f0a047819 */ /* 0x000fce00000006ff */
.L_x_2788:
[----:B----4-:R4:W1:Y:S02]  /*b570*/  SYNCS.PHASECHK.TRANS64.TRYWAIT P1, [R15+URZ+0x26820], R4 ;  /* 0x026820040f0075a7 */ /* 0x010864000802017f */
[----:B-1----:R-:W-:Y:S05]  /*b580*/  @!P1 NANOSLEEP.SYNCS 0x989680 ;  /* 0x009896800000995d */ /* 0x002fea0003900000 */
[----:B------:R-:W1:Y:S02]  /*b590*/  @!P1 SYNCS.PHASECHK.TRANS64 P1, [R15+URZ+0x26820], R4 ;  /* 0x026820040f0095a7 */ /* 0x000e64000802007f */
[----:B-1----:R-:W-:Y:S05]  /*b5a0*/  @!P1 BRA `(.L_x_2788) ;  /* 0xfffffffc00f09947 */ /* 0x002fea000383ffff */
[----:B------:R-:W-:Y:S05]  /*b5b0*/  BRA `(.L_x_2789) ;  /* 0xffffffec00287947 */ /* 0x000fea000383ffff */
.L_x_2769:
[----:B----4-:R4:W1:Y:S02]  /*b5c0*/  SYNCS.PHASECHK.TRANS64.TRYWAIT P1, [R15+URZ+0x26840], R12 ;  /* 0x0268400c0f0075a7 */ /* 0x010864000802017f */
[----:B-1----:R-:W-:Y:S05]  /*b5d0*/  @!P1 NANOSLEEP.SYNCS 0x989680 ;  /* 0x009896800000995d */ /* 0x002fea0003900000 */
[----:B------:R-:W1:Y:S02]  /*b5e0*/  @!P1 SYNCS.PHASECHK.TRANS64 P1, [R15+URZ+0x26840], R12 ;  /* 0x0268400c0f0095a7 */ /* 0x000e64000802007f */
[----:B-1----:R-:W-:Y:S05]  /*b5f0*/  @!P1 BRA `(.L_x_2769) ;  /* 0xfffffffc00f09947 */ /* 0x002fea000383ffff */
[----:B------:R-:W-:Y:S05]  /*b600*/  BRA `(.L_x_2790) ;  /* 0xfffffff000007947 */ /* 0x000fea000383ffff */
.L_x_2771:
[----:B-1----:R1:W2:Y:S02]  /*b610*/  SYNCS.PHASECHK.TRANS64.TRYWAIT P1, [R15+URZ+0x26828], R12 ;  /* 0x0268280c0f0075a7 */ /* 0x0022a4000802017f */
[----:B--2---:R-:W-:Y:S05]  /*b620*/  @!P1 NANOSLEEP.SYNCS 0x989680 ;  /* 0x009896800000995d */ /* 0x004fea0003900000 */
[----:B------:R-:W2:Y:S02]  /*b630*/  @!P1 SYNCS.PHASECHK.TRANS64 P1, [R15+URZ+0x26828], R12 ;  /* 0x0268280c0f0095a7 */ /* 0x000ea4000802007f */
[----:B--2---:R-:W-:Y:S05]  /*b640*/  @!P1 BRA `(.L_x_2771) ;  /* 0xfffffffc00f09947 */ /* 0x004fea000383ffff */
[----:B------:R-:W-:Y:S05]  /*b650*/  BRA `(.L_x_2791) ;  /* 0xfffffff000b07947 */ /* 0x000fea000383ffff */
.L_x_2773:
[----:B------:R1:W1:Y:S02]  /*b660*/  SYNCS.PHASECHK.TRANS64.TRYWAIT P0, [R3+URZ+0x26840], R0 ;  /* 0x02684000030075a7 */ /* 0x000264000800017f */
[----:B-1----:R-:W-:Y:S05]  /*b670*/  @!P0 NANOSLEEP.SYNCS 0x989680 ;  /* 0x009896800000895d */ /* 0x002fea0003900000 */
[----:B------:R-:W1:Y:S02]  /*b680*/  @!P0 SYNCS.PHASECHK.TRANS64 P0, [R3+URZ+0x26840], R0 ;  /* 0x02684000030085a7 */ /* 0x000e64000800007f */
[----:B-1----:R-:W-:Y:S05]  /*b690*/  @!P0 BRA `(.L_x_2773) ;  /* 0xfffffffc00f08947 */ /* 0x002fea000383ffff */
[----:B------:R-:W-:Y:S05]  /*b6a0*/  BRA `(.L_x_2792) ;  /* 0xfffffff4007c7947 */ /* 0x000fea000383ffff */
.L_x_2775:
[----:B------:R-:W-:Y:S01]  /*b6b0*/  BSSY B0, `(.L_x_2793) ;  /* 0x0000006000007945 */ /* 0x000fe20003800000 */
[----:B------:R-:W-:-:S07]  /*b6c0*/  IMAD.MOV.U32 R15, RZ, RZ, -0x1 ;  /* 0xffffffffff0f7424 */ /* 0x000fce00078e00ff */
[----:B------:R-:W-:Y:S05]  /*b6d0*/  WARPSYNC.COLLECTIVE R15, `(.L_x_2794) ;  /* 0x000000000f0c7348 */ /* 0x000fea0003c00000 */
[----:B------:R-:W-:Y:S02]  /*b6e0*/  ELECT P6, UR62, PT ;  /* 0x00000000003e782f */ /* 0x000fe400038c0000 */
[----:B------:R-:W-:Y:S01]  /*b6f0*/  MOV R14, UR62 ;  /* 0x0000003e000e7c02 */ /* 0x000fe20008000f00 */
[----:B------:R-:W-:Y:S10]  /*b700*/  ENDCOLLECTIVE ;  /* 0x000000000000791b */ /* 0x000ff40003800000 */
.L_x_2794:
[----:B------:R-:W-:Y:S05]  /*b710*/  BSYNC B0 ;  /* 0x0000000000007941 */ /* 0x000fea0003800000 */
.L_x_2793:
[----:B------:R-:W-:Y:S05]  /*b720*/  BRA `(.L_x_2795) ;  /* 0xfffffff800487947 */ /* 0x000fea000383ffff */
.L_x_2777:
[----:B-1----:R1:W2:Y:S02]  /*b730*/  SYNCS.PHASECHK.TRANS64.TRYWAIT P0, [R7+URZ], R4 ;  /* 0x00000004070075a7 */ /* 0x0022a4000800017f */
[----:B--2---:R-:W-:Y:S05]  /*b740*/  @!P0 NANOSLEEP.SYNCS 0x989680 ;  /* 0x009896800000895d */ /* 0x004fea0003900000 */
[----:B------:R-:W2:Y:S02]  /*b750*/  @!P0 SYNCS.PHASECHK.TRANS64 P0, [R7+URZ], R4 ;  /* 0x00000004070085a7 */ /* 0x000ea4000800007f */
[----:B--2---:R-:W-:Y:S05]  /*b760*/  @!P0 BRA `(.L_x_2777) ;  /* 0xfffffffc00f08947 */ /* 0x004fea000383ffff */
[----:B------:R-:W-:Y:S05]  /*b770*/  BRA `(.L_x_2796) ;  /* 0xfffffff800887947 */ /* 0x000fea000383ffff */
.L_x_2778:
[----:B--2---:R2:W3:Y:S02]  /*b780*/  SYNCS.PHASECHK.TRANS64.TRYWAIT P0, [R3+URZ], R0 ;  /* 0x00000000030075a7 */ /* 0x0044e4000800017f */
[----:B---3--:R-:W-:Y:S05]  /*b790*/  @!P0 NANOSLEEP.SYNCS 0x989680 ;  /* 0x009896800000895d */ /* 0x008fea0003900000 */
[----:B------:R-:W3:Y:S02]  /*b7a0*/  @!P0 SYNCS.PHASECHK.TRANS64 P0, [R3+URZ], R0 ;  /* 0x00000000030085a7 */ /* 0x000ee4000800007f */
[----:B---3--:R-:W-:Y:S05]  /*b7b0*/  @!P0 BRA `(.L_x_2778) ;  /* 0xfffffffc00f08947 */ /* 0x008fea000383ffff */
[----:B------:R-:W-:Y:S05]  /*b7c0*/  BRA `(.L_x_2797) ;  /* 0xfffffff8007c7947 */ /* 0x000fea000383ffff */
.L_x_2780:
[----:B--2---:R2:W3:Y:S02]  /*b7d0*/  SYNCS.PHASECHK.TRANS64.TRYWAIT P0, [R5+URZ], R4 ;  /* 0x00000004050075a7 */ /* 0x0044e4000800017f */
[----:B---3--:R-:W-:Y:S05]  /*b7e0*/  @!P0 NANOSLEEP.SYNCS 0x989680 ;  /* 0x009896800000895d */ /* 0x008fea0003900000 */
[----:B------:R-:W3:Y:S02]  /*b7f0*/  @!P0 SYNCS.PHASECHK.TRANS64 P0, [R5+URZ], R4 ;  /* 0x00000004050085a7 */ /* 0x000ee4000800007f */
[----:B---3--:R-:W-:Y:S05]  /*b800*/  @!P0 BRA `(.L_x_2780) ;  /* 0xfffffffc00f08947 */ /* 0x008fea000383ffff */
[----:B------:R-:W-:Y:S05]  /*b810*/  BRA `(.L_x_2798) ;  /* 0xfffffff800807947 */ /* 0x000fea000383ffff */
.L_x_2799:
        /* <DEDUP_REMOVED lines=14> */
.L_x_6571:


//--------------------- .text._ZN7cutlass13device_kernelIN5flash11enable_sm90INS1_16FlashAttnBwdSm90INS1_25CollectiveMainloopBwdSm90ILi2ELi2ELi2EN4cute5tupleIJNS5_1CILi1EEES8_S8_EEENS6_IJNS7_ILi64EEENS7_ILi128EEENS7_ILi96EEEEEENS_10bfloat16_tEfNS_4arch4Sm90ELb1ELb0ELb1ELb1ELb1ELb1ELb0ELb0ELi2ELi1ELi2ELi1ELb1EEENS1_21CollectiveEpilogueBwdISD_SE_SG_Li256ELb1ELb0ELi1EEENS1_25SingleTileBwdLPTSchedulerILb1ELi128ELb1EEEEEEEEEvNT_6ParamsE --------------------------
	.section	.text._ZN7cutlass13device_kernelIN5flash11enable_sm90INS1_16FlashAttnBwdSm90INS1_25CollectiveMainloopBwdSm90ILi2ELi2ELi2EN4cute5tupleIJNS5_1CILi1EEES8_S8_EEENS6_IJNS7_ILi64EEENS7_ILi128EEENS7_ILi96EEEEEENS_10bfloat16_tEfNS_4arch4Sm90ELb1ELb0ELb1ELb1ELb1ELb1ELb0ELb0ELi2ELi1ELi2ELi1ELb1EEENS1_21CollectiveEpilogueBwdISD_SE_SG_Li256ELb1ELb0ELi1EEENS1_25SingleTileBwdLPTSchedulerILb1ELi128ELb1EEEEEEEEEvNT_6ParamsE,"ax",@progbits
	.align	128
.text._ZN7cutlass13device_kernelIN5flash11enable_sm90INS1_16FlashAttnBwdSm90INS1_25CollectiveMainloopBwdSm90ILi2ELi2ELi2EN4cute5tupleIJNS5_1CILi1EEES8_S8_EEENS6_IJNS7_ILi64EEENS7_ILi128EEENS7_ILi96EEEEEENS_10bfloat16_tEfNS_4arch4Sm90ELb1ELb0ELb1ELb1ELb1ELb1ELb0ELb0ELi2ELi1ELi2ELi1ELb1EEENS1_21CollectiveEpilogueBwdISD_SE_SG_Li256ELb1ELb0ELi1EEENS1_25SingleTileBwdLPTSchedulerILb1ELi128ELb1EEEEEEEEEvNT_6ParamsE:
        .type           _ZN7cutlass13device_kernelIN5flash11enable_sm90INS1_16FlashAttnBwdSm90INS1_25CollectiveMainloopBwdSm90ILi2ELi2ELi2EN4cute5tupleIJNS5_1CILi1EEES8_S8_EEENS6_IJNS7_ILi64EEENS7_ILi128EEENS7_ILi96EEEEEENS_10bfloat16_tEfNS_4arch4Sm90ELb1ELb0ELb1ELb1ELb1ELb1ELb0ELb0ELi2ELi1ELi2ELi1ELb1EEENS1_21CollectiveEpilogueBwdISD_SE_SG_Li256ELb1ELb0ELi1EEENS1_25SingleTileBwdLPTSchedulerILb1ELi128ELb1EEEEEEEEEvNT_6ParamsE,@function
        .size           _ZN7cutlass13device_kernelIN5flash11enable_sm90INS1_16FlashAttnBwdSm90INS1_25CollectiveMainloopBwdSm90ILi2ELi2ELi2EN4cute5tupleIJNS5_1CILi1EEES8_S8_EEENS6_IJNS7_ILi64EEENS7_ILi128EEENS7_ILi96EEEEEENS_10bfloat16_tEfNS_4arch4Sm90ELb1ELb0ELb1ELb1ELb1ELb1ELb0ELb0ELi2ELi1ELi2ELi1ELb1EEENS1_21CollectiveEpilogueBwdISD_SE_SG_Li256ELb1ELb0ELi1EEENS1_25SingleTileBwdLPTSchedulerILb1ELi128ELb1EEEEEEEEEvNT_6ParamsE,(.L_x_6572 - _ZN7cutlass13device_kernelIN5flash11enable_sm90INS1_16FlashAttnBwdSm90INS1_25CollectiveMainloopBwdSm90ILi2ELi2ELi2EN4cute5tupleIJNS5_1CILi1EEES8_S8_EEENS6_IJNS7_ILi64EEENS7_ILi128EEENS7_ILi96EEEEEENS_10bfloat16_tEfNS_4arch4Sm90ELb1ELb0ELb1ELb1ELb1ELb1ELb0ELb0ELi2ELi1ELi2ELi1ELb1EEENS1_21CollectiveEpilogueBwdISD_SE_SG_Li256ELb1ELb0ELi1EEENS1_25SingleTileBwdLPTSchedulerILb1ELi128ELb1EEEEEEEEEvNT_6ParamsE)
        .other          _ZN7cutlass13device_kernelIN5flash11enable_sm90INS1_16FlashAttnBwdSm90INS1_25CollectiveMainloopBwdSm90ILi2ELi2ELi2EN4cute5tupleIJNS5_1CILi1EEES8_S8_EEENS6_IJNS7_ILi64EEENS7_ILi128EEENS7_ILi96EEEEEENS_10bfloat16_tEfNS_4arch4Sm90ELb1ELb0ELb1ELb1ELb1ELb1ELb0ELb0ELi2ELi1ELi2ELi1ELb1EEENS1_21CollectiveEpilogueBwdISD_SE_SG_Li256ELb1ELb0ELi1EEENS1_25SingleTileBwdLPTSchedulerILb1ELi128ELb1EEEEEEEEEvNT_6ParamsE,@"STO_CUDA_ENTRY STV_DEFAULT"
_ZN7cutlass13device_kernelIN5flash11enable_sm90INS1_16FlashAttnBwdSm90INS1_25CollectiveMainloopBwdSm90ILi2ELi2ELi2EN4cute5tupleIJNS5_1CILi1EEES8_S8_EEENS6_IJNS7_ILi64EEENS7_ILi128EEENS7_ILi96EEEEEENS_10bfloat16_tEfNS_4arch4Sm90ELb1ELb0ELb1ELb1ELb1ELb1ELb0ELb0ELi2ELi1ELi2ELi1ELb1EEENS1_21CollectiveEpilogueBwdISD_SE_SG_Li256ELb1ELb0ELi1EEENS1_25SingleTileBwdLPTSchedulerILb1ELi128ELb1EEEEEEEEEvNT_6ParamsE:
        /* <DEDUP_REMOVED lines=24> */
.L_x_2801:
[----:B------:R-:W-:Y:S05]  /*0180*/  BSYNC B0 ;  /* 0x0000000000007941 */ /* 0x000fea0003800000 */
.L_x_2800:
        /* <DEDUP_REMOVED lines=37> */
.L_x_2802:
        /* <DEDUP_REMOVED lines=22> */
.L_x_2803:
[----:B------:R-:W-:Y:S01]  /*0540*/  PLOP3.LUT P0, PT, PT, PT, UP0, 0x80, 0x0 ;  /* 0x000000000000781c */ /* 0x000fe20003f0f008 */
[----:B------:R-:W-:Y:S01]  /*0550*/  NOP ;  /* 0x0000000000007918 */ /* 0x000fe20000000000 */
[----:B------:R-:W-:Y:S01]  /*0560*/  ULDC.64 UR46, c[0x0][0x208] ;  /* 0x00008200002e7ab9 */ /* 0x000fe20000000a00 */
[----:B------:R-:W-:Y:S01]  /*0570*/  BSSY B6, `(.L_x_2804) ;  /* 0x0000b61000067945 */ /* 0x000fe20003800000 */
[----:B-12-4-:R-:W-:Y:S09]  /*0580*/  BAR.SYNC.DEFER_BLOCKING 0x0 ;  /* 0x0000000000007b1d */ /* 0x016ff20000010000 */
[----:B------:R-:W-:Y:S05]  /*0590*/  @!P0 BRA `(.L_x_2805) ;  /* 0x0000006800488947 */ /* 0x000fea0003800000 */
.L_x_2806:
        /* <DEDUP_REMOVED lines=32> */
.L_x_2807:
[----:B------:R-:W-:Y:S01]  /*07a0*/  ULDC UR8, c[0x0][0x8c4] ;  /* 0x0002310000087ab9 */ /* 0x000fe20000000800 */
[----:B------:R-:W-:Y:S01]  /*07b0*/  UMOV UR7, UR9 ;  /* 0x0000000900077c82 */ /* 0x000fe20008000000 */
[----:B------:R-:W-:-:S11]  /*07c0*/  UISETP.NE.AND UP0, UPT, UR8, 0x1, UPT ;  /* 0x000000010800788c */ /* 0x000fd6000bf05270 */
[----:B------:R-:W-:Y:S02]  /*07d0*/  @UP0 ULDC.64 UR10, c[0x0][0x8c8] ;  /* 0x00023200000a0ab9 */ /* 0x000fe40000000a00 */
[----:B------:R-:W-:-:S04]  /*07e0*/  UIMAD.WIDE.U32 UR4, UR9, UR10, URZ ;  /* 0x0000000a090472a5 */ /* 0x000fc8000f8e003f */
[----:B------:R-:W-:-:S04]  /*07f0*/  @UP0 USHF.R.U32.HI UR7, URZ, UR11, UR5 ;  /* 0x0000000b3f070299 */ /* 0x000fc80008011605 */
[----:B------:R-:W-:-:S12]  /*0800*/  UIMAD UR4, UR7, UR8, URZ ;  /* 0x00000008070472a4 */ /* 0x000fd8000f8e023f */
.L_x_2808:
        /* <DEDUP_REMOVED lines=23> */
.L_x_2809:
        /* <DEDUP_REMOVED lines=14> */
.L_x_2811:
[----:B------:R-:W-:-:S05]  /*0a60*/  ULDC UR4, c[0x0][0x8ec] ;  /* 0x00023b0000047ab9 */ /* 0x000fca0000000800 */
.L_x_2810:
[----:B------:R-:W-:Y:S02]  /*0a70*/  UIADD3 UR4, UR4, 0x7f, URZ ;  /* 0x0000007f04047890 */ /* 0x000fe4000fffe03f */
[----:B------:R-:W-:Y:S02]  /*0a80*/  ULOP3.LUT UR39, URZ, UR7, URZ, 0x33, !UPT ;  /* 0x000000073f277292 */ /* 0x000fe4000f8e333f */
[----:B------:R-:W-:-:S04]  /*0a90*/  USHF.R.S32.HI UR5, URZ, 0x1f, UR4 ;  /* 0x0000001f3f057899 */ /* 0x000fc80008011404 */
[----:B------:R-:W-:-:S04]  /*0aa0*/  ULEA.HI UR5, UR5, UR4, URZ, 0x7 ;  /* 0x0000000405057291 */ /* 0x000fc8000f8f383f */
[----:B------:R-:W-:-:S04]  /*0ab0*/  USHF.R.S32.HI UR5, URZ, 0x7, UR5 ;  /* 0x000000073f057899 */ /* 0x000fc80008011405 */
[----:B------:R-:W-:Y:S02]  /*0ac0*/  UISETP.GT.AND UP0, UPT, UR5, UR7, UPT ;  /* 0x000000070500728c */ /* 0x000fe4000bf04270 */
[----:B------:R-:W-:Y:S02]  /*0ad0*/  UIADD3 UR39, UR5, UR39, URZ ;  /* 0x0000002705277290 */ /* 0x000fe4000fffe03f */
[----:B------:R-:W-:-:S06]  /*0ae0*/  USEL UR37, UR37, 0xffffffff, UP0 ;  /* 0xffffffff25257887 */ /* 0x000fcc0008000000 */
        /* <DEDUP_REMOVED lines=17> */
.L_x_2813:
        /* <DEDUP_REMOVED lines=14> */
.L_x_2814:
        /* <DEDUP_REMOVED lines=11> */
.L_x_2815:
        /* <DEDUP_REMOVED lines=13> */
.L_x_2816:
        /* <DEDUP_REMOVED lines=84> */
.L_x_2819:
        /* <DEDUP_REMOVED lines=15> */
.L_x_2818:
        /* <DEDUP_REMOVED lines=22> */
.L_x_2821:
        /* <DEDUP_REMOVED lines=15> */
.L_x_2820:
[----:B------:R-:W-:Y:S01]  /*16e0*/  SHF.R.S32.HI R19, RZ, 0x1f, R18 ;  /* 0x0000001fff137819 */ /* 0x000fe20000011412 */
[----:B------:R-:W-:-:S03]  /*16f0*/  UMOV UR4, 0xffffffff ;  /* 0xffffffff00047882 */ /* 0x000fc60000000000 */
[----:B------:R-:W-:-:S04]  /*1700*/  LEA.HI R0, R19, R18, RZ, 0x7 ;  /* 0x0000001213007211 */ /* 0x000fc800078f38ff */
[----:B------:R-:W-:Y:S01]  /*1710*/  SHF.R.S32.HI R17, RZ, 0x7, R0 ;  /* 0x00000007ff117819 */ /* 0x000fe20000011400 */
[----:B------:R-:W-:Y:S06]  /*1720*/  BRA.DIV UR4, `(.L_x_2822) ;  /* 0x000000a6041c7947 */ /* 0x000fec000b800000 */
[----:B------:R1:W2:Y:S02]  /*1730*/  SHFL.IDX PT, R14, R17, RZ, 0x1f ;  /* 0x00001fff110e7589 */ /* 0x0002a400000e0000 */
.L_x_2937:
        /* <DEDUP_REMOVED lines=15> */
.L_x_2823:
        /* <DEDUP_REMOVED lines=19> */
.L_x_2825:
        /* <DEDUP_REMOVED lines=122> */
.L_x_2836:
[----:B------:R-:W-:-:S06]  /*2100*/  UISETP.NE.AND UP0, UPT, UR13, 0x3, UPT ;  /* 0x000000030d00788c */ /* 0x000fcc000bf05270 */
[----:B------:R-:W-:-:S13]  /*2110*/  PLOP3.LUT P0, PT, PT, PT, UP0, 0x80, 0x0 ;  /* 0x000000000000781c */ /* 0x000fda0003f0f008 */
[----:B-1----:R-:W-:Y:S05]  /*2120*/  @!P0 BRA `(.L_x_2826) ;  /* 0x0000000000048947 */ /* 0x002fea0003800000 */
[----:B------:R-:W-:Y:S01]  /*2130*/  BPT.TRAP 0x1 ;  /* 0x000000040000795c */ /* 0x000fe20000300000 */
.L_x_2826:
[----:B------:R-:W-:Y:S01]  /*2140*/  R2UR UR7, R235 ;  /* 0x00000000eb0772ca */ /* 0x000fe200000e0000 */
[----:B------:R-:W-:-:S05]  /*2150*/  IMAD.U32 R120, RZ, RZ, UR12 ;  /* 0x0000000cff787e24 */ /* 0x000fca000f8e00ff */
[----:B------:R-:W-:-:S07]  /*2160*/  SHF.L.U32 R120, R120, 0x1f, RZ ;  /* 0x0000001f78787819 */ /* 0x000fce00000006ff */
[----:B------:R-:W-:-:S09]  /*2170*/  ULEA UR7, UR4, UR7, 0x3 ;  /* 0x0000000704077291 */ /* 0x000fd2000f8e183f */
[----:B------:R1:W2:Y:S01]  /*2180*/  SYNCS.PHASECHK.TRANS64.TRYWAIT P1, [UR7+0x26810], R120 ;  /* 0x02681078ff0075a7 */ /* 0x0002a20008020147 */
[----:B------:R-:W-:Y:S05]  /*2190*/  @!P0 BRA `(.L_x_2827) ;  /* 0x0000000000048947 */ /* 0x000fea0003800000 */
[----:B------:R-:W-:Y:S01]  /*21a0*/  BPT.TRAP 0x1 ;  /* 0x000000040000795c */ /* 0x000fe20000300000 */
.L_x_2827:
[----:B--2---:R-:W-:Y:S05]  /*21b0*/  @P1 BRA `(.L_x_2828) ;  /* 0x0000000000081947 */ /* 0x004fea0003800000 */
[----:B------:R-:W2:Y:S02]  /*21c0*/  SYNCS.PHASECHK.TRANS64.TRYWAIT P1, [UR7+0x26810], R120 ;  /* 0x02681078ff0075a7 */ /* 0x000ea40008020147 */
[----:B--2---:R-:W-:Y:S05]  /*21d0*/  @!P1 BRA `(.L_x_2829) ;  /* 0x0000009800a49947 */ /* 0x004fea0003800000 */
.L_x_2828:
        /* <DEDUP_REMOVED lines=66> */
.L_x_2830:
[----:B------:R1:W1:Y:S01]  /*2600*/  SYNCS.PHASECHK.TRANS64.TRYWAIT P1, [UR7+0x26830], R120 ;  /* 0x02683078ff0075a7 */ /* 0x0002620008020147 */
[----:B------:R-:W-:Y:S05]  /*2610*/  @!P0 BRA `(.L_x_2831) ;  /* 0x0000000000048947 */ /* 0x000fea0003800000 */
[----:B------:R-:W-:Y:S01]  /*2620*/  BPT.TRAP 0x1 ;  /* 0x000000040000795c */ /* 0x000fe20000300000 */
.L_x_2831:
        /* <DEDUP_REMOVED lines=50> */
.L_x_2832:
        /* <DEDUP_REMOVED lines=555> */
.L_x_2834:
        /* <DEDUP_REMOVED lines=45> */
.L_x_2835:
        /* <DEDUP_REMOVED lines=62> */
.L_x_2817:
        /* <DEDUP_REMOVED lines=149> */
.L_x_2838:
        /* <DEDUP_REMOVED lines=57> */
.L_x_2840:
[----:B------:R-:W-:Y:S05]  /*5f90*/  BSYNC B0 ;  /* 0x0000000000007941 */ /* 0x000fea0003800000 */
.L_x_2839:
        /* <DEDUP_REMOVED lines=22> */
.L_x_2842:
[----:B------:R-:W-:Y:S05]  /*6100*/  BSYNC B0 ;  /* 0x0000000000007941 */ /* 0x000fea0003800000 */
.L_x_2841:
        /* <DEDUP_REMOVED lines=34> */
.L_x_2844:
[----:B------:R-:W-:Y:S05]  /*6330*/  BSYNC B0 ;  /* 0x0000000000007941 */ /* 0x000fea0003800000 */
.L_x_2843:
        /* <DEDUP_REMOVED lines=23> */
.L_x_2837:
        /* <DEDUP_REMOVED lines=41> */
.L_x_2845:
        /* <DEDUP_REMOVED lines=44> */
.L_x_2847:
[----:B------:R-:W-:Y:S05]  /*6a00*/  BSYNC B0 ;  /* 0x0000000000007941 */ /* 0x000fea0003800000 */
.L_x_2846:
        /* <DEDUP_REMOVED lines=21> */
.L_x_2849:
[----:B------:R-:W-:Y:S05]  /*6b60*/  BSYNC B0 ;  /* 0x0000000000007941 */ /* 0x000fea0003800000 */
.L_x_2848:
        /* <DEDUP_REMOVED lines=30> */
.L_x_2851:
[----:B------:R-:W-:Y:S05]  /*6d50*/  BSYNC B0 ;  /* 0x0000000000007941 */ /* 0x000fea0003800000 */
.L_x_2850:
        /* <DEDUP_REMOVED lines=22> */
.L_x_2805:
        /* <DEDUP_REMOVED lines=29> */
.L_x_2853:
[----:B------:R-:W-:Y:S01]  /*7090*/  ULDC UR9, c[0x0][0x8c4] ;  /* 0x0002310000097ab9 */ /* 0x000fe20000000800 */
[----:B------:R-:W-:Y:S01]  /*70a0*/  UMOV UR7, UR8 ;  /* 0x0000000800077c82 */ /* 0x000fe20008000000 */
[----:B------:R-:W-:-:S11]  /*70b0*/  UISETP.NE.AND UP0, UPT, UR9, 0x1, UPT ;  /* 0x000000010900788c */ /* 0x000fd6000bf05270 */
[----:B------:R-:W-:Y:S02]  /*70c0*/  @UP0 ULDC.64 UR10, c[0x0][0x8c8] ;  /* 0x00023200000a0ab9 */ /* 0x000fe40000000a00 */
[----:B------:R-:W-:-:S04]  /*70d0*/  UIMAD.WIDE.U32 UR4, UR8, UR10, URZ ;  /* 0x0000000a080472a5 */ /* 0x000fc8000f8e003f */
[----:B------:R-:W-:-:S04]  /*70e0*/  @UP0 USHF.R.U32.HI UR7, URZ, UR11, UR5 ;  /* 0x0000000b3f070299 */ /* 0x000fc80008011605 */
[----:B------:R-:W-:-:S12]  /*70f0*/  UIMAD UR4, UR7, UR9, URZ ;  /* 0x00000009070472a4 */ /* 0x000fd8000f8e023f */
.L_x_2854:
        /* <DEDUP_REMOVED lines=23> */
.L_x_2855:
        /* <DEDUP_REMOVED lines=13> */
.L_x_2857:
[----:B------:R-:W-:-:S05]  /*7340*/  ULDC UR4, c[0x0][0x8ec] ;  /* 0x00023b0000047ab9 */ /* 0x000fca0000000800 */
.L_x_2856:
[----:B------:R-:W-:-:S04]  /*7350*/  UIADD3 UR4, UR4, 0x7f, URZ ;  /* 0x0000007f04047890 */ /* 0x000fc8000fffe03f */
[----:B------:R-:W-:-:S04]  /*7360*/  USHF.R.S32.HI UR5, URZ, 0x1f, UR4 ;  /* 0x0000001f3f057899 */ /* 0x000fc80008011404 */
[----:B------:R-:W-:-:S04]  /*7370*/  ULEA.HI UR5, UR5, UR4, URZ, 0x7 ;  /* 0x0000000405057291 */ /* 0x000fc8000f8f383f */
[----:B------:R-:W-:-:S04]  /*7380*/  USHF.R.S32.HI UR5, URZ, 0x7, UR5 ;  /* 0x000000073f057899 */ /* 0x000fc80008011405 */
[----:B------:R-:W-:Y:S02]  /*7390*/  UISETP.GT.AND UP0, UPT, UR5, UR7, UPT ;  /* 0x000000070500728c */ /* 0x000fe4000bf04270 */
[----:B------:R-:W-:Y:S02]  /*73a0*/  ULOP3.LUT UR7, URZ, UR7, URZ, 0x33, !UPT ;  /* 0x000000073f077292 */ /* 0x000fe4000f8e333f */
[----:B------:R-:W-:Y:S02]  /*73b0*/  USEL UR10, UR10, 0xffffffff, UP0 ;  /* 0xffffffff0a0a7887 */ /* 0x000fe40008000000 */
[----:B------:R-:W-:-:S04]  /*73c0*/  UIADD3 UR7, UR5, UR7, URZ ;  /* 0x0000000705077290 */ /* 0x000fc8000fffe03f */
        /* <DEDUP_REMOVED lines=40> */
.L_x_2858:
        /* <DEDUP_REMOVED lines=13> */
.L_x_2859:
        /* <DEDUP_REMOVED lines=12> */
.L_x_2860:
[----:B------:R-:W-:Y:S01]  /*77e0*/  ULEA UR8, UR7, UR14, 0x7 ;  /* 0x0000000e07087291 */ /* 0x000fe2000f8e383f */
[----:B------:R-:W-:-:S03]  /*77f0*/  ULDC UR9, c[0x0][0x74c] ;  /* 0x0001d30000097ab9 */ /* 0x000fc60000000800 */
[----:B------:R-:W-:Y:S02]  /*7800*/  UIADD3 UR9, UR8, -UR9, -UR11 ;  /* 0x8000000908097290 */ /* 0x000fe4000fffe80b */
        /* <DEDUP_REMOVED lines=13> */
[----:B------:R-:W1:Y:S01]  /*78e0*/  S2R R0, SR_TID.X ;  /* 0x0000000000007919 */ /* 0x000e620000002100 */
[----:B------:R-:W-:Y:S01]  /*78f0*/  UIMAD UR16, UR20, UR18, URZ ;  /* 0x00000012141072a4 */ /* 0x000fe2000f8e023f */
[----:B------:R-:W-:Y:S01]  /*7900*/  LOP3.LUT R8, RZ, UR7, RZ, 0x33, !PT ;  /* 0x00000007ff087c12 */ /* 0x000fe2000f8e33ff */
[----:B------:R-:W-:Y:S02]  /*7910*/  USHF.R.S32.HI UR15, URZ, 0x1f, UR10 ;  /* 0x0000001f3f0f7899 */ /* 0x000fe4000801140a */
[----:B------:R-:W-:Y:S02]  /*7920*/  UIMAD UR17, UR6, UR19, UR16 ;  /* 0x00000013061172a4 */ /* 0x000fe4000f8e0210 */
[----:B------:R-:W-:Y:S02]  /*7930*/  UIADD3 UR19, UR11, 0x7f, URZ ;  /* 0x0000007f0b137890 */ /* 0x000fe4000fffe03f */
[----:B------:R-:W-:Y:S01]  /*7940*/  UIMAD.WIDE.U32 UR8, UR6, UR18, URZ ;  /* 0x00000012060872a5 */ /* 0x000fe2000f8e003f */
[----:B------:R-:W-:Y:S01]  /*7950*/  ULDC UR21, c[0x0][0x288] ;  /* 0x0000a20000157ab9 */ /* 0x000fe20000000800 */
[----:B------:R-:W-:-:S02]  /*7960*/  UIADD3 UR16, UR12, -UR13, URZ ;  /* 0x8000000d0c107290 */ /* 0x000fc4000fffe03f */
[----:B------:R-:W-:Y:S01]  /*7970*/  UIADD3 UR14, UR11, 0xbf, -UR14 ;  /* 0x000000bf0b0e7890 */ /* 0x000fe2000fffe80e */
[----:B------:R-:W-:Y:S01]  /*7980*/  ULDC UR22, c[0x0][0x760] ;  /* 0x0001d80000167ab9 */ /* 0x000fe20000000800 */
[----:B------:R-:W-:Y:S02]  /*7990*/  USEL UR29, UR10, URZ, !UP0 ;  /* 0x0000003f0a1d7287 */ /* 0x000fe4000c000000 */
[----:B------:R-:W-:Y:S02]  /*79a0*/  USEL UR23, UR15, URZ, !UP0 ;  /* 0x0000003f0f177287 */ /* 0x000fe4000c000000 */
[----:B------:R-:W-:Y:S02]  /*79b0*/  UIMAD UR18, UR10, UR21, URZ ;  /* 0x000000150a1272a4 */ /* 0x000fe4000f8e023f */
[----:B------:R-:W-:Y:S02]  /*79c0*/  USHF.R.S32.HI UR11, URZ, 0x1f, UR19 ;  /* 0x0000001f3f0b7899 */ /* 0x000fe40008011413 */
[----:B------:R-:W-:-:S02]  /*79d0*/  UIMAD UR15, UR21, UR22, URZ ;  /* 0x00000016150f72a4 */ /* 0x000fc4000f8e023f */
[----:B------:R-:W-:Y:S02]  /*79e0*/  UIADD3 UR10, UP0, UR4, UR8, URZ ;  /* 0x00000008040a7290 */ /* 0x000fe4000ff1e03f */
[----:B------:R-:W-:Y:S02]  /*79f0*/  UIADD3 UR17, UR9, UR17, URZ ;  /* 0x0000001109117290 */ /* 0x000fe4000fffe03f */
[----:B------:R-:W-:Y:S01]  /*7a00*/  ULOP3.LUT UR21, UR16, 0x1, URZ, 0xc0, !UPT ;  /* 0x0000000110157892 */ /* 0x000fe2000f8ec03f */
[----:B-1----:R-:W-:Y:S01]  /*7a10*/  LOP3.LUT R0, R0, 0x1f, RZ, 0xc0, !PT ;  /* 0x0000001f00007812 */ /* 0x002fe200078ec0ff */
[----:B------:R-:W-:Y:S02]  /*7a20*/  ULEA.HI UR22, UR11, UR19, URZ, 0x7 ;  /* 0x000000130b167291 */ /* 0x000fe4000f8f383f */
[----:B------:R-:W-:Y:S02]  /*7a30*/  UIADD3.X UR11, UR5, UR17, URZ, UP0, !UPT ;  /* 0x00000011050b7290 */ /* 0x000fe400087fe43f */
[----:B------:R-:W-:Y:S01]  /*7a40*/  UISETP.NE.U32.AND UP0, UPT, UR21, 0x1, UPT ;  /* 0x000000011500788c */ /* 0x000fe2000bf05070 */
[----:B------:R-:W-:Y:S01]  /*7a50*/  ULDC.64 UR30, c[0x0][0x2e0] ;  /* 0x0000b800001e7ab9 */ /* 0x000fe20000000a00 */
[----:B------:R-:W-:-:S02]  /*7a60*/  UIADD3 UR16, UP1, UR6, UR18, URZ ;  /* 0x0000001206107290 */ /* 0x000fc4000ff3e03f */
[----:B------:R-:W-:Y:S02]  /*7a70*/  UIMAD UR6, UR23, UR30, URZ ;  /* 0x0000001e170672a4 */ /* 0x000fe4000f8e023f */
[----:B------:R-:W-:Y:S01]  /*7a80*/  PLOP3.LUT P1, PT, PT, PT, UP0, 0x80, 0x0 ;  /* 0x000000000000781c */ /* 0x000fe20003f2f008 */
[----:B------:R-:W-:Y:S02]  /*7a90*/  UIMAD.WIDE.U32 UR10, UR29, UR30, UR10 ;  /* 0x0000001e1d0a72a5 */ /* 0x000fe4000f8e000a */
[----:B------:R-:W-:Y:S01]  /*7aa0*/  UIMAD UR21, UR29, UR31, UR6 ;  /* 0x0000001f1d1572a4 */ /* 0x000fe2000f8e0206 */
[----:B------:R-:W-:Y:S01]  /*7ab0*/  ELECT P0, URZ, PT ;  /* 0x00000000003f782f */ /* 0x000fe20003800000 */
[----:B------:R-:W-:Y:S02]  /*7ac0*/  ULEA.HI.X.SX32 UR20, UR18, UR20, 0x1, UP1 ;  /* 0x0000001412147291 */ /* 0x000fe400088f0e3f */
[----:B------:R-:W-:Y:S02]  /*7ad0*/  USHF.R.S32.HI UR22, URZ, 0x7, UR22 ;  /* 0x000000073f167899 */ /* 0x000fe40008011416 */
[----:B------:R-:W-:-:S04]  /*7ae0*/  UIADD3 UR32, UR11, UR21, URZ ;  /* 0x000000150b207290 */ /* 0x000fc8000fffe03f */
[----:B------:R-:W-:Y:S08]  /*7af0*/  @P1 BRA `(.L_x_2861) ;  /* 0x0000000400881947 */ /* 0x000ff00003800000 */
        /* <DEDUP_REMOVED lines=18> */
.L_x_2864:
[----:B------:R-:W2:Y:S04]  /*7c20*/  LDG.E.STRONG.GPU R4, desc[UR46][R2.64] ;  /* 0x0000002e02047981 */ /* 0x000ea8000c1ef900 */
[----:B--2---:R-:W-:Y:S01]  /*7c30*/  CCTL.IVALL ;  /* 0x00000000ff00798f */ /* 0x004fe20002000000 */
[----:B------:R-:W-:Y:S05]  /*7c40*/  YIELD ;  /* 0x0000000000007946 */ /* 0x000fea0003800000 */
[----:B------:R-:W-:-:S13]  /*7c50*/  ISETP.NE.AND P1, PT, R4, R5, PT ;  /* 0x000000050400720c */ /* 0x000fda0003f25270 */
[----:B------:R-:W-:Y:S05]  /*7c60*/  @P1 BRA `(.L_x_2864) ;  /* 0xfffffffc00ec1947 */ /* 0x000fea000383ffff */
.L_x_2863:
[----:B------:R-:W-:Y:S05]  /*7c70*/  BSYNC B0 ;  /* 0x0000000000007941 */ /* 0x000fea0003800000 */
.L_x_2862:
[----:B------:R-:W-:-:S03]  /*7c80*/  UMOV UR6, 0xffffffff ;  /* 0xffffffff00067882 */ /* 0x000fc60000000000 */
[----:B------:R-:W-:Y:S05]  /*7c90*/  BRA.DIV UR6, `(.L_x_2865) ;  /* 0x0000004206247947 */ /* 0x000fea000b800000 */
[----:B------:R-:W-:Y:S01]  /*7ca0*/  NOP ;  /* 0x0000000000007918 */ /* 0x000fe20000000000 */
.L_x_2940:
        /* <DEDUP_REMOVED lines=22> */
.L_x_2867:
[----:B------:R-:W-:Y:S05]  /*7e10*/  BSYNC B0 ;  /* 0x0000000000007941 */ /* 0x000fea0003800000 */
.L_x_2866:
        /* <DEDUP_REMOVED lines=9> */
[----:B------:R-:W-:Y:S02]  /*7eb0*/  UIADD3 UR24, UP0, UR6, UR10, URZ ;  /* 0x0000000a06187290 */ /* 0x000fe4000ff1e03f */
[----:B-1----:R-:W-:Y:S02]  /*7ec0*/  ULEA UR23, UR23, UR7, 0x18 ;  /* 0x0000000717177291 */ /* 0x002fe4000f8ec03f */
[----:B------:R-:W-:Y:S02]  /*7ed0*/  ULEA.HI.X.SX32 UR7, UR6, UR32, 0x1, UP0 ;  /* 0x0000002006077291 */ /* 0x000fe400080f0e3f */
        /* <DEDUP_REMOVED lines=8> */
.L_x_2869:
[----:B------:R-:W-:Y:S05]  /*7f60*/  BSYNC B0 ;  /* 0x0000000000007941 */ /* 0x000fea0003800000 */
.L_x_2868:
[----:B------:R-:W-:Y:S06]  /*7f70*/  BAR.ARV 0xa, 0xa0 ;  /* 0x0282800000007b1d */ /* 0x000fec0000002000 */
[----:B------:R-:W-:Y:S04]  /*7f80*/  BSSY B0, `(.L_x_2870) ;  /* 0x0000003000007945 */ /* 0x000fe80003800000 */
[----:B------:R-:W-:Y:S05]  /*7f90*/  @!P0 BRA `(.L_x_2871) ;  /* 0x0000000000048947 */ /* 0x000fea0003800000 */
[----:B------:R-:W-:-:S04]  /*7fa0*/  DEPBAR.LE SB0, 0x0 ;  /* 0x000080000000791a */ /* 0x000fc80000000000 */
.L_x_2871:
[----:B------:R-:W-:Y:S05]  /*7fb0*/  BSYNC B0 ;  /* 0x0000000000007941 */ /* 0x000fea0003800000 */
.L_x_2870:
        /* <DEDUP_REMOVED lines=19> */
.L_x_2873:
[----:B------:R-:W-:Y:S05]  /*80f0*/  BSYNC B0 ;  /* 0x0000000000007941 */ /* 0x000fea0003800000 */
.L_x_2872:
[----:B------:R-:W-:Y:S01]  /*8100*/  UIADD3 UR7, UR13, 0x1, URZ ;  /* 0x000000010d077890 */ /* 0x000fe2000fffe03f */
[----:B------:R-:W-:Y:S11]  /*8110*/  BRA `(.L_x_2874) ;  /* 0x0000000000047947 */ /* 0x000ff60003800000 */
.L_x_2861:
[----:B------:R-:W-:-:S05]  /*8120*/  UMOV UR7, UR13 ;  /* 0x0000000d00077c82 */ /* 0x000fca0008000000 */
.L_x_2874:
[----:B------:R-:W-:-:S04]  /*8130*/  UIADD3 UR6, UR13, 0x1, URZ ;  /* 0x000000010d067890 */ /* 0x000fc8000fffe03f */
[----:B------:R-:W-:-:S06]  /*8140*/  UISETP.NE.AND UP0, UPT, UR12, UR6, UPT ;  /* 0x000000060c00728c */ /* 0x000fcc000bf05270 */
[----:B------:R-:W-:-:S13]  /*8150*/  PLOP3.LUT P1, PT, PT, PT, UP0, 0x80, 0x0 ;  /* 0x000000000000781c */ /* 0x000fda0003f2f008 */
[----:B------:R-:W-:Y:S05]  /*8160*/  @!P1 BRA `(.L_x_2812) ;  /* 0x0000003800849947 */ /* 0x000fea0003800000 */
[----:B------:R-:W-:Y:S01]  /*8170*/  UMOV UR18, UR8 ;  /* 0x0000000800127c82 */ /* 0x000fe20008000000 */
[----:B------:R-:W-:Y:S01]  /*8180*/  UMOV UR19, UR17 ;  /* 0x0000001100137c82 */ /* 0x000fe20008000000 */
[----:B------:R-:W-:Y:S01]  /*8190*/  ULDC.64 UR24, c[0x0][0x2c0] ;  /* 0x0000b00000187ab9 */ /* 0x000fe20000000a00 */
[----:B------:R-:W-:Y:S01]  /*81a0*/  UIMAD.WIDE.U32 UR18, UR29, UR30, UR18 ;  /* 0x0000001e1d1272a5 */ /* 0x000fe2000f8e0012 */
[----:B------:R-:W-:Y:S01]  /*81b0*/  UMOV UR23, UR7 ;  /* 0x0000000700177c82 */ /* 0x000fe20008000000 */
[----:B------:R-:W-:Y:S02]  /*81c0*/  UMOV UR6, URZ ;  /* 0x0000003f00067c82 */ /* 0x000fe40008000000 */
[----:B------:R-:W-:-:S04]  /*81d0*/  UIADD3 UR27, UP0, UR4, UR18, URZ ;  /* 0x00000012041b7290 */ /* 0x000fc8000ff1e03f */
[----:B------:R-:W-:Y:S02]  /*81e0*/  UIADD3.X UR18, UR5, UR21, UR19, UP0, !UPT ;  /* 0x0000001505127290 */ /* 0x000fe400087fe413 */
[----:B------:R-:W-:-:S04]  /*81f0*/  ULEA UR26, UP0, UR27, UR24, 0x2 ;  /* 0x000000181b1a7291 */ /* 0x000fc8000f80103f */
[----:B------:R-:W-:Y:S02]  /*8200*/  ULEA.HI.X UR27, UR27, UR25, UR18, 0x2, UP0 ;  /* 0x000000191b1b7291 */ /* 0x000fe400080f1412 */
[----:B------:R-:W-:-:S04]  /*8210*/  UIADD3 UR26, UP0, UR26, 0x3000, URZ ;  /* 0x000030001a1a7890 */ /* 0x000fc8000ff1e03f */
[----:B------:R-:W-:-:S12]  /*8220*/  UIADD3.X UR27, URZ, UR27, URZ, UP0, !UPT ;  /* 0x0000001b3f1b7290 */ /* 0x000fd800087fe43f */
.L_x_2899:
        /* <DEDUP_REMOVED lines=18> */
.L_x_2877:
[----:B------:R-:W2:Y:S04]  /*8350*/  LDG.E.STRONG.GPU R4, desc[UR46][R2.64] ;  /* 0x0000002e02047981 */ /* 0x000ea8000c1ef900 */
[----:B--2---:R-:W-:Y:S01]  /*8360*/  CCTL.IVALL ;  /* 0x00000000ff00798f */ /* 0x004fe20002000000 */
[----:B------:R-:W-:Y:S05]  /*8370*/  YIELD ;  /* 0x0000000000007946 */ /* 0x000fea0003800000 */
[----:B------:R-:W-:-:S13]  /*8380*/  ISETP.NE.AND P1, PT, R4, R5, PT ;  /* 0x000000050400720c */ /* 0x000fda0003f25270 */
[----:B------:R-:W-:Y:S05]  /*8390*/  @P1 BRA `(.L_x_2877) ;  /* 0xfffffffc00ec1947 */ /* 0x000fea000383ffff */
.L_x_2876:
[----:B------:R-:W-:Y:S05]  /*83a0*/  BSYNC B0 ;  /* 0x0000000000007941 */ /* 0x000fea0003800000 */
.L_x_2875:
[----:B------:R-:W-:-:S03]  /*83b0*/  UMOV UR24, 0xffffffff ;  /* 0xffffffff00187882 */ /* 0x000fc60000000000 */
[----:B------:R-:W-:Y:S05]  /*83c0*/  BRA.DIV UR24, `(.L_x_2878) ;  /* 0x0000003a18747947 */ /* 0x000fea000b800000 */
[----:B------:R-:W-:Y:S01]  /*83d0*/  NOP ;  /* 0x0000000000007918 */ /* 0x000fe20000000000 */
.L_x_2943:
        /* <DEDUP_REMOVED lines=19> */
.L_x_2880:
[----:B------:R-:W-:Y:S05]  /*8510*/  BSYNC B0 ;  /* 0x0000000000007941 */ /* 0x000fea0003800000 */
.L_x_2879:
        /* <DEDUP_REMOVED lines=15> */
.L_x_2882:
[----:B------:R-:W-:Y:S05]  /*8610*/  BSYNC B0 ;  /* 0x0000000000007941 */ /* 0x000fea0003800000 */
.L_x_2881:
[----:B------:R-:W-:Y:S06]  /*8620*/  BAR.ARV 0xa, 0xa0 ;  /* 0x0282800000007b1d */ /* 0x000fec0000002000 */
[----:B------:R-:W-:Y:S04]  /*8630*/  BSSY B0, `(.L_x_2883) ;  /* 0x0000003000007945 */ /* 0x000fe80003800000 */
[----:B------:R-:W-:Y:S05]  /*8640*/  @!P0 BRA `(.L_x_2884) ;  /* 0x0000000000048947 */ /* 0x000fea0003800000 */
[----:B------:R-:W-:-:S04]  /*8650*/  DEPBAR.LE SB0, 0x0 ;  /* 0x000080000000791a */ /* 0x000fc80000000000 */
.L_x_2884:
[----:B------:R-:W-:Y:S05]  /*8660*/  BSYNC B0 ;  /* 0x0000000000007941 */ /* 0x000fea0003800000 */
.L_x_2883:
        /* <DEDUP_REMOVED lines=19> */
.L_x_2886:
[----:B------:R-:W-:Y:S05]  /*87a0*/  BSYNC B0 ;  /* 0x0000000000007941 */ /* 0x000fea0003800000 */
.L_x_2885:
        /* <DEDUP_REMOVED lines=16> */
.L_x_2889:
[----:B------:R-:W2:Y:S04]  /*88b0*/  LDG.E.STRONG.GPU R4, desc[UR46][R2.64] ;  /* 0x0000002e02047981 */ /* 0x000ea8000c1ef900 */
[----:B--2---:R-:W-:Y:S01]  /*88c0*/  CCTL.IVALL ;  /* 0x00000000ff00798f */ /* 0x004fe20002000000 */
[----:B------:R-:W-:Y:S05]  /*88d0*/  YIELD ;  /* 0x0000000000007946 */ /* 0x000fea0003800000 */
[----:B------:R-:W-:-:S13]  /*88e0*/  ISETP.NE.AND P1, PT, R4, R5, PT ;  /* 0x000000050400720c */ /* 0x000fda0003f25270 */
[----:B------:R-:W-:Y:S05]  /*88f0*/  @P1 BRA `(.L_x_2889) ;  /* 0xfffffffc00ec1947 */ /* 0x000fea000383ffff */
.L_x_2888:
[----:B------:R-:W-:Y:S05]  /*8900*/  BSYNC B0 ;  /* 0x0000000000007941 */ /* 0x000fea0003800000 */
.L_x_2887:
[----:B------:R-:W-:-:S03]  /*8910*/  UMOV UR18, 0xffffffff ;  /* 0xffffffff00127882 */ /* 0x000fc60000000000 */
[----:B------:R-:W-:Y:S05]  /*8920*/  BRA.DIV UR18, `(.L_x_2890) ;  /* 0x0000003612387947 */ /* 0x000fea000b800000 */
[----:B------:R-:W-:Y:S01]  /*8930*/  NOP ;  /* 0x0000000000007918 */ /* 0x000fe20000000000 */
.L_x_2946:
        /* <DEDUP_REMOVED lines=15> */
.L_x_2892:
[----:B------:R-:W-:Y:S05]  /*8a30*/  BSYNC B0 ;  /* 0x0000000000007941 */ /* 0x000fea0003800000 */
.L_x_2891:
        /* <DEDUP_REMOVED lines=15> */
.L_x_2894:
[----:B------:R-:W-:Y:S05]  /*8b30*/  BSYNC B0 ;  /* 0x0000000000007941 */ /* 0x000fea0003800000 */
.L_x_2893:
[----:B------:R-:W-:Y:S06]  /*8b40*/  BAR.ARV 0xa, 0xa0 ;  /* 0x0282800000007b1d */ /* 0x000fec0000002000 */
[----:B------:R-:W-:Y:S04]  /*8b50*/  BSSY B0, `(.L_x_2895) ;  /* 0x0000003000007945 */ /* 0x000fe80003800000 */
[----:B------:R-:W-:Y:S05]  /*8b60*/  @!P0 BRA `(.L_x_2896) ;  /* 0x0000000000048947 */ /* 0x000fea0003800000 */
[----:B------:R-:W-:-:S04]  /*8b70*/  DEPBAR.LE SB0, 0x0 ;  /* 0x000080000000791a */ /* 0x000fc80000000000 */
.L_x_2896:
[----:B------:R-:W-:Y:S05]  /*8b80*/  BSYNC B0 ;  /* 0x0000000000007941 */ /* 0x000fea0003800000 */
.L_x_2895:
        /* <DEDUP_REMOVED lines=19> */
.L_x_2898:
[----:B------:R-:W-:Y:S05]  /*8cc0*/  BSYNC B0 ;  /* 0x0000000000007941 */ /* 0x000fea0003800000 */
.L_x_2897:
[----:B------:R-:W-:Y:S02]  /*8cd0*/  UIADD3 UR7, UR7, 0x2, URZ ;  /* 0x0000000207077890 */ /* 0x000fe4000fffe03f */
[----:B------:R-:W-:Y:S02]  /*8ce0*/  UIADD3 UR6, UR6, 0x3000, URZ ;  /* 0x0000300006067890 */ /* 0x000fe4000fffe03f */
[----:B------:R-:W-:-:S06]  /*8cf0*/  UISETP.GE.AND UP0, UPT, UR7, UR12, UPT ;  /* 0x0000000c0700728c */ /* 0x000fcc000bf06270 */
[----:B------:R-:W-:-:S13]  /*8d00*/  PLOP3.LUT P1, PT, PT, PT, UP0, 0x80, 0x0 ;  /* 0x000000000000781c */ /* 0x000fda0003f2f008 */
[----:B------:R-:W-:Y:S05]  /*8d10*/  @!P1 BRA `(.L_x_2899) ;  /* 0xfffffff400449947 */ /* 0x000fea000383ffff */
[----:B------:R-:W-:Y:S05]  /*8d20*/  BRA `(.L_x_2812) ;  /* 0x0000002c00947947 */ /* 0x000fea0003800000 */
.L_x_2852:
[----:B------:R-:W1:Y:S01]  /*8d30*/  LDC R5, c[0x0][0x8d0] ;  /* 0x00023400ff057b82 */ /* 0x000e620000000800 */
[----:B------:R-:W2:Y:S01]  /*8d40*/  S2R R3, SR_CTAID.X ;  /* 0x0000000000037919 */ /* 0x000ea20000002500 */
[----:B------:R-:W-:Y:S01]  /*8d50*/  ULDC UR4, c[0x0][0x8e8] ;  /* 0x00023a0000047ab9 */ /* 0x000fe20000000800 */
[----:B-1----:R-:W-:Y:S01]  /*8d60*/  ISETP.NE.AND P0, PT, R5, 0x1, PT ;  /* 0x000000010500780c */ /* 0x002fe20003f05270 */
[----:B--2---:R-:W-:-:S12]  /*8d70*/  IMAD.MOV.U32 R2, RZ, RZ, R3 ;  /* 0x000000ffff027224 */ /* 0x004fd800078e0003 */
[----:B------:R-:W1:Y:S08]  /*8d80*/  @P0 LDC R0, c[0x0][0x8d4] ;  /* 0x00023500ff000b82 */ /* 0x000e700000000800 */
[----:B------:R-:W2:Y:S01]  /*8d90*/  @P0 LDC R7, c[0x0][0x8d8] ;  /* 0x00023600ff070b82 */ /* 0x000ea20000000800 */
[----:B-1----:R-:W-:-:S05]  /*8da0*/  @P0 IMAD.HI.U32 R0, R3, R0, RZ ;  /* 0x0000000003000227 */ /* 0x002fca00078e00ff */
[----:B--2---:R-:W-:-:S04]  /*8db0*/  @P0 SHF.R.U32.HI R2, RZ, R7, R0 ;  /* 0x00000007ff020219 */ /* 0x004fc80000011600 */
[----:B------:R-:W-:Y:S01]  /*8dc0*/  ISETP.GE.AND P0, PT, R2, UR4, PT ;  /* 0x0000000402007c0c */ /* 0x000fe2000bf06270 */
[----:B------:R-:W-:-:S04]  /*8dd0*/  IMAD.MOV R0, RZ, RZ, -R2 ;  /* 0x000000ffff007224 */ /* 0x000fc800078e0a02 */
[----:B------:R-:W-:-:S08]  /*8de0*/  IMAD R5, R5, R0, R3 ;  /* 0x0000000005057224 */ /* 0x000fd000078e0203 */
[----:B------:R-:W-:Y:S05]  /*8df0*/  @!P0 BRA `(.L_x_2900) ;  /* 0x0000000000208947 */ /* 0x000fea0003800000 */
[----:B------:R-:W1:Y:S01]  /*8e00*/  LDC R3, c[0x0][0x8dc] ;  /* 0x00023700ff037b82 */ /* 0x000e620000000800 */
[----:B------:R-:W-:Y:S01]  /*8e10*/  IMAD.MOV.U32 R0, RZ, RZ, R5 ;  /* 0x000000ffff007224 */ /* 0x000fe200078e0005 */
[----:B-1----:R-:W-:-:S13]  /*8e20*/  ISETP.NE.AND P0, PT, R3, 0x1, PT ;  /* 0x000000010300780c */ /* 0x002fda0003f05270 */
[----:B------:R-:W1:Y:S02]  /*8e30*/  @P0 LDC.64 R6, c[0x0][0x8e0] ;  /* 0x00023800ff060b82 */ /* 0x000e640000000a00 */
[----:B-1----:R-:W-:-:S05]  /*8e40*/  @P0 IMAD.HI.U32 R4, R5, R6, RZ ;  /* 0x0000000605040227 */ /* 0x002fca00078e00ff */
[----:B------:R-:W-:-:S05]  /*8e50*/  @P0 SHF.R.U32.HI R0, RZ, R7, R4 ;  /* 0x00000007ff000219 */ /* 0x000fca0000011604 */
[----:B------:R-:W-:Y:S01]  /*8e60*/  IMAD R3, R0, R3, RZ ;  /* 0x0000000300037224 */ /* 0x000fe200078e02ff */
[----:B------:R-:W-:Y:S06]  /*8e70*/  BRA `(.L_x_2901) ;  /* 0x00000000001c7947 */ /* 0x000fec0003800000 */
.L_x_2900:
[----:B------:R-:W1:Y:S01]  /*8e80*/  LDC R3, c[0x0][0x8c4] ;  /* 0x00023100ff037b82 */ /* 0x000e620000000800 */
[----:B------:R-:W-:Y:S01]  /*8e90*/  IMAD.MOV.U32 R0, RZ, RZ, R5 ;  /* 0x000000ffff007224 */ /* 0x000fe200078e0005 */
[----:B-1----:R-:W-:-:S13]  /*8ea0*/  ISETP.NE.AND P0, PT, R3, 0x1, PT ;  /* 0x000000010300780c */ /* 0x002fda0003f05270 */
[----:B------:R-:W1:Y:S02]  /*8eb0*/  @P0 LDC.64 R6, c[0x0][0x8c8] ;  /* 0x00023200ff060b82 */ /* 0x000e640000000a00 */
[----:B-1----:R-:W-:-:S05]  /*8ec0*/  @P0 IMAD.HI.U32 R4, R5, R6, RZ ;  /* 0x0000000605040227 */ /* 0x002fca00078e00ff */
[----:B------:R-:W-:-:S05]  /*8ed0*/  @P0 SHF.R.U32.HI R0, RZ, R7, R4 ;  /* 0x00000007ff000219 */ /* 0x000fca0000011604 */
[----:B------:R-:W-:-:S07]  /*8ee0*/  IMAD R3, R0, R3, RZ ;  /* 0x0000000300037224 */ /* 0x000fce00078e02ff */
.L_x_2901:
[----:B------:R-:W1:Y:S01]  /*8ef0*/  LDC R8, c[0x0][0x8b8] ;  /* 0x00022e00ff087b82 */ /* 0x000e620000000800 */
[----:B------:R-:W-:Y:S01]  /*8f00*/  IMAD.IADD R3, R5, 0x1, -R3 ;  /* 0x0000000105037824 */ /* 0x000fe200078e0a03 */
[----:B------:R-:W-:-:S06]  /*8f10*/  ULDC.64 UR6, c[0x0][0x8f8] ;  /* 0x00023e0000067ab9 */ /* 0x000fcc0000000a00 */
[----:B------:R-:W2:Y:S01]  /*8f20*/  LDC R4, c[0x0][0x8c4] ;  /* 0x00023100ff047b82 */ /* 0x000ea20000000800 */
[C---:B-1----:R-:W-:Y:S02]  /*8f30*/  ISETP.NE.AND P0, PT, R8.reuse, 0x1, PT ;  /* 0x000000010800780c */ /* 0x042fe40003f05270 */
[----:B------:R-:W-:Y:S01]  /*8f40*/  R2UR UR20, R8 ;  /* 0x00000000081472ca */ /* 0x000fe200000e0000 */
[----:B--2---:R-:W-:-:S04]  /*8f50*/  IMAD R3, R2, R4, R3 ;  /* 0x0000000402037224 */ /* 0x004fc800078e0203 */
[----:B------:R-:W-:-:S06]  /*8f60*/  IMAD.MOV.U32 R11, RZ, RZ, R3 ;  /* 0x000000ffff0b7224 */ /* 0x000fcc00078e0003 */
[----:B------:R-:W1:Y:S01]  /*8f70*/  @P0 LDC R6, c[0x0][0x8bc] ;  /* 0x00022f00ff060b82 */ /* 0x000e620000000800 */
[----:B------:R-:W-:-:S07]  /*8f80*/  R2UR UR5, R3 ;  /* 0x00000000030572ca */ /* 0x000fce00000e0000 */
[----:B------:R-:W2:Y:S01]  /*8f90*/  @P0 LDC R7, c[0x0][0x8c0] ;  /* 0x00023000ff070b82 */ /* 0x000ea20000000800 */
[----:B-1----:R-:W-:-:S05]  /*8fa0*/  @P0 IMAD.HI.U32 R2, R3, R6, RZ ;  /* 0x0000000603020227 */ /* 0x002fca00078e00ff */
[----:B--2---:R-:W-:Y:S02]  /*8fb0*/  @P0 SHF.R.U32.HI R11, RZ, R7, R2 ;  /* 0x00000007ff0b0219 */ /* 0x004fe40000011602 */
[----:B------:R-:W-:-:S03]  /*8fc0*/  ISETP.NE.U32.AND P0, PT, RZ, UR6, PT ;  /* 0x00000006ff007c0c */ /* 0x000fc6000bf05070 */
[----:B------:R-:W-:Y:S01]  /*8fd0*/  IMAD.MOV R2, RZ, RZ, -R11 ;  /* 0x000000ffff027224 */ /* 0x000fe200078e0a0b */
[----:B------:R-:W-:-:S04]  /*8fe0*/  ISETP.NE.AND.EX P0, PT, RZ, UR7, PT, P0 ;  /* 0x00000007ff007c0c */ /* 0x000fc8000bf05300 */
[----:B------:R-:W-:-:S13]  /*8ff0*/  R2UR UR4, R2 ;  /* 0x00000000020472ca */ /* 0x000fda00000e0000 */
[----:B------:R-:W-:Y:S01]  /*9000*/  UIMAD UR20, UR20, UR4, UR5 ;  /* 0x00000004141472a4 */ /* 0x000fe2000f8e0205 */
[----:B------:R-:W-:Y:S11]  /*9010*/  @!P0 BRA `(.L_x_2902) ;  /* 0x0000000000108947 */ /* 0x000ff60003800000 */
[----:B------:R-:W1:Y:S02]  /*9020*/  LDC.64 R2, c[0x0][0x8f8] ;  /* 0x00023e00ff027b82 */ /* 0x000e640000000a00 */
[----:B-1----:R-:W-:-:S05]  /*9030*/  IMAD.WIDE R2, R11, 0x4, R2 ;  /* 0x000000040b027825 */ /* 0x002fca00078e0202 */
[----:B------:R2:W5:Y:S01]  /*9040*/  LDG.E R4, desc[UR46][R2.64] ;  /* 0x0000002e02047981 */ /* 0x000562000c1e1900 */
[----:B------:R-:W-:Y:S05]  /*9050*/  BRA `(.L_x_2903) ;  /* 0x00000000002c7947 */ /* 0x000fea0003800000 */
.L_x_2902:
[----:B------:R-:W-:Y:S02]  /*9060*/  ULDC.64 UR4, c[0x0][0x8f0] ;  /* 0x00023c0000047ab9 */ /* 0x000fe40000000a00 */
[----:B------:R-:W-:-:S04]  /*9070*/  ISETP.NE.U32.AND P0, PT, RZ, UR4, PT ;  /* 0x00000004ff007c0c */ /* 0x000fc8000bf05070 */
[----:B------:R-:W-:-:S13]  /*9080*/  ISETP.NE.AND.EX P0, PT, RZ, UR5, PT, P0 ;  /* 0x00000005ff007c0c */ /* 0x000fda000bf05300 */
[----:B------:R-:W-:Y:S05]  /*9090*/  @!P0 BRA `(.L_x_2904) ;  /* 0x0000000000188947 */ /* 0x000fea0003800000 */
[----:B------:R-:W1:Y:S02]  /*90a0*/  LDC.64 R2, c[0x0][0x8f0] ;  /* 0x00023c00ff027b82 */ /* 0x000e640000000a00 */
[----:B-1----:R-:W-:-:S05]  /*90b0*/  IMAD.WIDE R2, R11, 0x4, R2 ;  /* 0x000000040b027825 */ /* 0x002fca00078e0202 */
[----:B------:R-:W2:Y:S04]  /*90c0*/  LDG.E R4, desc[UR46][R2.64] ;  /* 0x0000002e02047981 */ /* 0x000ea8000c1e1900 */
[----:B------:R-:W2:Y:S02]  /*90d0*/  LDG.E R5, desc[UR46][R2.64+0x4] ;  /* 0x0000042e02057981 */ /* 0x000ea4000c1e1900 */
[----:B--2---:R-:W-:Y:S01]  /*90e0*/  IMAD.IADD R4, R5, 0x1, -R4 ;  /* 0x0000000105047824 */ /* 0x004fe200078e0a04 */
[----:B------:R-:W-:Y:S06]  /*90f0*/  BRA `(.L_x_2903) ;  /* 0x0000000000047947 */ /* 0x000fec0003800000 */
.L_x_2904:
[----:B------:R-:W1:Y:S02]  /*9100*/  LDC R4, c[0x0][0x8ec] ;  /* 0x00023b00ff047b82 */ /* 0x000e640000000800 */
.L_x_2903:
[----:B-1---5:R-:W-:Y:S01]  /*9110*/  VIADD R4, R4, 0x7f ;  /* 0x0000007f04047836 */ /* 0x022fe20000000000 */
[----:B------:R-:W-:Y:S01]  /*9120*/  LOP3.LUT R12, R0, 0x1ffffff, RZ, 0x3c, !PT ;  /* 0x01ffffff000c7812 */ /* 0x000fe200078e3cff */
[----:B------:R-:W-:Y:S02]  /*9130*/  IMAD.MOV.U32 R10, RZ, RZ, 0x1 ;  /* 0x00000001ff0a7424 */ /* 0x000fe400078e00ff */
[----:B--2---:R-:W-:Y:S01]  /*9140*/  IMAD.MOV.U32 R2, RZ, RZ, RZ ;  /* 0x000000ffff027224 */ /* 0x004fe200078e00ff */
[----:B------:R-:W-:-:S04]  /*9150*/  SHF.R.S32.HI R3, RZ, 0x1f, R4 ;  /* 0x0000001fff037819 */ /* 0x000fc80000011404 */
[----:B------:R-:W-:-:S04]  /*9160*/  LEA.HI R3, R3, R4, RZ, 0x7 ;  /* 0x0000000403037211 */ /* 0x000fc800078f38ff */
[----:B------:R-:W-:-:S04]  /*9170*/  SHF.R.S32.HI R3, RZ, 0x7, R3 ;  /* 0x00000007ff037819 */ /* 0x000fc80000011403 */
[C---:B------:R-:W-:Y:S01]  /*9180*/  ISETP.GT.AND P0, PT, R3.reuse, R0, PT ;  /* 0x000000000300720c */ /* 0x040fe20003f04270 */
[----:B------:R-:W-:-:S03]  /*9190*/  IMAD.IADD R12, R3, 0x1, R12 ;  /* 0x00000001030c7824 */ /* 0x000fc600078e020c */
[----:B------:R-:W-:-:S04]  /*91a0*/  SEL R11, R11, 0xffffffff, P0 ;  /* 0xffffffff0b0b7807 */ /* 0x000fc80000000000 */
[----:B------:R-:W-:-:S13]  /*91b0*/  ISETP.GE.AND P0, PT, R11, RZ, PT ;  /* 0x000000ff0b00720c */ /* 0x000fda0003f06270 */
[----:B------:R-:W-:Y:S05]  /*91c0*/  @!P0 BRA `(.L_x_2905) ;  /* 0x0000002400d88947 */ /* 0x000fea0003800000 */
[----:B------:R-:W1:Y:S08]  /*91d0*/  LDC.64 R8, c[0x0][0x770] ;  /* 0x0001dc00ff087b82 */ /* 0x000e700000000a00 */
[----:B------:R-:W2:Y:S08]  /*91e0*/  LDC.64 R2, c[0x0][0x780] ;  /* 0x0001e000ff027b82 */ /* 0x000eb00000000a00 */
[----:B------:R-:W3:Y:S01]  /*91f0*/  LDC.64 R6, c[0x0][0x778] ;  /* 0x0001de00ff067b82 */ /* 0x000ee20000000a00 */
[----:B-1----:R-:W-:-:S07]  /*9200*/  ISETP.NE.U32.AND P0, PT, R8, RZ, PT ;  /* 0x000000ff0800720c */ /* 0x002fce0003f05070 */
[----:B------:R-:W1:Y:S01]  /*9210*/  LDC.64 R14, c[0x0][0x778] ;  /* 0x0001de00ff0e7b82 */ /* 0x000e620000000a00 */
[----:B------:R-:W-:Y:S02]  /*9220*/  ISETP.NE.AND.EX P0, PT, R9, RZ, PT, P0 ;  /* 0x000000ff0900720c */ /* 0x000fe40003f05300 */
[----:B--2---:R-:W-:-:S05]  /*9230*/  ISETP.NE.U32.AND P1, PT, R2, RZ, PT ;  /* 0x000000ff0200720c */ /* 0x004fca0003f25070 */
[----:B------:R-:W2:Y:S01]  /*9240*/  LDC.64 R4, c[0x0][0x770] ;  /* 0x0001dc00ff047b82 */ /* 0x000ea20000000a00 */
[----:B------:R-:W-:-:S05]  /*9250*/  ISETP.NE.AND.EX P1, PT, R3, RZ, PT, P1 ;  /* 0x000000ff0300720c */ /* 0x000fca0003f25310 */
[----:B------:R-:W-:Y:S01]  /*9260*/  VOTEU.ANY UP0, P0 ;  /* 0x00000000003f7886 */ /* 0x000fe20000000100 */
[----:B---3--:R-:W-:Y:S02]  /*9270*/  ISETP.NE.U32.AND P0, PT, R6, RZ, PT ;  /* 0x000000ff0600720c */ /* 0x008fe40003f05070 */
[----:B------:R-:W-:Y:S02]  /*9280*/  PLOP3.LUT P2, PT, PT, PT, UP0, 0x80, 0x0 ;  /* 0x000000000000781c */ /* 0x000fe40003f4f008 */
[----:B------:R-:W-:-:S03]  /*9290*/  ISETP.NE.AND.EX P0, PT, R7, RZ, PT, P0 ;  /* 0x000000ff0700720c */ /* 0x000fc60003f05300 */
[----:B------:R-:W3:Y:S01]  /*92a0*/  @P1 LDC.64 R6, c[0x0][0x780] ;  /* 0x0001e000ff061b82 */ /* 0x000ee20000000a00 */
[----:B-1----:R-:W-:-:S07]  /*92b0*/  IMAD.WIDE R2, R11, 0x4, R14 ;  /* 0x000000040b027825 */ /* 0x002fce00078e020e */
[----:B------:R-:W1:Y:S01]  /*92c0*/  LDC R15, c[0x0][0x280] ;  /* 0x0000a000ff0f7b82 */ /* 0x000e620000000800 */
[----:B--2---:R-:W-:-:S05]  /*92d0*/  IMAD.WIDE R4, R11, 0x4, R4 ;  /* 0x000000040b047825 */ /* 0x004fca00078e0204 */
[----:B------:R-:W2:Y:S01]  /*92e0*/  @P2 LDG.E R16, desc[UR46][R4.64] ;  /* 0x0000002e04102981 */ /* 0x000ea2000c1e1900 */
[----:B------:R-:W-:-:S03]  /*92f0*/  IMAD.MOV.U32 R13, RZ, RZ, RZ ;  /* 0x000000ffff0d7224 */ /* 0x000fc600078e00ff */
[----:B------:R4:W5:Y:S04]  /*9300*/  @P2 LDG.E R0, desc[UR46][R4.64] ;  /* 0x0000002e04002981 */ /* 0x000968000c1e1900 */
[----:B------:R4:W5:Y:S01]  /*9310*/  @P0 LDG.E R13, desc[UR46][R2.64] ;  /* 0x0000002e020d0981 */ /* 0x000962000c1e1900 */
[----:B---3--:R-:W-:-:S05]  /*9320*/  @P1 IMAD.WIDE R6, R11, 0x4, R6 ;  /* 0x000000040b061825 */ /* 0x008fca00078e0206 */
[----:B-1----:R4:W5:Y:S01]  /*9330*/  @P1 LDG.E R15, desc[UR46][R6.64] ;  /* 0x0000002e060f1981 */ /* 0x002962000c1e1900 */
[----:B--2---:R-:W-:-:S05]  /*9340*/  @P2 IMAD R16, R11, 0x40, R16 ;  /* 0x000000400b102824 */ /* 0x004fca00078e0210 */
[----:B------:R-:W-:Y:S01]  /*9350*/  @P2 R2UR UR4, R16 ;  /* 0x00000000100422ca */ /* 0x000fe200000e0000 */
[----:B----4-:R-:W-:-:S14]  /*9360*/  @P1 BRA `(.L_x_2906) ;  /* 0x0000000000101947 */ /* 0x010fdc0003800000 */
[----:B------:R-:W-:Y:S05]  /*9370*/  @!P2 BRA `(.L_x_2906) ;  /* 0x00000000000ca947 */ /* 0x000fea0003800000 */
[----:B------:R-:W2:Y:S04]  /*9380*/  LDG.E R6, desc[UR46][R4.64] ;  /* 0x0000002e04067981 */ /* 0x000ea8000c1e1900 */
[----:B-----5:R-:W2:Y:S02]  /*9390*/  LDG.E R15, desc[UR46][R4.64+0x4] ;  /* 0x0000042e040f7981 */ /* 0x020ea4000c1e1900 */
[----:B--2---:R-:W-:-:S07]  /*93a0*/  IMAD.IADD R15, R15, 0x1, -R6 ;  /* 0x000000010f0f7824 */ /* 0x004fce00078e0a06 */
.L_x_2906:
[----:B------:R-:W-:Y:S01]  /*93b0*/  @UP0 USHF.R.S32.HI UR5, URZ, 0x1f, UR4 ;  /* 0x0000001f3f050899 */ /* 0x000fe20008011404 */
[----:B------:R-:W-:Y:S01]  /*93c0*/  ULDC.64 UR8, c[0x0][0x788] ;  /* 0x0001e20000087ab9 */ /* 0x000fe20000000a00 */
[----:B------:R-:W-:Y:S01]  /*93d0*/  UMOV UR6, URZ ;  /* 0x0000003f00067c82 */ /* 0x000fe20008000000 */
[----:B------:R-:W-:Y:S01]  /*93e0*/  ISETP.NE.U32.AND P1, PT, RZ, UR8, PT ;  /* 0x00000008ff007c0c */ /* 0x000fe2000bf25070 */
[----:B------:R-:W-:Y:S01]  /*93f0*/  @UP0 ULEA.HI UR5, UR5, UR4, URZ, 0x6 ;  /* 0x0000000405050291 */ /* 0x000fe2000f8f303f */
[----:B-----5:R-:W-:Y:S02]  /*9400*/  @P2 R2UR UR6, R0 ;  /* 0x00000000000622ca */ /* 0x020fe400000e0000 */
[----:B------:R-:W-:Y:S01]  /*9410*/  ISETP.NE.AND.EX P1, PT, RZ, UR9, PT, P1 ;  /* 0x00000009ff007c0c */ /* 0x000fe2000bf25310 */
[----:B------:R-:W-:Y:S01]  /*9420*/  @UP0 ULOP3.LUT UR7, UR5, 0xffffffc0, URZ, 0xc0, !UPT ;  /* 0xffffffc005070892 */ /* 0x000fe2000f8ec03f */
[----:B------:R-:W-:Y:S01]  /*9430*/  ULDC UR9, c[0x0][0x290] ;  /* 0x0000a40000097ab9 */ /* 0x000fe20000000800 */
[----:B------:R-:W-:-:S02]  /*9440*/  UMOV UR4, URZ ;  /* 0x0000003f00047c82 */ /* 0x000fc40008000000 */
[----:B------:R-:W-:Y:S01]  /*9450*/  @UP0 USHF.R.S32.HI UR8, URZ, 0x1f, UR7 ;  /* 0x0000001f3f080899 */ /* 0x000fe20008011407 */
[----:B------:R-:W-:Y:S01]  /*9460*/  IMAD.U32 R0, RZ, RZ, UR9 ;  /* 0x00000009ff007e24 */ /* 0x000fe2000f8e00ff */
[----:B------:R-:W-:Y:S01]  /*9470*/  UMOV UR5, URZ ;  /* 0x0000003f00057c82 */ /* 0x000fe20008000000 */
[----:B------:R-:W-:-:S04]  /*9480*/  @UP0 UMOV UR4, UR7 ;  /* 0x0000000700040c82 */ /* 0x000fc80008000000 */
[----:B------:R-:W-:Y:S01]  /*9490*/  @UP0 UMOV UR5, UR8 ;  /* 0x0000000800050c82 */ /* 0x000fe20008000000 */
[----:B------:R-:W-:Y:S05]  /*94a0*/  @!P1 BRA `(.L_x_2907) ;  /* 0x0000000000109947 */ /* 0x000fea0003800000 */
[----:B------:R-:W1:Y:S02]  /*94b0*/  LDC.64 R2, c[0x0][0x788] ;  /* 0x0001e200ff027b82 */ /* 0x000e640000000a00 */
[----:B-1----:R-:W-:-:S05]  /*94c0*/  IMAD.WIDE R2, R11, 0x4, R2 ;  /* 0x000000040b027825 */ /* 0x002fca00078e0202 */
[----:B------:R1:W5:Y:S01]  /*94d0*/  LDG.E R0, desc[UR46][R2.64] ;  /* 0x0000002e02007981 */ /* 0x000362000c1e1900 */
[----:B------:R-:W-:Y:S05]  /*94e0*/  BRA `(.L_x_2908) ;  /* 0x0000000000107947 */ /* 0x000fea0003800000 */
.L_x_2907:
[----:B------:R-:W-:Y:S05]  /*94f0*/  @!P0 BRA `(.L_x_2908) ;  /* 0x00000000000c8947 */ /* 0x000fea0003800000 */
[----:B------:R-:W2:Y:S04]  /*9500*/  LDG.E R5, desc[UR46][R2.64] ;  /* 0x0000002e02057981 */ /* 0x000ea8000c1e1900 */
[----:B------:R-:W2:Y:S02]  /*9510*/  LDG.E R0, desc[UR46][R2.64+0x4] ;  /* 0x0000042e02007981 */ /* 0x000ea4000c1e1900 */
[----:B--2---:R-:W-:-:S07]  /*9520*/  IMAD.IADD R0, R0, 0x1, -R5 ;  /* 0x0000000100007824 */ /* 0x004fce00078e0a05 */
.L_x_2908:
[----:B-1----:R-:W-:Y:S01]  /*9530*/  IMAD R3, R12, 0x80, R15 ;  /* 0x000000800c037824 */ /* 0x002fe200078e020f */
[----:B------:R-:W-:Y:S01]  /*9540*/  ULDC UR7, c[0x0][0x74c] ;  /* 0x0001d30000077ab9 */ /* 0x000fe20000000800 */
[----:B------:R-:W-:Y:S02]  /*9550*/  VIADD R15, R15, 0x3f ;  /* 0x0000003f0f0f7836 */ /* 0x000fe40000000000 */
[----:B------:R-:W-:Y:S01]  /*9560*/  IMAD.MOV.U32 R2, RZ, RZ, RZ ;  /* 0x000000ffff027224 */ /* 0x000fe200078e00ff */
[----:B-----5:R-:W-:-:S04]  /*9570*/  IADD3 R0, R3, -UR7, -R0 ;  /* 0x8000000703007c10 */ /* 0x020fc8000fffe800 */
[----:B------:R-:W-:-:S04]  /*9580*/  SHF.R.S32.HI R3, RZ, 0x1f, R0 ;  /* 0x0000001fff037819 */ /* 0x000fc80000011400 */
[----:B------:R-:W-:Y:S02]  /*9590*/  LEA.HI R3, R3, R0, RZ, 0x6 ;  /* 0x0000000003037211 */ /* 0x000fe400078f30ff */
[----:B------:R-:W-:Y:S02]  /*95a0*/  SHF.R.S32.HI R0, RZ, 0x1f, R15 ;  /* 0x0000001fff007819 */ /* 0x000fe4000001140f */
[----:B------:R-:W-:Y:S02]  /*95b0*/  SHF.R.S32.HI R3, RZ, 0x6, R3 ;  /* 0x00000006ff037819 */ /* 0x000fe40000011403 */
[----:B------:R-:W-:Y:S02]  /*95c0*/  LEA.HI R0, R0, R15, RZ, 0x6 ;  /* 0x0000000f00007211 */ /* 0x000fe400078f30ff */
[----:B------:R-:W-:Y:S02]  /*95d0*/  VIMNMX R4, RZ, R3, !PT ;  /* 0x00000003ff047248 */ /* 0x000fe40007fe0100 */
[----:B------:R-:W-:-:S04]  /*95e0*/  SHF.R.S32.HI R0, RZ, 0x6, R0 ;  /* 0x00000006ff007819 */ /* 0x000fc80000011400 */
[----:B------:R-:W-:-:S13]  /*95f0*/  ISETP.GT.AND P1, PT, R0, R4, PT ;  /* 0x000000040000720c */ /* 0x000fda0003f24270 */
[----:B------:R-:W-:Y:S05]  /*9600*/  @!P1 BRA `(.L_x_2905) ;  /* 0x0000002000c89947 */ /* 0x000fea0003800000 */
[----:B------:R-:W-:Y:S01]  /*9610*/  ISETP.NE.U32.AND P1, PT, R8, RZ, PT ;  /* 0x000000ff0800720c */ /* 0x000fe20003f25070 */
[----:B------:R-:W-:Y:S01]  /*9620*/  USHF.R.S32.HI UR7, URZ, 0x1f, UR20 ;  /* 0x0000001f3f077899 */ /* 0x000fe20008011414 */
[----:B------:R-:W-:Y:S01]  /*9630*/  SHF.R.S32.HI R2, RZ, 0x1f, R11 ;  /* 0x0000001fff027819 */ /* 0x000fe2000001140b */
[----:B------:R-:W-:Y:S01]  /*9640*/  ULDC.64 UR10, c[0x0][0x718] ;  /* 0x0001c600000a7ab9 */ /* 0x000fe20000000a00 */
[----:B------:R-:W-:Y:S01]  /*9650*/  ISETP.NE.AND.EX P1, PT, R9, RZ, PT, P1 ;  /* 0x000000ff0900720c */ /* 0x000fe20003f25310 */
[----:B------:R-:W-:Y:S01]  /*9660*/  UMOV UR8, UR4 ;  /* 0x0000000400087c82 */ /* 0x000fe20008000000 */
[----:B------:R-:W-:Y:S01]  /*9670*/  UMOV UR9, UR5 ;  /* 0x0000000500097c82 */ /* 0x000fe20008000000 */
[----:B------:R-:W-:Y:S01]  /*9680*/  R2UR UR21, R11 ;  /* 0x000000000b1572ca */ /* 0x000fe200000e0000 */
[----:B------:R-:W-:Y:S01]  /*9690*/  UIMAD.WIDE.U32 UR4, UR20, UR10, UR8 ;  /* 0x0000000a140472a5 */ /* 0x000fe2000f8e0008 */
[----:B------:R-:W-:Y:S01]  /*96a0*/  SEL R2, R2, RZ, !P1 ;  /* 0x000000ff02027207 */ /* 0x000fe20004800000 */
[----:B------:R-:W-:Y:S01]  /*96b0*/  UIMAD UR10, UR7, UR10, URZ ;  /* 0x0000000a070a72a4 */ /* 0x000fe2000f8e023f */
[----:B------:R-:W-:Y:S01]  /*96c0*/  R2UR UR18, R12 ;  /* 0x000000000c1272ca */ /* 0x000fe200000e0000 */
[----:B------:R-:W-:Y:S01]  /*96d0*/  ULDC.64 UR14, c[0x0][0x730] ;  /* 0x0001cc00000e7ab9 */ /* 0x000fe20000000a00 */
[----:B------:R-:W-:Y:S01]  /*96e0*/  R2UR UR12, R2 ;  /* 0x00000000020c72ca */ /* 0x000fe200000e0000 */
[----:B------:R-:W-:Y:S01]  /*96f0*/  UIMAD UR7, UR7, UR14, URZ ;  /* 0x0000000e070772a4 */ /* 0x000fe2000f8e023f */
[----:B------:R-:W-:Y:S01]  /*9700*/  R2UR UR19, R13 ;  /* 0x000000000d1372ca */ /* 0x000fe200000e0000 */
[----:B------:R-:W-:Y:S01]  /*9710*/  UIMAD UR10, UR20, UR11, UR10 ;  /* 0x0000000b140a72a4 */ /* 0x000fe2000f8e020a */
[----:B------:R-:W-:Y:S01]  /*9720*/  SEL R11, R11, RZ, !P0 ;  /* 0x000000ff0b0b7207 */ /* 0x000fe20004000000 */
[----:B------:R-:W-:Y:S01]  /*9730*/  UIMAD.WIDE.U32 UR8, UR20, UR14, UR8 ;  /* 0x0000000e140872a5 */ /* 0x000fe2000f8e0008 */
[----:B------:R-:W-:Y:S01]  /*9740*/  BSSY B0, `(.L_x_2905) ;  /* 0x000021e000007945 */ /* 0x000fe20003800000 */
[----:B------:R-:W-:Y:S01]  /*9750*/  ULDC UR11, c[0x0][0x2e8] ;  /* 0x0000ba00000b7ab9 */ /* 0x000fe20000000800 */
[----:B------:R-:W-:Y:S01]  /*9760*/  UIMAD UR7, UR20, UR15, UR7 ;  /* 0x0000000f140772a4 */ /* 0x000fe2000f8e0207 */
[----:B------:R-:W-:Y:S01]  /*9770*/  R2UR UR13, R11 ;  /* 0x000000000b0d72ca */ /* 0x000fe200000e0000 */
[----:B------:R-:W-:Y:S01]  /*9780*/  UISETP.NE.AND UP0, UPT, UR11, 0x1, UPT ;  /* 0x000000010b00788c */ /* 0x000fe2000bf05270 */
[----:B------:R-:W-:Y:S01]  /*9790*/  IMAD.MOV.U32 R2, RZ, RZ, RZ ;  /* 0x000000ffff027224 */ /* 0x000fe200078e00ff */
[----:B------:R-:W-:Y:S01]  /*97a0*/  ULDC.64 UR14, c[0x0][0x720] ;  /* 0x0001c800000e7ab9 */ /* 0x000fe20000000a00 */
[----:B------:R-:W-:Y:S01]  /*97b0*/  VOTEU.ANY UP1, P1 ;  /* 0x00000000003f7886 */ /* 0x000fe20000820100 */
[----:B------:R-:W-:-:S02]  /*97c0*/  UIADD3 UR5, UR5, UR10, URZ ;  /* 0x0000000a05057290 */ /* 0x000fc4000fffe03f */
[----:B------:R-:W-:Y:S02]  /*97d0*/  UIADD3 UR9, UR9, UR7, URZ ;  /* 0x0000000709097290 */ /* 0x000fe4000fffe03f */
[----:B------:R-:W-:Y:S02]  /*97e0*/  USEL UR21, UR21, URZ, !UP1 ;  /* 0x0000003f15157287 */ /* 0x000fe4000c800000 */
[----:B------:R-:W-:Y:S01]  /*97f0*/  UIMAD UR7, UR12, UR14, URZ ;  /* 0x0000000e0c0772a4 */ /* 0x000fe2000f8e023f */
[----:B------:R-:W-:Y:S01]  /*9800*/  ELECT P0, URZ, PT ;  /* 0x00000000003f782f */ /* 0x000fe20003800000 */
[----:B------:R-:W-:Y:S01]  /*9810*/  ULDC.64 UR16, c[0x0][0x738] ;  /* 0x0001ce0000107ab9 */ /* 0x000fe20000000a00 */
[----:B------:R-:W-:Y:S02]  /*9820*/  UIMAD.WIDE.U32 UR22, UR14, UR21, UR4 ;  /* 0x000000150e1672a5 */ /* 0x000fe4000f8e0004 */
[----:B------:R-:W-:Y:S02]  /*9830*/  UIMAD UR5, UR15, UR21, UR7 ;  /* 0x000000150f0572a4 */ /* 0x000fe4000f8e0207 */
[----:B------:R-:W-:-:S02]  /*9840*/  UIMAD.WIDE.U32 UR14, UR16, UR21, UR8 ;  /* 0x00000015100e72a5 */ /* 0x000fc4000f8e0008 */
[----:B------:R-:W-:Y:S01]  /*9850*/  UIMAD UR10, UR12, UR16, URZ ;  /* 0x000000100c0a72a4 */ /* 0x000fe2000f8e023f */
[----:B------:R-:W-:Y:S01]  /*9860*/  @UP0 ULDC UR8, c[0x0][0x2ec] ;  /* 0x0000bb0000080ab9 */ /* 0x000fe20000000800 */
[----:B------:R-:W-:Y:S01]  /*9870*/  @UP0 ULDC UR7, c[0x0][0x2f0] ;  /* 0x0000bc0000070ab9 */ /* 0x000fe20000000800 */
[----:B------:R-:W-:Y:S02]  /*9880*/  UIMAD.WIDE.U32 UR8, UR20, UR8, URZ ;  /* 0x00000008140872a5 */ /* 0x000fe4000f8e003f */
[----:B------:R-:W-:Y:S01]  /*9890*/  UMOV UR12, UR20 ;  /* 0x00000014000c7c82 */ /* 0x000fe20008000000 */
[----:B------:R-:W-:Y:S02]  /*98a0*/  UIMAD UR4, UR17, UR21, UR10 ;  /* 0x00000015110472a4 */ /* 0x000fe4000f8e020a */
[----:B------:R-:W-:Y:S02]  /*98b0*/  ULEA UR11, UR18, UR19, 0x7 ;  /* 0x00000013120b7291 */ /* 0x000fe4000f8e383f */
        /* <DEDUP_REMOVED lines=9> */
.L_x_2947:
        /* <DEDUP_REMOVED lines=15> */
.L_x_2911:
        /* <DEDUP_REMOVED lines=122> */
.L_x_2922:
[----:B-123--:R-:W-:-:S04]  /*a1e0*/  SHF.L.U32 R18, R10, 0x1f, RZ ;  /* 0x0000001f0a127819 */ /* 0x00efc800000006ff */
[----:B------:R-:W2:Y:S02]  /*a1f0*/  SYNCS.PHASECHK.TRANS64.TRYWAIT P1, [R15+URZ+0x26840], R18 ;  /* 0x026840120f0075a7 */ /* 0x000ea4000802017f */
[----:B--2---:R-:W-:Y:S05]  /*a200*/  @!P1 BRA `(.L_x_2914) ;  /* 0x0000001c00309947 */ /* 0x004fea0003800000 */
.L_x_2948:
        /* <DEDUP_REMOVED lines=8> */
.L_x_2915:
        /* <DEDUP_REMOVED lines=44> */
.L_x_2949:
        /* <DEDUP_REMOVED lines=8> */
.L_x_2917:
        /* <DEDUP_REMOVED lines=44> */
.L_x_2950:
        /* <DEDUP_REMOVED lines=8> */
.L_x_2919:
        /* <DEDUP_REMOVED lines=38> */
.L_x_2952:
        /* <DEDUP_REMOVED lines=8> */
.L_x_2921:
        /* <DEDUP_REMOVED lines=44> */
.L_x_2913:
[----:B------:R-:W4:Y:S02]  /*aeb0*/  LDL.LU R4, [R1+0x4] ;  /* 0x0000040001047983 */ /* 0x000f240000300800 */
[----:B----4-:R-:W-:Y:S02]  /*aec0*/  ISETP.NE.AND P1, PT, R4, RZ, PT ;  /* 0x000000ff0400720c */ /* 0x010fe40003f25270 */
[----:B------:R4:W5:Y:S11]  /*aed0*/  LDL R4, [R1] ;  /* 0x0000000001047983 */ /* 0x0009760000100800 */
[----:B----4-:R-:W-:Y:S05]  /*aee0*/  @!P1 BRA `(.L_x_2912) ;  /* 0x0000000400949947 */ /* 0x010fea0003800000 */
[----:B------:R-:W-:-:S04]  /*aef0*/  SHF.L.U32 R12, R10, 0x1f, RZ ;  /* 0x0000001f0a0c7819 */ /* 0x000fc800000006ff */
[----:B------:R-:W4:Y:S02]  /*af00*/  SYNCS.PHASECHK.TRANS64.TRYWAIT P1, [R15+URZ+0x26840], R12 ;  /* 0x0268400c0f0075a7 */ /* 0x000f24000802017f */
[----:B----4-:R-:W-:Y:S05]  /*af10*/  @!P1 BRA `(.L_x_2923) ;  /* 0x0000001000409947 */ /* 0x010fea0003800000 */
.L_x_2953:
        /* <DEDUP_REMOVED lines=8> */
.L_x_2924:
        /* <DEDUP_REMOVED lines=41> */
.L_x_2954:
        /* <DEDUP_REMOVED lines=8> */
.L_x_2926:
        /* <DEDUP_REMOVED lines=41> */
.L_x_2912:
[----:B------:R-:W1:Y:S01]  /*b540*/  S2R R0, SR_TID.X ;  /* 0x0000000000007919 */ /* 0x000e620000002100 */
[----:B------:R-:W-:Y:S01]  /*b550*/  IMAD R3, R16, 0x8, R15 ;  /* 0x0000000810037824 */ /* 0x000fe200078e020f */
[----:B-1----:R-:W-:Y:S02]  /*b560*/  LOP3.LUT R2, R0, 0x7f, RZ, 0xc0, !PT ;  /* 0x0000007f00027812 */ /* 0x002fe400078ec0ff */
[----:B------:R-:W-:Y:S02]  /*b570*/  SHF.L.U32 R0, R10, 0x1f, RZ ;  /* 0x0000001f0a007819 */ /* 0x000fe400000006ff */
[----:B------:R-:W-:Y:S02]  /*b580*/  ISETP.NE.AND P1, PT, R2, RZ, PT ;  /* 0x000000ff0200720c */ /* 0x000fe40003f25270 */
[----:B------:R-:W1:Y:S02]  /*b590*/  SYNCS.PHASECHK.TRANS64.TRYWAIT P0, [R3+URZ+0x26840], R0 ;  /* 0x02684000030075a7 */ /* 0x000e64000800017f */
[----:B-1----:R-:W-:Y:S09]  /*b5a0*/  @!P0 BRA `(.L_x_2927) ;  /* 0x0000000800c48947 */ /* 0x002ff20003800000 */
.L_x_2955:
[----:B------:R-:W-:Y:S05]  /*b5b0*/  @P1 BRA `(.L_x_2928) ;  /* 0x0000000000181947 */ /* 0x000fea0003800000 */
[----:B------:R-:W1:Y:S01]  /*b5c0*/  S2R R2, SR_TID.X ;  /* 0x0000000000027919 */ /* 0x000e620000002100 */
[----:B------:R-:W-:-:S04]  /*b5d0*/  IMAD.MOV.U32 R0, RZ, RZ, 0x3100 ;  /* 0x00003100ff007424 */ /* 0x000fc800078e00ff */
[----:B------:R1:W-:Y:S02]  /*b5e0*/  SYNCS.ARRIVE.TRANS64 RZ, [R3+URZ+0x26830], R0 ;  /* 0x0268300003ff79a7 */ /* 0x0003e4000800003f */
[----:B-1----:R-:W-:-:S13]  /*b5f0*/  LOP3.LUT P0, RZ, R2, 0x1f, RZ, 0xc0, !PT ;  /* 0x0000001f02ff7812 */ /* 0x002fda000780c0ff */
[----:B------:R-:W-:Y:S05]  /*b600*/  @!P0 BRA `(.L_x_2928) ;  /* 0x0000000000048947 */ /* 0x000fea0003800000 */
[----:B------:R-:W-:Y:S01]  /*b610*/  BPT.TRAP 0x1 ;  /* 0x000000040000795c */ /* 0x000fe20000300000 */
.L_x_2928:
        /* <DEDUP_REMOVED lines=48> */
.L_x_2909:
[----:B------:R-:W-:Y:S05]  /*b920*/  BSYNC B0 ;  /* 0x0000000000007941 */ /* 0x000fea0003800000 */
.L_x_2905:
[----:B------:R-:W-:-:S03]  /*b930*/  UMOV UR7, 0xffffffff ;  /* 0xffffffff00077882 */ /* 0x000fc60000000000 */
[----:B------:R-:W-:Y:S05]  /*b940*/  BRA.DIV UR7, `(.L_x_2929) ;  /* 0x0000000607f07947 */ /* 0x000fea000b800000 */
[----:B------:R-:W-:-:S13]  /*b950*/  ELECT P6, URZ, PT ;  /* 0x00000000003f782f */ /* 0x000fda00038c0000 */
.L_x_2958:
[----:B------:R-:W-:Y:S05]  /*b960*/  @!P6 BRA `(.L_x_2812) ;  /* 0x000000000084e947 */ /* 0x000fea0003800000 */
[----:B------:R-:W-:-:S06]  /*b970*/  ULOP3.LUT UR7, UR38, 0x2, URZ, 0xfc, !UPT ;  /* 0x0000000226077892 */ /* 0x000fcc000f8efc3f */
[----:B------:R-:W-:-:S05]  /*b980*/  IMAD.U32 R0, RZ, RZ, UR7 ;  /* 0x00000007ff007e24 */ /* 0x000fca000f8e00ff */
[----:B------:R-:W-:-:S13]  /*b990*/  ISETP.NE.AND P2, PT, R0, 0x3, PT ;  /* 0x000000030000780c */ /* 0x000fda0003f45270 */
[----:B------:R-:W-:Y:S05]  /*b9a0*/  @!P2 BRA `(.L_x_2930) ;  /* 0x000000000004a947 */ /* 0x000fea0003800000 */
[----:B------:R-:W-:Y:S01]  /*b9b0*/  BPT.TRAP 0x1 ;  /* 0x000000040000795c */ /* 0x000fe20000300000 */
.L_x_2930:
        /* <DEDUP_REMOVED lines=15> */
.L_x_2959:
[----:B------:R-:W2:Y:S02]  /*bab0*/  SYNCS.PHASECHK.TRANS64.TRYWAIT P0, [R3+URZ], R0 ;  /* 0x00000000030075a7 */ /* 0x000ea4000800017f */
[----:B--2---:R-:W-:Y:S05]  /*bac0*/  @!P0 BRA `(.L_x_2932) ;  /* 0x0000000400c48947 */ /* 0x004fea0003800000 */
.L_x_2960:
[----:B------:R-:W-:Y:S05]  /*bad0*/  @!P2 BRA `(.L_x_2933) ;  /* 0x000000000004a947 */ /* 0x000fea0003800000 */
[----:B------:R-:W-:Y:S01]  /*bae0*/  BPT.TRAP 0x1 ;  /* 0x000000040000795c */ /* 0x000fe20000300000 */
.L_x_2933:
[----:B--2---:R-:W-:-:S04]  /*baf0*/  VIADD R3, R8, 0x26840 ;  /* 0x0002684008037836 */ /* 0x004fc80000000000 */
[----:B------:R-:W-:-:S04]  /*bb00*/  IMAD R5, R2, 0x8, R3 ;  /* 0x0000000802057824 */ /* 0x000fc800078e0203 */
[----:B------:R-:W2:Y:S02]  /*bb10*/  SYNCS.PHASECHK.TRANS64.TRYWAIT P0, [R5+URZ], R4 ;  /* 0x00000004050075a7 */ /* 0x000ea4000800017f */
[----:B--2---:R-:W-:Y:S05]  /*bb20*/  @!P0 BRA `(.L_x_2934) ;  /* 0x0000000400c08947 */ /* 0x004fea0003800000 */
.L_x_2961:
[----:B------:R-:W-:-:S07]  /*bb30*/  IMAD R3, R6, 0x8, R3 ;  /* 0x0000000806037824 */ /* 0x000fce00078e0203 */
.L_x_2935:
[----:B---3--:R3:W4:Y:S02]  /*bb40*/  SYNCS.PHASECHK.TRANS64.TRYWAIT P0, [R3+URZ], R0 ;  /* 0x00000000030075a7 */ /* 0x008724000800017f */
[----:B----4-:R-:W-:Y:S05]  /*bb50*/  @!P0 NANOSLEEP.SYNCS 0x989680 ;  /* 0x009896800000895d */ /* 0x010fea0003900000 */
[----:B------:R-:W4:Y:S02]  /*bb60*/  @!P0 SYNCS.PHASECHK.TRANS64 P0, [R3+URZ], R0 ;  /* 0x00000000030085a7 */ /* 0x000f24000800007f */
[----:B----4-:R-:W-:Y:S05]  /*bb70*/  @!P0 BRA `(.L_x_2935) ;  /* 0xfffffffc00f08947 */ /* 0x010fea000383ffff */
.L_x_2812:
[----:B------:R-:W-:Y:S05]  /*bb80*/  BSYNC B6 ;  /* 0x0000000000067941 */ /* 0x000fea0003800000 */
.L_x_2804:
[----:B------:R-:W-:Y:S05]  /*bb90*/  EXIT ;  /* 0x000000000000794d */ /* 0x000fea0003800000 */
.L_x_2822:
[----:B------:R-:W-:Y:S02]  /*bba0*/  IMAD.MOV.U32 R13, RZ, RZ, R17 ;  /* 0x000000ffff0d7224 */ /* 0x000fe400078e0011 */
[----:B------:R-:W-:Y:S02]  /*bbb0*/  IMAD.MOV.U32 R12, RZ, RZ, RZ ;  /* 0x000000ffff0c7224 */ /* 0x000fe400078e00ff */
[----:B------:R-:W-:Y:S02]  /*bbc0*/  IMAD.MOV.U32 R11, RZ, RZ, 0x1f ;  /* 0x0000001fff0b7424 */ /* 0x000fe400078e00ff */
[----:B------:R-:W-:-:S07]  /*bbd0*/  IMAD.MOV.U32 R15, RZ, RZ, -0x1 ;  /* 0xffffffffff0f7424 */ /* 0x000fce00078e00ff */
[----:B------:R-:W-:Y:S05]  /*bbe0*/  WARPSYNC.COLLECTIVE R15, `(.L_x_2936) ;  /* 0x000000000f087348 */ /* 0x000fea0003c00000 */
[----:B------:R1:W2:Y:S02]  /*bbf0*/  SHFL.IDX P6, R14, R13, R12, R11 ;  /* 0x0000000c0d0e7389 */ /* 0x0002a400000c000b */
[----:B-12---:R-:W-:Y:S01]  /*bc00*/  ENDCOLLECTIVE ;  /* 0x000000000000791b */ /* 0x006fe20003800000 */
.L_x_2936:
[----:B------:R-:W-:Y:S05]  /*bc10*/  BRA `(.L_x_2937) ;  /* 0xffffff5800c87947 */ /* 0x000fea000383ffff */
.L_x_2824:
[----:B--2---:R2:W3:Y:S02]  /*bc20*/  SYNCS.PHASECHK.TRANS64.TRYWAIT P0, [R235+URZ+0x26800], R4 ;  /* 0x02680004eb0075a7 */ /* 0x0044e4000800017f */
[----:B---3--:R-:W-:Y:S05]  /*bc30*/  @!P0 NANOSLEEP.SYNCS 0x989680 ;  /* 0x009896800000895d */ /* 0x008fea0003900000 */
[----:B------:R-:W3:Y:S02]  /*bc40*/  @!P0 SYNCS.PHASECHK.TRANS64 P0, [R235+URZ+0x26800], R4 ;  /* 0x02680004eb0085a7 */ /* 0x000ee4000800007f */
[----:B---3--:R-:W-:Y:S05]  /*bc50*/  @!P0 BRA `(.L_x_2824) ;  /* 0xfffffffc00f08947 */ /* 0x008fea000383ffff */
[----:B------:R-:W-:Y:S05]  /*bc60*/  BRA `(.L_x_2823) ;  /* 0xffffff5800f07947 */ /* 0x000fea000383ffff */
.L_x_2829:
[----:B--2---:R-:W-:-:S04]  /*bc70*/  IMAD.U32 R5, RZ, RZ, UR7 ;  /* 0x00000007ff057e24 */ /* 0x004fc8000f8e00ff */
[----:B------:R2:W3:Y:S03]  /*bc80*/  SYNCS.PHASECHK.TRANS64.TRYWAIT P1, [R5+URZ+0x26810], R120 ;  /* 0x02681078050075a7 */ /* 0x0004e6000802017f */
[----:B---3--:R-:W-:Y:S05]  /*bc90*/  @!P1 NANOSLEEP.SYNCS 0x989680 ;  /* 0x009896800000995d */ /* 0x008fea0003900000 */
[----:B------:R-:W3:Y:S02]  /*bca0*/  @!P1 SYNCS.PHASECHK.TRANS64 P1, [R5+URZ+0x26810], R120 ;  /* 0x02681078050095a7 */ /* 0x000ee4000802007f */
[----:B---3--:R-:W-:Y:S05]  /*bcb0*/  @!P1 BRA `(.L_x_2829) ;  /* 0xfffffffc00ec9947 */ /* 0x008fea000383ffff */
[----:B------:R-:W-:Y:S05]  /*bcc0*/  BRA `(.L_x_2828) ;  /* 0xffffff6400447947 */ /* 0x000fea000383ffff */
.L_x_2833:
[----:B------:R-:W-:-:S04]  /*bcd0*/  IMAD.U32 R121, RZ, RZ, UR7 ;  /* 0x00000007ff797e24 */ /* 0x000fc8000f8e00ff */
[----:B------:R1:W1:Y:S03]  /*bce0*/  SYNCS.PHASECHK.TRANS64.TRYWAIT P1, [R121+URZ+0x26830], R120 ;  /* 0x02683078790075a7 */ /* 0x000266000802017f */
[----:B-1----:R-:W-:Y:S05]  /*bcf0*/  @!P1 NANOSLEEP.SYNCS 0x989680 ;  /* 0x009896800000995d */ /* 0x002fea0003900000 */
[----:B------:R-:W1:Y:S02]  /*bd00*/  @!P1 SYNCS.PHASECHK.TRANS64 P1, [R121+URZ+0x26830], R120 ;  /* 0x02683078790095a7 */ /* 0x000e64000802007f */
[----:B-1----:R-:W-:Y:S05]  /*bd10*/  @!P1 BRA `(.L_x_2833) ;  /* 0xfffffffc00ec9947 */ /* 0x002fea000383ffff */
[----:B------:R-:W-:Y:S05]  /*bd20*/  BRA `(.L_x_2832) ;  /* 0xffffff6c00087947 */ /* 0x000fea000383ffff */
.L_x_2865:
[----:B------:R-:W-:Y:S01]  /*bd30*/  BSSY B0, `(.L_x_2938) ;  /* 0x0000005000007945 */ /* 0x000fe20003800000 */
[----:B------:R-:W-:-:S07]  /*bd40*/  IMAD.MOV.U32 R15, RZ, RZ, -0x1 ;  /* 0xffffffffff0f7424 */ /* 0x000fce00078e00ff */
[----:B------:R-:W-:Y:S05]  /*bd50*/  WARPSYNC.COLLECTIVE R15, `(.L_x_2939) ;  /* 0x000000000f087348 */ /* 0x000fea0003c00000 */
[----:B------:R-:W-:Y:S01]  /*bd60*/  NOP ;  /* 0x0000000000007918 */ /* 0x000fe20000000000 */
[----:B------:R-:W-:Y:S01]  /*bd70*/  ENDCOLLECTIVE ;  /* 0x000000000000791b */ /* 0x000fe20003800000 */
.L_x_2939:
[----:B------:R-:W-:Y:S05]  /*bd80*/  BSYNC B0 ;  /* 0x0000000000007941 */ /* 0x000fea0003800000 */
.L_x_2938:
[----:B------:R-:W-:Y:S05]  /*bd90*/  BRA `(.L_x_2940) ;  /* 0xffffffbc00c47947 */ /* 0x000fea000383ffff */
.L_x_2878:
[----:B------:R-:W-:Y:S01]  /*bda0*/  BSSY B0, `(.L_x_2941) ;  /* 0x0000005000007945 */ /* 0x000fe20003800000 */
[----:B------:R-:W-:-:S07]  /*bdb0*/  IMAD.MOV.U32 R15, RZ, RZ, -0x1 ;  /* 0xffffffffff0f7424 */ /* 0x000fce00078e00ff */
[----:B------:R-:W-:Y:S05]  /*bdc0*/  WARPSYNC.COLLECTIVE R15, `(.L_x_2942) ;  /* 0x000000000f087348 */ /* 0x000fea0003c00000 */
[----:B------:R-:W-:Y:S01]  /*bdd0*/  NOP ;  /* 0x0000000000007918 */ /* 0x000fe20000000000 */
[----:B------:R-:W-:Y:S01]  /*bde0*/  ENDCOLLECTIVE ;  /* 0x000000000000791b */ /* 0x000fe20003800000 */
.L_x_2942:
[----:B------:R-:W-:Y:S05]  /*bdf0*/  BSYNC B0 ;  /* 0x0000000000007941 */ /* 0x000fea0003800000 */
.L_x_2941:
[----:B------:R-:W-:Y:S05]  /*be00*/  BRA `(.L_x_2943) ;  /* 0xffffffc400747947 */ /* 0x000fea000383ffff */
.L_x_2890:
[----:B------:R-:W-:Y:S01]  /*be10*/  BSSY B0, `(.L_x_2944) ;  /* 0x0000005000007945 */ /* 0x000fe20003800000 */
[----:B------:R-:W-:-:S07]  /*be20*/  IMAD.MOV.U32 R15, RZ, RZ, -0x1 ;  /* 0xffffffffff0f7424 */ /* 0x000fce00078e00ff */
[----:B------:R-:W-:Y:S05]  /*be30*/  WARPSYNC.COLLECTIVE R15, `(.L_x_2945) ;  /* 0x000000000f087348 */ /* 0x000fea0003c00000 */
[----:B------:R-:W-:Y:S01]  /*be40*/  NOP ;  /* 0x0000000000007918 */ /* 0x000fe20000000000 */
[----:B------:R-:W-:Y:S01]  /*be50*/  ENDCOLLECTIVE ;  /* 0x000000000000791b */ /* 0x000fe20003800000 */
.L_x_2945:
[----:B------:R-:W-:Y:S05]  /*be60*/  BSYNC B0 ;  /* 0x0000000000007941 */ /* 0x000fea0003800000 */
.L_x_2944:
[----:B------:R-:W-:Y:S05]  /*be70*/  BRA `(.L_x_2946) ;  /* 0xffffffc800b07947 */ /* 0x000fea000383ffff */
.L_x_2910:
[----:B-1----:R1:W2:Y:S02]  /*be80*/  SYNCS.PHASECHK.TRANS64.TRYWAIT P0, [R15+URZ+0x26820], R2 ;  /* 0x026820020f0075a7 */ /* 0x0022a4000800017f */
[----:B--2---:R-:W-:Y:S05]  /*be90*/  @!P0 NANOSLEEP.SYNCS 0x989680 ;  /* 0x009896800000895d */ /* 0x004fea0003900000 */
[----:B------:R-:W2:Y:S02]  /*bea0*/  @!P0 SYNCS.PHASECHK.TRANS64 P0, [R15+URZ+0x26820], R2 ;  /* 0x026820020f0085a7 */ /* 0x000ea4000800007f */
[----:B--2---:R-:W-:Y:S05]  /*beb0*/  @!P0 BRA `(.L_x_2910) ;  /* 0xfffffffc00f08947 */ /* 0x004fea000383ffff */
[----:B------:R-:W-:Y:S05]  /*bec0*/  BRA `(.L_x_2947) ;  /* 0xffffffd800a07947 */ /* 0x000fea000383ffff */
.L_x_2914:
[----:B--2---:R2:W3:Y:S02]  /*bed0*/  SYNCS.PHASECHK.TRANS64.TRYWAIT P1, [R15+URZ+0x26840], R18 ;  /* 0x026840120f0075a7 */ /* 0x0044e4000802017f */
[----:B---3--:R-:W-:Y:S05]  /*bee0*/  @!P1 NANOSLEEP.SYNCS 0x989680 ;  /* 0x009896800000995d */ /* 0x008fea0003900000 */
[----:B------:R-:W3:Y:S02]  /*bef0*/  @!P1 SYNCS.PHASECHK.TRANS64 P1, [R15+URZ+0x26840], R18 ;  /* 0x026840120f0095a7 */ /* 0x000ee4000802007f */
[----:B---3--:R-:W-:Y:S05]  /*bf00*/  @!P1 BRA `(.L_x_2914) ;  /* 0xfffffffc00f09947 */ /* 0x008fea000383ffff */
[----:B------:R-:W-:Y:S05]  /*bf10*/  BRA `(.L_x_2948) ;  /* 0xffffffe000bc7947 */ /* 0x000fea000383ffff */
.L_x_2916:
[----:B-1----:R1:W3:Y:S02]  /*bf20*/  SYNCS.PHASECHK.TRANS64.TRYWAIT P1, [R15+URZ+0x26828], R18 ;  /* 0x026828120f0075a7 */ /* 0x0022e4000802017f */
[----:B---3--:R-:W-:Y:S05]  /*bf30*/  @!P1 NANOSLEEP.SYNCS 0x989680 ;  /* 0x009896800000995d */ /* 0x008fea0003900000 */
[----:B------:R-:W3:Y:S02]  /*bf40*/  @!P1 SYNCS.PHASECHK.TRANS64 P1, [R15+URZ+0x26828], R18 ;  /* 0x026828120f0095a7 */ /* 0x000ee4000802007f */
[----:B---3--:R-:W-:Y:S05]  /*bf50*/  @!P1 BRA `(.L_x_2916) ;  /* 0xfffffffc00f09947 */ /* 0x008fea000383ffff */
[----:B------:R-:W-:Y:S05]  /*bf60*/  BRA `(.L_x_2949) ;  /* 0xffffffe400787947 */ /* 0x000fea000383ffff */
.L_x_2918:
[----:B---3--:R3:W4:Y:S02]  /*bf70*/  SYNCS.PHASECHK.TRANS64.TRYWAIT P1, [R15+URZ+0x26848], R18 ;  /* 0x026848120f0075a7 */ /* 0x008724000802017f */
[----:B----4-:R-:W-:Y:S05]  /*bf80*/  @!P1 NANOSLEEP.SYNCS 0x989680 ;  /* 0x009896800000995d */ /* 0x010fea0003900000 */
[----:B------:R-:W4:Y:S02]  /*bf90*/  @!P1 SYNCS.PHASECHK.TRANS64 P1, [R15+URZ+0x26848], R18 ;  /* 0x026848120f0095a7 */ /* 0x000f24000802007f */
[----:B----4-:R-:W-:Y:S05]  /*bfa0*/  @!P1 BRA `(.L_x_2918) ;  /* 0xfffffffc00f09947 */ /* 0x010fea000383ffff */
[----:B------:R-:W-:Y:S05]  /*bfb0*/  BRA `(.L_x_2950) ;  /* 0xffffffe800347947 */ /* 0x000fea000383ffff */
.L_x_2920:
[----:B------:R-:W-:-:S07]  /*bfc0*/  SHF.L.U32 R4, R10, 0x1f, RZ ;  /* 0x0000001f0a047819 */ /* 0x000fce00000006ff */
.L_x_2951:
[----:B----4-:R4:W1:Y:S02]  /*bfd0*/  SYNCS.PHASECHK.TRANS64.TRYWAIT P1, [R15+URZ+0x26820], R4 ;  /* 0x026820040f0075a7 */ /* 0x010864000802017f */
[----:B-1----:R-:W-:Y:S05]  /*bfe0*/  @!P1 NANOSLEEP.SYNCS 0x989680 ;  /* 0x009896800000995d */ /* 0x002fea0003900000 */
[----:B------:R-:W1:Y:S02]  /*bff0*/  @!P1 SYNCS.PHASECHK.TRANS64 P1, [R15+URZ+0x26820], R4 ;  /* 0x026820040f0095a7 */ /* 0x000e64000802007f */
[----:B-1----:R-:W-:Y:S05]  /*c000*/  @!P1 BRA `(.L_x_2951) ;  /* 0xfffffffc00f09947 */ /* 0x002fea000383ffff */
[----:B------:R-:W-:Y:S05]  /*c010*/  BRA `(.L_x_2952) ;  /* 0xffffffe800d47947 */ /* 0x000fea000383ffff */
.L_x_2923:
[----:B----4-:R4:W1:Y:S02]  /*c020*/  SYNCS.PHASECHK.TRANS64.TRYWAIT P1, [R15+URZ+0x26840], R12 ;  /* 0x0268400c0f0075a7 */ /* 0x010864000802017f */
[----:B-1----:R-:W-:Y:S05]  /*c030*/  @!P1 NANOSLEEP.SYNCS 0x989680 ;  /* 0x009896800000995d */ /* 0x002fea0003900000 */
[----:B------:R-:W1:Y:S02]  /*c040*/  @!P1 SYNCS.PHASECHK.TRANS64 P1, [R15+URZ+0x26840], R12 ;  /* 0x0268400c0f0095a7 */ /* 0x000e64000802007f */
[----:B-1----:R-:W-:Y:S05]  /*c050*/  @!P1 BRA `(.L_x_2923) ;  /* 0xfffffffc00f09947 */ /* 0x002fea000383ffff */
[----:B------:R-:W-:Y:S05]  /*c060*/  BRA `(.L_x_2953) ;  /* 0xffffffec00ac7947 */ /* 0x000fea000383ffff */
.L_x_2925:
[----:B-1----:R1:W2:Y:S02]  /*c070*/  SYNCS.PHASECHK.TRANS64.TRYWAIT P1, [R15+URZ+0x26828], R12 ;  /* 0x0268280c0f0075a7 */ /* 0x0022a4000802017f */
[----:B--2---:R-:W-:Y:S05]  /*c080*/  @!P1 NANOSLEEP.SYNCS 0x989680 ;  /* 0x009896800000995d */ /* 0x004fea0003900000 */
[----:B------:R-:W2:Y:S02]  /*c090*/  @!P1 SYNCS.PHASECHK.TRANS64 P1, [R15+URZ+0x26828], R12 ;  /* 0x0268280c0f0095a7 */ /* 0x000ea4000802007f */
[----:B--2---:R-:W-:Y:S05]  /*c0a0*/  @!P1 BRA `(.L_x_2925) ;  /* 0xfffffffc00f09947 */ /* 0x004fea000383ffff */
[----:B------:R-:W-:Y:S05]  /*c0b0*/  BRA `(.L_x_2954) ;  /* 0xfffffff0005c7947 */ /* 0x000fea000383ffff */
.L_x_2927:
[----:B------:R1:W1:Y:S02]  /*c0c0*/  SYNCS.PHASECHK.TRANS64.TRYWAIT P0, [R3+URZ+0x26840], R0 ;  /* 0x02684000030075a7 */ /* 0x000264000800017f */
[----:B-1----:R-:W-:Y:S05]  /*c0d0*/  @!P0 NANOSLEEP.SYNCS 0x989680 ;  /* 0x009896800000895d */ /* 0x002fea0003900000 */
[----:B------:R-:W1:Y:S02]  /*c0e0*/  @!P0 SYNCS.PHASECHK.TRANS64 P0, [R3+URZ+0x26840], R0 ;  /* 0x02684000030085a7 */ /* 0x000e64000800007f */
[----:B-1----:R-:W-:Y:S05]  /*c0f0*/  @!P0 BRA `(.L_x_2927) ;  /* 0xfffffffc00f08947 */ /* 0x002fea000383ffff */
[----:B------:R-:W-:Y:S05]  /*c100*/  BRA `(.L_x_2955) ;  /* 0xfffffff400287947 */ /* 0x000fea000383ffff */
.L_x_2929:
[----:B------:R-:W-:Y:S01]  /*c110*/  BSSY B0, `(.L_x_2956) ;  /* 0x0000006000007945 */ /* 0x000fe20003800000 */
[----:B------:R-:W-:-:S07]  /*c120*/  IMAD.MOV.U32 R15, RZ, RZ, -0x1 ;  /* 0xffffffffff0f7424 */ /* 0x000fce00078e00ff */
[----:B------:R-:W-:Y:S05]  /*c130*/  WARPSYNC.COLLECTIVE R15, `(.L_x_2957) ;  /* 0x000000000f0c7348 */ /* 0x000fea0003c00000 */
[----:B------:R-:W-:Y:S02]  /*c140*/  ELECT P6, UR62, PT ;  /* 0x00000000003e782f */ /* 0x000fe400038c0000 */
[----:B------:R-:W-:Y:S01]  /*c150*/  MOV R14, UR62 ;  /* 0x0000003e000e7c02 */ /* 0x000fe20008000f00 */
[----:B------:R-:W-:Y:S10]  /*c160*/  ENDCOLLECTIVE ;  /* 0x000000000000791b */ /* 0x000ff40003800000 */
.L_x_2957:
[----:B------:R-:W-:Y:S05]  /*c170*/  BSYNC B0 ;  /* 0x0000000000007941 */ /* 0x000fea0003800000 */
.L_x_2956:
[----:B------:R-:W-:Y:S05]  /*c180*/  BRA `(.L_x_2958) ;  /* 0xfffffff400f47947 */ /* 0x000fea000383ffff */
.L_x_2931:
[----:B-1----:R1:W2:Y:S02]  /*c190*/  SYNCS.PHASECHK.TRANS64.TRYWAIT P0, [R7+URZ], R4 ;  /* 0x00000004070075a7 */ /* 0x0022a4000800017f */
[----:B--2---:R-:W-:Y:S05]  /*c1a0*/  @!P0 NANOSLEEP.SYNCS 0x989680 ;  /* 0x009896800000895d */ /* 0x004fea0003900000 */
[----:B------:R-:W2:Y:S02]  /*c1b0*/  @!P0 SYNCS.PHASECHK.TRANS64 P0, [R7+URZ], R4 ;  /* 0x00000004070085a7 */ /* 0x000ea4000800007f */
[----:B--2---:R-:W-:Y:S05]  /*c1c0*/  @!P0 BRA `(.L_x_2931) ;  /* 0xfffffffc00f08947 */ /* 0x004fea000383ffff */
[----:B------:R-:W-:Y:S05]  /*c1d0*/  BRA `(.L_x_2959) ;  /* 0xfffffff800347947 */ /* 0x000fea000383ffff */
.L_x_2932:
[----:B--2---:R2:W3:Y:S02]  /*c1e0*/  SYNCS.PHASECHK.TRANS64.TRYWAIT P0, [R3+URZ], R0 ;  /* 0x00000000030075a7 */ /* 0x0044e4000800017f */
[----:B---3--:R-:W-:Y:S05]  /*c1f0*/  @!P0 NANOSLEEP.SYNCS 0x989680 ;  /* 0x009896800000895d */ /* 0x008fea0003900000 */
[----:B------:R-:W3:Y:S02]  /*c200*/  @!P0 SYNCS.PHASECHK.TRANS64 P0, [R3+URZ], R0 ;  /* 0x00000000030085a7 */ /* 0x000ee4000800007f */
[----:B---3--:R-:W-:Y:S05]  /*c210*/  @!P0 BRA `(.L_x_2932) ;  /* 0xfffffffc00f08947 */ /* 0x008fea000383ffff */
[----:B------:R-:W-:Y:S05]  /*c220*/  BRA `(.L_x_2960) ;  /* 0xfffffff800287947 */ /* 0x000fea000383ffff */
.L_x_2934:
[----:B--2---:R2:W3:Y:S02]  /*c230*/  SYNCS.PHASECHK.TRANS64.TRYWAIT P0, [R5+URZ], R4 ;  /* 0x00000004050075a7 */ /* 0x0044e4000800017f */
[----:B---3--:R-:W-:Y:S05]  /*c240*/  @!P0 NANOSLEEP.SYNCS 0x989680 ;  /* 0x009896800000895d */ /* 0x008fea0003900000 */
[----:B------:R-:W3:Y:S02]  /*c250*/  @!P0 SYNCS.PHASECHK.TRANS64 P0, [R5+URZ], R4 ;  /* 0x00000004050085a7 */ /* 0x000ee4000800007f */
[----:B---3--:R-:W-:Y:S05]  /*c260*/  @!P0 BRA `(.L_x_2934) ;  /* 0xfffffffc00f08947 */ /* 0x008fea000383ffff */
[----:B------:R-:W-:Y:S05]  /*c270*/  BRA `(.L_x_2961) ;  /* 0xfffffff8002c7947 */ /* 0x000fea000383ffff */
.L_x_2962:
        /* <DEDUP_REMOVED lines=16> */
.L_x_6572:


//--------------------- .text._ZN7cutlass13device_kernelIN5flash11enable_sm90INS1_16FlashAttnBwdSm90INS1_25CollectiveMainloopBwdSm90ILi2ELi2ELi2EN4cute5tupleIJNS5_1CILi1EEES8_S8_EEENS6_IJNS7_ILi64EEENS7_ILi128EEENS7_ILi96EEEEEENS_10bfloat16_tEfNS_4arch4Sm90ELb1ELb0ELb1ELb1ELb0ELb1ELb0ELb0ELi2ELi1ELi2ELi1ELb1EEENS1_24CollectiveEpilogueBwdGQAISD_fSG_Li256ELb1ELb0EEENS1_25SingleTileBwdLPTSchedulerILb1ELi128ELb0EEEEEEEEEvNT_6ParamsE --------------------------
	.section	.text._ZN7cutlass13device_kernelIN5flash11enable_sm90INS1_16FlashAttnBwdSm90INS1_25CollectiveMainloopBwdSm90ILi2ELi2ELi2EN4cute5tupleIJNS5_1CILi1EEES8_S8_EEENS6_IJNS7_ILi64EEENS7_ILi128EEENS7_ILi96EEEEEENS_10bfloat16_tEfNS_4arch4Sm90ELb1ELb0ELb1ELb1ELb0ELb1ELb0ELb0ELi2ELi1ELi2ELi1ELb1EEENS1_24CollectiveEpilogueBwdGQAISD_fSG_Li256ELb1ELb0EEENS1_25SingleTileBwdLPTSchedulerILb1ELi128ELb0EEEEEEEEEvNT_6ParamsE,"ax",@progbits
	.align	128
.text._ZN7cutlass13device_kernelIN5flash11enable_sm90INS1_16FlashAttnBwdSm90INS1_25CollectiveMainloopBwdSm90ILi2ELi2ELi2EN4cute5tupleIJNS5_1CILi1EEES8_S8_EEENS6_IJNS7_ILi64EEENS7_ILi128EEENS7_ILi96EEEEEENS_10bfloat16_tEfNS_4arch4Sm90ELb1ELb0ELb1ELb1ELb0ELb1ELb0ELb0ELi2ELi1ELi2ELi1ELb1EEENS1_24CollectiveEpilogueBwdGQAISD_fSG_Li256ELb1ELb0EEENS1_25SingleTileBwdLPTSchedulerILb1ELi128ELb0EEEEEEEEEvNT_6ParamsE:
        .type           _ZN7cutlass13device_kernelIN5flash11enable_sm90INS1_16FlashAttnBwdSm90INS1_25CollectiveMainloopBwdSm90ILi2ELi2ELi2EN4cute5tupleIJNS5_1CILi1EEES8_S8_EEENS6_IJNS7_ILi64EEENS7_ILi128EEENS7_ILi96EEEEEENS_10bfloat16_tEfNS_4arch4Sm90ELb1ELb0ELb1ELb1ELb0ELb1ELb0ELb0ELi2ELi1ELi2ELi1ELb1EEENS1_24CollectiveEpilogueBwdGQAISD_fSG_Li256ELb1ELb0EEENS1_25SingleTileBwdLPTSchedulerILb1ELi128ELb0EEEEEEEEEvNT_6ParamsE,@function
        .size           _ZN7cutlass13device_kernelIN5flash11enable_sm90INS1_16FlashAttnBwdSm90INS1_25CollectiveMainloopBwdSm90ILi2ELi2ELi2EN4cute5tupleIJNS5_1CILi1EEES8_S8_EEENS6_IJNS7_ILi64EEENS7_ILi128EEENS7_ILi96EEEEEENS_10bfloat16_tEfNS_4arch4Sm90ELb1ELb0ELb1ELb1ELb0ELb1ELb0ELb0ELi2ELi1ELi2ELi1ELb1EEENS1_24CollectiveEpilogueBwdGQAISD_fSG_Li256ELb1ELb0EEENS1_25SingleTileBwdLPTSchedulerILb1ELi128ELb0EEEEEEEEEvNT_6ParamsE,(.L_x_6573 - _ZN7cutlass13device_kernelIN5flash11enable_sm90INS1_16FlashAttnBwdSm90INS1_25CollectiveMainloopBwdSm90ILi2ELi2ELi2EN4cute5tupleIJNS5_1CILi1EEES8_S8_EEENS6_IJNS7_ILi64EEENS7_ILi128EEENS7_ILi96EEEEEENS_10bfloat16_tEfNS_4arch4Sm90ELb1ELb0ELb1ELb1ELb0ELb1ELb0ELb0ELi2ELi1ELi2ELi1ELb1EEENS1_24CollectiveEpilogueBwdGQAISD_fSG_Li256ELb1ELb0EEENS1_25SingleTileBwdLPTSchedulerILb1ELi128ELb0EEEEEEEEEvNT_6ParamsE)
        .other          _ZN7cutlass13device_kernelIN5flash11enable_sm90INS1_16FlashAttnBwdSm90INS1_25CollectiveMainloopBwdSm90ILi2ELi2ELi2EN4cute5tupleIJNS5_1CILi1EEES8_S8_EEENS6_IJNS7_ILi64EEENS7_ILi128EEENS7_ILi96EEEEEENS_10bfloat16_tEfNS_4arch4Sm90ELb1ELb0ELb1ELb1ELb0ELb1ELb0ELb0ELi2ELi1ELi2ELi1ELb1EEENS1_24CollectiveEpilogueBwdGQAISD_fSG_Li256ELb1ELb0EEENS1_25SingleTileBwdLPTSchedulerILb1ELi128ELb0EEEEEEEEEvNT_6ParamsE,@"STO_CUDA_ENTRY STV_DEFAULT"
_ZN7cutlass13device_kernelIN5flash11enable_sm90INS1_16FlashAttnBwdSm90INS1_25CollectiveMainloopBwdSm90ILi2ELi2ELi2EN4cute5tupleIJNS5_1CILi1EEES8_S8_EEENS6_IJNS7_ILi64EEENS7_ILi128EEENS7_ILi96EEEEEENS_10bfloat16_tEfNS_4arch4Sm90ELb1ELb0ELb1ELb1ELb0ELb1ELb0ELb0ELi2ELi1ELi2ELi1ELb1EEENS1_24CollectiveEpilogueBwdGQAISD_fSG_Li256ELb1ELb0EEENS1_25SingleTileBwdLPTSchedulerILb1ELi128ELb0EEEEEEEEEvNT_6ParamsE:
        /* <DEDUP_REMOVED lines=24> */
.L_x_2964:
[----:B------:R-:W-:Y:S05]  /*0180*/  BSYNC B0 ;  /* 0x0000000000007941 */ /* 0x000fea0003800000 */
.L_x_2963:
        /* <DEDUP_REMOVED lines=37> */
.L_x_2965:
        /* <DEDUP_REMOVED lines=22> */
.L_x_2966:
[----:B------:R-:W-:Y:S01]  /*0540*/  PLOP3.LUT P0, PT, PT, PT, UP0, 0x80, 0x0 ;  /* 0x000000000000781c */ /* 0x000fe20003f0f008 */
[----:B------:R-:W-:Y:S01]  /*0550*/  NOP ;  /* 0x0000000000007918 */ /* 0x000fe20000000000 */
[----:B------:R-:W-:Y:S01]  /*0560*/  ULDC.64 UR46, c[0x0][0x208] ;  /* 0x00008200002e7ab9 */ /* 0x000fe20000000a00 */
[----:B------:R-:W-:Y:S01]  /*0570*/  BSSY B6, `(.L_x_2967) ;  /* 0x000099d000067945 */ /* 0x000fe20003800000 */
[----:B-12-4-:R-:W-:Y:S09]  /*0580*/  BAR.SYNC.DEFER_BLOCKING 0x0 ;  /* 0x0000000000007b1d */ /* 0x016ff20000010000 */
[----:B------:R-:W-:Y:S05]  /*0590*/  @!P0 BRA `(.L_x_2968) ;  /* 0x0000005400748947 */ /* 0x000fea0003800000 */
.L_x_2969:
        /* <DEDUP_REMOVED lines=32> */
.L_x_2970:
[----:B------:R-:W-:Y:S01]  /*07a0*/  ULDC UR7, c[0x0][0x8cc] ;  /* 0x0002330000077ab9 */ /* 0x000fe20000000800 */
[----:B------:R-:W-:Y:S01]  /*07b0*/  UMOV UR36, UR10 ;  /* 0x0000000a00247c82 */ /* 0x000fe20008000000 */
[----:B------:R-:W-:-:S11]  /*07c0*/  UISETP.NE.AND UP0, UPT, UR7, 0x1, UPT ;  /* 0x000000010700788c */ /* 0x000fd6000bf05270 */
[----:B------:R-:W-:Y:S02]  /*07d0*/  @UP0 ULDC.64 UR8, c[0x0][0x8d0] ;  /* 0x0002340000080ab9 */ /* 0x000fe40000000a00 */
[----:B------:R-:W-:-:S04]  /*07e0*/  UIMAD.WIDE.U32 UR4, UR10, UR8, URZ ;  /* 0x000000080a0472a5 */ /* 0x000fc8000f8e003f */
[----:B------:R-:W-:-:S04]  /*07f0*/  @UP0 USHF.R.U32.HI UR36, URZ, UR9, UR5 ;  /* 0x000000093f240299 */ /* 0x000fc80008011605 */
[----:B------:R-:W-:-:S12]  /*0800*/  UIMAD UR4, UR36, UR7, URZ ;  /* 0x00000007240472a4 */ /* 0x000fd8000f8e023f */
.L_x_2971:
        /* <DEDUP_REMOVED lines=23> */
.L_x_2972:
        /* <DEDUP_REMOVED lines=14> */
.L_x_2974:
[----:B------:R-:W-:-:S05]  /*0a60*/  ULDC UR4, c[0x0][0x8f4] ;  /* 0x00023d0000047ab9 */ /* 0x000fca0000000800 */
.L_x_2973:
        /* <DEDUP_REMOVED lines=22> */
.L_x_2976:
        /* <DEDUP_REMOVED lines=14> */
.L_x_2977:
        /* <DEDUP_REMOVED lines=11> */
.L_x_2978:
        /* <DEDUP_REMOVED lines=13> */
.L_x_2979:
        /* <DEDUP_REMOVED lines=84> */
.L_x_2982:
        /* <DEDUP_REMOVED lines=15> */
.L_x_2981:
        /* <DEDUP_REMOVED lines=22> */
.L_x_2984:
        /* <DEDUP_REMOVED lines=15> */
.L_x_2983:
[----:B------:R-:W-:Y:S01]  /*16b0*/  SHF.R.S32.HI R19, RZ, 0x1f, R18 ;  /* 0x0000001fff137819 */ /* 0x000fe20000011412 */
[----:B------:R-:W-:-:S03]  /*16c0*/  UMOV UR4, 0xffffffff ;  /* 0xffffffff00047882 */ /* 0x000fc60000000000 */
[----:B------:R-:W-:-:S04]  /*16d0*/  LEA.HI R0, R19, R18, RZ, 0x7 ;  /* 0x0000001213007211 */ /* 0x000fc800078f38ff */
[----:B------:R-:W-:Y:S01]  /*16e0*/  SHF.R.S32.HI R17, RZ, 0x7, R0 ;  /* 0x00000007ff117819 */ /* 0x000fe20000011400 */
[----:B------:R-:W-:Y:S06]  /*16f0*/  BRA.DIV UR4, `(.L_x_2985) ;  /* 0x0000008a04187947 */ /* 0x000fec000b800000 */
[----:B------:R1:W2:Y:S02]  /*1700*/  SHFL.IDX PT, R14, R17, RZ, 0x1f ;  /* 0x00001fff110e7589 */ /* 0x0002a400000e0000 */
.L_x_3071:
        /* <DEDUP_REMOVED lines=15> */
.L_x_2986:
        /* <DEDUP_REMOVED lines=19> */
.L_x_2988:
        /* <DEDUP_REMOVED lines=122> */
.L_x_2999:
[----:B------:R-:W-:-:S06]  /*20d0*/  UISETP.NE.AND UP0, UPT, UR9, 0x3, UPT ;  /* 0x000000030900788c */ /* 0x000fcc000bf05270 */
[----:B------:R-:W-:-:S13]  /*20e0*/  PLOP3.LUT P0, PT, PT, PT, UP0, 0x80, 0x0 ;  /* 0x000000000000781c */ /* 0x000fda0003f0f008 */
[----:B-1----:R-:W-:Y:S05]  /*20f0*/  @!P0 BRA `(.L_x_2989) ;  /* 0x0000000000048947 */ /* 0x002fea0003800000 */
[----:B------:R-:W-:Y:S01]  /*2100*/  BPT.TRAP 0x1 ;  /* 0x000000040000795c */ /* 0x000fe20000300000 */
.L_x_2989:
[----:B------:R-:W-:Y:S01]  /*2110*/  R2UR UR8, R235 ;  /* 0x00000000eb0872ca */ /* 0x000fe200000e0000 */
[----:B------:R-:W-:-:S05]  /*2120*/  IMAD.U32 R120, RZ, RZ, UR4 ;  /* 0x00000004ff787e24 */ /* 0x000fca000f8e00ff */
[----:B------:R-:W-:-:S07]  /*2130*/  SHF.L.U32 R120, R120, 0x1f, RZ ;  /* 0x0000001f78787819 */ /* 0x000fce00000006ff */
[----:B------:R-:W-:-:S09]  /*2140*/  ULEA UR8, UR5, UR8, 0x3 ;  /* 0x0000000805087291 */ /* 0x000fd2000f8e183f */
[----:B------:R1:W2:Y:S01]  /*2150*/  SYNCS.PHASECHK.TRANS64.TRYWAIT P1, [UR8+0x26810], R120 ;  /* 0x02681078ff0075a7 */ /* 0x0002a20008020148 */
[----:B------:R-:W-:Y:S05]  /*2160*/  @!P0 BRA `(.L_x_2990) ;  /* 0x0000000000048947 */ /* 0x000fea0003800000 */
[----:B------:R-:W-:Y:S01]  /*2170*/  BPT.TRAP 0x1 ;  /* 0x000000040000795c */ /* 0x000fe20000300000 */
.L_x_2990:
[----:B--2---:R-:W-:Y:S05]  /*2180*/  @P1 BRA `(.L_x_2991) ;  /* 0x0000000000081947 */ /* 0x004fea0003800000 */
[----:B------:R-:W2:Y:S02]  /*2190*/  SYNCS.PHASECHK.TRANS64.TRYWAIT P1, [UR8+0x26810], R120 ;  /* 0x02681078ff0075a7 */ /* 0x000ea40008020148 */
[----:B--2---:R-:W-:Y:S05]  /*21a0*/  @!P1 BRA `(.L_x_2992) ;  /* 0x0000007c00a09947 */ /* 0x004fea0003800000 */
.L_x_2991:
        /* <DEDUP_REMOVED lines=66> */
.L_x_2993:
[----:B------:R1:W1:Y:S01]  /*25d0*/  SYNCS.PHASECHK.TRANS64.TRYWAIT P1, [UR8+0x26830], R120 ;  /* 0x02683078ff0075a7 */ /* 0x0002620008020148 */
[----:B------:R-:W-:Y:S05]  /*25e0*/  @!P0 BRA `(.L_x_2994) ;  /* 0x0000000000048947 */ /* 0x000fea0003800000 */
[----:B------:R-:W-:Y:S01]  /*25f0*/  BPT.TRAP 0x1 ;  /* 0x000000040000795c */ /* 0x000fe20000300000 */
.L_x_2994:
        /* <DEDUP_REMOVED lines=50> */
.L_x_2995:
        /* <DEDUP_REMOVED lines=555> */
.L_x_2997:
        /* <DEDUP_REMOVED lines=45> */
.L_x_2998:
        /* <DEDUP_REMOVED lines=62> */
.L_x_2980:
[----:B------:R-:W-:Y:S05]  /*5280*/  @P0 BRA `(.L_x_2975) ;  /* 0x0000004c002c0947 */ /* 0x000fea0003800000 */
[----:B------:R-:W-:Y:S01]  /*5290*/  ULDC.64 UR4, c[0x0][0x878] ;  /* 0x00021e0000047ab9 */ /* 0x000fe20000000a00 */
[----:B-1----:R-:W1:Y:S01]  /*52a0*/  S2R R4, SR_TID.X ;  /* 0x0000000000047919 */ /* 0x002e620000002100 */
[----:B------:R-:W-:Y:S01]  /*52b0*/  UISETP.NE.U32.AND UP0, UPT, UR4, URZ, UPT ;  /* 0x0000003f0400728c */ /* 0x000fe2000bf05070 */
[----:B------:R-:W2:Y:S01]  /*52c0*/  S2UR UR9, SR_CgaCtaId ;  /* 0x00000000000979c3 */ /* 0x000ea20000008800 */
[----:B------:R-:W-:Y:S01]  /*52d0*/  UMOV UR8, 0x400 ;  /* 0x0000040000087882 */ /* 0x000fe20000000000 */
[----:B------:R-:W-:Y:S02]  /*52e0*/  UIMAD UR36, UR36, 0x3000, URZ ;  /* 0x00003000242478a4 */ /* 0x000fe4000f8e023f */
[----:B------:R-:W-:Y:S01]  /*52f0*/  UISETP.NE.AND.EX UP0, UPT, UR5, URZ, UPT, UP0 ;  /* 0x0000003f0500728c */ /* 0x000fe2000bf05300 */
[----:B------:R-:W-:Y:S01]  /*5300*/  ULDC.64 UR12, c[0x0][0x818] ;  /* 0x00020600000c7ab9 */ /* 0x000fe20000000a00 */
[----:B------:R-:W-:Y:S01]  /*5310*/  ULDC.64 UR14, c[0x0][0x840] ;  /* 0x00021000000e7ab9 */ /* 0x000fe20000000a00 */
[----:B------:R-:W-:-:S03]  /*5320*/  ULDC.64 UR16, c[0x0][0x848] ;  /* 0x0002120000107ab9 */ /* 0x000fc60000000a00 */
[----:B------:R-:W-:-:S05]  /*5330*/  PLOP3.LUT P0, PT, PT, PT, UP0, 0x80, 0x0 ;  /* 0x000000000000781c */ /* 0x000fca0003f0f008 */
[----:B------:R-:W-:Y:S02]  /*5340*/  @UP0 ULDC.64 UR4, c[0x0][0x878] ;  /* 0x00021e0000040ab9 */ /* 0x000fe40000000a00 */
[----:B------:R-:W-:-:S06]  /*5350*/  @UP0 UIMAD.WIDE UR4, UR39, 0x4, UR4 ;  /* 0x00000004270408a5 */ /* 0x000fcc000f8e0204 */
[----:B------:R-:W-:Y:S02]  /*5360*/  IMAD.U32 R2, RZ, RZ, UR4 ;  /* 0x00000004ff027e24 */ /* 0x000fe4000f8e00ff */
[----:B------:R-:W-:Y:S01]  /*5370*/  IMAD.U32 R3, RZ, RZ, UR5 ;  /* 0x00000005ff037e24 */ /* 0x000fe2000f8e00ff */
[----:B------:R-:W-:-:S04]  /*5380*/  ULDC UR5, c[0x0][0x850] ;  /* 0x0002140000057ab9 */ /* 0x000fc80000000800 */
[----:B------:R-:W3:Y:S01]  /*5390*/  @P0 LDG.E R2, desc[UR46][R2.64] ;  /* 0x0000002e02020981 */ /* 0x000ee2000c1e1900 */
[----:B-1----:R-:W-:Y:S01]  /*53a0*/  VIADD R5, R4, 0xffffff80 ;  /* 0xffffff8004057836 */ /* 0x002fe20000000000 */
[----:B------:R-:W-:Y:S01]  /*53b0*/  UISETP.NE.AND UP1, UPT, UR5, 0x1, UPT ;  /* 0x000000010500788c */ /* 0x000fe2000bf25270 */
[----:B------:R-:W-:Y:S03]  /*53c0*/  BSSY B0, `(.L_x_3000) ;  /* 0x0000056000007945 */ /* 0x000fe60003800000 */
[----:B------:R-:W-:-:S07]  /*53d0*/  SHF.R.S32.HI R0, RZ, 0x1f, R5 ;  /* 0x0000001fff007819 */ /* 0x000fce0000011405 */
[----:B------:R-:W-:Y:S01]  /*53e0*/  @UP1 ULDC UR10, c[0x0][0x858] ;  /* 0x00021600000a1ab9 */ /* 0x000fe20000000800 */
[----:B------:R-:W-:Y:S01]  /*53f0*/  BAR.SYNC.DEFER_BLOCKING 0x1, 0x100 ;  /* 0x0044000000007b1d */ /* 0x000fe20000010000 */
[----:B---3--:R-:W-:Y:S02]  /*5400*/  @P0 R2UR UR4, R2 ;  /* 0x00000000020402ca */ /* 0x008fe400000e0000 */
        /* <DEDUP_REMOVED lines=9> */
[----:B------:R-:W-:-:S03]  /*54a0*/  @UP0 ULEA.HI UR5, UR5, UR4, URZ, 0x7 ;  /* 0x0000000405050291 */ /* 0x000fc6000f8f383f */
[----:B------:R-:W-:Y:S01]  /*54b0*/  @UP1 ULDC UR4, c[0x0][0x854] ;  /* 0x0002150000041ab9 */ /* 0x000fe20000000800 */
[----:B------:R-:W-:Y:S02]  /*54c0*/  @UP0 USHF.R.S32.HI UR6, URZ, 0x7, UR5 ;  /* 0x000000073f060899 */ /* 0x000fe40008011405 */
[----:B------:R-:W-:Y:S02]  /*54d0*/  UIMAD.WIDE.U32 UR4, UR37, UR4, URZ ;  /* 0x00000004250472a5 */ /* 0x000fe4000f8e003f */
[----:B------:R-:W-:Y:S02]  /*54e0*/  @UP0 UIMAD UR6, UR6, 0x3000, URZ ;  /* 0x00003000060608a4 */ /* 0x000fe4000f8e023f */
[----:B------:R-:W-:Y:S02]  /*54f0*/  @UP1 USHF.R.U32.HI UR37, URZ, UR10, UR5 ;  /* 0x0000000a3f251299 */ /* 0x000fe40008011605 */
[----:B------:R-:W-:Y:S02]  /*5500*/  @UP0 USHF.R.S32.HI UR7, URZ, 0x1f, UR6 ;  /* 0x0000001f3f070899 */ /* 0x000fe40008011406 */
[----:B--2---:R-:W-:Y:S01]  /*5510*/  ULEA UR4, UR9, UR8, 0x18 ;  /* 0x0000000809047291 */ /* 0x004fe2000f8ec03f */
[----:B------:R-:W-:Y:S01]  /*5520*/  @!UP0 UMOV UR6, URZ ;  /* 0x0000003f00068c82 */ /* 0x000fe20008000000 */
[----:B------:R-:W-:-:S02]  /*5530*/  USHF.R.S32.HI UR5, URZ, 0x1f, UR37 ;  /* 0x0000001f3f057899 */ /* 0x000fc40008011425 */
[----:B------:R-:W-:Y:S02]  /*5540*/  UIADD3 UR8, UP1, UR36, UR6, URZ ;  /* 0x0000000624087290 */ /* 0x000fe4000ff3e03f */
[----:B------:R-:W-:Y:S01]  /*5550*/  LEA R0, R0, UR4, 0x2 ;  /* 0x0000000400007c11 */ /* 0x000fe2000f8e10ff */
[----:B------:R-:W-:Y:S01]  /*5560*/  @!UP0 UMOV UR7, URZ ;  /* 0x0000003f00078c82 */ /* 0x000fe20008000000 */
[----:B------:R-:W-:Y:S02]  /*5570*/  UIMAD UR6, UR5, UR12, URZ ;  /* 0x0000000c050672a4 */ /* 0x000fe4000f8e023f */
[----:B------:R-:W-:Y:S01]  /*5580*/  ULEA.HI.X.SX32 UR9, UR36, UR7, 0x1, UP1 ;  /* 0x0000000724097291 */ /* 0x000fe200088f0e3f */
[----:B------:R1:W-:Y:S01]  /*5590*/  STS.128 [R0], R24 ;  /* 0x0000001800007388 */ /* 0x0003e20000000c00 */
[----:B------:R-:W-:Y:S02]  /*55a0*/  UIMAD UR5, UR5, UR14, URZ ;  /* 0x0000000e050572a4 */ /* 0x000fe4000f8e023f */
[----:B------:R-:W-:Y:S01]  /*55b0*/  UIMAD UR10, UR37, UR13, UR6 ;  /* 0x0000000d250a72a4 */ /* 0x000fe2000f8e0206 */
[----:B------:R1:W-:Y:S01]  /*55c0*/  STS.128 [R0+0x800], R28 ;  /* 0x0008001c00007388 */ /* 0x0003e20000000c00 */
[----:B------:R-:W-:-:S02]  /*55d0*/  UIMAD.WIDE.U32 UR6, UR37, UR12, UR8 ;  /* 0x0000000c250672a5 */ /* 0x000fc4000f8e0008 */
[----:B------:R-:W-:Y:S01]  /*55e0*/  UIMAD UR12, UR37, UR15, UR5 ;  /* 0x0000000f250c72a4 */ /* 0x000fe2000f8e0205 */
[----:B------:R1:W-:Y:S01]  /*55f0*/  STS.128 [R0+0x1000], R32 ;  /* 0x0010002000007388 */ /* 0x0003e20000000c00 */
[----:B------:R-:W-:Y:S02]  /*5600*/  USHF.R.S32.HI UR5, URZ, 0x1f, UR39 ;  /* 0x0000001f3f057899 */ /* 0x000fe40008011427 */
[----:B------:R-:W-:Y:S01]  /*5610*/  UIMAD.WIDE.U32 UR8, UR37, UR14, UR8 ;  /* 0x0000000e250872a5 */ /* 0x000fe2000f8e0008 */
[----:B------:R1:W-:Y:S01]  /*5620*/  STS.128 [R0+0x1800], R36 ;  /* 0x0018002400007388 */ /* 0x0003e20000000c00 */
[----:B------:R-:W-:Y:S01]  /*5630*/  USEL UR5, UR5, URZ, !UP0 ;  /* 0x0000003f05057287 */ /* 0x000fe2000c000000 */
[----:B------:R-:W-:Y:S02]  /*5640*/  ULDC.64 UR14, c[0x0][0x820] ;  /* 0x00020800000e7ab9 */ /* 0x000fe40000000a00 */
[----:B------:R1:W-:Y:S01]  /*5650*/  STS.128 [R0+0x2000], R40 ;  /* 0x0020002800007388 */ /* 0x0003e20000000c00 */
[----:B------:R-:W-:-:S02]  /*5660*/  USEL UR39, UR39, URZ, !UP0 ;  /* 0x0000003f27277287 */ /* 0x000fc4000c000000 */
[----:B------:R-:W-:Y:S01]  /*5670*/  UIMAD UR11, UR5, UR14, URZ ;  /* 0x0000000e050b72a4 */ /* 0x000fe2000f8e023f */
[----:B------:R1:W-:Y:S01]  /*5680*/  STS.128 [R0+0x2800], R44 ;  /* 0x0028002c00007388 */ /* 0x0003e20000000c00 */
[----:B------:R-:W-:Y:S02]  /*5690*/  UIADD3 UR7, UR7, UR10, URZ ;  /* 0x0000000a07077290 */ /* 0x000fe4000fffe03f */
[----:B------:R-:W-:Y:S01]  /*56a0*/  UIMAD UR5, UR5, UR16, URZ ;  /* 0x00000010050572a4 */ /* 0x000fe2000f8e023f */
[----:B------:R1:W-:Y:S01]  /*56b0*/  STS.128 [R0+0x3000], R48 ;  /* 0x0030003000007388 */ /* 0x0003e20000000c00 */
[----:B------:R-:W-:Y:S02]  /*56c0*/  UIADD3 UR9, UR9, UR12, URZ ;  /* 0x0000000c09097290 */ /* 0x000fe4000fffe03f */
        /* <DEDUP_REMOVED lines=16> */
[----:B------:R-:W-:Y:S01]  /*57d0*/  @!PT LDS RZ, [RZ] ;  /* 0x00000000fffff984 */ /* 0x000fe20000000800 */
[----:B------:R-:W-:Y:S01]  /*57e0*/  @!PT LDS RZ, [RZ] ;  /* 0x00000000fffff984 */ /* 0x000fe20000000800 */
[----:B------:R-:W-:Y:S01]  /*57f0*/  @!PT LDS RZ, [RZ] ;  /* 0x00000000fffff984 */ /* 0x000fe20000000800 */
[----:B------:R-:W-:Y:S01]  /*5800*/  @!PT LDS RZ, [RZ] ;  /* 0x00000000fffff984 */ /* 0x000fe20000000800 */
[----:B------:R2:W-:Y:S06]  /*5810*/  MEMBAR.ALL.CTA ;  /* 0x0000000000007992 */ /* 0x0005ec0000008000 */
[----:B--2---:R-:W2:Y:S01]  /*5820*/  FENCE.VIEW.ASYNC.S ;  /* 0x00000000000073c6 */ /* 0x004ea20000000000 */
        /* <DEDUP_REMOVED lines=8> */
.L_x_3002:
[----:B------:R-:W-:Y:S01]  /*58b0*/  @P0 ELECT P1, URZ, PT ;  /* 0x00000000003f082f */ /* 0x000fe20003820000 */
[----:B------:R2:W-:-:S12]  /*58c0*/  UBLKRED.G.S.ADD.F32.RN [UR6], [UR4], UR5, desc[UR8] ;  /* 0x00000806040073bb */ /* 0x0005d800080a1405 */
[----:B------:R-:W-:Y:S02]  /*58d0*/  @P1 PLOP3.LUT P0, PT, P1, PT, PT, 0x8, 0x0 ;  /* 0x000000000000181c */ /* 0x000fe40000f0e170 */
[----:B------:R-:W-:-:S11]  /*58e0*/  PLOP3.LUT P1, PT, PT, PT, PT, 0x8, 0x0 ;  /* 0x000000000000781c */ /* 0x000fd60003f2e170 */
[----:B--2---:R-:W-:Y:S05]  /*58f0*/  @P0 BRA.U.ANY `(.L_x_3002) ;  /* 0xfffffffd00ec0947 */ /* 0x004fea000393ffff */
[----:B------:R0:W-:Y:S01]  /*5900*/  UTMACMDFLUSH ;  /* 0x00000000000079b7 */ /* 0x0001e20000000000 */
[----:B------:R-:W-:-:S04]  /*5910*/  DEPBAR.LE SB0, 0x0 ;  /* 0x000080000000791a */ /* 0x000fc80000000000 */
.L_x_3001:
[----:B------:R-:W-:Y:S05]  /*5920*/  BSYNC B0 ;  /* 0x0000000000007941 */ /* 0x000fea0003800000 */
.L_x_3000:
        /* <DEDUP_REMOVED lines=28> */
.L_x_3003:
        /* <DEDUP_REMOVED lines=8> */
.L_x_2968:
        /* <DEDUP_REMOVED lines=29> */
.L_x_3005:
[----:B------:R-:W-:Y:S01]  /*5d40*/  ULDC UR9, c[0x0][0x8cc] ;  /* 0x0002330000097ab9 */ /* 0x000fe20000000800 */
[----:B------:R-:W-:Y:S01]  /*5d50*/  UMOV UR7, UR8 ;  /* 0x0000000800077c82 */ /* 0x000fe20008000000 */
[----:B------:R-:W-:-:S11]  /*5d60*/  UISETP.NE.AND UP0, UPT, UR9, 0x1, UPT ;  /* 0x000000010900788c */ /* 0x000fd6000bf05270 */
[----:B------:R-:W-:Y:S02]  /*5d70*/  @UP0 ULDC.64 UR10, c[0x0][0x8d0] ;  /* 0x00023400000a0ab9 */ /* 0x000fe40000000a00 */
[----:B------:R-:W-:-:S04]  /*5d80*/  UIMAD.WIDE.U32 UR4, UR8, UR10, URZ ;  /* 0x0000000a080472a5 */ /* 0x000fc8000f8e003f */
[----:B------:R-:W-:-:S04]  /*5d90*/  @UP0 USHF.R.U32.HI UR7, URZ, UR11, UR5 ;  /* 0x0000000b3f070299 */ /* 0x000fc80008011605 */
[----:B------:R-:W-:-:S12]  /*5da0*/  UIMAD UR4, UR7, UR9, URZ ;  /* 0x00000009070472a4 */ /* 0x000fd8000f8e023f */
.L_x_3006:
        /* <DEDUP_REMOVED lines=23> */
.L_x_3007:
        /* <DEDUP_REMOVED lines=13> */
.L_x_3009:
[----:B------:R-:W-:-:S05]  /*5ff0*/  ULDC UR4, c[0x0][0x8f4] ;  /* 0x00023d0000047ab9 */ /* 0x000fca0000000800 */
.L_x_3008:
        /* <DEDUP_REMOVED lines=46> */
.L_x_3010:
        /* <DEDUP_REMOVED lines=13> */
.L_x_3011:
        /* <DEDUP_REMOVED lines=12> */
.L_x_3012:
        /* <DEDUP_REMOVED lines=54> */
.L_x_3015:
[----:B------:R-:W-:Y:S05]  /*67d0*/  BSYNC B0 ;  /* 0x0000000000007941 */ /* 0x000fea0003800000 */
.L_x_3014:
        /* <DEDUP_REMOVED lines=19> */
.L_x_3017:
[----:B------:R-:W-:Y:S05]  /*6910*/  BSYNC B0 ;  /* 0x0000000000007941 */ /* 0x000fea0003800000 */
.L_x_3016:
[----:B------:R-:W-:Y:S06]  /*6920*/  BAR.ARV 0xa, 0xa0 ;  /* 0x0282800000007b1d */ /* 0x000fec0000002000 */
[----:B------:R-:W-:Y:S04]  /*6930*/  BSSY B0, `(.L_x_3018) ;  /* 0x0000003000007945 */ /* 0x000fe80003800000 */
[----:B------:R-:W-:Y:S05]  /*6940*/  @!P0 BRA `(.L_x_3019) ;  /* 0x0000000000048947 */ /* 0x000fea0003800000 */
[----:B------:R-:W-:-:S04]  /*6950*/  DEPBAR.LE SB0, 0x0 ;  /* 0x000080000000791a */ /* 0x000fc80000000000 */
.L_x_3019:
[----:B------:R-:W-:Y:S05]  /*6960*/  BSYNC B0 ;  /* 0x0000000000007941 */ /* 0x000fea0003800000 */
.L_x_3018:
[----:B------:R-:W-:Y:S06]  /*6970*/  BAR.ARV 0xb, 0xa0 ;  /* 0x02c2800000007b1d */ /* 0x000fec0000002000 */
[----:B------:R-:W-:Y:S01]  /*6980*/  UIADD3 UR18, UR12, 0x1, URZ ;  /* 0x000000010c127890 */ /* 0x000fe2000fffe03f */
[----:B------:R-:W-:Y:S11]  /*6990*/  BRA `(.L_x_3020) ;  /* 0x0000000000047947 */ /* 0x000ff60003800000 */
.L_x_3013:
[----:B------:R-:W-:-:S05]  /*69a0*/  UMOV UR18, UR12 ;  /* 0x0000000c00127c82 */ /* 0x000fca0008000000 */
.L_x_3020:
        /* <DEDUP_REMOVED lines=22> */
.L_x_3033:
        /* <DEDUP_REMOVED lines=20> */
.L_x_3022:
[----:B------:R-:W-:Y:S05]  /*6c50*/  BSYNC B0 ;  /* 0x0000000000007941 */ /* 0x000fea0003800000 */
.L_x_3021:
        /* <DEDUP_REMOVED lines=13> */
.L_x_3024:
[----:B------:R-:W-:Y:S05]  /*6d30*/  BSYNC B0 ;  /* 0x0000000000007941 */ /* 0x000fea0003800000 */
.L_x_3023:
[----:B------:R-:W-:Y:S06]  /*6d40*/  BAR.ARV 0xa, 0xa0 ;  /* 0x0282800000007b1d */ /* 0x000fec0000002000 */
[----:B------:R-:W-:Y:S04]  /*6d50*/  BSSY B0, `(.L_x_3025) ;  /* 0x0000003000007945 */ /* 0x000fe80003800000 */
[----:B------:R-:W-:Y:S05]  /*6d60*/  @!P0 BRA `(.L_x_3026) ;  /* 0x0000000000048947 */ /* 0x000fea0003800000 */
[----:B------:R-:W-:-:S04]  /*6d70*/  DEPBAR.LE SB0, 0x0 ;  /* 0x000080000000791a */ /* 0x000fc80000000000 */
.L_x_3026:
[----:B------:R-:W-:Y:S05]  /*6d80*/  BSYNC B0 ;  /* 0x0000000000007941 */ /* 0x000fea0003800000 */
.L_x_3025:
        /* <DEDUP_REMOVED lines=13> */
.L_x_3028:
[----:B------:R-:W-:Y:S05]  /*6e60*/  BSYNC B0 ;  /* 0x0000000000007941 */ /* 0x000fea0003800000 */
.L_x_3027:
        /* <DEDUP_REMOVED lines=13> */
.L_x_3030:
[----:B------:R-:W-:Y:S05]  /*6f40*/  BSYNC B0 ;  /* 0x0000000000007941 */ /* 0x000fea0003800000 */
.L_x_3029:
[----:B------:R-:W-:Y:S01]  /*6f50*/  UIADD3 UR18, UR18, 0x2, URZ ;  /* 0x0000000212127890 */ /* 0x000fe2000fffe03f */
[----:B------:R-:W-:Y:S06]  /*6f60*/  BAR.ARV 0xa, 0xa0 ;  /* 0x0282800000007b1d */ /* 0x000fec0000002000 */
[----:B------:R-:W-:Y:S01]  /*6f70*/  UISETP.GE.AND UP0, UPT, UR18, UR7, UPT ;  /* 0x000000071200728c */ /* 0x000fe2000bf06270 */
[----:B------:R-:W-:Y:S04]  /*6f80*/  BSSY B0, `(.L_x_3031) ;  /* 0x0000003000007945 */ /* 0x000fe80003800000 */
[----:B------:R-:W-:Y:S06]  /*6f90*/  @!P0 BRA `(.L_x_3032) ;  /* 0x0000000000048947 */ /* 0x000fec0003800000 */
[----:B------:R-:W-:-:S04]  /*6fa0*/  DEPBAR.LE SB0, 0x0 ;  /* 0x000080000000791a */ /* 0x000fc80000000000 */
.L_x_3032:
[----:B------:R-:W-:Y:S05]  /*6fb0*/  BSYNC B0 ;  /* 0x0000000000007941 */ /* 0x000fea0003800000 */
.L_x_3031:
[----:B------:R-:W-:Y:S06]  /*6fc0*/  BAR.ARV 0xb, 0xa0 ;  /* 0x02c2800000007b1d */ /* 0x000fec0000002000 */
[----:B------:R-:W-:Y:S01]  /*6fd0*/  PLOP3.LUT P1, PT, PT, PT, UP0, 0x80, 0x0 ;  /* 0x000000000000781c */ /* 0x000fe20003f2f008 */
[----:B------:R-:W-:Y:S02]  /*6fe0*/  UIADD3 UR26, UR26, 0x3000, URZ ;  /* 0x000030001a1a7890 */ /* 0x000fe4000fffe03f */
[----:B------:R-:W-:-:S10]  /*6ff0*/  UIADD3 UR6, UR6, 0x3000, URZ ;  /* 0x0000300006067890 */ /* 0x000fd4000fffe03f */
[----:B------:R-:W-:Y:S05]  /*7000*/  @!P1 BRA `(.L_x_3033) ;  /* 0xfffffff800c09947 */ /* 0x000fea000383ffff */
[----:B------:R-:W-:Y:S05]  /*7010*/  BRA `(.L_x_2975) ;  /* 0x0000002c00c87947 */ /* 0x000fea0003800000 */
.L_x_3004:
        /* <DEDUP_REMOVED lines=22> */
.L_x_3034:
[----:B------:R-:W-:Y:S01]  /*7180*/  ULDC UR9, c[0x0][0x8cc] ;  /* 0x0002330000097ab9 */ /* 0x000fe20000000800 */
[----:B------:R-:W-:Y:S01]  /*7190*/  UMOV UR7, UR8 ;  /* 0x0000000800077c82 */ /* 0x000fe20008000000 */
[----:B------:R-:W-:-:S11]  /*71a0*/  UISETP.NE.AND UP0, UPT, UR9, 0x1, UPT ;  /* 0x000000010900788c */ /* 0x000fd6000bf05270 */
[----:B------:R-:W-:Y:S02]  /*71b0*/  @UP0 ULDC.64 UR10, c[0x0][0x8d0] ;  /* 0x00023400000a0ab9 */ /* 0x000fe40000000a00 */
[----:B------:R-:W-:-:S04]  /*71c0*/  UIMAD.WIDE.U32 UR4, UR8, UR10, URZ ;  /* 0x0000000a080472a5 */ /* 0x000fc8000f8e003f */
[----:B------:R-:W-:-:S04]  /*71d0*/  @UP0 USHF.R.U32.HI UR7, URZ, UR11, UR5 ;  /* 0x0000000b3f070299 */ /* 0x000fc80008011605 */
[----:B------:R-:W-:-:S12]  /*71e0*/  UIMAD UR4, UR7, UR9, URZ ;  /* 0x00000009070472a4 */ /* 0x000fd8000f8e023f */
.L_x_3035:
        /* <DEDUP_REMOVED lines=23> */
.L_x_3036:
        /* <DEDUP_REMOVED lines=14> */
.L_x_3038:
[----:B------:R-:W-:-:S05]  /*7440*/  ULDC UR4, c[0x0][0x8f4] ;  /* 0x00023d0000047ab9 */ /* 0x000fca0000000800 */
.L_x_3037:
        /* <DEDUP_REMOVED lines=60> */
.L_x_3040:
        /* <DEDUP_REMOVED lines=12> */
.L_x_3041:
[----:B------:R-:W-:Y:S05]  /*78d0*/  @!P2 BRA `(.L_x_3042) ;  /* 0x000000000014a947 */ /* 0x000fea0003800000 */
[----:B------:R-:W-:Y:S02]  /*78e0*/  IMAD.U32 R2, RZ, RZ, UR14 ;  /* 0x0000000eff027e24 */ /* 0x000fe4000f8e00ff */
[----:B------:R-:W-:-:S05]  /*78f0*/  IMAD.U32 R3, RZ, RZ, UR15 ;  /* 0x0000000fff037e24 */ /* 0x000fca000f8e00ff */
[----:B------:R-:W2:Y:S04]  /*7900*/  LDG.E R5, desc[UR46][R2.64] ;  /* 0x0000002e02057981 */ /* 0x000ea8000c1e1900 */
[----:B------:R-:W2:Y:S02]  /*7910*/  LDG.E R4, desc[UR46][R2.64+0x4] ;  /* 0x0000042e02047981 */ /* 0x000ea4000c1e1900 */
[----:B--2---:R-:W-:-:S07]  /*7920*/  IMAD.IADD R4, R4, 0x1, -R5 ;  /* 0x0000000104047824 */ /* 0x004fce00078e0a05 */
.L_x_3042:
        /* <DEDUP_REMOVED lines=62> */
.L_x_3072:
        /* <DEDUP_REMOVED lines=15> */
.L_x_3045:
        /* <DEDUP_REMOVED lines=122> */
.L_x_3056:
[----:B-123--:R-:W-:-:S04]  /*85a0*/  SHF.L.U32 R18, R10, 0x1f, RZ ;  /* 0x0000001f0a127819 */ /* 0x00efc800000006ff */
[----:B------:R-:W2:Y:S02]  /*85b0*/  SYNCS.PHASECHK.TRANS64.TRYWAIT P1, [R15+URZ+0x26840], R18 ;  /* 0x026840120f0075a7 */ /* 0x000ea4000802017f */
[----:B--2---:R-:W-:Y:S05]  /*85c0*/  @!P1 BRA `(.L_x_3048) ;  /* 0x0000001800dc9947 */ /* 0x004fea0003800000 */
.L_x_3073:
        /* <DEDUP_REMOVED lines=8> */
.L_x_3049:
        /* <DEDUP_REMOVED lines=44> */
.L_x_3074:
        /* <DEDUP_REMOVED lines=8> */
.L_x_3051:
        /* <DEDUP_REMOVED lines=44> */
.L_x_3075:
        /* <DEDUP_REMOVED lines=8> */
.L_x_3053:
        /* <DEDUP_REMOVED lines=38> */
.L_x_3077:
        /* <DEDUP_REMOVED lines=8> */
.L_x_3055:
        /* <DEDUP_REMOVED lines=44> */
.L_x_3047:
[----:B------:R-:W4:Y:S02]  /*9270*/  LDL.LU R4, [R1+0x4] ;  /* 0x0000040001047983 */ /* 0x000f240000300800 */
[----:B----4-:R-:W-:Y:S02]  /*9280*/  ISETP.NE.AND P1, PT, R4, RZ, PT ;  /* 0x000000ff0400720c */ /* 0x010fe40003f25270 */
[----:B------:R4:W5:Y:S11]  /*9290*/  LDL R4, [R1] ;  /* 0x0000000001047983 */ /* 0x0009760000100800 */
[----:B----4-:R-:W-:Y:S05]  /*92a0*/  @!P1 BRA `(.L_x_3046) ;  /* 0x0000000400949947 */ /* 0x010fea0003800000 */
[----:B------:R-:W-:-:S04]  /*92b0*/  SHF.L.U32 R12, R10, 0x1f, RZ ;  /* 0x0000001f0a0c7819 */ /* 0x000fc800000006ff */
[----:B------:R-:W4:Y:S02]  /*92c0*/  SYNCS.PHASECHK.TRANS64.TRYWAIT P1, [R15+URZ+0x26840], R12 ;  /* 0x0268400c0f0075a7 */ /* 0x000f24000802017f */
[----:B----4-:R-:W-:Y:S05]  /*92d0*/  @!P1 BRA `(.L_x_3057) ;  /* 0x0000000c00ec9947 */ /* 0x010fea0003800000 */
.L_x_3078:
        /* <DEDUP_REMOVED lines=8> */
.L_x_3058:
        /* <DEDUP_REMOVED lines=41> */
.L_x_3079:
        /* <DEDUP_REMOVED lines=8> */
.L_x_3060:
        /* <DEDUP_REMOVED lines=41> */
.L_x_3046:
[----:B------:R-:W1:Y:S01]  /*9900*/  S2R R0, SR_TID.X ;  /* 0x0000000000007919 */ /* 0x000e620000002100 */
[----:B------:R-:W-:Y:S01]  /*9910*/  IMAD R3, R16, 0x8, R15 ;  /* 0x0000000810037824 */ /* 0x000fe200078e020f */
[----:B-1----:R-:W-:Y:S02]  /*9920*/  LOP3.LUT R2, R0, 0x7f, RZ, 0xc0, !PT ;  /* 0x0000007f00027812 */ /* 0x002fe400078ec0ff */
[----:B------:R-:W-:Y:S02]  /*9930*/  SHF.L.U32 R0, R10, 0x1f, RZ ;  /* 0x0000001f0a007819 */ /* 0x000fe400000006ff */
[----:B------:R-:W-:Y:S02]  /*9940*/  ISETP.NE.AND P1, PT, R2, RZ, PT ;  /* 0x000000ff0200720c */ /* 0x000fe40003f25270 */
[----:B------:R-:W1:Y:S02]  /*9950*/  SYNCS.PHASECHK.TRANS64.TRYWAIT P0, [R3+URZ+0x26840], R0 ;  /* 0x02684000030075a7 */ /* 0x000e64000800017f */
[----:B-1----:R-:W-:Y:S09]  /*9960*/  @!P0 BRA `(.L_x_3061) ;  /* 0x0000000800708947 */ /* 0x002ff20003800000 */
.L_x_3080:
[----:B------:R-:W-:Y:S05]  /*9970*/  @P1 BRA `(.L_x_3062) ;  /* 0x0000000000181947 */ /* 0x000fea0003800000 */
[----:B------:R-:W1:Y:S01]  /*9980*/  S2R R2, SR_TID.X ;  /* 0x0000000000027919 */ /* 0x000e620000002100 */
[----:B------:R-:W-:-:S04]  /*9990*/  IMAD.MOV.U32 R0, RZ, RZ, 0x3100 ;  /* 0x00003100ff007424 */ /* 0x000fc800078e00ff */
[----:B------:R1:W-:Y:S02]  /*99a0*/  SYNCS.ARRIVE.TRANS64 RZ, [R3+URZ+0x26830], R0 ;  /* 0x0268300003ff79a7 */ /* 0x0003e4000800003f */
[----:B-1----:R-:W-:-:S13]  /*99b0*/  LOP3.LUT P0, RZ, R2, 0x1f, RZ, 0xc0, !PT ;  /* 0x0000001f02ff7812 */ /* 0x002fda000780c0ff */
[----:B------:R-:W-:Y:S05]  /*99c0*/  @!P0 BRA `(.L_x_3062) ;  /* 0x0000000000048947 */ /* 0x000fea0003800000 */
[----:B------:R-:W-:Y:S01]  /*99d0*/  BPT.TRAP 0x1 ;  /* 0x000000040000795c */ /* 0x000fe20000300000 */
.L_x_3062:
        /* <DEDUP_REMOVED lines=48> */
.L_x_3043:
[----:B------:R-:W-:Y:S05]  /*9ce0*/  BSYNC B0 ;  /* 0x0000000000007941 */ /* 0x000fea0003800000 */
.L_x_3039:
[----:B------:R-:W-:-:S03]  /*9cf0*/  UMOV UR7, 0xffffffff ;  /* 0xffffffff00077882 */ /* 0x000fc60000000000 */
[----:B------:R-:W-:Y:S05]  /*9d00*/  BRA.DIV UR7, `(.L_x_3063) ;  /* 0x00000006079c7947 */ /* 0x000fea000b800000 */
[----:B------:R-:W-:-:S13]  /*9d10*/  ELECT P6, URZ, PT ;  /* 0x00000000003f782f */ /* 0x000fda00038c0000 */
.L_x_3083:
[----:B------:R-:W-:Y:S05]  /*9d20*/  @!P6 BRA `(.L_x_2975) ;  /* 0x000000000084e947 */ /* 0x000fea0003800000 */
[----:B------:R-:W-:-:S06]  /*9d30*/  ULOP3.LUT UR7, UR38, 0x2, URZ, 0xfc, !UPT ;  /* 0x0000000226077892 */ /* 0x000fcc000f8efc3f */
[----:B------:R-:W-:-:S05]  /*9d40*/  IMAD.U32 R0, RZ, RZ, UR7 ;  /* 0x00000007ff007e24 */ /* 0x000fca000f8e00ff */
[----:B------:R-:W-:-:S13]  /*9d50*/  ISETP.NE.AND P2, PT, R0, 0x3, PT ;  /* 0x000000030000780c */ /* 0x000fda0003f45270 */
[----:B------:R-:W-:Y:S05]  /*9d60*/  @!P2 BRA `(.L_x_3064) ;  /* 0x000000000004a947 */ /* 0x000fea0003800000 */
[----:B------:R-:W-:Y:S01]  /*9d70*/  BPT.TRAP 0x1 ;  /* 0x000000040000795c */ /* 0x000fe20000300000 */
.L_x_3064:
        /* <DEDUP_REMOVED lines=15> */
.L_x_3084:
[----:B------:R-:W2:Y:S02]  /*9e70*/  SYNCS.PHASECHK.TRANS64.TRYWAIT P0, [R3+URZ], R0 ;  /* 0x00000000030075a7 */ /* 0x000ea4000800017f */
[----:B--2---:R-:W-:Y:S05]  /*9e80*/  @!P0 BRA `(.L_x_3066) ;  /* 0x0000000400708947 */ /* 0x004fea0003800000 */
.L_x_3085:
[----:B------:R-:W-:Y:S05]  /*9e90*/  @!P2 BRA `(.L_x_3067) ;  /* 0x000000000004a947 */ /* 0x000fea0003800000 */
[----:B------:R-:W-:Y:S01]  /*9ea0*/  BPT.TRAP 0x1 ;  /* 0x000000040000795c */ /* 0x000fe20000300000 */
.L_x_3067:
[----:B--2---:R-:W-:-:S04]  /*9eb0*/  VIADD R3, R8, 0x26840 ;  /* 0x0002684008037836 */ /* 0x004fc80000000000 */
[----:B------:R-:W-:-:S04]  /*9ec0*/  IMAD R5, R2, 0x8, R3 ;  /* 0x0000000802057824 */ /* 0x000fc800078e0203 */
[----:B------:R-:W2:Y:S02]  /*9ed0*/  SYNCS.PHASECHK.TRANS64.TRYWAIT P0, [R5+URZ], R4 ;  /* 0x00000004050075a7 */ /* 0x000ea4000800017f */
[----:B--2---:R-:W-:Y:S05]  /*9ee0*/  @!P0 BRA `(.L_x_3068) ;  /* 0x00000004006c8947 */ /* 0x004fea0003800000 */
.L_x_3086:
[----:B------:R-:W-:-:S07]  /*9ef0*/  IMAD R3, R6, 0x8, R3 ;  /* 0x0000000806037824 */ /* 0x000fce00078e0203 */
.L_x_3069:
[----:B---3--:R3:W4:Y:S02]  /*9f00*/  SYNCS.PHASECHK.TRANS64.TRYWAIT P0, [R3+URZ], R0 ;  /* 0x00000000030075a7 */ /* 0x008724000800017f */
[----:B----4-:R-:W-:Y:S05]  /*9f10*/  @!P0 NANOSLEEP.SYNCS 0x989680 ;  /* 0x009896800000895d */ /* 0x010fea0003900000 */
[----:B------:R-:W4:Y:S02]  /*9f20*/  @!P0 SYNCS.PHASECHK.TRANS64 P0, [R3+URZ], R0 ;  /* 0x00000000030085a7 */ /* 0x000f24000800007f */
[----:B----4-:R-:W-:Y:S05]  /*9f30*/  @!P0 BRA `(.L_x_3069) ;  /* 0xfffffffc00f08947 */ /* 0x010fea000383ffff */
.L_x_2975:
[----:B------:R-:W-:Y:S05]  /*9f40*/  BSYNC B6 ;  /* 0x0000000000067941 */ /* 0x000fea0003800000 */
.L_x_2967:
[----:B------:R-:W-:Y:S05]  /*9f50*/  EXIT ;  /* 0x000000000000794d */ /* 0x000fea0003800000 */
.L_x_2985:
[----:B------:R-:W-:Y:S02]  /*9f60*/  IMAD.MOV.U32 R13, RZ, RZ, R17 ;  /* 0x000000ffff0d7224 */ /* 0x000fe400078e0011 */
[----:B------:R-:W-:Y:S02]  /*9f70*/  IMAD.MOV.U32 R12, RZ, RZ, RZ ;  /* 0x000000ffff0c7224 */ /* 0x000fe400078e00ff */
[----:B------:R-:W-:Y:S02]  /*9f80*/  IMAD.MOV.U32 R11, RZ, RZ, 0x1f ;  /* 0x0000001fff0b7424 */ /* 0x000fe400078e00ff */
[----:B------:R-:W-:-:S07]  /*9f90*/  IMAD.MOV.U32 R15, RZ, RZ, -0x1 ;  /* 0xffffffffff0f7424 */ /* 0x000fce00078e00ff */
[----:B------:R-:W-:Y:S05]  /*9fa0*/  WARPSYNC.COLLECTIVE R15, `(.L_x_3070) ;  /* 0x000000000f087348 */ /* 0x000fea0003c00000 */
[----:B------:R1:W2:Y:S02]  /*9fb0*/  SHFL.IDX P6, R14, R13, R12, R11 ;  /* 0x0000000c0d0e7389 */ /* 0x0002a400000c000b */
[----:B-12---:R-:W-:Y:S01]  /*9fc0*/  ENDCOLLECTIVE ;  /* 0x000000000000791b */ /* 0x006fe20003800000 */
.L_x_3070:
[----:B------:R-:W-:Y:S05]  /*9fd0*/  BRA `(.L_x_3071) ;  /* 0xffffff7400cc7947 */ /* 0x000fea000383ffff */
.L_x_2987:
[----:B--2---:R2:W3:Y:S02]  /*9fe0*/  SYNCS.PHASECHK.TRANS64.TRYWAIT P0, [R235+URZ+0x26800], R4 ;  /* 0x02680004eb0075a7 */ /* 0x0044e4000800017f */
[----:B---3--:R-:W-:Y:S05]  /*9ff0*/  @!P0 NANOSLEEP.SYNCS 0x989680 ;  /* 0x009896800000895d */ /* 0x008fea0003900000 */
[----:B------:R-:W3:Y:S02]  /*a000*/  @!P0 SYNCS.PHASECHK.TRANS64 P0, [R235+URZ+0x26800], R4 ;  /* 0x02680004eb0085a7 */ /* 0x000ee4000800007f */
[----:B---3--:R-:W-:Y:S05]  /*a010*/  @!P0 BRA `(.L_x_2987) ;  /* 0xfffffffc00f08947 */ /* 0x008fea000383ffff */
[----:B------:R-:W-:Y:S05]  /*a020*/  BRA `(.L_x_2986) ;  /* 0xffffff7400f47947 */ /* 0x000fea000383ffff */
.L_x_2992:
[----:B--2---:R-:W-:-:S04]  /*a030*/  IMAD.U32 R5, RZ, RZ, UR8 ;  /* 0x00000008ff057e24 */ /* 0x004fc8000f8e00ff */
[----:B------:R2:W3:Y:S03]  /*a040*/  SYNCS.PHASECHK.TRANS64.TRYWAIT P1, [R5+URZ+0x26810], R120 ;  /* 0x02681078050075a7 */ /* 0x0004e6000802017f */
[----:B---3--:R-:W-:Y:S05]  /*a050*/  @!P1 NANOSLEEP.SYNCS 0x989680 ;  /* 0x009896800000995d */ /* 0x008fea0003900000 */
[----:B------:R-:W3:Y:S02]  /*a060*/  @!P1 SYNCS.PHASECHK.TRANS64 P1, [R5+URZ+0x26810], R120 ;  /* 0x02681078050095a7 */ /* 0x000ee4000802007f */
[----:B---3--:R-:W-:Y:S05]  /*a070*/  @!P1 BRA `(.L_x_2992) ;  /* 0xfffffffc00ec9947 */ /* 0x008fea000383ffff */
[----:B------:R-:W-:Y:S05]  /*a080*/  BRA `(.L_x_2991) ;  /* 0xffffff8000487947 */ /* 0x000fea000383ffff */
.L_x_2996:
[----:B------:R-:W-:-:S04]  /*a090*/  IMAD.U32 R121, RZ, RZ, UR8 ;  /* 0x00000008ff797e24 */ /* 0x000fc8000f8e00ff */
[----:B------:R1:W1:Y:S03]  /*a0a0*/  SYNCS.PHASECHK.TRANS64.TRYWAIT P1, [R121+URZ+0x26830], R120 ;  /* 0x02683078790075a7 */ /* 0x000266000802017f */
[----:B-1----:R-:W-:Y:S05]  /*a0b0*/  @!P1 NANOSLEEP.SYNCS 0x989680 ;  /* 0x009896800000995d */ /* 0x002fea0003900000 */
[----:B------:R-:W1:Y:S02]  /*a0c0*/  @!P1 SYNCS.PHASECHK.TRANS64 P1, [R121+URZ+0x26830], R120 ;  /* 0x02683078790095a7 */ /* 0x000e64000802007f */
[----:B-1----:R-:W-:Y:S05]  /*a0d0*/  @!P1 BRA `(.L_x_2996) ;  /* 0xfffffffc00ec9947 */ /* 0x002fea000383ffff */
[----:B------:R-:W-:Y:S05]  /*a0e0*/  BRA `(.L_x_2995) ;  /* 0xffffff88000c7947 */ /* 0x000fea000383ffff */
.L_x_3044:
[----:B-1----:R1:W2:Y:S02]  /*a0f0*/  SYNCS.PHASECHK.TRANS64.TRYWAIT P0, [R15+URZ+0x26820], R2 ;  /* 0x026820020f0075a7 */ /* 0x0022a4000800017f */
[----:B--2---:R-:W-:Y:S05]  /*a100*/  @!P0 NANOSLEEP.SYNCS 0x989680 ;  /* 0x009896800000895d */ /* 0x004fea0003900000 */
[----:B------:R-:W2:Y:S02]  /*a110*/  @!P0 SYNCS.PHASECHK.TRANS64 P0, [R15+URZ+0x26820], R2 ;  /* 0x026820020f0085a7 */ /* 0x000ea4000800007f */
[----:B--2---:R-:W-:Y:S05]  /*a120*/  @!P0 BRA `(.L_x_3044) ;  /* 0xfffffffc00f08947 */ /* 0x004fea000383ffff */
[----:B------:R-:W-:Y:S05]  /*a130*/  BRA `(.L_x_3072) ;  /* 0xffffffd800f47947 */ /* 0x000fea000383ffff */
.L_x_3048:
[----:B--2---:R2:W3:Y:S02]  /*a140*/  SYNCS.PHASECHK.TRANS64.TRYWAIT P1, [R15+URZ+0x26840], R18 ;  /* 0x026840120f0075a7 */ /* 0x0044e4000802017f */
[----:B---3--:R-:W-:Y:S05]  /*a150*/  @!P1 NANOSLEEP.SYNCS 0x989680 ;  /* 0x009896800000995d */ /* 0x008fea0003900000 */
[----:B------:R-:W3:Y:S02]  /*a160*/  @!P1 SYNCS.PHASECHK.TRANS64 P1, [R15+URZ+0x26840], R18 ;  /* 0x026840120f0095a7 */ /* 0x000ee4000802007f */
[----:B---3--:R-:W-:Y:S05]  /*a170*/  @!P1 BRA `(.L_x_3048) ;  /* 0xfffffffc00f09947 */ /* 0x008fea000383ffff */
[----:B------:R-:W-:Y:S05]  /*a180*/  BRA `(.L_x_3073) ;  /* 0xffffffe400107947 */ /* 0x000fea000383ffff */
.L_x_3050:
[----:B-1----:R1:W3:Y:S02]  /*a190*/  SYNCS.PHASECHK.TRANS64.TRYWAIT P1, [R15+URZ+0x26828], R18 ;  /* 0x026828120f0075a7 */ /* 0x0022e4000802017f */
[----:B---3--:R-:W-:Y:S05]  /*a1a0*/  @!P1 NANOSLEEP.SYNCS 0x989680 ;  /* 0x009896800000995d */ /* 0x008fea0003900000 */
[----:B------:R-:W3:Y:S02]  /*a1b0*/  @!P1 SYNCS.PHASECHK.TRANS64 P1, [R15+URZ+0x26828], R18 ;  /* 0x026828120f0095a7 */ /* 0x000ee4000802007f */
[----:B---3--:R-:W-:Y:S05]  /*a1c0*/  @!P1 BRA `(.L_x_3050) ;  /* 0xfffffffc00f09947 */ /* 0x008fea000383ffff */
[----:B------:R-:W-:Y:S05]  /*a1d0*/  BRA `(.L_x_3074) ;  /* 0xffffffe400cc7947 */ /* 0x000fea000383ffff */
.L_x_3052:
[----:B---3--:R3:W4:Y:S02]  /*a1e0*/  SYNCS.PHASECHK.TRANS64.TRYWAIT P1, [R15+URZ+0x26848], R18 ;  /* 0x026848120f0075a7 */ /* 0x008724000802017f */
[----:B----4-:R-:W-:Y:S05]  /*a1f0*/  @!P1 NANOSLEEP.SYNCS 0x989680 ;  /* 0x009896800000995d */ /* 0x010fea0003900000 */
[----:B------:R-:W4:Y:S02]  /*a200*/  @!P1 SYNCS.PHASECHK.TRANS64 P1, [R15+URZ+0x26848], R18 ;  /* 0x026848120f0095a7 */ /* 0x000f24000802007f */
[----:B----4-:R-:W-:Y:S05]  /*a210*/  @!P1 BRA `(.L_x_3052) ;  /* 0xfffffffc00f09947 */ /* 0x010fea000383ffff */
[----:B------:R-:W-:Y:S05]  /*a220*/  BRA `(.L_x_3075) ;  /* 0xffffffe800887947 */ /* 0x000fea000383ffff */
.L_x_3054:
[----:B------:R-:W-:-:S07]  /*a230*/  SHF.L.U32 R4, R10, 0x1f, RZ ;  /* 0x0000001f0a047819 */ /* 0x000fce00000006ff */
.L_x_3076:
[----:B----4-:R4:W1:Y:S02]  /*a240*/  SYNCS.PHASECHK.TRANS64.TRYWAIT P1, [R15+URZ+0x26820], R4 ;  /* 0x026820040f0075a7 */ /* 0x010864000802017f */
[----:B-1----:R-:W-:Y:S05]  /*a250*/  @!P1 NANOSLEEP.SYNCS 0x989680 ;  /* 0x009896800000995d */ /* 0x002fea0003900000 */
[----:B------:R-:W1:Y:S02]  /*a260*/  @!P1 SYNCS.PHASECHK.TRANS64 P1, [R15+URZ+0x26820], R4 ;  /* 0x026820040f0095a7 */ /* 0x000e64000802007f */
[----:B-1----:R-:W-:Y:S05]  /*a270*/  @!P1 BRA `(.L_x_3076) ;  /* 0xfffffffc00f09947 */ /* 0x002fea000383ffff */
[----:B------:R-:W-:Y:S05]  /*a280*/  BRA `(.L_x_3077) ;  /* 0xffffffec00287947 */ /* 0x000fea000383ffff */
.L_x_3057:
[----:B----4-:R4:W1:Y:S02]  /*a290*/  SYNCS.PHASECHK.TRANS64.TRYWAIT P1, [R15+URZ+0x26840], R12 ;  /* 0x0268400c0f0075a7 */ /* 0x010864000802017f */
[----:B-1----:R-:W-:Y:S05]  /*a2a0*/  @!P1 NANOSLEEP.SYNCS 0x989680 ;  /* 0x009896800000995d */ /* 0x002fea0003900000 */
[----:B------:R-:W1:Y:S02]  /*a2b0*/  @!P1 SYNCS.PHASECHK.TRANS64 P1, [R15+URZ+0x26840], R12 ;  /* 0x0268400c0f0095a7 */ /* 0x000e64000802007f */
[----:B-1----:R-:W-:Y:S05]  /*a2c0*/  @!P1 BRA `(.L_x_3057) ;  /* 0xfffffffc00f09947 */ /* 0x002fea000383ffff */
[----:B------:R-:W-:Y:S05]  /*a2d0*/  BRA `(.L_x_3078) ;  /* 0xfffffff000007947 */ /* 0x000fea000383ffff */
.L_x_3059:
[----:B-1----:R1:W2:Y:S02]  /*a2e0*/  SYNCS.PHASECHK.TRANS64.TRYWAIT P1, [R15+URZ+0x26828], R12 ;  /* 0x0268280c0f0075a7 */ /* 0x0022a4000802017f */
[----:B--2---:R-:W-:Y:S05]  /*a2f0*/  @!P1 NANOSLEEP.SYNCS 0x989680 ;  /* 0x009896800000995d */ /* 0x004fea0003900000 */
[----:B------:R-:W2:Y:S02]  /*a300*/  @!P1 SYNCS.PHASECHK.TRANS64 P1, [R15+URZ+0x26828], R12 ;  /* 0x0268280c0f0095a7 */ /* 0x000ea4000802007f */
[----:B--2---:R-:W-:Y:S05]  /*a310*/  @!P1 BRA `(.L_x_3059) ;  /* 0xfffffffc00f09947 */ /* 0x004fea000383ffff */
[----:B------:R-:W-:Y:S05]  /*a320*/  BRA `(.L_x_3079) ;  /* 0xfffffff000b07947 */ /* 0x000fea000383ffff */
.L_x_3061:
[----:B------:R1:W1:Y:S02]  /*a330*/  SYNCS.PHASECHK.TRANS64.TRYWAIT P0, [R3+URZ+0x26840], R0 ;  /* 0x02684000030075a7 */ /* 0x000264000800017f */
[----:B-1----:R-:W-:Y:S05]  /*a340*/  @!P0 NANOSLEEP.SYNCS 0x989680 ;  /* 0x009896800000895d */ /* 0x002fea0003900000 */
[----:B------:R-:W1:Y:S02]  /*a350*/  @!P0 SYNCS.PHASECHK.TRANS64 P0, [R3+URZ+0x26840], R0 ;  /* 0x02684000030085a7 */ /* 0x000e64000800007f */
[----:B-1----:R-:W-:Y:S05]  /*a360*/  @!P0 BRA `(.L_x_3061) ;  /* 0xfffffffc00f08947 */ /* 0x002fea000383ffff */
[----:B------:R-:W-:Y:S05]  /*a370*/  BRA `(.L_x_3080) ;  /* 0xfffffff4007c7947 */ /* 0x000fea000383ffff */
.L_x_3063:
[----:B------:R-:W-:Y:S01]  /*a380*/  BSSY B0, `(.L_x_3081) ;  /* 0x0000006000007945 */ /* 0x000fe20003800000 */
[----:B------:R-:W-:-:S07]  /*a390*/  IMAD.MOV.U32 R15, RZ, RZ, -0x1 ;  /* 0xffffffffff0f7424 */ /* 0x000fce00078e00ff */
[----:B------:R-:W-:Y:S05]  /*a3a0*/  WARPSYNC.COLLECTIVE R15, `(.L_x_3082) ;  /* 0x000000000f0c7348 */ /* 0x000fea0003c00000 */
[----:B------:R-:W-:Y:S02]  /*a3b0*/  ELECT P6, UR62, PT ;  /* 0x00000000003e782f */ /* 0x000fe400038c0000 */
[----:B------:R-:W-:Y:S01]  /*a3c0*/  MOV R14, UR62 ;  /* 0x0000003e000e7c02 */ /* 0x000fe20008000f00 */
[----:B------:R-:W-:Y:S10]  /*a3d0*/  ENDCOLLECTIVE ;  /* 0x000000000000791b */ /* 0x000ff40003800000 */
.L_x_3082:
[----:B------:R-:W-:Y:S05]  /*a3e0*/  BSYNC B0 ;  /* 0x0000000000007941 */ /* 0x000fea0003800000 */
.L_x_3081:
[----:B------:R-:W-:Y:S05]  /*a3f0*/  BRA `(.L_x_3083) ;  /* 0xfffffff800487947 */ /* 0x000fea000383ffff */
.L_x_3065:
[----:B-1----:R1:W2:Y:S02]  /*a400*/  SYNCS.PHASECHK.TRANS64.TRYWAIT P0, [R7+URZ], R4 ;  /* 0x00000004070075a7 */ /* 0x0022a4000800017f */
[----:B--2---:R-:W-:Y:S05]  /*a410*/  @!P0 NANOSLEEP.SYNCS 0x989680 ;  /* 0x009896800000895d */ /* 0x004fea0003900000 */
[----:B------:R-:W2:Y:S02]  /*a420*/  @!P0 SYNCS.PHASECHK.TRANS64 P0, [R7+URZ], R4 ;  /* 0x00000004070085a7 */ /* 0x000ea4000800007f */
[----:B--2---:R-:W-:Y:S05]  /*a430*/  @!P0 BRA `(.L_x_3065) ;  /* 0xfffffffc00f08947 */ /* 0x004fea000383ffff */
[----:B------:R-:W-:Y:S05]  /*a440*/  BRA `(.L_x_3084) ;  /* 0xfffffff800887947 */ /* 0x000fea000383ffff */
.L_x_3066:
[----:B--2---:R2:W3:Y:S02]  /*a450*/  SYNCS.PHASECHK.TRANS64.TRYWAIT P0, [R3+URZ], R0 ;  /* 0x00000000030075a7 */ /* 0x0044e4000800017f */
[----:B---3--:R-:W-:Y:S05]  /*a460*/  @!P0 NANOSLEEP.SYNCS 0x989680 ;  /* 0x009896800000895d */ /* 0x008fea0003900000 */
[----:B------:R-:W3:Y:S02]  /*a470*/  @!P0 SYNCS.PHASECHK.TRANS64 P0, [R3+URZ], R0 ;  /* 0x00000000030085a7 */ /* 0x000ee4000800007f */
[----:B---3--:R-:W-:Y:S05]  /*a480*/  @!P0 BRA `(.L_x_3066) ;  /* 0xfffffffc00f08947 */ /* 0x008fea000383ffff */
[----:B------:R-:W-:Y:S05]  /*a490*/  BRA `(.L_x_3085) ;  /* 0xfffffff8007c7947 */ /* 0x000fea000383ffff */
.L_x_3068:
[----:B--2---:R2:W3:Y:S02]  /*a4a0*/  SYNCS.PHASECHK.TRANS64.TRYWAIT P0, [R5+URZ], R4 ;  /* 0x00000004050075a7 */ /* 0x0044e4000800017f */
[----:B---3--:R-:W-:Y:S05]  /*a4b0*/  @!P0 NANOSLEEP.SYNCS 0x989680 ;  /* 0x009896800000895d */ /* 0x008fea0003900000 */
[----:B------:R-:W3:Y:S02]  /*a4c0*/  @!P0 SYNCS.PHASECHK.TRANS64 P0, [R5+URZ], R4 ;  /* 0x00000004050085a7 */ /* 0x000ee4000800007f */
[----:B---3--:R-:W-:Y:S05]  /*a4d0*/  @!P0 BRA `(.L_x_3068) ;  /* 0xfffffffc00f08947 */ /* 0x008fea000383ffff */
[----:B------:R-:W-:Y:S05]  /*a4e0*/  BRA `(.L_x_3086) ;  /* 0xfffffff800807947 */ /* 0x000fea000383ffff */
.L_x_3087:
        /* <DEDUP_REMOVED lines=9> */
.L_x_6573:


//--------------------- .text._ZN7cutlass13device_kernelIN5flash11enable_sm90INS1_16FlashAttnBwdSm90INS1_25CollectiveMainloopBwdSm90ILi2ELi2ELi2EN4cute5tupleIJNS5_1CILi1EEES8_S8_EEENS6_IJNS7_ILi64EEENS7_ILi128EEENS7_ILi96EEEEEENS_10bfloat16_tEfNS_4arch4Sm90ELb1ELb0ELb1ELb1ELb1ELb1ELb0ELb0ELi2ELi1ELi2ELi1ELb1EEENS1_24CollectiveEpilogueBwdGQAISD_fSG_Li256ELb1ELb1EEENS1_25SingleTileBwdLPTSchedulerILb1ELi128ELb1EEEEEEEEEvNT_6ParamsE --------------------------
	.section	.text._ZN7cutlass13device_kernelIN5flash11enable_sm90INS1_16FlashAttnBwdSm90INS1_25CollectiveMainloopBwdSm90ILi2ELi2ELi2EN4cute5tupleIJNS5_1CILi1EEES8_S8_EEENS6_IJNS7_ILi64EEENS7_ILi128EEENS7_ILi96EEEEEENS_10bfloat16_tEfNS_4arch4Sm90ELb1ELb0ELb1ELb1ELb1ELb1ELb0ELb0ELi2ELi1ELi2ELi1ELb1EEENS1_24CollectiveEpilogueBwdGQAISD_fSG_Li256ELb1ELb1EEENS1_25SingleTileBwdLPTSchedulerILb1ELi128ELb1EEEEEEEEEvNT_6ParamsE,"ax",@progbits
	.align	128
.text._ZN7cutlass13device_kernelIN5flash11enable_sm90INS1_16FlashAttnBwdSm90INS1_25CollectiveMainloopBwdSm90ILi2ELi2ELi2EN4cute5tupleIJNS5_1CILi1EEES8_S8_EEENS6_IJNS7_ILi64EEENS7_ILi128EEENS7_ILi96EEEEEENS_10bfloat16_tEfNS_4arch4Sm90ELb1ELb0ELb1ELb1ELb1ELb1ELb0ELb0ELi2ELi1ELi2ELi1ELb1EEENS1_24CollectiveEpilogueBwdGQAISD_fSG_Li256ELb1ELb1EEENS1_25SingleTileBwdLPTSchedulerILb1ELi128ELb1EEEEEEEEEvNT_6ParamsE:
        .type           _ZN7cutlass13device_kernelIN5flash11enable_sm90INS1_16FlashAttnBwdSm90INS1_25CollectiveMainloopBwdSm90ILi2ELi2ELi2EN4cute5tupleIJNS5_1CILi1EEES8_S8_EEENS6_IJNS7_ILi64EEENS7_ILi128EEENS7_ILi96EEEEEENS_10bfloat16_tEfNS_4arch4Sm90ELb1ELb0ELb1ELb1ELb1ELb1ELb0ELb0ELi2ELi1ELi2ELi1ELb1EEENS1_24CollectiveEpilogueBwdGQAISD_fSG_Li256ELb1ELb1EEENS1_25SingleTileBwdLPTSchedulerILb1ELi128ELb1EEEEEEEEEvNT_6ParamsE,@function
        .size           _ZN7cutlass13device_kernelIN5flash11enable_sm90INS1_16FlashAttnBwdSm90INS1_25CollectiveMainloopBwdSm90ILi2ELi2ELi2EN4cute5tupleIJNS5_1CILi1EEES8_S8_EEENS6_IJNS7_ILi64EEENS7_ILi128EEENS7_ILi96EEEEEENS_10bfloat16_tEfNS_4arch4Sm90ELb1ELb0ELb1ELb1ELb1ELb1ELb0ELb0ELi2ELi1ELi2ELi1ELb1EEENS1_24CollectiveEpilogueBwdGQAISD_fSG_Li256ELb1ELb1EEENS1_25SingleTileBwdLPTSchedulerILb1ELi128ELb1EEEEEEEEEvNT_6ParamsE,(.L_x_6574 - _ZN7cutlass13device_kernelIN5flash11enable_sm90INS1_16FlashAttnBwdSm90INS1_25CollectiveMainloopBwdSm90ILi2ELi2ELi2EN4cute5tupleIJNS5_1CILi1EEES8_S8_EEENS6_IJNS7_ILi64EEENS7_ILi128EEENS7_ILi96EEEEEENS_10bfloat16_tEfNS_4arch4Sm90ELb1ELb0ELb1ELb1ELb1ELb1ELb0ELb0ELi2ELi1ELi2ELi1ELb1EEENS1_24CollectiveEpilogueBwdGQAISD_fSG_Li256ELb1ELb1EEENS1_25SingleTileBwdLPTSchedulerILb1ELi128ELb1EEEEEEEEEvNT_6ParamsE)
        .other          _ZN7cutlass13device_kernelIN5flash11enable_sm90INS1_16FlashAttnBwdSm90INS1_25CollectiveMainloopBwdSm90ILi2ELi2ELi2EN4cute5tupleIJNS5_1CILi1EEES8_S8_EEENS6_IJNS7_ILi64EEENS7_ILi128EEENS7_ILi96EEEEEENS_10bfloat16_tEfNS_4arch4Sm90ELb1ELb0ELb1ELb1ELb1ELb1ELb0ELb0ELi2ELi1ELi2ELi1ELb1EEENS1_24CollectiveEpilogueBwdGQAISD_fSG_Li256ELb1ELb1EEENS1_25SingleTileBwdLPTSchedulerILb1ELi128ELb1EEEEEEEEEvNT_6ParamsE,@"STO_CUDA_ENTRY STV_DEFAULT"
_ZN7cutlass13device_kernelIN5flash11enable_sm90INS1_16FlashAttnBwdSm90INS1_25CollectiveMainloopBwdSm90ILi2ELi2ELi2EN4cute5tupleIJNS5_1CILi1EEES8_S8_EEENS6_IJNS7_ILi64EEENS7_ILi128EEENS7_ILi96EEEEEENS_10bfloat16_tEfNS_4arch4Sm90ELb1ELb0ELb1ELb1ELb1ELb1ELb0ELb0ELi2ELi1ELi2ELi1ELb1EEENS1_24CollectiveEpilogueBwdGQAISD_fSG_Li256ELb1ELb1EEENS1_25SingleTileBwdLPTSchedulerILb1ELi128ELb1EEEEEEEEEvNT_6ParamsE:
        /* <DEDUP_REMOVED lines=24> */
.L_x_3089:
[----:B------:R-:W-:Y:S05]  /*0180*/  BSYNC B0 ;  /* 0x0000000000007941 */ /* 0x000fea0003800000 */
.L_x_3088:
        /* <DEDUP_REMOVED lines=37> */
.L_x_3090:
        /* <DEDUP_REMOVED lines=22> */
.L_x_3091:
[----:B------:R-:W-:Y:S01]  /*0540*/  PLOP3.LUT P0, PT, PT, PT, UP0, 0x80, 0x0 ;  /* 0x000000000000781c */ /* 0x000fe20003f0f008 */
[----:B------:R-:W-:Y:S01]  /*0550*/  NOP ;  /* 0x0000000000007918 */ /* 0x000fe20000000000 */
[----:B------:R-:W-:Y:S01]  /*0560*/  ULDC.64 UR46, c[0x0][0x208] ;  /* 0x00008200002e7ab9 */ /* 0x000fe20000000a00 */
[----:B------:R-:W-:Y:S01]  /*0570*/  BSSY B6, `(.L_x_3092) ;  /* 0x0000a7c000067945 */ /* 0x000fe20003800000 */
[----:B-12-4-:R-:W-:Y:S09]  /*0580*/  BAR.SYNC.DEFER_BLOCKING 0x0 ;  /* 0x0000000000007b1d */ /* 0x016ff20000010000 */
[----:B------:R-:W-:Y:S05]  /*0590*/  @!P0 BRA `(.L_x_3093) ;  /* 0x0000005800b48947 */ /* 0x000fea0003800000 */
.L_x_3094:
        /* <DEDUP_REMOVED lines=32> */
.L_x_3095:
[----:B------:R-:W-:Y:S01]  /*07a0*/  ULDC UR8, c[0x0][0x8cc] ;  /* 0x0002330000087ab9 */ /* 0x000fe20000000800 */
[----:B------:R-:W-:Y:S01]  /*07b0*/  UMOV UR7, UR9 ;  /* 0x0000000900077c82 */ /* 0x000fe20008000000 */
[----:B------:R-:W-:-:S11]  /*07c0*/  UISETP.NE.AND UP0, UPT, UR8, 0x1, UPT ;  /* 0x000000010800788c */ /* 0x000fd6000bf05270 */
[----:B------:R-:W-:Y:S02]  /*07d0*/  @UP0 ULDC.64 UR10, c[0x0][0x8d0] ;  /* 0x00023400000a0ab9 */ /* 0x000fe40000000a00 */
[----:B------:R-:W-:-:S04]  /*07e0*/  UIMAD.WIDE.U32 UR4, UR9, UR10, URZ ;  /* 0x0000000a090472a5 */ /* 0x000fc8000f8e003f */
[----:B------:R-:W-:-:S04]  /*07f0*/  @UP0 USHF.R.U32.HI UR7, URZ, UR11, UR5 ;  /* 0x0000000b3f070299 */ /* 0x000fc80008011605 */
[----:B------:R-:W-:-:S12]  /*0800*/  UIMAD UR4, UR7, UR8, URZ ;  /* 0x00000008070472a4 */ /* 0x000fd8000f8e023f */
.L_x_3096:
        /* <DEDUP_REMOVED lines=23> */
.L_x_3097:
        /* <DEDUP_REMOVED lines=14> */
.L_x_3099:
[----:B------:R-:W-:-:S05]  /*0a60*/  ULDC UR4, c[0x0][0x8f4] ;  /* 0x00023d0000047ab9 */ /* 0x000fca0000000800 */
.L_x_3098:
        /* <DEDUP_REMOVED lines=24> */
.L_x_3101:
        /* <DEDUP_REMOVED lines=14> */
.L_x_3102:
        /* <DEDUP_REMOVED lines=11> */
.L_x_3103:
        /* <DEDUP_REMOVED lines=13> */
.L_x_3104:
        /* <DEDUP_REMOVED lines=84> */
.L_x_3107:
        /* <DEDUP_REMOVED lines=15> */
.L_x_3106:
        /* <DEDUP_REMOVED lines=22> */
.L_x_3109:
        /* <DEDUP_REMOVED lines=15> */
.L_x_3108:
[----:B------:R-:W-:Y:S01]  /*16d0*/  SHF.R.S32.HI R19, RZ, 0x1f, R18 ;  /* 0x0000001fff137819 */ /* 0x000fe20000011412 */
[----:B------:R-:W-:-:S03]  /*16e0*/  UMOV UR4, 0xffffffff ;  /* 0xffffffff00047882 */ /* 0x000fc60000000000 */
[----:B------:R-:W-:-:S04]  /*16f0*/  LEA.HI R0, R19, R18, RZ, 0x7 ;  /* 0x0000001213007211 */ /* 0x000fc800078f38ff */
[----:B------:R-:W-:Y:S01]  /*1700*/  SHF.R.S32.HI R17, RZ, 0x7, R0 ;  /* 0x00000007ff117819 */ /* 0x000fe20000011400 */
[----:B------:R-:W-:Y:S06]  /*1710*/  BRA.DIV UR4, `(.L_x_3110) ;  /* 0x00000096048c7947 */ /* 0x000fec000b800000 */
[----:B------:R1:W2:Y:S02]  /*1720*/  SHFL.IDX PT, R14, R17, RZ, 0x1f ;  /* 0x00001fff110e7589 */ /* 0x0002a400000e0000 */
.L_x_3226:
        /* <DEDUP_REMOVED lines=15> */
.L_x_3111:
        /* <DEDUP_REMOVED lines=19> */
.L_x_3113:
        /* <DEDUP_REMOVED lines=122> */
.L_x_3124:
[----:B------:R-:W-:-:S06]  /*20f0*/  UISETP.NE.AND UP0, UPT, UR9, 0x3, UPT ;  /* 0x000000030900788c */ /* 0x000fcc000bf05270 */
[----:B------:R-:W-:-:S13]  /*2100*/  PLOP3.LUT P0, PT, PT, PT, UP0, 0x80, 0x0 ;  /* 0x000000000000781c */ /* 0x000fda0003f0f008 */
[----:B-1----:R-:W-:Y:S05]  /*2110*/  @!P0 BRA `(.L_x_3114) ;  /* 0x0000000000048947 */ /* 0x002fea0003800000 */
[----:B------:R-:W-:Y:S01]  /*2120*/  BPT.TRAP 0x1 ;  /* 0x000000040000795c */ /* 0x000fe20000300000 */
.L_x_3114:
[----:B------:R-:W-:Y:S01]  /*2130*/  R2UR UR8, R235 ;  /* 0x00000000eb0872ca */ /* 0x000fe200000e0000 */
[----:B------:R-:W-:-:S05]  /*2140*/  IMAD.U32 R120, RZ, RZ, UR4 ;  /* 0x00000004ff787e24 */ /* 0x000fca000f8e00ff */
[----:B------:R-:W-:-:S07]  /*2150*/  SHF.L.U32 R120, R120, 0x1f, RZ ;  /* 0x0000001f78787819 */ /* 0x000fce00000006ff */
[----:B------:R-:W-:-:S09]  /*2160*/  ULEA UR8, UR5, UR8, 0x3 ;  /* 0x0000000805087291 */ /* 0x000fd2000f8e183f */
[----:B------:R1:W2:Y:S01]  /*2170*/  SYNCS.PHASECHK.TRANS64.TRYWAIT P1, [UR8+0x26810], R120 ;  /* 0x02681078ff0075a7 */ /* 0x0002a20008020148 */
[----:B------:R-:W-:Y:S05]  /*2180*/  @!P0 BRA `(.L_x_3115) ;  /* 0x0000000000048947 */ /* 0x000fea0003800000 */
[----:B------:R-:W-:Y:S01]  /*2190*/  BPT.TRAP 0x1 ;  /* 0x000000040000795c */ /* 0x000fe20000300000 */
.L_x_3115:
[----:B--2---:R-:W-:Y:S05]  /*21a0*/  @P1 BRA `(.L_x_3116) ;  /* 0x0000000000081947 */ /* 0x004fea0003800000 */
[----:B------:R-:W2:Y:S02]  /*21b0*/  SYNCS.PHASECHK.TRANS64.TRYWAIT P1, [UR8+0x26810], R120 ;  /* 0x02681078ff0075a7 */ /* 0x000ea40008020148 */
[----:B--2---:R-:W-:Y:S05]  /*21c0*/  @!P1 BRA `(.L_x_3117) ;  /* 0x0000008c00149947 */ /* 0x004fea0003800000 */
.L_x_3116:
        /* <DEDUP_REMOVED lines=66> */
.L_x_3118:
[----:B------:R1:W1:Y:S01]  /*25f0*/  SYNCS.PHASECHK.TRANS64.TRYWAIT P1, [UR8+0x26830], R120 ;  /* 0x02683078ff0075a7 */ /* 0x0002620008020148 */
[----:B------:R-:W-:Y:S05]  /*2600*/  @!P0 BRA `(.L_x_3119) ;  /* 0x0000000000048947 */ /* 0x000fea0003800000 */
[----:B------:R-:W-:Y:S01]  /*2610*/  BPT.TRAP 0x1 ;  /* 0x000000040000795c */ /* 0x000fe20000300000 */
.L_x_3119:
        /* <DEDUP_REMOVED lines=50> */
.L_x_3120:
        /* <DEDUP_REMOVED lines=555> */
.L_x_3122:
        /* <DEDUP_REMOVED lines=45> */
.L_x_3123:
        /* <DEDUP_REMOVED lines=62> */
.L_x_3105:
[----:B------:R-:W-:Y:S05]  /*52a0*/  @P0 BRA `(.L_x_3100) ;  /* 0x0000005800a00947 */ /* 0x000fea0003800000 */
[----:B------:R-:W-:Y:S01]  /*52b0*/  ULDC.64 UR4, c[0x0][0x878] ;  /* 0x00021e0000047ab9 */ /* 0x000fe20000000a00 */
[----:B-1----:R-:W1:Y:S01]  /*52c0*/  S2R R4, SR_TID.X ;  /* 0x0000000000047919 */ /* 0x002e620000002100 */
[----:B------:R-:W-:Y:S01]  /*52d0*/  UISETP.NE.U32.AND UP0, UPT, UR4, URZ, UPT ;  /* 0x0000003f0400728c */ /* 0x000fe2000bf05070 */
[----:B------:R-:W2:Y:S01]  /*52e0*/  S2UR UR15, SR_CgaCtaId ;  /* 0x00000000000f79c3 */ /* 0x000ea20000008800 */
[----:B------:R-:W-:Y:S01]  /*52f0*/  ULDC UR12, c[0x0][0x870] ;  /* 0x00021c00000c7ab9 */ /* 0x000fe20000000800 */
[----:B------:R-:W-:Y:S01]  /*5300*/  ULDC UR13, c[0x0][0x80c] ;  /* 0x00020300000d7ab9 */ /* 0x000fe20000000800 */
[----:B------:R-:W-:Y:S01]  /*5310*/  UISETP.NE.AND.EX UP0, UPT, UR5, URZ, UPT, UP0 ;  /* 0x0000003f0500728c */ /* 0x000fe2000bf05300 */
[----:B------:R-:W-:Y:S01]  /*5320*/  ULDC.64 UR10, c[0x0][0x868] ;  /* 0x00021a00000a7ab9 */ /* 0x000fe20000000a00 */
[----:B------:R-:W-:Y:S01]  /*5330*/  ULDC.64 UR18, c[0x0][0x818] ;  /* 0x0002060000127ab9 */ /* 0x000fe20000000a00 */
[----:B------:R-:W-:Y:S01]  /*5340*/  ULDC.64 UR20, c[0x0][0x840] ;  /* 0x0002100000147ab9 */ /* 0x000fe20000000a00 */
[----:B------:R-:W-:-:S02]  /*5350*/  ULDC.64 UR22, c[0x0][0x848] ;  /* 0x0002120000167ab9 */ /* 0x000fc40000000a00 */
[----:B------:R-:W-:-:S05]  /*5360*/  PLOP3.LUT P0, PT, PT, PT, UP0, 0x80, 0x0 ;  /* 0x000000000000781c */ /* 0x000fca0003f0f008 */
[----:B------:R-:W-:Y:S02]  /*5370*/  @UP0 ULDC.64 UR4, c[0x0][0x878] ;  /* 0x00021e0000040ab9 */ /* 0x000fe40000000a00 */
[----:B------:R-:W-:-:S06]  /*5380*/  @UP0 UIMAD.WIDE UR4, UR37, 0x4, UR4 ;  /* 0x00000004250408a5 */ /* 0x000fcc000f8e0204 */
[----:B------:R-:W-:Y:S01]  /*5390*/  IMAD.U32 R2, RZ, RZ, UR4 ;  /* 0x00000004ff027e24 */ /* 0x000fe2000f8e00ff */
[----:B------:R-:W-:Y:S01]  /*53a0*/  ULDC UR4, c[0x0][0x850] ;  /* 0x0002140000047ab9 */ /* 0x000fe20000000800 */
[----:B------:R-:W-:-:S05]  /*53b0*/  IMAD.U32 R3, RZ, RZ, UR5 ;  /* 0x00000005ff037e24 */ /* 0x000fca000f8e00ff */
[----:B------:R3:W4:Y:S01]  /*53c0*/  @P0 LDG.E R2, desc[UR46][R2.64] ;  /* 0x0000002e02020981 */ /* 0x000722000c1e1900 */
[----:B------:R-:W-:Y:S01]  /*53d0*/  UISETP.NE.AND UP1, UPT, UR4, 0x1, UPT ;  /* 0x000000010400788c */ /* 0x000fe2000bf25270 */
[----:B------:R-:W-:Y:S01]  /*53e0*/  BSSY B0, `(.L_x_3125) ;  /* 0x000005c000007945 */ /* 0x000fe20003800000 */
[----:B------:R-:W-:Y:S01]  /*53f0*/  UIMAD UR12, UR39, UR12, URZ ;  /* 0x0000000c270c72a4 */ /* 0x000fe2000f8e023f */
[C---:B-1----:R-:W-:Y:S01]  /*5400*/  ISETP.NE.AND P1, PT, R4.reuse, 0x80, PT ;  /* 0x000000800400780c */ /* 0x042fe20003f25270 */
[----:B------:R-:W-:Y:S01]  /*5410*/  UMOV UR5, UR36 ;  /* 0x0000002400057c82 */ /* 0x000fe20008000000 */
[----:B------:R-:W-:Y:S02]  /*5420*/  UIMAD UR9, UR37, UR13, URZ ;  /* 0x0000000d250972a4 */ /* 0x000fe4000f8e023f */
[----:B------:R-:W-:Y:S01]  /*5430*/  UIMAD UR12, UR12, UR13, URZ ;  /* 0x0000000d0c0c72a4 */ /* 0x000fe2000f8e023f */
[----:B---3--:R-:W-:Y:S01]  /*5440*/  VIADD R3, R4, 0xffffff80 ;  /* 0xffffff8004037836 */ /* 0x008fe20000000000 */
[----:B------:R-:W-:-:S02]  /*5450*/  UIMAD UR39, UR39, 0x3000, URZ ;  /* 0x00003000272778a4 */ /* 0x000fc4000f8e023f */
[----:B------:R-:W-:Y:S01]  /*5460*/  @UP1 ULDC UR6, c[0x0][0x854] ;  /* 0x0002150000061ab9 */ /* 0x000fe20000000800 */
[----:B------:R-:W-:Y:S01]  /*5470*/  @UP1 ULDC UR14, c[0x0][0x858] ;  /* 0x00021600000e1ab9 */ /* 0x000fe20000000800 */
[----:B------:R-:W-:Y:S01]  /*5480*/  SHF.R.S32.HI R0, RZ, 0x1f, R3 ;  /* 0x0000001fff007819 */ /* 0x000fe20000011403 */
[----:B------:R-:W-:Y:S02]  /*5490*/  UIMAD.WIDE.U32 UR6, UR36, UR6, URZ ;  /* 0x00000006240672a5 */ /* 0x000fe4000f8e003f */
[----:B------:R-:W-:Y:S02]  /*54a0*/  USHF.R.S32.HI UR13, URZ, 0x1f, UR12 ;  /* 0x0000001f3f0d7899 */ /* 0x000fe4000801140c */
[----:B------:R-:W-:Y:S02]  /*54b0*/  @UP1 USHF.R.U32.HI UR5, URZ, UR14, UR7 ;  /* 0x0000000e3f051299 */ /* 0x000fe40008011607 */
[----:B------:R-:W-:Y:S02]  /*54c0*/  USHF.R.S32.HI UR7, URZ, 0x1f, UR9 ;  /* 0x0000001f3f077899 */ /* 0x000fe40008011409 */
[----:B------:R-:W-:-:S02]  /*54d0*/  USHF.R.S32.HI UR16, URZ, 0x1f, UR5 ;  /* 0x0000001f3f107899 */ /* 0x000fc40008011405 */
[----:B------:R-:W-:Y:S02]  /*54e0*/  UIADD3 UR9, UP1, UP2, UR12, UR9, UR5 ;  /* 0x000000090c097290 */ /* 0x000fe4000fa3e005 */
[----:B------:R-:W-:Y:S02]  /*54f0*/  UIMAD UR17, UR16, UR20, URZ ;  /* 0x00000014101172a4 */ /* 0x000fe4000f8e023f */
[----:B------:R-:W-:-:S04]  /*5500*/  UIADD3.X UR7, UR13, UR7, UR16, UP1, UP2 ;  /* 0x000000070d077290 */ /* 0x000fc80008fe4410 */
[----:B------:R-:W-:Y:S01]  /*5510*/  USHF.L.U64.HI UR7, UR9, 0x2, UR7 ;  /* 0x0000000209077899 */ /* 0x000fe20008010207 */
        /* <DEDUP_REMOVED lines=14> */
[----:B------:R-:W-:Y:S02]  /*5600*/  UIADD3 UR9, UP1, UR6, UR10, URZ ;  /* 0x0000000a06097290 */ /* 0x000fe4000ff3e03f */
[----:B------:R-:W-:Y:S02]  /*5610*/  @UP0 UIMAD UR12, UR8, 0x3000, URZ ;  /* 0x00003000080c08a4 */ /* 0x000fe4000f8e023f */
[----:B------:R-:W-:Y:S01]  /*5620*/  UIADD3.X UR11, UR7, UR11, URZ, UP1, !UPT ;  /* 0x0000000b070b7290 */ /* 0x000fe20008ffe43f */
[----:B------:R-:W-:Y:S01]  /*5630*/  UMOV UR8, 0x400 ;  /* 0x0000040000087882 */ /* 0x000fe20000000000 */
[----:B------:R-:W-:Y:S01]  /*5640*/  @UP0 USHF.R.S32.HI UR13, URZ, 0x1f, UR12 ;  /* 0x0000001f3f0d0899 */ /* 0x000fe2000801140c */
[----:B------:R-:W-:Y:S01]  /*5650*/  IMAD.U32 R2, RZ, RZ, UR9 ;  /* 0x00000009ff027e24 */ /* 0x000fe2000f8e00ff */
[----:B--2---:R-:W-:-:S02]  /*5660*/  ULEA UR8, UR15, UR8, 0x18 ;  /* 0x000000080f087291 */ /* 0x004fc4000f8ec03f */
[----:B------:R-:W-:Y:S01]  /*5670*/  IMAD.U32 R3, RZ, RZ, UR11 ;  /* 0x0000000bff037e24 */ /* 0x000fe2000f8e00ff */
[----:B------:R-:W-:Y:S01]  /*5680*/  @!UP0 UMOV UR12, URZ ;  /* 0x0000003f000c8c82 */ /* 0x000fe20008000000 */
[----:B------:R-:W-:Y:S02]  /*5690*/  UIMAD UR10, UR16, UR18, URZ ;  /* 0x00000012100a72a4 */ /* 0x000fe4000f8e023f */
[----:B------:R-:W-:Y:S01]  /*56a0*/  UIADD3 UR14, UP1, UR39, UR12, URZ ;  /* 0x0000000c270e7290 */ /* 0x000fe2000ff3e03f */
[----:B------:R-:W-:Y:S01]  /*56b0*/  LEA R0, R0, UR8, 0x2 ;  /* 0x0000000800007c11 */ /* 0x000fe2000f8e10ff */
[----:B------:R-:W-:Y:S01]  /*56c0*/  @!UP0 UMOV UR13, URZ ;  /* 0x0000003f000d8c82 */ /* 0x000fe20008000000 */
[----:B------:R-:W-:Y:S02]  /*56d0*/  UIMAD UR16, UR5, UR19, UR10 ;  /* 0x00000013051072a4 */ /* 0x000fe4000f8e020a */
[----:B------:R-:W-:Y:S01]  /*56e0*/  ULEA.HI.X.SX32 UR15, UR39, UR13, 0x1, UP1 ;  /* 0x0000000d270f7291 */ /* 0x000fe200088f0e3f */
[----:B------:R1:W-:Y:S01]  /*56f0*/  STS.128 [R0], R24 ;  /* 0x0000001800007388 */ /* 0x0003e20000000c00 */
[----:B------:R-:W-:-:S02]  /*5700*/  USHF.R.S32.HI UR10, URZ, 0x1f, UR37 ;  /* 0x0000001f3f0a7899 */ /* 0x000fc40008011425 */
[----:B------:R-:W-:Y:S01]  /*5710*/  UIMAD.WIDE.U32 UR12, UR5, UR18, UR14 ;  /* 0x00000012050c72a5 */ /* 0x000fe2000f8e000e */
[----:B------:R1:W-:Y:S01]  /*5720*/  STS.128 [R0+0x800], R28 ;  /* 0x0008001c00007388 */ /* 0x0003e20000000c00 */
[----:B------:R-:W-:Y:S02]  /*5730*/  UIMAD UR18, UR5, UR21, UR17 ;  /* 0x00000015051272a4 */ /* 0x000fe4000f8e0211 */
[----:B------:R-:W-:Y:S01]  /*5740*/  UIMAD.WIDE.U32 UR14, UR5, UR20, UR14 ;  /* 0x00000014050e72a5 */ /* 0x000fe2000f8e000e */
[----:B------:R1:W-:Y:S01]  /*5750*/  STS.128 [R0+0x1000], R32 ;  /* 0x0010002000007388 */ /* 0x0003e20000000c00 */
[----:B------:R-:W-:Y:S01]  /*5760*/  USEL UR10, UR10, URZ, !UP0 ;  /* 0x0000003f0a0a7287 */ /* 0x000fe2000c000000 */
[----:B------:R-:W-:Y:S02]  /*5770*/  ULDC.64 UR20, c[0x0][0x820] ;  /* 0x0002080000147ab9 */ /* 0x000fe40000000a00 */
[----:B------:R1:W-:Y:S01]  /*5780*/  STS.128 [R0+0x1800], R36 ;  /* 0x0018002400007388 */ /* 0x0003e20000000c00 */
[----:B------:R-:W-:-:S02]  /*5790*/  UIADD3 UR13, UR13, UR16, URZ ;  /* 0x000000100d0d7290 */ /* 0x000fc4000fffe03f */
[----:B------:R-:W-:Y:S01]  /*57a0*/  USEL UR37, UR37, URZ, !UP0 ;  /* 0x0000003f25257287 */ /* 0x000fe2000c000000 */
[----:B------:R1:W-:Y:S01]  /*57b0*/  STS.128 [R0+0x2000], R40 ;  /* 0x0020002800007388 */ /* 0x0003e20000000c00 */
[----:B------:R-:W-:Y:S02]  /*57c0*/  UIMAD UR17, UR10, UR20, URZ ;  /* 0x000000140a1172a4 */ /* 0x000fe4000f8e023f */
        /* <DEDUP_REMOVED lines=15> */
[----:B------:R-:W-:Y:S01]  /*58c0*/  UIADD3 UR5, UR15, UR16, URZ ;  /* 0x000000100f057290 */ /* 0x000fe2000fffe03f */
[----:B------:R1:W-:Y:S01]  /*58d0*/  STS.128 [R0+0x5000], R64 ;  /* 0x0050004000007388 */ /* 0x0003e20000000c00 */
[----:B------:R-:W-:Y:S02]  /*58e0*/  ULEA UR18, UP0, UR12, UR18, 0x2 ;  /* 0x000000120c127291 */ /* 0x000fe4000f80103f */
[----:B------:R-:W-:Y:S01]  /*58f0*/  ULEA UR20, UP1, UR14, UR20, 0x2 ;  /* 0x000000140e147291 */ /* 0x000fe2000f82103f */
[----:B------:R1:W-:Y:S01]  /*5900*/  STS.128 [R0+0x5800], R68 ;  /* 0x0058004400007388 */ /* 0x0003e20000000c00 */
[----:B------:R-:W-:Y:S02]  /*5910*/  ULEA.HI.X UR19, UR12, UR19, UR10, 0x2, UP0 ;  /* 0x000000130c137291 */ /* 0x000fe400080f140a */
[----:B------:R-:W-:Y:S02]  /*5920*/  ULEA.HI.X UR5, UR14, UR21, UR5, 0x2, UP1 ;  /* 0x000000150e057291 */ /* 0x000fe400088f1405 */
[----:B------:R-:W-:Y:S01]  /*5930*/  UIMAD UR17, UR4, UR17, UR36 ;  /* 0x00000011041172a4 */ /* 0x000fe2000f8e0224 */
[----:B------:R-:W-:Y:S11]  /*5940*/  @P0 BRA `(.L_x_3126) ;  /* 0x0000000000140947 */ /* 0x000ff60003800000 */
.L_x_3127:
[----:B------:R-:W2:Y:S04]  /*5950*/  LDG.E.STRONG.GPU R4, desc[UR46][R2.64] ;  /* 0x0000002e02047981 */ /* 0x000ea8000c1ef900 */
[----:B--2---:R-:W-:Y:S01]  /*5960*/  CCTL.IVALL ;  /* 0x00000000ff00798f */ /* 0x004fe20002000000 */
[----:B------:R-:W-:Y:S05]  /*5970*/  YIELD ;  /* 0x0000000000007946 */ /* 0x000fea0003800000 */
[----:B------:R-:W-:-:S13]  /*5980*/  ISETP.NE.AND P0, PT, R4, UR17, PT ;  /* 0x0000001104007c0c */ /* 0x000fda000bf05270 */
[----:B------:R-:W-:Y:S05]  /*5990*/  @P0 BRA `(.L_x_3127) ;  /* 0xfffffffc00ec0947 */ /* 0x000fea000383ffff */
.L_x_3126:
[----:B------:R-:W-:Y:S05]  /*59a0*/  BSYNC B0 ;  /* 0x0000000000007941 */ /* 0x000fea0003800000 */
.L_x_3125:
[----:B------:R-:W-:-:S03]  /*59b0*/  UMOV UR4, 0xffffffff ;  /* 0xffffffff00047882 */ /* 0x000fc60000000000 */
[----:B------:R-:W-:Y:S05]  /*59c0*/  BRA.DIV UR4, `(.L_x_3128) ;  /* 0x0000005604447947 */ /* 0x000fea000b800000 */
[----:B------:R-:W-:Y:S01]  /*59d0*/  NOP ;  /* 0x0000000000007918 */ /* 0x000fe20000000000 */
.L_x_3229:
        /* <DEDUP_REMOVED lines=15> */
.L_x_3131:
[----:B------:R-:W-:Y:S01]  /*5ad0*/  @P0 ELECT P2, URZ, PT ;  /* 0x00000000003f082f */ /* 0x000fe20003840000 */
[----:B------:R2:W-:-:S12]  /*5ae0*/  UBLKRED.G.S.ADD.F32.RN [UR4], [UR8], UR9, desc[UR10] ;  /* 0x00000a04080073bb */ /* 0x0005d800080a1409 */
[----:B------:R-:W-:Y:S02]  /*5af0*/  @P2 PLOP3.LUT P0, PT, P2, PT, PT, 0x8, 0x0 ;  /* 0x000000000000281c */ /* 0x000fe4000170e170 */
[----:B------:R-:W-:-:S11]  /*5b00*/  PLOP3.LUT P2, PT, PT, PT, PT, 0x8, 0x0 ;  /* 0x000000000000781c */ /* 0x000fd60003f4e170 */
[----:B--2---:R-:W-:Y:S05]  /*5b10*/  @P0 BRA.U.ANY `(.L_x_3131) ;  /* 0xfffffffd00ec0947 */ /* 0x004fea000393ffff */
[----:B------:R0:W-:Y:S01]  /*5b20*/  UTMACMDFLUSH ;  /* 0x00000000000079b7 */ /* 0x0001e20000000000 */
[----:B------:R-:W-:-:S04]  /*5b30*/  DEPBAR.LE SB0, 0x0 ;  /* 0x000080000000791a */ /* 0x000fc80000000000 */
.L_x_3130:
[----:B------:R-:W-:Y:S05]  /*5b40*/  BSYNC B0 ;  /* 0x0000000000007941 */ /* 0x000fea0003800000 */
.L_x_3129:
        /* <DEDUP_REMOVED lines=14> */
.L_x_3133:
[----:B------:R-:W-:Y:S05]  /*5c30*/  BSYNC B0 ;  /* 0x0000000000007941 */ /* 0x000fea0003800000 */
.L_x_3132:
        /* <DEDUP_REMOVED lines=20> */
.L_x_3136:
[----:B-12---:R-:W2:Y:S04]  /*5d80*/  LDG.E.STRONG.GPU R0, desc[UR46][R2.64] ;  /* 0x0000002e02007981 */ /* 0x006ea8000c1ef900 */
[----:B--2---:R-:W-:Y:S01]  /*5d90*/  CCTL.IVALL ;  /* 0x00000000ff00798f */ /* 0x004fe20002000000 */
[----:B------:R-:W-:Y:S05]  /*5da0*/  YIELD ;  /* 0x0000000000007946 */ /* 0x000fea0003800000 */
[----:B------:R-:W-:-:S13]  /*5db0*/  ISETP.NE.AND P0, PT, R0, UR17, PT ;  /* 0x0000001100007c0c */ /* 0x000fda000bf05270 */
[----:B------:R-:W-:Y:S05]  /*5dc0*/  @P0 BRA `(.L_x_3136) ;  /* 0xfffffffc00ec0947 */ /* 0x000fea000383ffff */
.L_x_3135:
[----:B------:R-:W-:Y:S05]  /*5dd0*/  BSYNC B0 ;  /* 0x0000000000007941 */ /* 0x000fea0003800000 */
.L_x_3134:
[----:B------:R-:W-:-:S03]  /*5de0*/  UMOV UR4, 0xffffffff ;  /* 0xffffffff00047882 */ /* 0x000fc60000000000 */
[----:B------:R-:W-:Y:S05]  /*5df0*/  BRA.DIV UR4, `(.L_x_3137) ;  /* 0x0000005204547947 */ /* 0x000fea000b800000 */
[----:B------:R-:W-:Y:S01]  /*5e00*/  NOP ;  /* 0x0000000000007918 */ /* 0x000fe20000000000 */
.L_x_3232:
        /* <DEDUP_REMOVED lines=16> */
.L_x_3140:
[----:B------:R-:W-:Y:S01]  /*5f10*/  @P0 ELECT P2, URZ, PT ;  /* 0x00000000003f082f */ /* 0x000fe20003840000 */
[----:B------:R3:W-:-:S12]  /*5f20*/  UBLKRED.G.S.ADD.F32.RN [UR4], [UR8], UR6, desc[UR10] ;  /* 0x00000a04080073bb */ /* 0x0007d800080a1406 */
[----:B------:R-:W-:Y:S02]  /*5f30*/  @P2 PLOP3.LUT P0, PT, P2, PT, PT, 0x8, 0x0 ;  /* 0x000000000000281c */ /* 0x000fe4000170e170 */
[----:B------:R-:W-:-:S11]  /*5f40*/  PLOP3.LUT P2, PT, PT, PT, PT, 0x8, 0x0 ;  /* 0x000000000000781c */ /* 0x000fd60003f4e170 */
[----:B---3--:R-:W-:Y:S05]  /*5f50*/  @P0 BRA.U.ANY `(.L_x_3140) ;  /* 0xfffffffd00ec0947 */ /* 0x008fea000393ffff */
[----:B------:R0:W-:Y:S01]  /*5f60*/  UTMACMDFLUSH ;  /* 0x00000000000079b7 */ /* 0x0001e20000000000 */
[----:B------:R-:W-:-:S04]  /*5f70*/  DEPBAR.LE SB0, 0x0 ;  /* 0x000080000000791a */ /* 0x000fc80000000000 */
.L_x_3139:
[----:B------:R-:W-:Y:S05]  /*5f80*/  BSYNC B0 ;  /* 0x0000000000007941 */ /* 0x000fea0003800000 */
.L_x_3138:
        /* <DEDUP_REMOVED lines=14> */
.L_x_3093:
        /* <DEDUP_REMOVED lines=29> */
.L_x_3142:
[----:B------:R-:W-:Y:S01]  /*6240*/  ULDC UR9, c[0x0][0x8cc] ;  /* 0x0002330000097ab9 */ /* 0x000fe20000000800 */
[----:B------:R-:W-:Y:S01]  /*6250*/  UMOV UR7, UR8 ;  /* 0x0000000800077c82 */ /* 0x000fe20008000000 */
[----:B------:R-:W-:-:S11]  /*6260*/  UISETP.NE.AND UP0, UPT, UR9, 0x1, UPT ;  /* 0x000000010900788c */ /* 0x000fd6000bf05270 */
[----:B------:R-:W-:Y:S02]  /*6270*/  @UP0 ULDC.64 UR10, c[0x0][0x8d0] ;  /* 0x00023400000a0ab9 */ /* 0x000fe40000000a00 */
[----:B------:R-:W-:-:S04]  /*6280*/  UIMAD.WIDE.U32 UR4, UR8, UR10, URZ ;  /* 0x0000000a080472a5 */ /* 0x000fc8000f8e003f */
[----:B------:R-:W-:-:S04]  /*6290*/  @UP0 USHF.R.U32.HI UR7, URZ, UR11, UR5 ;  /* 0x0000000b3f070299 */ /* 0x000fc80008011605 */
[----:B------:R-:W-:-:S12]  /*62a0*/  UIMAD UR4, UR7, UR9, URZ ;  /* 0x00000009070472a4 */ /* 0x000fd8000f8e023f */
.L_x_3143:
        /* <DEDUP_REMOVED lines=23> */
.L_x_3144:
        /* <DEDUP_REMOVED lines=13> */
.L_x_3146:
[----:B------:R-:W-:-:S05]  /*64f0*/  ULDC UR4, c[0x0][0x8f4] ;  /* 0x00023d0000047ab9 */ /* 0x000fca0000000800 */
.L_x_3145:
        /* <DEDUP_REMOVED lines=48> */
.L_x_3147:
        /* <DEDUP_REMOVED lines=13> */
.L_x_3148:
        /* <DEDUP_REMOVED lines=12> */
.L_x_3149:
        /* <DEDUP_REMOVED lines=68> */
.L_x_3153:
[----:B------:R-:W2:Y:S04]  /*6dd0*/  LDG.E.STRONG.GPU R4, desc[UR46][R2.64] ;  /* 0x0000002e02047981 */ /* 0x000ea8000c1ef900 */
[----:B--2---:R-:W-:Y:S01]  /*6de0*/  CCTL.IVALL ;  /* 0x00000000ff00798f */ /* 0x004fe20002000000 */
[----:B------:R-:W-:Y:S05]  /*6df0*/  YIELD ;  /* 0x0000000000007946 */ /* 0x000fea0003800000 */
[----:B------:R-:W-:-:S13]  /*6e00*/  ISETP.NE.AND P1, PT, R4, R5, PT ;  /* 0x000000050400720c */ /* 0x000fda0003f25270 */
[----:B------:R-:W-:Y:S05]  /*6e10*/  @P1 BRA `(.L_x_3153) ;  /* 0xfffffffc00ec1947 */ /* 0x000fea000383ffff */
.L_x_3152:
[----:B------:R-:W-:Y:S05]  /*6e20*/  BSYNC B0 ;  /* 0x0000000000007941 */ /* 0x000fea0003800000 */
.L_x_3151:
[----:B------:R-:W-:-:S03]  /*6e30*/  UMOV UR6, 0xffffffff ;  /* 0xffffffff00067882 */ /* 0x000fc60000000000 */
[----:B------:R-:W-:Y:S05]  /*6e40*/  BRA.DIV UR6, `(.L_x_3154) ;  /* 0x00000042065c7947 */ /* 0x000fea000b800000 */
[----:B------:R-:W-:Y:S01]  /*6e50*/  NOP ;  /* 0x0000000000007918 */ /* 0x000fe20000000000 */
.L_x_3235:
        /* <DEDUP_REMOVED lines=22> */
.L_x_3156:
[----:B------:R-:W-:Y:S05]  /*6fc0*/  BSYNC B0 ;  /* 0x0000000000007941 */ /* 0x000fea0003800000 */
.L_x_3155:
        /* <DEDUP_REMOVED lines=20> */
.L_x_3158:
[----:B------:R-:W-:Y:S05]  /*7110*/  BSYNC B0 ;  /* 0x0000000000007941 */ /* 0x000fea0003800000 */
.L_x_3157:
[----:B------:R-:W-:Y:S06]  /*7120*/  BAR.ARV 0xa, 0xa0 ;  /* 0x0282800000007b1d */ /* 0x000fec0000002000 */
[----:B------:R-:W-:Y:S04]  /*7130*/  BSSY B0, `(.L_x_3159) ;  /* 0x0000003000007945 */ /* 0x000fe80003800000 */
[----:B------:R-:W-:Y:S05]  /*7140*/  @!P0 BRA `(.L_x_3160) ;  /* 0x0000000000048947 */ /* 0x000fea0003800000 */
[----:B------:R-:W-:-:S04]  /*7150*/  DEPBAR.LE SB0, 0x0 ;  /* 0x000080000000791a */ /* 0x000fc80000000000 */
.L_x_3160:
[----:B------:R-:W-:Y:S05]  /*7160*/  BSYNC B0 ;  /* 0x0000000000007941 */ /* 0x000fea0003800000 */
.L_x_3159:
        /* <DEDUP_REMOVED lines=19> */
.L_x_3162:
[----:B------:R-:W-:Y:S05]  /*72a0*/  BSYNC B0 ;  /* 0x0000000000007941 */ /* 0x000fea0003800000 */
.L_x_3161:
[----:B------:R-:W-:Y:S01]  /*72b0*/  UIADD3 UR7, UR13, 0x1, URZ ;  /* 0x000000010d077890 */ /* 0x000fe2000fffe03f */
[----:B------:R-:W-:Y:S11]  /*72c0*/  BRA `(.L_x_3163) ;  /* 0x0000000000047947 */ /* 0x000ff60003800000 */
.L_x_3150:
[----:B------:R-:W-:-:S05]  /*72d0*/  UMOV UR7, UR13 ;  /* 0x0000000d00077c82 */ /* 0x000fca0008000000 */
.L_x_3163:
        /* <DEDUP_REMOVED lines=16> */
.L_x_3188:
        /* <DEDUP_REMOVED lines=18> */
.L_x_3166:
[----:B------:R-:W2:Y:S04]  /*7500*/  LDG.E.STRONG.GPU R4, desc[UR46][R2.64] ;  /* 0x0000002e02047981 */ /* 0x000ea8000c1ef900 */
[----:B--2---:R-:W-:Y:S01]  /*7510*/  CCTL.IVALL ;  /* 0x00000000ff00798f */ /* 0x004fe20002000000 */
[----:B------:R-:W-:Y:S05]  /*7520*/  YIELD ;  /* 0x0000000000007946 */ /* 0x000fea0003800000 */
[----:B------:R-:W-:-:S13]  /*7530*/  ISETP.NE.AND P1, PT, R4, R5, PT ;  /* 0x000000050400720c */ /* 0x000fda0003f25270 */
[----:B------:R-:W-:Y:S05]  /*7540*/  @P1 BRA `(.L_x_3166) ;  /* 0xfffffffc00ec1947 */ /* 0x000fea000383ffff */
.L_x_3165:
[----:B------:R-:W-:Y:S05]  /*7550*/  BSYNC B0 ;  /* 0x0000000000007941 */ /* 0x000fea0003800000 */
.L_x_3164:
[----:B------:R-:W-:-:S03]  /*7560*/  UMOV UR24, 0xffffffff ;  /* 0xffffffff00187882 */ /* 0x000fc60000000000 */
[----:B------:R-:W-:Y:S05]  /*7570*/  BRA.DIV UR24, `(.L_x_3167) ;  /* 0x0000003a18ac7947 */ /* 0x000fea000b800000 */
[----:B------:R-:W-:Y:S01]  /*7580*/  NOP ;  /* 0x0000000000007918 */ /* 0x000fe20000000000 */
.L_x_3238:
        /* <DEDUP_REMOVED lines=19> */
.L_x_3169:
[----:B------:R-:W-:Y:S05]  /*76c0*/  BSYNC B0 ;  /* 0x0000000000007941 */ /* 0x000fea0003800000 */
.L_x_3168:
        /* <DEDUP_REMOVED lines=15> */
.L_x_3171:
[----:B------:R-:W-:Y:S05]  /*77c0*/  BSYNC B0 ;  /* 0x0000000000007941 */ /* 0x000fea0003800000 */
.L_x_3170:
[----:B------:R-:W-:Y:S06]  /*77d0*/  BAR.ARV 0xa, 0xa0 ;  /* 0x0282800000007b1d */ /* 0x000fec0000002000 */
[----:B------:R-:W-:Y:S04]  /*77e0*/  BSSY B0, `(.L_x_3172) ;  /* 0x0000003000007945 */ /* 0x000fe80003800000 */
[----:B------:R-:W-:Y:S05]  /*77f0*/  @!P0 BRA `(.L_x_3173) ;  /* 0x0000000000048947 */ /* 0x000fea0003800000 */
[----:B------:R-:W-:-:S04]  /*7800*/  DEPBAR.LE SB0, 0x0 ;  /* 0x000080000000791a */ /* 0x000fc80000000000 */
.L_x_3173:
[----:B------:R-:W-:Y:S05]  /*7810*/  BSYNC B0 ;  /* 0x0000000000007941 */ /* 0x000fea0003800000 */
.L_x_3172:
        /* <DEDUP_REMOVED lines=19> */
.L_x_3175:
[----:B------:R-:W-:Y:S05]  /*7950*/  BSYNC B0 ;  /* 0x0000000000007941 */ /* 0x000fea0003800000 */
.L_x_3174:
        /* <DEDUP_REMOVED lines=16> */
.L_x_3178:
[----:B------:R-:W2:Y:S04]  /*7a60*/  LDG.E.STRONG.GPU R4, desc[UR46][R2.64] ;  /* 0x0000002e02047981 */ /* 0x000ea8000c1ef900 */
[----:B--2---:R-:W-:Y:S01]  /*7a70*/  CCTL.IVALL ;  /* 0x00000000ff00798f */ /* 0x004fe20002000000 */
[----:B------:R-:W-:Y:S05]  /*7a80*/  YIELD ;  /* 0x0000000000007946 */ /* 0x000fea0003800000 */
[----:B------:R-:W-:-:S13]  /*7a90*/  ISETP.NE.AND P1, PT, R4, R5, PT ;  /* 0x000000050400720c */ /* 0x000fda0003f25270 */
[----:B------:R-:W-:Y:S05]  /*7aa0*/  @P1 BRA `(.L_x_3178) ;  /* 0xfffffffc00ec1947 */ /* 0x000fea000383ffff */
.L_x_3177:
[----:B------:R-:W-:Y:S05]  /*7ab0*/  BSYNC B0 ;  /* 0x0000000000007941 */ /* 0x000fea0003800000 */
.L_x_3176:
[----:B------:R-:W-:-:S03]  /*7ac0*/  UMOV UR18, 0xffffffff ;  /* 0xffffffff00127882 */ /* 0x000fc60000000000 */
[----:B------:R-:W-:Y:S05]  /*7ad0*/  BRA.DIV UR18, `(.L_x_3179) ;  /* 0x0000003612707947 */ /* 0x000fea000b800000 */
[----:B------:R-:W-:Y:S01]  /*7ae0*/  NOP ;  /* 0x0000000000007918 */ /* 0x000fe20000000000 */
.L_x_3241:
        /* <DEDUP_REMOVED lines=15> */
.L_x_3181:
[----:B------:R-:W-:Y:S05]  /*7be0*/  BSYNC B0 ;  /* 0x0000000000007941 */ /* 0x000fea0003800000 */
.L_x_3180:
        /* <DEDUP_REMOVED lines=15> */
.L_x_3183:
[----:B------:R-:W-:Y:S05]  /*7ce0*/  BSYNC B0 ;  /* 0x0000000000007941 */ /* 0x000fea0003800000 */
.L_x_3182:
[----:B------:R-:W-:Y:S06]  /*7cf0*/  BAR.ARV 0xa, 0xa0 ;  /* 0x0282800000007b1d */ /* 0x000fec0000002000 */
[----:B------:R-:W-:Y:S04]  /*7d00*/  BSSY B0, `(.L_x_3184) ;  /* 0x0000003000007945 */ /* 0x000fe80003800000 */
[----:B------:R-:W-:Y:S05]  /*7d10*/  @!P0 BRA `(.L_x_3185) ;  /* 0x0000000000048947 */ /* 0x000fea0003800000 */
[----:B------:R-:W-:-:S04]  /*7d20*/  DEPBAR.LE SB0, 0x0 ;  /* 0x000080000000791a */ /* 0x000fc80000000000 */
.L_x_3185:
[----:B------:R-:W-:Y:S05]  /*7d30*/  BSYNC B0 ;  /* 0x0000000000007941 */ /* 0x000fea0003800000 */
.L_x_3184:
        /* <DEDUP_REMOVED lines=19> */
.L_x_3187:
[----:B------:R-:W-:Y:S05]  /*7e70*/  BSYNC B0 ;  /* 0x0000000000007941 */ /* 0x000fea0003800000 */
.L_x_3186:
[----:B------:R-:W-:Y:S02]  /*7e80*/  UIADD3 UR7, UR7, 0x2, URZ ;  /* 0x0000000207077890 */ /* 0x000fe4000fffe03f */
[----:B------:R-:W-:Y:S02]  /*7e90*/  UIADD3 UR6, UR6, 0x3000, URZ ;  /* 0x0000300006067890 */ /* 0x000fe4000fffe03f */
[----:B------:R-:W-:-:S06]  /*7ea0*/  UISETP.GE.AND UP0, UPT, UR7, UR12, UPT ;  /* 0x0000000c0700728c */ /* 0x000fcc000bf06270 */
[----:B------:R-:W-:-:S13]  /*7eb0*/  PLOP3.LUT P1, PT, PT, PT, UP0, 0x80, 0x0 ;  /* 0x000000000000781c */ /* 0x000fda0003f2f008 */
[----:B------:R-:W-:Y:S05]  /*7ec0*/  @!P1 BRA `(.L_x_3188) ;  /* 0xfffffff400449947 */ /* 0x000fea000383ffff */
[----:B------:R-:W-:Y:S05]  /*7ed0*/  BRA `(.L_x_3100) ;  /* 0x0000002c00947947 */ /* 0x000fea0003800000 */
.L_x_3141:
        /* <DEDUP_REMOVED lines=21> */
.L_x_3189:
[----:B------:R-:W1:Y:S01]  /*8030*/  LDC R3, c[0x0][0x8cc] ;  /* 0x00023300ff037b82 */ /* 0x000e620000000800 */
[----:B------:R-:W-:Y:S01]  /*8040*/  IMAD.MOV.U32 R0, RZ, RZ, R5 ;  /* 0x000000ffff007224 */ /* 0x000fe200078e0005 */
[----:B-1----:R-:W-:-:S13]  /*8050*/  ISETP.NE.AND P0, PT, R3, 0x1, PT ;  /* 0x000000010300780c */ /* 0x002fda0003f05270 */
[----:B------:R-:W1:Y:S02]  /*8060*/  @P0 LDC.64 R6, c[0x0][0x8d0] ;  /* 0x00023400ff060b82 */ /* 0x000e640000000a00 */
[----:B-1----:R-:W-:-:S05]  /*8070*/  @P0 IMAD.HI.U32 R4, R5, R6, RZ ;  /* 0x0000000605040227 */ /* 0x002fca00078e00ff */
[----:B------:R-:W-:-:S05]  /*8080*/  @P0 SHF.R.U32.HI R0, RZ, R7, R4 ;  /* 0x00000007ff000219 */ /* 0x000fca0000011604 */
[----:B------:R-:W-:-:S07]  /*8090*/  IMAD R3, R0, R3, RZ ;  /* 0x0000000300037224 */ /* 0x000fce00078e02ff */
.L_x_3190:
        /* <DEDUP_REMOVED lines=23> */
.L_x_3191:
        /* <DEDUP_REMOVED lines=10> */
.L_x_3193:
[----:B------:R-:W2:Y:S02]  /*82b0*/  LDC R4, c[0x0][0x8f4] ;  /* 0x00023d00ff047b82 */ /* 0x000ea40000000800 */
.L_x_3192:
[----:B--2--5:R-:W-:Y:S01]  /*82c0*/  VIADD R4, R4, 0x7f ;  /* 0x0000007f04047836 */ /* 0x024fe20000000000 */
[----:B------:R-:W-:Y:S01]  /*82d0*/  LOP3.LUT R12, R0, 0x1ffffff, RZ, 0x3c, !PT ;  /* 0x01ffffff000c7812 */ /* 0x000fe200078e3cff */
[----:B------:R-:W-:Y:S02]  /*82e0*/  IMAD.MOV.U32 R10, RZ, RZ, 0x1 ;  /* 0x00000001ff0a7424 */ /* 0x000fe400078e00ff */
[----:B-1----:R-:W-:Y:S01]  /*82f0*/  IMAD.MOV.U32 R2, RZ, RZ, RZ ;  /* 0x000000ffff027224 */ /* 0x002fe200078e00ff */
        /* <DEDUP_REMOVED lines=38> */
.L_x_3195:
        /* <DEDUP_REMOVED lines=20> */
.L_x_3196:
[----:B------:R-:W-:Y:S05]  /*86a0*/  @!P0 BRA `(.L_x_3197) ;  /* 0x00000000000c8947 */ /* 0x000fea0003800000 */
[----:B------:R-:W2:Y:S04]  /*86b0*/  LDG.E R5, desc[UR46][R2.64] ;  /* 0x0000002e02057981 */ /* 0x000ea8000c1e1900 */
[----:B------:R-:W2:Y:S02]  /*86c0*/  LDG.E R0, desc[UR46][R2.64+0x4] ;  /* 0x0000042e02007981 */ /* 0x000ea4000c1e1900 */
[----:B--2---:R-:W-:-:S07]  /*86d0*/  IMAD.IADD R0, R0, 0x1, -R5 ;  /* 0x0000000100007824 */ /* 0x004fce00078e0a05 */
.L_x_3197:
        /* <DEDUP_REMOVED lines=66> */
.L_x_3242:
        /* <DEDUP_REMOVED lines=15> */
.L_x_3200:
        /* <DEDUP_REMOVED lines=122> */
.L_x_3211:
[----:B-123--:R-:W-:-:S04]  /*9390*/  SHF.L.U32 R18, R10, 0x1f, RZ ;  /* 0x0000001f0a127819 */ /* 0x00efc800000006ff */
[----:B------:R-:W2:Y:S02]  /*93a0*/  SYNCS.PHASECHK.TRANS64.TRYWAIT P1, [R15+URZ+0x26840], R18 ;  /* 0x026840120f0075a7 */ /* 0x000ea4000802017f */
[----:B--2---:R-:W-:Y:S05]  /*93b0*/  @!P1 BRA `(.L_x_3203) ;  /* 0x0000001c00689947 */ /* 0x004fea0003800000 */
.L_x_3243:
        /* <DEDUP_REMOVED lines=8> */
.L_x_3204:
        /* <DEDUP_REMOVED lines=44> */
.L_x_3244:
        /* <DEDUP_REMOVED lines=8> */
.L_x_3206:
        /* <DEDUP_REMOVED lines=44> */
.L_x_3245:
        /* <DEDUP_REMOVED lines=8> */
.L_x_3208:
        /* <DEDUP_REMOVED lines=38> */
.L_x_3247:
        /* <DEDUP_REMOVED lines=8> */
.L_x_3210:
        /* <DEDUP_REMOVED lines=44> */
.L_x_3202:
[----:B------:R-:W4:Y:S02]  /*a060*/  LDL.LU R4, [R1+0x4] ;  /* 0x0000040001047983 */ /* 0x000f240000300800 */
[----:B----4-:R-:W-:Y:S02]  /*a070*/  ISETP.NE.AND P1, PT, R4, RZ, PT ;  /* 0x000000ff0400720c */ /* 0x010fe40003f25270 */
[----:B------:R4:W5:Y:S11]  /*a080*/  LDL R4, [R1] ;  /* 0x0000000001047983 */ /* 0x0009760000100800 */
[----:B----4-:R-:W-:Y:S05]  /*a090*/  @!P1 BRA `(.L_x_3201) ;  /* 0x0000000400949947 */ /* 0x010fea0003800000 */
[----:B------:R-:W-:-:S04]  /*a0a0*/  SHF.L.U32 R12, R10, 0x1f, RZ ;  /* 0x0000001f0a0c7819 */ /* 0x000fc800000006ff */
[----:B------:R-:W4:Y:S02]  /*a0b0*/  SYNCS.PHASECHK.TRANS64.TRYWAIT P1, [R15+URZ+0x26840], R12 ;  /* 0x0268400c0f0075a7 */ /* 0x000f24000802017f */
[----:B----4-:R-:W-:Y:S05]  /*a0c0*/  @!P1 BRA `(.L_x_3212) ;  /* 0x0000001000789947 */ /* 0x010fea0003800000 */
.L_x_3248:
        /* <DEDUP_REMOVED lines=8> */
.L_x_3213:
        /* <DEDUP_REMOVED lines=41> */
.L_x_3249:
        /* <DEDUP_REMOVED lines=8> */
.L_x_3215:
        /* <DEDUP_REMOVED lines=41> */
.L_x_3201:
[----:B------:R-:W1:Y:S01]  /*a6f0*/  S2R R0, SR_TID.X ;  /* 0x0000000000007919 */ /* 0x000e620000002100 */
[----:B------:R-:W-:Y:S01]  /*a700*/  IMAD R3, R16, 0x8, R15 ;  /* 0x0000000810037824 */ /* 0x000fe200078e020f */
[----:B-1----:R-:W-:Y:S02]  /*a710*/  LOP3.LUT R2, R0, 0x7f, RZ, 0xc0, !PT ;  /* 0x0000007f00027812 */ /* 0x002fe400078ec0ff */
[----:B------:R-:W-:Y:S02]  /*a720*/  SHF.L.U32 R0, R10, 0x1f, RZ ;  /* 0x0000001f0a007819 */ /* 0x000fe400000006ff */
[----:B------:R-:W-:Y:S02]  /*a730*/  ISETP.NE.AND P1, PT, R2, RZ, PT ;  /* 0x000000ff0200720c */ /* 0x000fe40003f25270 */
[----:B------:R-:W1:Y:S02]  /*a740*/  SYNCS.PHASECHK.TRANS64.TRYWAIT P0, [R3+URZ+0x26840], R0 ;  /* 0x02684000030075a7 */ /* 0x000e64000800017f */
[----:B-1----:R-:W-:Y:S09]  /*a750*/  @!P0 BRA `(.L_x_3216) ;  /* 0x0000000800fc8947 */ /* 0x002ff20003800000 */
.L_x_3250:
[----:B------:R-:W-:Y:S05]  /*a760*/  @P1 BRA `(.L_x_3217) ;  /* 0x0000000000181947 */ /* 0x000fea0003800000 */
[----:B------:R-:W1:Y:S01]  /*a770*/  S2R R2, SR_TID.X ;  /* 0x0000000000027919 */ /* 0x000e620000002100 */
[----:B------:R-:W-:-:S04]  /*a780*/  IMAD.MOV.U32 R0, RZ, RZ, 0x3100 ;  /* 0x00003100ff007424 */ /* 0x000fc800078e00ff */
[----:B------:R1:W-:Y:S02]  /*a790*/  SYNCS.ARRIVE.TRANS64 RZ, [R3+URZ+0x26830], R0 ;  /* 0x0268300003ff79a7 */ /* 0x0003e4000800003f */
[----:B-1----:R-:W-:-:S13]  /*a7a0*/  LOP3.LUT P0, RZ, R2, 0x1f, RZ, 0xc0, !PT ;  /* 0x0000001f02ff7812 */ /* 0x002fda000780c0ff */
[----:B------:R-:W-:Y:S05]  /*a7b0*/  @!P0 BRA `(.L_x_3217) ;  /* 0x0000000000048947 */ /* 0x000fea0003800000 */
[----:B------:R-:W-:Y:S01]  /*a7c0*/  BPT.TRAP 0x1 ;  /* 0x000000040000795c */ /* 0x000fe20000300000 */
.L_x_3217:
        /* <DEDUP_REMOVED lines=48> */
.L_x_3198:
[----:B------:R-:W-:Y:S05]  /*aad0*/  BSYNC B0 ;  /* 0x0000000000007941 */ /* 0x000fea0003800000 */
.L_x_3194:
[----:B------:R-:W-:-:S03]  /*aae0*/  UMOV UR7, 0xffffffff ;  /* 0xffffffff00077882 */ /* 0x000fc60000000000 */
[----:B------:R-:W-:Y:S05]  /*aaf0*/  BRA.DIV UR7, `(.L_x_3218) ;  /* 0x0000000a07287947 */ /* 0x000fea000b800000 */
[----:B------:R-:W-:-:S13]  /*ab00*/  ELECT P6, URZ, PT ;  /* 0x00000000003f782f */ /* 0x000fda00038c0000 */
.L_x_3253:
[----:B------:R-:W-:Y:S05]  /*ab10*/  @!P6 BRA `(.L_x_3100) ;  /* 0x000000000084e947 */ /* 0x000fea0003800000 */
[----:B------:R-:W-:-:S06]  /*ab20*/  ULOP3.LUT UR7, UR38, 0x2, URZ, 0xfc, !UPT ;  /* 0x0000000226077892 */ /* 0x000fcc000f8efc3f */
[----:B------:R-:W-:-:S05]  /*ab30*/  IMAD.U32 R0, RZ, RZ, UR7 ;  /* 0x00000007ff007e24 */ /* 0x000fca000f8e00ff */
[----:B------:R-:W-:-:S13]  /*ab40*/  ISETP.NE.AND P2, PT, R0, 0x3, PT ;  /* 0x000000030000780c */ /* 0x000fda0003f45270 */
[----:B------:R-:W-:Y:S05]  /*ab50*/  @!P2 BRA `(.L_x_3219) ;  /* 0x000000000004a947 */ /* 0x000fea0003800000 */
[----:B------:R-:W-:Y:S01]  /*ab60*/  BPT.TRAP 0x1 ;  /* 0x000000040000795c */ /* 0x000fe20000300000 */
.L_x_3219:
        /* <DEDUP_REMOVED lines=15> */
.L_x_3254:
[----:B------:R-:W2:Y:S02]  /*ac60*/  SYNCS.PHASECHK.TRANS64.TRYWAIT P0, [R3+URZ], R0 ;  /* 0x00000000030075a7 */ /* 0x000ea4000800017f */
[----:B--2---:R-:W-:Y:S05]  /*ac70*/  @!P0 BRA `(.L_x_3221) ;  /* 0x0000000400fc8947 */ /* 0x004fea0003800000 */
.L_x_3255:
[----:B------:R-:W-:Y:S05]  /*ac80*/  @!P2 BRA `(.L_x_3222) ;  /* 0x000000000004a947 */ /* 0x000fea0003800000 */
[----:B------:R-:W-:Y:S01]  /*ac90*/  BPT.TRAP 0x1 ;  /* 0x000000040000795c */ /* 0x000fe20000300000 */
.L_x_3222:
[----:B--2---:R-:W-:-:S04]  /*aca0*/  VIADD R3, R8, 0x26840 ;  /* 0x0002684008037836 */ /* 0x004fc80000000000 */
[----:B------:R-:W-:-:S04]  /*acb0*/  IMAD R5, R2, 0x8, R3 ;  /* 0x0000000802057824 */ /* 0x000fc800078e0203 */
[----:B------:R-:W2:Y:S02]  /*acc0*/  SYNCS.PHASECHK.TRANS64.TRYWAIT P0, [R5+URZ], R4 ;  /* 0x00000004050075a7 */ /* 0x000ea4000800017f */
[----:B--2---:R-:W-:Y:S05]  /*acd0*/  @!P0 BRA `(.L_x_3223) ;  /* 0x0000000400f88947 */ /* 0x004fea0003800000 */
.L_x_3256:
[----:B------:R-:W-:-:S07]  /*ace0*/  IMAD R3, R6, 0x8, R3 ;  /* 0x0000000806037824 */ /* 0x000fce00078e0203 */
.L_x_3224:
[----:B---3--:R3:W4:Y:S02]  /*acf0*/  SYNCS.PHASECHK.TRANS64.TRYWAIT P0, [R3+URZ], R0 ;  /* 0x00000000030075a7 */ /* 0x008724000800017f */
[----:B----4-:R-:W-:Y:S05]  /*ad00*/  @!P0 NANOSLEEP.SYNCS 0x989680 ;  /* 0x009896800000895d */ /* 0x010fea0003900000 */
[----:B------:R-:W4:Y:S02]  /*ad10*/  @!P0 SYNCS.PHASECHK.TRANS64 P0, [R3+URZ], R0 ;  /* 0x00000000030085a7 */ /* 0x000f24000800007f */
[----:B----4-:R-:W-:Y:S05]  /*ad20*/  @!P0 BRA `(.L_x_3224) ;  /* 0xfffffffc00f08947 */ /* 0x010fea000383ffff */
.L_x_3100:
[----:B------:R-:W-:Y:S05]  /*ad30*/  BSYNC B6 ;  /* 0x0000000000067941 */ /* 0x000fea0003800000 */
.L_x_3092:
[----:B------:R-:W-:Y:S05]  /*ad40*/  EXIT ;  /* 0x000000000000794d */ /* 0x000fea0003800000 */
.L_x_3110:
[----:B------:R-:W-:Y:S02]  /*ad50*/  IMAD.MOV.U32 R13, RZ, RZ, R17 ;  /* 0x000000ffff0d7224 */ /* 0x000fe400078e0011 */
[----:B------:R-:W-:Y:S02]  /*ad60*/  IMAD.MOV.U32 R12, RZ, RZ, RZ ;  /* 0x000000ffff0c7224 */ /* 0x000fe400078e00ff */
[----:B------:R-:W-:Y:S02]  /*ad70*/  IMAD.MOV.U32 R11, RZ, RZ, 0x1f ;  /* 0x0000001fff0b7424 */ /* 0x000fe400078e00ff */
[----:B------:R-:W-:-:S07]  /*ad80*/  IMAD.MOV.U32 R15, RZ, RZ, -0x1 ;  /* 0xffffffffff0f7424 */ /* 0x000fce00078e00ff */
[----:B------:R-:W-:Y:S05]  /*ad90*/  WARPSYNC.COLLECTIVE R15, `(.L_x_3225) ;  /* 0x000000000f087348 */ /* 0x000fea0003c00000 */
[----:B------:R1:W2:Y:S02]  /*ada0*/  SHFL.IDX P6, R14, R13, R12, R11 ;  /* 0x0000000c0d0e7389 */ /* 0x0002a400000c000b */
[----:B-12---:R-:W-:Y:S01]  /*adb0*/  ENDCOLLECTIVE ;  /* 0x000000000000791b */ /* 0x006fe20003800000 */
.L_x_3225:
[----:B------:R-:W-:Y:S05]  /*adc0*/  BRA `(.L_x_3226) ;  /* 0xffffff6800587947 */ /* 0x000fea000383ffff */
.L_x_3112:
[----:B--2---:R2:W3:Y:S02]  /*add0*/  SYNCS.PHASECHK.TRANS64.TRYWAIT P0, [R235+URZ+0x26800], R4 ;  /* 0x02680004eb0075a7 */ /* 0x0044e4000800017f */
[----:B---3--:R-:W-:Y:S05]  /*ade0*/  @!P0 NANOSLEEP.SYNCS 0x989680 ;  /* 0x009896800000895d */ /* 0x008fea0003900000 */
[----:B------:R-:W3:Y:S02]  /*adf0*/  @!P0 SYNCS.PHASECHK.TRANS64 P0, [R235+URZ+0x26800], R4 ;  /* 0x02680004eb0085a7 */ /* 0x000ee4000800007f */
[----:B---3--:R-:W-:Y:S05]  /*ae00*/  @!P0 BRA `(.L_x_3112) ;  /* 0xfffffffc00f08947 */ /* 0x008fea000383ffff */
[----:B------:R-:W-:Y:S05]  /*ae10*/  BRA `(.L_x_3111) ;  /* 0xffffff6800807947 */ /* 0x000fea000383ffff */
.L_x_3117:
[----:B--2---:R-:W-:-:S04]  /*ae20*/  IMAD.U32 R5, RZ, RZ, UR8 ;  /* 0x00000008ff057e24 */ /* 0x004fc8000f8e00ff */
[----:B------:R2:W3:Y:S03]  /*ae30*/  SYNCS.PHASECHK.TRANS64.TRYWAIT P1, [R5+URZ+0x26810], R120 ;  /* 0x02681078050075a7 */ /* 0x0004e6000802017f */
[----:B---3--:R-:W-:Y:S05]  /*ae40*/  @!P1 NANOSLEEP.SYNCS 0x989680 ;  /* 0x009896800000995d */ /* 0x008fea0003900000 */
[----:B------:R-:W3:Y:S02]  /*ae50*/  @!P1 SYNCS.PHASECHK.TRANS64 P1, [R5+URZ+0x26810], R120 ;  /* 0x02681078050095a7 */ /* 0x000ee4000802007f */
[----:B---3--:R-:W-:Y:S05]  /*ae60*/  @!P1 BRA `(.L_x_3117) ;  /* 0xfffffffc00ec9947 */ /* 0x008fea000383ffff */
[----:B------:R-:W-:Y:S05]  /*ae70*/  BRA `(.L_x_3116) ;  /* 0xffffff7000d47947 */ /* 0x000fea000383ffff */
.L_x_3121:
[----:B------:R-:W-:-:S04]  /*ae80*/  IMAD.U32 R121, RZ, RZ, UR8 ;  /* 0x00000008ff797e24 */ /* 0x000fc8000f8e00ff */
[----:B------:R1:W1:Y:S03]  /*ae90*/  SYNCS.PHASECHK.TRANS64.TRYWAIT P1, [R121+URZ+0x26830], R120 ;  /* 0x02683078790075a7 */ /* 0x000266000802017f */
[----:B-1----:R-:W-:Y:S05]  /*aea0*/  @!P1 NANOSLEEP.SYNCS 0x989680 ;  /* 0x009896800000995d */ /* 0x002fea0003900000 */
[----:B------:R-:W1:Y:S02]  /*aeb0*/  @!P1 SYNCS.PHASECHK.TRANS64 P1, [R121+URZ+0x26830], R120 ;  /* 0x02683078790095a7 */ /* 0x000e64000802007f */
[----:B-1----:R-:W-:Y:S05]  /*aec0*/  @!P1 BRA `(.L_x_3121) ;  /* 0xfffffffc00ec9947 */ /* 0x002fea000383ffff */
[----:B------:R-:W-:Y:S05]  /*aed0*/  BRA `(.L_x_3120) ;  /* 0xffffff7800987947 */ /* 0x000fea000383ffff */
.L_x_3128:
[----:B------:R-:W-:Y:S01]  /*aee0*/  BSSY B0, `(.L_x_3227) ;  /* 0x0000005000007945 */ /* 0x000fe20003800000 */
[----:B------:R-:W-:-:S07]  /*aef0*/  IMAD.MOV.U32 R15, RZ, RZ, -0x1 ;  /* 0xffffffffff0f7424 */ /* 0x000fce00078e00ff */
[----:B-1----:R-:W-:Y:S05]  /*af00*/  WARPSYNC.COLLECTIVE R15, `(.L_x_3228) ;  /* 0x000000000f087348 */ /* 0x002fea0003c00000 */
[----:B------:R-:W-:Y:S01]  /*af10*/  NOP ;  /* 0x0000000000007918 */ /* 0x000fe20000000000 */
[----:B-1----:R-:W-:Y:S01]  /*af20*/  ENDCOLLECTIVE ;  /* 0x000000000000791b */ /* 0x002fe20003800000 */
.L_x_3228:
[----:B------:R-:W-:Y:S05]  /*af30*/  BSYNC B0 ;  /* 0x0000000000007941 */ /* 0x000fea0003800000 */
.L_x_3227:
[----:B------:R-:W-:Y:S05]  /*af40*/  BRA `(.L_x_3229) ;  /* 0xffffffa800a47947 */ /* 0x000fea000383ffff */
.L_x_3137:
[----:B------:R-:W-:Y:S01]  /*af50*/  BSSY B0, `(.L_x_3230) ;  /* 0x0000005000007945 */ /* 0x000fe20003800000 */
[----:B------:R-:W-:-:S07]  /*af60*/  IMAD.MOV.U32 R15, RZ, RZ, -0x1 ;  /* 0xffffffffff0f7424 */ /* 0x000fce00078e00ff */
[----:B-12---:R-:W-:Y:S05]  /*af70*/  WARPSYNC.COLLECTIVE R15, `(.L_x_3231) ;  /* 0x000000000f087348 */ /* 0x006fea0003c00000 */
[----:B------:R-:W-:Y:S01]  /*af80*/  NOP ;  /* 0x0000000000007918 */ /* 0x000fe20000000000 */
[----:B-12---:R-:W-:Y:S01]  /*af90*/  ENDCOLLECTIVE ;  /* 0x000000000000791b */ /* 0x006fe20003800000 */
.L_x_3231:
[----:B------:R-:W-:Y:S05]  /*afa0*/  BSYNC B0 ;  /* 0x0000000000007941 */ /* 0x000fea0003800000 */
.L_x_3230:
[----:B------:R-:W-:Y:S05]  /*afb0*/  BRA `(.L_x_3232) ;  /* 0xffffffac00947947 */ /* 0x000fea000383ffff */
.L_x_3154:
[----:B------:R-:W-:Y:S01]  /*afc0*/  BSSY B0, `(.L_x_3233) ;  /* 0x0000005000007945 */ /* 0x000fe20003800000 */
[----:B------:R-:W-:-:S07]  /*afd0*/  IMAD.MOV.U32 R15, RZ, RZ, -0x1 ;  /* 0xffffffffff0f7424 */ /* 0x000fce00078e00ff */
[----:B------:R-:W-:Y:S05]  /*afe0*/  WARPSYNC.COLLECTIVE R15, `(.L_x_3234) ;  /* 0x000000000f087348 */ /* 0x000fea0003c00000 */
[----:B------:R-:W-:Y:S01]  /*aff0*/  NOP ;  /* 0x0000000000007918 */ /* 0x000fe20000000000 */
[----:B------:R-:W-:Y:S01]  /*b000*/  ENDCOLLECTIVE ;  /* 0x000000000000791b */ /* 0x000fe20003800000 */
.L_x_3234:
[----:B------:R-:W-:Y:S05]  /*b010*/  BSYNC B0 ;  /* 0x0000000000007941 */ /* 0x000fea0003800000 */
.L_x_3233:
[----:B------:R-:W-:Y:S05]  /*b020*/  BRA `(.L_x_3235) ;  /* 0xffffffbc008c7947 */ /* 0x000fea000383ffff */
.L_x_3167:
[----:B------:R-:W-:Y:S01]  /*b030*/  BSSY B0, `(.L_x_3236) ;  /* 0x0000005000007945 */ /* 0x000fe20003800000 */
[----:B------:R-:W-:-:S07]  /*b040*/  IMAD.MOV.U32 R15, RZ, RZ, -0x1 ;  /* 0xffffffffff0f7424 */ /* 0x000fce00078e00ff */
[----:B------:R-:W-:Y:S05]  /*b050*/  WARPSYNC.COLLECTIVE R15, `(.L_x_3237) ;  /* 0x000000000f087348 */ /* 0x000fea0003c00000 */
[----:B------:R-:W-:Y:S01]  /*b060*/  NOP ;  /* 0x0000000000007918 */ /* 0x000fe20000000000 */
[----:B------:R-:W-:Y:S01]  /*b070*/  ENDCOLLECTIVE ;  /* 0x000000000000791b */ /* 0x000fe20003800000 */
.L_x_3237:
[----:B------:R-:W-:Y:S05]  /*b080*/  BSYNC B0 ;  /* 0x0000000000007941 */ /* 0x000fea0003800000 */
.L_x_3236:
[----:B------:R-:W-:Y:S05]  /*b090*/  BRA `(.L_x_3238) ;  /* 0xffffffc4003c7947 */ /* 0x000fea000383ffff */
.L_x_3179:
[----:B------:R-:W-:Y:S01]  /*b0a0*/  BSSY B0, `(.L_x_3239) ;  /* 0x0000005000007945 */ /* 0x000fe20003800000 */
[----:B------:R-:W-:-:S07]  /*b0b0*/  IMAD.MOV.U32 R15, RZ, RZ, -0x1 ;  /* 0xffffffffff0f7424 */ /* 0x000fce00078e00ff */
[----:B------:R-:W-:Y:S05]  /*b0c0*/  WARPSYNC.COLLECTIVE R15, `(.L_x_3240) ;  /* 0x000000000f087348 */ /* 0x000fea0003c00000 */
[----:B------:R-:W-:Y:S01]  /*b0d0*/  NOP ;  /* 0x0000000000007918 */ /* 0x000fe20000000000 */
[----:B------:R-:W-:Y:S01]  /*b0e0*/  ENDCOLLECTIVE ;  /* 0x000000000000791b */ /* 0x000fe20003800000 */
.L_x_3240:
[----:B------:R-:W-:Y:S05]  /*b0f0*/  BSYNC B0 ;  /* 0x0000000000007941 */ /* 0x000fea0003800000 */
.L_x_3239:
[----:B------:R-:W-:Y:S05]  /*b100*/  BRA `(.L_x_3241) ;  /* 0xffffffc800787947 */ /* 0x000fea000383ffff */
.L_x_3199:
[----:B-1----:R1:W2:Y:S02]  /*b110*/  SYNCS.PHASECHK.TRANS64.TRYWAIT P0, [R15+URZ+0x26820], R2 ;  /* 0x026820020f0075a7 */ /* 0x0022a4000800017f */
[----:B--2---:R-:W-:Y:S05]  /*b120*/  @!P0 NANOSLEEP.SYNCS 0x989680 ;  /* 0x009896800000895d */ /* 0x004fea0003900000 */
[----:B------:R-:W2:Y:S02]  /*b130*/  @!P0 SYNCS.PHASECHK.TRANS64 P0, [R15+URZ+0x26820], R2 ;  /* 0x026820020f0085a7 */ /* 0x000ea4000800007f */
[----:B--2---:R-:W-:Y:S05]  /*b140*/  @!P0 BRA `(.L_x_3199) ;  /* 0xfffffffc00f08947 */ /* 0x004fea000383ffff */
[----:B------:R-:W-:Y:S05]  /*b150*/  BRA `(.L_x_3242) ;  /* 0xffffffd800687947 */ /* 0x000fea000383ffff */
.L_x_3203:
[----:B--2---:R2:W3:Y:S02]  /*b160*/  SYNCS.PHASECHK.TRANS64.TRYWAIT P1, [R15+URZ+0x26840], R18 ;  /* 0x026840120f0075a7 */ /* 0x0044e4000802017f */
[----:B---3--:R-:W-:Y:S05]  /*b170*/  @!P1 NANOSLEEP.SYNCS 0x989680 ;  /* 0x009896800000995d */ /* 0x008fea0003900000 */
[----:B------:R-:W3:Y:S02]  /*b180*/  @!P1 SYNCS.PHASECHK.TRANS64 P1, [R15+URZ+0x26840], R18 ;  /* 0x026840120f0095a7 */ /* 0x000ee4000802007f */
[----:B---3--:R-:W-:Y:S05]  /*b190*/  @!P1 BRA `(.L_x_3203) ;  /* 0xfffffffc00f09947 */ /* 0x008fea000383ffff */
[----:B------:R-:W-:Y:S05]  /*b1a0*/  BRA `(.L_x_3243) ;  /* 0xffffffe000847947 */ /* 0x000fea000383ffff */
.L_x_3205:
[----:B-1----:R1:W3:Y:S02]  /*b1b0*/  SYNCS.PHASECHK.TRANS64.TRYWAIT P1, [R15+URZ+0x26828], R18 ;  /* 0x026828120f0075a7 */ /* 0x0022e4000802017f */
[----:B---3--:R-:W-:Y:S05]  /*b1c0*/  @!P1 NANOSLEEP.SYNCS 0x989680 ;  /* 0x009896800000995d */ /* 0x008fea0003900000 */
[----:B------:R-:W3:Y:S02]  /*b1d0*/  @!P1 SYNCS.PHASECHK.TRANS64 P1, [R15+URZ+0x26828], R18 ;  /* 0x026828120f0095a7 */ /* 0x000ee4000802007f */
[----:B---3--:R-:W-:Y:S05]  /*b1e0*/  @!P1 BRA `(.L_x_3205) ;  /* 0xfffffffc00f09947 */ /* 0x008fea000383ffff */
[----:B------:R-:W-:Y:S05]  /*b1f0*/  BRA `(.L_x_3244) ;  /* 0xffffffe400407947 */ /* 0x000fea000383ffff */
.L_x_3207:
[----:B---3--:R3:W4:Y:S02]  /*b200*/  SYNCS.PHASECHK.TRANS64.TRYWAIT P1, [R15+URZ+0x26848], R18 ;  /* 0x026848120f0075a7 */ /* 0x008724000802017f */
[----:B----4-:R-:W-:Y:S05]  /*b210*/  @!P1 NANOSLEEP.SYNCS 0x989680 ;  /* 0x009896800000995d */ /* 0x010fea0003900000 */
[----:B------:R-:W4:Y:S02]  /*b220*/  @!P1 SYNCS.PHASECHK.TRANS64 P1, [R15+URZ+0x26848], R18 ;  /* 0x026848120f0095a7 */ /* 0x000f24000802007f */
[----:B----4-:R-:W-:Y:S05]  /*b230*/  @!P1 BRA `(.L_x_3207) ;  /* 0xfffffffc00f09947 */ /* 0x010fea000383ffff */
[----:B------:R-:W-:Y:S05]  /*b240*/  BRA `(.L_x_3245) ;  /* 0xffffffe400fc7947 */ /* 0x000fea000383ffff */
.L_x_3209:
[----:B------:R-:W-:-:S07]  /*b250*/  SHF.L.U32 R4, R10, 0x1f, RZ ;  /* 0x0000001f0a047819 */ /* 0x000fce00000006ff */
.L_x_3246:
[----:B----4-:R4:W1:Y:S02]  /*b260*/  SYNCS.PHASECHK.TRANS64.TRYWAIT P1, [R15+URZ+0x26820], R4 ;  /* 0x026820040f0075a7 */ /* 0x010864000802017f */
[----:B-1----:R-:W-:Y:S05]  /*b270*/  @!P1 NANOSLEEP.SYNCS 0x989680 ;  /* 0x009896800000995d */ /* 0x002fea0003900000 */
[----:B------:R-:W1:Y:S02]  /*b280*/  @!P1 SYNCS.PHASECHK.TRANS64 P1, [R15+URZ+0x26820], R4 ;  /* 0x026820040f0095a7 */ /* 0x000e64000802007f */
[----:B-1----:R-:W-:Y:S05]  /*b290*/  @!P1 BRA `(.L_x_3246) ;  /* 0xfffffffc00f09947 */ /* 0x002fea000383ffff */
[----:B------:R-:W-:Y:S05]  /*b2a0*/  BRA `(.L_x_3247) ;  /* 0xffffffe8009c7947 */ /* 0x000fea000383ffff */
.L_x_3212:
[----:B----4-:R4:W1:Y:S02]  /*b2b0*/  SYNCS.PHASECHK.TRANS64.TRYWAIT P1, [R15+URZ+0x26840], R12 ;  /* 0x0268400c0f0075a7 */ /* 0x010864000802017f */
[----:B-1----:R-:W-:Y:S05]  /*b2c0*/  @!P1 NANOSLEEP.SYNCS 0x989680 ;  /* 0x009896800000995d */ /* 0x002fea0003900000 */
[----:B------:R-:W1:Y:S02]  /*b2d0*/  @!P1 SYNCS.PHASECHK.TRANS64 P1, [R15+URZ+0x26840], R12 ;  /* 0x0268400c0f0095a7 */ /* 0x000e64000802007f */
[----:B-1----:R-:W-:Y:S05]  /*b2e0*/  @!P1 BRA `(.L_x_3212) ;  /* 0xfffffffc00f09947 */ /* 0x002fea000383ffff */
[----:B------:R-:W-:Y:S05]  /*b2f0*/  BRA `(.L_x_3248) ;  /* 0xffffffec00747947 */ /* 0x000fea000383ffff */
.L_x_3214:
[----:B-1----:R1:W2:Y:S02]  /*b300*/  SYNCS.PHASECHK.TRANS64.TRYWAIT P1, [R15+URZ+0x26828], R12 ;  /* 0x0268280c0f0075a7 */ /* 0x0022a4000802017f */
[----:B--2---:R-:W-:Y:S05]  /*b310*/  @!P1 NANOSLEEP.SYNCS 0x989680 ;  /* 0x009896800000995d */ /* 0x004fea0003900000 */
[----:B------:R-:W2:Y:S02]  /*b320*/  @!P1 SYNCS.PHASECHK.TRANS64 P1, [R15+URZ+0x26828], R12 ;  /* 0x0268280c0f0095a7 */ /* 0x000ea4000802007f */
[----:B--2---:R-:W-:Y:S05]  /*b330*/  @!P1 BRA `(.L_x_3214) ;  /* 0xfffffffc00f09947 */ /* 0x004fea000383ffff */
[----:B------:R-:W-:Y:S05]  /*b340*/  BRA `(.L_x_3249) ;  /* 0xfffffff000247947 */ /* 0x000fea000383ffff */
.L_x_3216:
[----:B------:R1:W1:Y:S02]  /*b350*/  SYNCS.PHASECHK.TRANS64.TRYWAIT P0, [R3+URZ+0x26840], R0 ;  /* 0x02684000030075a7 */ /* 0x000264000800017f */
[----:B-1----:R-:W-:Y:S05]  /*b360*/  @!P0 NANOSLEEP.SYNCS 0x989680 ;  /* 0x009896800000895d */ /* 0x002fea0003900000 */
[----:B------:R-:W1:Y:S02]  /*b370*/  @!P0 SYNCS.PHASECHK.TRANS64 P0, [R3+URZ+0x26840], R0 ;  /* 0x02684000030085a7 */ /* 0x000e64000800007f */
[----:B-1----:R-:W-:Y:S05]  /*b380*/  @!P0 BRA `(.L_x_3216) ;  /* 0xfffffffc00f08947 */ /* 0x002fea000383ffff */
[----:B------:R-:W-:Y:S05]  /*b390*/  BRA `(.L_x_3250) ;  /* 0xfffffff000f07947 */ /* 0x000fea000383ffff */
.L_x_3218:
[----:B------:R-:W-:Y:S01]  /*b3a0*/  BSSY B0, `(.L_x_3251) ;  /* 0x0000006000007945 */ /* 0x000fe20003800000 */
[----:B------:R-:W-:-:S07]  /*b3b0*/  IMAD.MOV.U32 R15, RZ, RZ, -0x1 ;  /* 0xffffffffff0f7424 */ /* 0x000fce00078e00ff */
[----:B------:R-:W-:Y:S05]  /*b3c0*/  WARPSYNC.COLLECTIVE R15, `(.L_x_3252) ;  /* 0x000000000f0c7348 */ /* 0x000fea0003c00000 */
[----:B------:R-:W-:Y:S02]  /*b3d0*/  ELECT P6, UR62, PT ;  /* 0x00000000003e782f */ /* 0x000fe400038c0000 */
[----:B------:R-:W-:Y:S01]  /*b3e0*/  MOV R14, UR62 ;  /* 0x0000003e000e7c02 */ /* 0x000fe20008000f00 */
[----:B------:R-:W-:Y:S10]  /*b3f0*/  ENDCOLLECTIVE ;  /* 0x000000000000791b */ /* 0x000ff40003800000 */
.L_x_3252:
[----:B------:R-:W-:Y:S05]  /*b400*/  BSYNC B0 ;  /* 0x0000000000007941 */ /* 0x000fea0003800000 */
.L_x_3251:
[----:B------:R-:W-:Y:S05]  /*b410*/  BRA `(.L_x_3253) ;  /* 0xfffffff400bc7947 */ /* 0x000fea000383ffff */
.L_x_3220:
[----:B-1----:R1:W2:Y:S02]  /*b420*/  SYNCS.PHASECHK.TRANS64.TRYWAIT P0, [R7+URZ], R4 ;  /* 0x00000004070075a7 */ /* 0x0022a4000800017f */
[----:B--2---:R-:W-:Y:S05]  /*b430*/  @!P0 NANOSLEEP.SYNCS 0x989680 ;  /* 0x009896800000895d */ /* 0x004fea0003900000 */
[----:B------:R-:W2:Y:S02]  /*b440*/  @!P0 SYNCS.PHASECHK.TRANS64 P0, [R7+URZ], R4 ;  /* 0x00000004070085a7 */ /* 0x000ea4000800007f */
[----:B--2---:R-:W-:Y:S05]  /*b450*/  @!P0 BRA `(.L_x_3220) ;  /* 0xfffffffc00f08947 */ /* 0x004fea000383ffff */
[----:B------:R-:W-:Y:S05]  /*b460*/  BRA `(.L_x_3254) ;  /* 0xfffffff400fc7947 */ /* 0x000fea000383ffff */
.L_x_3221:
[----:B--2---:R2:W3:Y:S02]  /*b470*/  SYNCS.PHASECHK.TRANS64.TRYWAIT P0, [R3+URZ], R0 ;  /* 0x00000000030075a7 */ /* 0x0044e4000800017f */
[----:B---3--:R-:W-:Y:S05]  /*b480*/  @!P0 NANOSLEEP.SYNCS 0x989680 ;  /* 0x009896800000895d */ /* 0x008fea0003900000 */
[----:B------:R-:W3:Y:S02]  /*b490*/  @!P0 SYNCS.PHASECHK.TRANS64 P0, [R3+URZ], R0 ;  /* 0x00000000030085a7 */ /* 0x000ee4000800007f */
[----:B---3--:R-:W-:Y:S05]  /*b4a0*/  @!P0 BRA `(.L_x_3221) ;  /* 0xfffffffc00f08947 */ /* 0x008fea000383ffff */
[----:B------:R-:W-:Y:S05]  /*b4b0*/  BRA `(.L_x_3255) ;  /* 0xfffffff400f07947 */ /* 0x000fea000383ffff */
.L_x_3223:
[----:B--2---:R2:W3:Y:S02]  /*b4c0*/  SYNCS.PHASECHK.TRANS64.TRYWAIT P0, [R5+URZ], R4 ;  /* 0x00000004050075a7 */ /* 0x0044e4000800017f */
[----:B---3--:R-:W-:Y:S05]  /*b4d0*/  @!P0 NANOSLEEP.SYNCS 0x989680 ;  /* 0x009896800000895d */ /* 0x008fea0003900000 */
[----:B------:R-:W3:Y:S02]  /*b4e0*/  @!P0 SYNCS.PHASECHK.TRANS64 P0, [R5+URZ], R4 ;  /* 0x00000004050085a7 */ /* 0x000ee4000800007f */
[----:B---3--:R-:W-:Y:S05]  /*b4f0*/  @!P0 BRA `(.L_x_3223) ;  /* 0xfffffffc00f08947 */ /* 0x008fea000383ffff */
[----:B------:R-:W-:Y:S05]  /*b500*/  BRA `(.L_x_3256) ;  /* 0xfffffff400f47947 */ /* 0x000fea000383ffff */
.L_x_3257:
        /* <DEDUP_REMOVED lines=15> */
.L_x_6574:


//--------------------- .text._ZN7cutlass13device_kernelIN5flash11enable_sm90INS1_16FlashAttnBwdSm90INS1_25CollectiveMainloopBwdSm90ILi2ELi2ELi2EN4cute5tupleIJNS5_1CILi1EEES8_S8_EEENS6_IJNS7_ILi64EEENS7_ILi128EEENS7_ILi96EEEEEENS_10bfloat16_tEfNS_4arch4Sm90ELb0ELb0ELb0ELb0ELb0ELb1ELb0ELb0ELi2ELi1ELi2ELi1ELb1EEENS1_21CollectiveEpilogueBwdISD_SE_SG_Li256ELb0ELb0ELi1EEENS1_19SingleTileSchedulerILb0ELb0ELb0ELi128EEEEEEEEEvNT_6ParamsE --------------------------
	.section	.text._ZN7cutlass13device_kernelIN5flash11enable_sm90INS1_16FlashAttnBwdSm90INS1_25CollectiveMainloopBwdSm90ILi2ELi2ELi2EN4cute5tupleIJNS5_1CILi1EEES8_S8_EEENS6_IJNS7_ILi64EEENS7_ILi128EEENS7_ILi96EEEEEENS_10bfloat16_tEfNS_4arch4Sm90ELb0ELb0ELb0ELb0ELb0ELb1ELb0ELb0ELi2ELi1ELi2ELi1ELb1EEENS1_21CollectiveEpilogueBwdISD_SE_SG_Li256ELb0ELb0ELi1EEENS1_19SingleTileSchedulerILb0ELb0ELb0ELi128EEEEEEEEEvNT_6ParamsE,"ax",@progbits
	.align	128
.text._ZN7cutlass13device_kernelIN5flash11enable_sm90INS1_16FlashAttnBwdSm90INS1_25CollectiveMainloopBwdSm90ILi2ELi2ELi2EN4cute5tupleIJNS5_1CILi1EEES8_S8_EEENS6_IJNS7_ILi64EEENS7_ILi128EEENS7_ILi96EEEEEENS_10bfloat16_tEfNS_4arch4Sm90ELb0ELb0ELb0ELb0ELb0ELb1ELb0ELb0ELi2ELi1ELi2ELi1ELb1EEENS1_21CollectiveEpilogueBwdISD_SE_SG_Li256ELb0ELb0ELi1EEENS1_19SingleTileSchedulerILb0ELb0ELb0ELi128EEEEEEEEEvNT_6ParamsE:
        .type           _ZN7cutlass13device_kernelIN5flash11enable_sm90INS1_16FlashAttnBwdSm90INS1_25CollectiveMainloopBwdSm90ILi2ELi2ELi2EN4cute5tupleIJNS5_1CILi1EEES8_S8_EEENS6_IJNS7_ILi64EEENS7_ILi128EEENS7_ILi96EEEEEENS_10bfloat16_tEfNS_4arch4Sm90ELb0ELb0ELb0ELb0ELb0ELb1ELb0ELb0ELi2ELi1ELi2ELi1ELb1EEENS1_21CollectiveEpilogueBwdISD_SE_SG_Li256ELb0ELb0ELi1EEENS1_19SingleTileSchedulerILb0ELb0ELb0ELi128EEEEEEEEEvNT_6ParamsE,@function
        .size           _ZN7cutlass13device_kernelIN5flash11enable_sm90INS1_16FlashAttnBwdSm90INS1_25CollectiveMainloopBwdSm90ILi2ELi2ELi2EN4cute5tupleIJNS5_1CILi1EEES8_S8_EEENS6_IJNS7_ILi64EEENS7_ILi128EEENS7_ILi96EEEEEENS_10bfloat16_tEfNS_4arch4Sm90ELb0ELb0ELb0ELb0ELb0ELb1ELb0ELb0ELi2ELi1ELi2ELi1ELb1EEENS1_21CollectiveEpilogueBwdISD_SE_SG_Li256ELb0ELb0ELi1EEENS1_19SingleTileSchedulerILb0ELb0ELb0ELi128EEEEEEEEEvNT_6ParamsE,(.L_x_6575 - _ZN7cutlass13device_kernelIN5flash11enable_sm90INS1_16FlashAttnBwdSm90INS1_25CollectiveMainloopBwdSm90ILi2ELi2ELi2EN4cute5tupleIJNS5_1CILi1EEES8_S8_EEENS6_IJNS7_ILi64EEENS7_ILi128EEENS7_ILi96EEEEEENS_10bfloat16_tEfNS_4arch4Sm90ELb0ELb0ELb0ELb0ELb0ELb1ELb0ELb0ELi2ELi1ELi2ELi1ELb1EEENS1_21CollectiveEpilogueBwdISD_SE_SG_Li256ELb0ELb0ELi1EEENS1_19SingleTileSchedulerILb0ELb0ELb0ELi128EEEEEEEEEvNT_6ParamsE)
        .other          _ZN7cutlass13device_kernelIN5flash11enable_sm90INS1_16FlashAttnBwdSm90INS1_25CollectiveMainloopBwdSm90ILi2ELi2ELi2EN4cute5tupleIJNS5_1CILi1EEES8_S8_EEENS6_IJNS7_ILi64EEENS7_ILi128EEENS7_ILi96EEEEEENS_10bfloat16_tEfNS_4arch4Sm90ELb0ELb0ELb0ELb0ELb0ELb1ELb0ELb0ELi2ELi1ELi2ELi1ELb1EEENS1_21CollectiveEpilogueBwdISD_SE_SG_Li256ELb0ELb0ELi1EEENS1_19SingleTileSchedulerILb0ELb0ELb0ELi128EEEEEEEEEvNT_6ParamsE,@"STO_CUDA_ENTRY STV_DEFAULT"
_ZN7cutlass13device_kernelIN5flash11enable_sm90INS1_16FlashAttnBwdSm90INS1_25CollectiveMainloopBwdSm90ILi2ELi2ELi2EN4cute5tupleIJNS5_1CILi1EEES8_S8_EEENS6_IJNS7_ILi64EEENS7_ILi128EEENS7_ILi96EEEEEENS_10bfloat16_tEfNS_4arch4Sm90ELb0ELb0ELb0ELb0ELb0ELb1ELb0ELb0ELi2ELi1ELi2ELi1ELb1EEENS1_21CollectiveEpilogueBwdISD_SE_SG_Li256ELb0ELb0ELi1EEENS1_19SingleTileSchedulerILb0ELb0ELb0ELi128EEEEEEEEEvNT_6ParamsE:
[----:B------:R-:W1:Y:S01]  /*0000*/  LDC R1, c[0x0][0x28] ;  /* 0x00000a00ff017b82 */ /* 0x000e620000000800 */
[----:B------:R-:W2:Y:S01]  /*0010*/  S2R R3, SR_TID.X ;  /* 0x0000000000037919 */ /* 0x000ea20000002100 */
[----:B------:R-:W-:Y:S01]  /*0020*/  ELECT P0, URZ, PT ;  /* 0x00000000003f782f */ /* 0x000fe20003800000 */
[----:B------:R-:W-:Y:S01]  /*0030*/  BSSY B0, `(.L_x_3258) ;  /* 0x000001a000007945 */ /* 0x000fe20003800000 */
[--C-:B--2---:R-:W-:Y:S02]  /*0040*/  SHF.R.U32.HI R0, RZ, 0x5, R3.reuse ;  /* 0x00000005ff007819 */ /* 0x104fe40000011603 */
[----:B------:R-:W-:-:S03]  /*0050*/  SHF.R.U32.HI R3, RZ, 0x7, R3 ;  /* 0x00000007ff037819 */ /* 0x000fc60000011603 */
[----:B------:R-:W2:Y:S02]  /*0060*/  SHFL.IDX PT, R2, R0, RZ, 0x1f ;  /* 0x00001fff00027589 */ /* 0x000ea400000e0000 */
[----:B--2---:R-:W-:-:S13]  /*0070*/  ISETP.EQ.AND P0, PT, R2, RZ, P0 ;  /* 0x000000ff0200720c */ /* 0x004fda0000702270 */
        /* <DEDUP_REMOVED lines=21> */
.L_x_3259:
[----:B------:R-:W-:Y:S05]  /*01d0*/  BSYNC B0 ;  /* 0x0000000000007941 */ /* 0x000fea0003800000 */
.L_x_3258:
        /* <DEDUP_REMOVED lines=37> */
.L_x_3260:
        /* <DEDUP_REMOVED lines=22> */
.L_x_3261:
[----:B------:R-:W-:Y:S01]  /*0590*/  PLOP3.LUT P0, PT, PT, PT, UP0, 0x80, 0x0 ;  /* 0x000000000000781c */ /* 0x000fe20003f0f008 */
[----:B------:R-:W-:Y:S01]  /*05a0*/  NOP ;  /* 0x0000000000007918 */ /* 0x000fe20000000000 */
[----:B-12-45:R-:W-:Y:S11]  /*05b0*/  BAR.SYNC.DEFER_BLOCKING 0x0 ;  /* 0x0000000000007b1d */ /* 0x036ff60000010000 */
[----:B------:R-:W-:Y:S05]  /*05c0*/  @!P0 BRA `(.L_x_3262) ;  /* 0x00000044000c8947 */ /* 0x000fea0003800000 */
.L_x_3263:
        /* <DEDUP_REMOVED lines=35> */
.L_x_3265:
        /* <DEDUP_REMOVED lines=15> */
.L_x_3264:
        /* <DEDUP_REMOVED lines=22> */
.L_x_3267:
[----:B------:R1:W2:Y:S01]  /*0a50*/  LDC.64 R14, c[0x4][R17] ;  /* 0x01000000110e7b82 */ /* 0x0002a20000000a00 */
        /* <DEDUP_REMOVED lines=14> */
.L_x_3266:
[----:B------:R-:W-:Y:S01]  /*0b40*/  SHF.R.S32.HI R121, RZ, 0x1f, R120 ;  /* 0x0000001fff797819 */ /* 0x000fe20000011478 */
[----:B------:R-:W-:-:S03]  /*0b50*/  UMOV UR4, 0xffffffff ;  /* 0xffffffff00047882 */ /* 0x000fc60000000000 */
[----:B------:R-:W-:-:S04]  /*0b60*/  LEA.HI R0, R121, R120, RZ, 0x7 ;  /* 0x0000007879007211 */ /* 0x000fc800078f38ff */
[----:B------:R-:W-:Y:S01]  /*0b70*/  SHF.R.S32.HI R23, RZ, 0x7, R0 ;  /* 0x00000007ff177819 */ /* 0x000fe20000011400 */
[----:B------:R-:W-:Y:S06]  /*0b80*/  BRA.DIV UR4, `(.L_x_3268) ;  /* 0x0000006e04307947 */ /* 0x000fec000b800000 */
[----:B------:R1:W2:Y:S02]  /*0b90*/  SHFL.IDX PT, R14, R23, RZ, 0x1f ;  /* 0x00001fff170e7589 */ /* 0x0002a400000e0000 */
.L_x_3342:
[----:B------:R-:W-:Y:S01]  /*0ba0*/  SHF.L.U32 R5, RZ, 0x1f, RZ ;  /* 0x0000001fff057819 */ /* 0x000fe200000006ff */
[----:B------:R-:W-:Y:S01]  /*0bb0*/  VIADD R222, R2, 0x6000 ;  /* 0x0000600002de7836 */ /* 0x000fe20000000000 */
[----:B------:R-:W-:Y:S02]  /*0bc0*/  LEA.HI R19, R121, R120, RZ, 0x4 ;  /* 0x0000007879137211 */ /* 0x000fe400078f20ff */
[----:B------:R-:W3:Y:S01]  /*0bd0*/  SYNCS.PHASECHK.TRANS64.TRYWAIT P0, [R2+URZ+0x26800], R5 ;  /* 0x02680005020075a7 */ /* 0x000ee2000800017f */
[----:B------:R-:W-:Y:S02]  /*0be0*/  LOP3.LUT R3, R0, 0xffffff80, RZ, 0xc0, !PT ;  /* 0xffffff8000037812 */ /* 0x000fe400078ec0ff */
[----:B------:R-:W-:Y:S02]  /*0bf0*/  SHF.R.S32.HI R4, RZ, 0x4, R19 ;  /* 0x00000004ff047819 */ /* 0x000fe40000011413 */
[----:B--2---:R-:W-:Y:S01]  /*0c00*/  LEA.HI R0, R14, R14, RZ, 0x1 ;  /* 0x0000000e0e007211 */ /* 0x004fe200078f08ff */
[----:B------:R-:W-:Y:S01]  /*0c10*/  IMAD.IADD R122, R120, 0x1, -R3 ;  /* 0x00000001787a7824 */ /* 0x000fe200078e0a03 */
[----:B------:R-:W-:-:S02]  /*0c20*/  LEA.HI R3, R19, R4, RZ, 0x1 ;  /* 0x0000000413037211 */ /* 0x000fc400078f08ff */
[----:B------:R-:W-:Y:S02]  /*0c30*/  LOP3.LUT R17, R0, 0xfffffffe, RZ, 0xc0, !PT ;  /* 0xfffffffe00117812 */ /* 0x000fe400078ec0ff */
[----:B------:R-:W-:Y:S02]  /*0c40*/  SHF.R.S32.HI R125, RZ, 0x1f, R122 ;  /* 0x0000001fff7d7819 */ /* 0x000fe4000001147a */
[----:B------:R-:W-:Y:S01]  /*0c50*/  LOP3.LUT R3, R3, 0xfffffffe, RZ, 0xc0, !PT ;  /* 0xfffffffe03037812 */ /* 0x000fe200078ec0ff */
[----:B------:R-:W-:Y:S01]  /*0c60*/  IMAD.IADD R17, R14, 0x1, -R17 ;  /* 0x000000010e117824 */ /* 0x000fe200078e0a11 */
[----:B------:R-:W-:Y:S02]  /*0c70*/  LEA.HI R126, R125, R122, RZ, 0x2 ;  /* 0x0000007a7d7e7211 */ /* 0x000fe400078f10ff */
[----:B------:R-:W-:Y:S01]  /*0c80*/  LOP3.LUT P1, RZ, R222, 0x1bf, RZ, 0xc0, !PT ;  /* 0x000001bfdeff7812 */ /* 0x000fe2000782c0ff */
[----:B------:R-:W-:Y:S01]  /*0c90*/  IMAD.IADD R124, R4, 0x1, -R3 ;  /* 0x00000001047c7824 */ /* 0x000fe200078e0a03 */
[----:B------:R-:W-:-:S02]  /*0ca0*/  LEA.HI R0, R121, R120, RZ, 0x5 ;  /* 0x0000007879007211 */ /* 0x000fc400078f28ff */
[----:B------:R-:W-:Y:S01]  /*0cb0*/  LOP3.LUT R3, R126, 0x7ffffffc, RZ, 0xc0, !PT ;  /* 0x7ffffffc7e037812 */ /* 0x000fe200078ec0ff */
[----:B---3--:R-:W-:Y:S08]  /*0cc0*/  @P0 BRA `(.L_x_3269) ;  /* 0x0000000000080947 */ /* 0x008ff00003800000 */
[----:B------:R-:W2:Y:S02]  /*0cd0*/  SYNCS.PHASECHK.TRANS64.TRYWAIT P0, [R2+URZ+0x26800], R5 ;  /* 0x02680005020075a7 */ /* 0x000ea4000800017f */
[----:B--2---:R-:W-:Y:S05]  /*0ce0*/  @!P0 BRA `(.L_x_3270) ;  /* 0x0000006800f88947 */ /* 0x004fea0003800000 */
.L_x_3269:
        /* <DEDUP_REMOVED lines=20> */
.L_x_3271:
[----:B------:R-:W-:Y:S01]  /*0e30*/  LOP3.LUT R19, R19, 0xfffffff0, RZ, 0xc0, !PT ;  /* 0xfffffff013137812 */ /* 0x000fe200078ec0ff */
        /* <DEDUP_REMOVED lines=18> */
[----:B------:R-:W-:Y:S01]  /*0f60*/  LOP3.LUT R0, R0, 0x7fffffe, RZ, 0xc0, !PT ;  /* 0x07fffffe00007812 */ /* 0x000fe200078ec0ff */
[----:B--2---:R-:W-:Y:S01]  /*0f70*/  IMAD.SHL.U32 R5, R6, 0x20, RZ ;  /* 0x0000002006057824 */ /* 0x004fe200078e00ff */
[----:B------:R-:W-:Y:S01]  /*0f80*/  LOP3.LUT R4, R4, 0xfffffffc, RZ, 0xc0, !PT ;  /* 0xfffffffc04047812 */ /* 0x000fe200078ec0ff */
[----:B------:R-:W-:Y:S01]  /*0f90*/  IMAD.SHL.U32 R6, R124, 0x8, RZ ;  /* 0x000000087c067824 */ /* 0x000fe200078e00ff */
[----:B------:R-:W-:Y:S01]  /*0fa0*/  CS2R R104, SRZ ;  /* 0x0000000000687805 */ /* 0x000fe2000001ff00 */
[----:B------:R-:W-:Y:S01]  /*0fb0*/  IMAD.IADD R0, R19, 0x1, -R0 ;  /* 0x0000000113007824 */ /* 0x000fe200078e0a00 */
[----:B------:R-:W-:Y:S01]  /*0fc0*/  LOP3.LUT R8, R5, 0xffffff00, RZ, 0xc0, !PT ;  /* 0xffffff0005087812 */ /* 0x000fe200078ec0ff */
[----:B------:R-:W-:Y:S01]  /*0fd0*/  IMAD.IADD R4, R3, 0x1, -R4 ;  /* 0x0000000103047824 */ /* 0x000fe200078e0a04 */
[----:B------:R-:W-:Y:S02]  /*0fe0*/  CS2R R102, SRZ ;  /* 0x0000000000667805 */ /* 0x000fe4000001ff00 */
[----:B------:R-:W-:-:S02]  /*0ff0*/  CS2R R100, SRZ ;  /* 0x0000000000647805 */ /* 0x000fc4000001ff00 */
[----:B------:R-:W-:Y:S01]  /*1000*/  CS2R R98, SRZ ;  /* 0x0000000000627805 */ /* 0x000fe2000001ff00 */
[C---:B------:R-:W-:Y:S01]  /*1010*/  IMAD.SHL.U32 R3, R4.reuse, 0x40, RZ ;  /* 0x0000004004037824 */ /* 0x040fe200078e00ff */
[----:B------:R-:W-:Y:S01]  /*1020*/  LOP3.LUT P0, RZ, R4, 0x2, RZ, 0xc0, !PT ;  /* 0x0000000204ff7812 */ /* 0x000fe2000780c0ff */
[----:B------:R-:W-:Y:S01]  /*1030*/  IMAD R5, R123, 0x200, R8 ;  /* 0x000002007b057824 */ /* 0x000fe200078e0208 */
[----:B------:R-:W-:Y:S02]  /*1040*/  CS2R R96, SRZ ;  /* 0x0000000000607805 */ /* 0x000fe4000001ff00 */
[----:B------:R-:W-:Y:S02]  /*1050*/  CS2R R94, SRZ ;  /* 0x00000000005e7805 */ /* 0x000fe4000001ff00 */
[----:B------:R-:W-:Y:S01]  /*1060*/  LOP3.LUT R3, R3, 0xc0, RZ, 0xc0, !PT ;  /* 0x000000c003037812 */ /* 0x000fe200078ec0ff */
[----:B------:R-:W-:Y:S01]  /*1070*/  IMAD R0, R0, 0x20, R5 ;  /* 0x0000002000007824 */ /* 0x000fe200078e0205 */
[----:B------:R-:W-:-:S02]  /*1080*/  SEL R22, R22, 0xffffffe0, !P0 ;  /* 0xffffffe016167807 */ /* 0x000fc40004000000 */
[----:B------:R-:W-:Y:S02]  /*1090*/  CS2R R92, SRZ ;  /* 0x00000000005c7805 */ /* 0x000fe4000001ff00 */
[----:B------:R-:W-:Y:S02]  /*10a0*/  LOP3.LUT R6, R3, 0x8, R6, 0xf8, !PT ;  /* 0x0000000803067812 */ /* 0x000fe400078ef806 */
[----:B------:R-:W-:Y:S02]  /*10b0*/  CS2R R90, SRZ ;  /* 0x00000000005a7805 */ /* 0x000fe4000001ff00 */
[----:B------:R-:W-:Y:S02]  /*10c0*/  SHF.R.U32.HI R3, RZ, 0x3, R3 ;  /* 0x00000003ff037819 */ /* 0x000fe40000011603 */
[----:B------:R-:W-:Y:S02]  /*10d0*/  CS2R R88, SRZ ;  /* 0x0000000000587805 */ /* 0x000fe4000001ff00 */
[----:B------:R-:W-:-:S02]  /*10e0*/  PLOP3.LUT P0, PT, PT, PT, UP0, 0x80, 0x0 ;  /* 0x000000000000781c */ /* 0x000fc40003f0f008 */
[----:B------:R-:W-:Y:S02]  /*10f0*/  CS2R R86, SRZ ;  /* 0x0000000000567805 */ /* 0x000fe4000001ff00 */
[----:B------:R-:W-:Y:S02]  /*1100*/  LOP3.LUT R3, R6, R3, RZ, 0x3c, !PT ;  /* 0x0000000306037212 */ /* 0x000fe400078e3cff */
[----:B------:R-:W-:Y:S02]  /*1110*/  CS2R R84, SRZ ;  /* 0x0000000000547805 */ /* 0x000fe4000001ff00 */
[----:B------:R-:W-:Y:S02]  /*1120*/  CS2R R82, SRZ ;  /* 0x0000000000527805 */ /* 0x000fe4000001ff00 */
[----:B------:R-:W-:Y:S02]  /*1130*/  CS2R R80, SRZ ;  /* 0x0000000000507805 */ /* 0x000fe4000001ff00 */
[----:B------:R-:W-:Y:S01]  /*1140*/  CS2R R78, SRZ ;  /* 0x00000000004e7805 */ /* 0x000fe2000001ff00 */
[----:B------:R-:W-:Y:S01]  /*1150*/  IMAD.IADD R3, R3, 0x1, R0 ;  /* 0x0000000103037824 */ /* 0x000fe200078e0200 */
[----:B------:R-:W-:-:S02]  /*1160*/  CS2R R76, SRZ ;  /* 0x00000000004c7805 */ /* 0x000fc4000001ff00 */
[----:B------:R-:W-:Y:S02]  /*1170*/  CS2R R74, SRZ ;  /* 0x00000000004a7805 */ /* 0x000fe4000001ff00 */
[----:B------:R-:W-:Y:S01]  /*1180*/  CS2R R72, SRZ ;  /* 0x0000000000487805 */ /* 0x000fe2000001ff00 */
[----:B------:R-:W-:Y:S01]  /*1190*/  IMAD R19, R3, 0x2, R2 ;  /* 0x0000000203137824 */ /* 0x000fe200078e0202 */
[----:B------:R-:W-:Y:S02]  /*11a0*/  CS2R R70, SRZ ;  /* 0x0000000000467805 */ /* 0x000fe4000001ff00 */
[----:B------:R-:W-:Y:S02]  /*11b0*/  CS2R R68, SRZ ;  /* 0x0000000000447805 */ /* 0x000fe4000001ff00 */
[----:B------:R-:W-:Y:S01]  /*11c0*/  CS2R R66, SRZ ;  /* 0x0000000000427805 */ /* 0x000fe2000001ff00 */
[----:B------:R-:W-:Y:S01]  /*11d0*/  IMAD.IADD R22, R19, 0x1, R22 ;  /* 0x0000000113167824 */ /* 0x000fe200078e0216 */
[----:B------:R2:W3:Y:S01]  /*11e0*/  LDSM.16.M88.4 R184, [R19+0x6000] ;  /* 0x0060000013b8783b */ /* 0x0004e20000000200 */
[----:B------:R-:W-:-:S02]  /*11f0*/  CS2R R64, SRZ ;  /* 0x0000000000407805 */ /* 0x000fc4000001ff00 */
[----:B------:R-:W-:Y:S02]  /*1200*/  CS2R R62, SRZ ;  /* 0x00000000003e7805 */ /* 0x000fe4000001ff00 */
[----:B------:R-:W-:Y:S01]  /*1210*/  CS2R R60, SRZ ;  /* 0x00000000003c7805 */ /* 0x000fe2000001ff00 */
[----:B------:R2:W4:Y:S01]  /*1220*/  LDSM.16.M88.4 R188, [R19+0x8000] ;  /* 0x0080000013bc783b */ /* 0x0005220000000200 */
[----:B------:R-:W-:Y:S02]  /*1230*/  CS2R R58, SRZ ;  /* 0x00000000003a7805 */ /* 0x000fe4000001ff00 */
[----:B------:R-:W-:Y:S02]  /*1240*/  CS2R R56, SRZ ;  /* 0x0000000000387805 */ /* 0x000fe4000001ff00 */
[----:B------:R-:W-:Y:S01]  /*1250*/  CS2R R54, SRZ ;  /* 0x0000000000367805 */ /* 0x000fe2000001ff00 */
[----:B------:R2:W5:Y:S01]  /*1260*/  LDSM.16.M88.4 R192, [R19+0xa000] ;  /* 0x00a0000013c0783b */ /* 0x0005620000000200 */
        /* <DEDUP_REMOVED lines=25> */
[----:B------:R-:W-:Y:S01]  /*1400*/  SHF.R.S32.HI R0, RZ, 0x2, R126 ;  /* 0x00000002ff007819 */ /* 0x000fe2000001147e */
[----:B------:R-:W-:Y:S01]  /*1410*/  UIADD3 UR4, UR4, 0x3f, URZ ;  /* 0x0000003f04047890 */ /* 0x000fe2000fffe03f */
[----:B------:R-:W-:Y:S01]  /*1420*/  SHF.R.S32.HI R125, RZ, 0x5, R125 ;  /* 0x00000005ff7d7819 */ /* 0x000fe2000001147d */
[C---:B------:R-:W-:Y:S01]  /*1430*/  IMAD R5, R23.reuse, 0x300, R122 ;  /* 0x0000030017057824 */ /* 0x040fe200078e027a */
[----:B------:R-:W-:Y:S01]  /*1440*/  LOP3.LUT R120, R120, 0x1c0, RZ, 0xc0, !PT ;  /* 0x000001c078787812 */ /* 0x000fe200078ec0ff */
[----:B------:R-:W-:Y:S01]  /*1450*/  USHF.R.S32.HI UR5, URZ, 0x1f, UR4 ;  /* 0x0000001f3f057899 */ /* 0x000fe20008011404 */
[----:B------:R-:W-:Y:S01]  /*1460*/  IMAD R7, R23, 0x8, R124 ;  /* 0x0000000817077824 */ /* 0x000fe200078e027c */
[----:B------:R-:W-:Y:S01]  /*1470*/  ULOP3.LUT UR11, UR38, 0x1, URZ, 0xfc, !UPT ;  /* 0x00000001260b7892 */ /* 0x000fe2000f8efc3f */
[----:B------:R-:W-:Y:S01]  /*1480*/  LOP3.LUT R123, R120, 0x30, R123, 0xf8, !PT ;  /* 0x00000030787b7812 */ /* 0x000fe200078ef87b */
[----:B------:R-:W-:Y:S01]  /*1490*/  ULEA.HI UR5, UR5, UR4, URZ, 0x6 ;  /* 0x0000000405057291 */ /* 0x000fe2000f8f303f */
[----:B------:R-:W-:Y:S01]  /*14a0*/  SHF.R.U32.HI R120, RZ, 0x3, R120 ;  /* 0x00000003ff787819 */ /* 0x000fe20000011678 */
[----:B------:R-:W-:Y:S01]  /*14b0*/  IMAD.SHL.U32 R5, R5, 0x4, RZ ;  /* 0x0000000405057824 */ /* 0x000fe200078e00ff */
[----:B------:R-:W-:Y:S01]  /*14c0*/  LOP3.LUT R123, R123, 0x8, R6, 0xf8, !PT ;  /* 0x000000087b7b7812 */ /* 0x000fe200078ef806 */
[----:B------:R-:W-:Y:S01]  /*14d0*/  IMAD.MOV.U32 R119, RZ, RZ, RZ ;  /* 0x000000ffff777224 */ /* 0x000fe200078e00ff */
[----:B------:R-:W-:-:S02]  /*14e0*/  USHF.R.S32.HI UR7, URZ, 0x6, UR5 ;  /* 0x000000063f077899 */ /* 0x000fc40008011405 */
[----:B------:R-:W-:Y:S01]  /*14f0*/  LOP3.LUT R120, R123, R120, RZ, 0x3c, !PT ;  /* 0x000000787b787212 */ /* 0x000fe200078e3cff */
[----:B------:R-:W-:Y:S01]  /*1500*/  UMOV UR4, URZ ;  /* 0x0000003f00047c82 */ /* 0x000fe20008000000 */
[----:B------:R-:W-:Y:S01]  /*1510*/  UMOV UR5, URZ ;  /* 0x0000003f00057c82 */ /* 0x000fe20008000000 */
[----:B------:R-:W-:Y:S01]  /*1520*/  UMOV UR6, URZ ;  /* 0x0000003f00067c82 */ /* 0x000fe20008000000 */
[----:B------:R-:W-:Y:S01]  /*1530*/  ULDC UR20, c[0x0][0x744] ;  /* 0x0001d10000147ab9 */ /* 0x000fe20000000800 */
[----:B--2---:R-:W-:Y:S01]  /*1540*/  IMAD R4, R4, -0x80, R3 ;  /* 0xffffff8004047824 */ /* 0x004fe200078e0203 */
[----:B------:R-:W-:-:S03]  /*1550*/  SHF.R.S32.HI R3, RZ, 0x1f, R126 ;  /* 0x0000001fff037819 */ /* 0x000fc6000001147e */
[----:B------:R-:W-:Y:S01]  /*1560*/  IMAD R125, R125, -0x10, R4 ;  /* 0xfffffff07d7d7824 */ /* 0x000fe200078e0204 */
[----:B------:R-:W-:Y:S02]  /*1570*/  LEA.HI R3, R3, R0, RZ, 0x3 ;  /* 0x0000000003037211 */ /* 0x000fe400078f18ff */
[----:B------:R-:W-:Y:S02]  /*1580*/  LEA.HI R4, R23, R23, RZ, 0x1 ;  /* 0x0000001717047211 */ /* 0x000fe400078f08ff */
[----:B------:R-:W-:Y:S02]  /*1590*/  LOP3.LUT R3, R3, 0xfffffff8, RZ, 0xc0, !PT ;  /* 0xfffffff803037812 */ /* 0x000fe400078ec0ff */
[----:B------:R-:W-:Y:S02]  /*15a0*/  LOP3.LUT R4, R4, 0xfffffffe, RZ, 0xc0, !PT ;  /* 0xfffffffe04047812 */ /* 0x000fe400078ec0ff */
[----:B------:R-:W-:Y:S01]  /*15b0*/  IADD3 R6, R125, R3, -R0 ;  /* 0x000000037d067210 */ /* 0x000fe20007ffe800 */
[----:B------:R-:W-:-:S02]  /*15c0*/  IMAD.U32 R0, R7, 0x200, R120 ;  /* 0x0000020007007824 */ /* 0x000fc400078e0078 */
[----:B------:R-:W-:Y:S02]  /*15d0*/  IMAD.IADD R3, R23, 0x1, -R4 ;  /* 0x0000000117037824 */ /* 0x000fe400078e0a04 */
[----:B------:R-:W-:Y:S02]  /*15e0*/  IMAD R4, R5, 0x4, R2 ;  /* 0x0000000405047824 */ /* 0x000fe400078e0202 */
[----:B------:R-:W-:-:S07]  /*15f0*/  IMAD R3, R3, -0x40, R6 ;  /* 0xffffffc003037824 */ /* 0x000fce00078e0206 */
.L_x_3283:
[----:B------:R-:W-:-:S06]  /*1600*/  UISETP.NE.AND UP0, UPT, UR11, 0x3, UPT ;  /* 0x000000030b00788c */ /* 0x000fcc000bf05270 */
[----:B------:R-:W-:-:S13]  /*1610*/  PLOP3.LUT P0, PT, PT, PT, UP0, 0x80, 0x0 ;  /* 0x000000000000781c */ /* 0x000fda0003f0f008 */
[----:B-1----:R-:W-:Y:S05]  /*1620*/  @!P0 BRA `(.L_x_3273) ;  /* 0x0000000000048947 */ /* 0x002fea0003800000 */
[----:B------:R-:W-:Y:S01]  /*1630*/  BPT.TRAP 0x1 ;  /* 0x000000040000795c */ /* 0x000fe20000300000 */
.L_x_3273:
[----:B------:R-:W-:Y:S01]  /*1640*/  R2UR UR8, R2 ;  /* 0x00000000020872ca */ /* 0x000fe200000e0000 */
[----:B------:R-:W-:-:S05]  /*1650*/  IMAD.U32 R6, RZ, RZ, UR5 ;  /* 0x00000005ff067e24 */ /* 0x000fca000f8e00ff */
[----:B------:R-:W-:-:S07]  /*1660*/  SHF.L.U32 R6, R6, 0x1f, RZ ;  /* 0x0000001f06067819 */ /* 0x000fce00000006ff */
[----:B------:R-:W-:-:S09]  /*1670*/  ULEA UR8, UR6, UR8, 0x3 ;  /* 0x0000000806087291 */ /* 0x000fd2000f8e183f */
[----:B------:R2:W3:Y:S01]  /*1680*/  SYNCS.PHASECHK.TRANS64.TRYWAIT P1, [UR8+0x26810], R6 ;  /* 0x02681006ff0075a7 */ /* 0x0004e20008020148 */
[----:B------:R-:W-:Y:S05]  /*1690*/  @!P0 BRA `(.L_x_3274) ;  /* 0x0000000000048947 */ /* 0x000fea0003800000 */
[----:B------:R-:W-:Y:S01]  /*16a0*/  BPT.TRAP 0x1 ;  /* 0x000000040000795c */ /* 0x000fe20000300000 */
.L_x_3274:
[----:B---3--:R-:W-:Y:S05]  /*16b0*/  @P1 BRA `(.L_x_3275) ;  /* 0x0000000000081947 */ /* 0x008fea0003800000 */
[----:B------:R-:W3:Y:S02]  /*16c0*/  SYNCS.PHASECHK.TRANS64.TRYWAIT P1, [UR8+0x26810], R6 ;  /* 0x02681006ff0075a7 */ /* 0x000ee40008020148 */
[----:B---3--:R-:W-:Y:S05]  /*16d0*/  @!P1 BRA `(.L_x_3276) ;  /* 0x0000006000909947 */ /* 0x008fea0003800000 */
.L_x_3275:
[----:B------:R-:W-:Y:S01]  /*16e0*/  R2UR UR9, R2 ;  /* 0x00000000020972ca */ /* 0x000fe200000e0000 */
[----:B---3--:R-:W-:Y:S01]  /*16f0*/  IMAD R5, R17, 0x800, R2 ;  /* 0x0000080011057824 */ /* 0x008fe200078e0202 */
[----:B------:R-:W-:Y:S01]  /*1700*/  WARPGROUP.ARRIVE ;  /* 0x00000000000079c5 */ /* 0x000fe20000000000 */
[----:B------:R-:W-:Y:S01]  /*1710*/  UMOV UR13, 0xc0000010 ;  /* 0xc0000010000d7882 */ /* 0x000fe20000000000 */
[----:B------:R-:W-:Y:S02]  /*1720*/  UMOV UR15, 0x80000020 ;  /* 0x80000020000f7882 */ /* 0x000fe40000000000 */
[----:B------:R-:W-:Y:S01]  /*1730*/  R2UR UR10, R5 ;  /* 0x00000000050a72ca */ /* 0x000fe200000e0000 */
[----:B------:R-:W-:-:S04]  /*1740*/  IMAD.U32 R5, RZ, RZ, UR6 ;  /* 0x00000006ff057e24 */ /* 0x000fc8000f8e00ff */
[----:B------:R-:W-:Y:S02]  /*1750*/  IMAD R5, R5, 0x20, R18 ;  /* 0x0000002005057824 */ /* 0x000fe400078e0212 */
        /* <DEDUP_REMOVED lines=59> */
.L_x_3277:
[----:B------:R1:W1:Y:S01]  /*1b10*/  SYNCS.PHASECHK.TRANS64.TRYWAIT P1, [UR8+0x26830], R6 ;  /* 0x02683006ff0075a7 */ /* 0x0002620008020148 */
[----:B------:R-:W-:Y:S05]  /*1b20*/  @!P0 BRA `(.L_x_3278) ;  /* 0x0000000000048947 */ /* 0x000fea0003800000 */
[----:B------:R-:W-:Y:S01]  /*1b30*/  BPT.TRAP 0x1 ;  /* 0x000000040000795c */ /* 0x000fe20000300000 */
.L_x_3278:
[----:B-1----:R-:W-:Y:S05]  /*1b40*/  @P1 BRA `(.L_x_3279) ;  /* 0x0000000000081947 */ /* 0x002fea0003800000 */
[----:B------:R-:W1:Y:S02]  /*1b50*/  SYNCS.PHASECHK.TRANS64.TRYWAIT P1, [UR8+0x26830], R6 ;  /* 0x02683006ff0075a7 */ /* 0x000e640008020148 */
[----:B-1----:R-:W-:Y:S05]  /*1b60*/  @!P1 BRA `(.L_x_3280) ;  /* 0x0000005c00849947 */ /* 0x002fea0003800000 */
.L_x_3279:
[----:B------:R-:W-:Y:S01]  /*1b70*/  R2UR UR10, R2 ;  /* 0x00000000020a72ca */ /* 0x000fe200000e0000 */
[----:B------:R-:W-:Y:S01]  /*1b80*/  WARPGROUP.ARRIVE ;  /* 0x00000000000079c5 */ /* 0x000fe20000000000 */
[----:B------:R-:W-:Y:S01]  /*1b90*/  UMOV UR15, 0x80000020 ;  /* 0x80000020000f7882 */ /* 0x000fe20000000000 */
[C---:B------:R-:W-:Y:S01]  /*1ba0*/  ISETP.GT.AND P2, PT, R3.reuse, RZ, PT ;  /* 0x000000ff0300720c */ /* 0x040fe20003f44270 */
[----:B------:R-:W-:Y:S01]  /*1bb0*/  UMOV UR19, 0xc0000010 ;  /* 0xc000001000137882 */ /* 0x000fe20000000000 */
[----:B------:R-:W-:Y:S01]  /*1bc0*/  ISETP.GT.AND P1, PT, R3, 0x8, PT ;  /* 0x000000080300780c */ /* 0x000fe20003f24270 */
[----:B------:R-:W-:Y:S01]  /*1bd0*/  UMOV UR17, 0x40000040 ;  /* 0x4000004000117882 */ /* 0x000fe20000000000 */
[----:B------:R-:W-:Y:S02]  /*1be0*/  FSEL R5, R152, -INF , P2 ;  /* 0xff80000098057808 */ /* 0x000fe40001000000 */
[----:B------:R-:W-:Y:S02]  /*1bf0*/  FSEL R13, R154, -INF , P1 ;  /* 0xff8000009a0d7808 */ /* 0x000fe40000800000 */
[----:B--2---:R-:W-:Y:S01]  /*1c00*/  FSEL R6, R153, -INF , P2 ;  /* 0xff80000099067808 */ /* 0x004fe20001000000 */
[--C-:B------:R-:W-:Y:S01]  /*1c10*/  FFMA.FTZ R152, R5, UR20, -R218.reuse ;  /* 0x0000001405987c23 */ /* 0x100fe200080108da */
[----:B------:R-:W-:Y:S01]  /*1c20*/  UIADD3 UR10, UR10, 0x18000, URZ ;  /* 0x000180000a0a7890 */ /* 0x000fe2000fffe03f */
[----:B------:R-:W-:Y:S01]  /*1c30*/  FSEL R5, R156, -INF , P2 ;  /* 0xff8000009c057808 */ /* 0x000fe20001000000 */
[----:B------:R-:W-:Y:S01]  /*1c40*/  FFMA.FTZ R13, R13, UR20, -R218 ;  /* 0x000000140d0d7c23 */ /* 0x000fe200080108da */
[----:B------:R-:W-:Y:S01]  /*1c50*/  FSEL R154, R155, -INF , P1 ;  /* 0xff8000009b9a7808 */ /* 0x000fe20000800000 */
[----:B------:R-:W-:Y:S01]  /*1c60*/  USHF.R.U32.HI UR10, URZ, 0x4, UR10 ;  /* 0x000000043f0a7899 */ /* 0x000fe2000801160a */
[----:B------:R-:W-:Y:S01]  /*1c70*/  FSEL R155, R158, -INF , P1 ;  /* 0xff8000009e9b7808 */ /* 0x000fe20000800000 */
[--C-:B------:R-:W-:Y:S01]  /*1c80*/  FFMA.FTZ R153, R6, UR20, -R219.reuse ;  /* 0x0000001406997c23 */ /* 0x100fe200080108db */
[--C-:B------:R-:W-:Y:S01]  /*1c90*/  FFMA.FTZ R5, R5, UR20, -R14.reuse ;  /* 0x0000001405057c23 */ /* 0x100fe2000801080e */
[----:B------:R-:W-:Y:S01]  /*1ca0*/  ULOP3.LUT UR10, UR10, 0x3fff, URZ, 0xc0, !UPT ;  /* 0x00003fff0a0a7892 */ /* 0x000fe2000f8ec03f */
[----:B------:R-:W-:Y:S01]  /*1cb0*/  FSEL R6, R157, -INF , P2 ;  /* 0xff8000009d067808 */ /* 0x000fe20001000000 */
[----:B------:R-:W-:Y:S01]  /*1cc0*/  FFMA.FTZ R23, R154, UR20, -R219 ;  /* 0x000000149a177c23 */ /* 0x000fe200080108db */
[----:B------:R-:W-:Y:S01]  /*1cd0*/  FFMA.FTZ R14, R155, UR20, -R14 ;  /* 0x000000149b0e7c23 */ /* 0x000fe2000801080e */
[----:B------:R-:W-:Y:S01]  /*1ce0*/  ULOP3.LUT UR12, UR10, 0x10000, URZ, 0xfc, !UPT ;  /* 0x000100000a0c7892 */ /* 0x000fe2000f8efc3f */
[----:B------:R-:W-:Y:S01]  /*1cf0*/  FSEL R154, R159, -INF , P1 ;  /* 0xff8000009f9a7808 */ /* 0x000fe20000800000 */
[--C-:B------:R-:W-:Y:S01]  /*1d00*/  FFMA.FTZ R6, R6, UR20, -R15.reuse ;  /* 0x0000001406067c23 */ /* 0x100fe2000801080f */
[----:B------:R-:W-:Y:S01]  /*1d10*/  FSEL R155, R162, -INF , P1 ;  /* 0xff800000a29b7808 */ /* 0x000fe20000800000 */
[----:B------:R-:W-:Y:S01]  /*1d20*/  UIMAD UR12, UR6, 0x300, UR12 ;  /* 0x00000300060c78a4 */ /* 0x000fe2000f8e020c */
[----:B------:R-:W-:Y:S01]  /*1d30*/  FSEL R7, R160, -INF , P2 ;  /* 0xff800000a0077808 */ /* 0x000fe20001000000 */
[----:B------:R-:W-:Y:S01]  /*1d40*/  FFMA.FTZ R15, R154, UR20, -R15 ;  /* 0x000000149a0f7c23 */ /* 0x000fe2000801080f */
[----:B------:R-:W-:Y:S01]  /*1d50*/  FSEL R154, R163, -INF , P1 ;  /* 0xff800000a39a7808 */ /* 0x000fe20000800000 */
[----:B------:R-:W-:Y:S01]  /*1d60*/  FFMA.FTZ R160, R155, UR20, -R216 ;  /* 0x000000149ba07c23 */ /* 0x000fe200080108d8 */
[----:B------:R-:W-:Y:S01]  /*1d70*/  FSEL R155, R166, -INF , P1 ;  /* 0xff800000a69b7808 */ /* 0x000fe20000800000 */
[----:B------:R-:W-:Y:S01]  /*1d80*/  MUFU.EX2 R14, R14 ;  /* 0x0000000e000e7308 */ /* 0x000fe20000000800 */
[----:B------:R-:W-:Y:S01]  /*1d90*/  UMOV UR14, UR12 ;  /* 0x0000000c000e7c82 */ /* 0x000fe20008000000 */
[----:B------:R-:W-:Y:S01]  /*1da0*/  FSEL R8, R161, -INF , P2 ;  /* 0xff800000a1087808 */ /* 0x000fe20001000000 */
[----:B------:R-:W-:Y:S01]  /*1db0*/  HGMMA.64x64x16.F32.BF16 R120, R184, gdesc[UR12], RZ, !UPT, gsb0 ;  /* 0x00e0000cb8787df0 */ /* 0x000fe2000c0018ff */
[----:B------:R-:W-:Y:S01]  /*1dc0*/  UIADD3 UR14, UR12, 0x2, URZ ;  /* 0x000000020c0e7890 */ /* 0x000fe2000fffe03f */
[----:B------:R-:W-:Y:S01]  /*1dd0*/  FFMA.FTZ R161, R154, UR20, -R217 ;  /* 0x000000149aa17c23 */ /* 0x000fe200080108d9 */
[----:B------:R-:W-:Y:S01]  /*1de0*/  UMOV UR15, 0x80000020 ;  /* 0x80000020000f7882 */ /* 0x000fe20000000000 */
[----:B------:R-:W-:Y:S01]  /*1df0*/  FFMA.FTZ R162, R155, UR20, -R212 ;  /* 0x000000149ba27c23 */ /* 0x000fe200080108d4 */
[----:B------:R-:W-:Y:S01]  /*1e00*/  FSEL R154, R167, -INF , P1 ;  /* 0xff800000a79a7808 */ /* 0x000fe20000800000 */
[----:B------:R-:W-:Y:S01]  /*1e10*/  MUFU.EX2 R15, R15 ;  /* 0x0000000f000f7308 */ /* 0x000fe20000000800 */
[----:B------:R-:W-:Y:S01]  /*1e20*/  FSEL R155, R170, -INF , P1 ;  /* 0xff800000aa9b7808 */ /* 0x000fe20000800000 */
[----:B------:R-:W-:Y:S01]  /*1e30*/  FFMA.FTZ R7, R7, UR20, -R216 ;  /* 0x0000001407077c23 */ /* 0x000fe200080108d8 */
        /* <DEDUP_REMOVED lines=10> */
[--C-:B------:R-:W-:Y:S01]  /*1ee0*/  FFMA.FTZ R166, R155, UR20, -R210.reuse ;  /* 0x000000149ba67c23 */ /* 0x100fe200080108d2 */
[----:B------:R-:W-:Y:S01]  /*1ef0*/  FFMA.FTZ R167, R157, UR20, -R210 ;  /* 0x000000149da77c23 */ /* 0x000fe200080108d2 */
[----:B------:R-:W-:Y:S01]  /*1f00*/  FSEL R158, R173, -INF , P2 ;  /* 0xff800000ad9e7808 */ /* 0x000fe20001000000 */
[----:B------:R-:W-:Y:S01]  /*1f10*/  FFMA.FTZ R10, R10, UR20, -R213 ;  /* 0x000000140a0a7c23 */ /* 0x000fe200080108d5 */
[----:B------:R-:W-:Y:S01]  /*1f20*/  FSEL R170, R175, -INF , P1 ;  /* 0xff800000afaa7808 */ /* 0x000fe20000800000 */
[----:B------:R-:W-:Y:S01]  /*1f30*/  MUFU.EX2 R152, R152 ;  /* 0x0000009800987308 */ /* 0x000fe20000000800 */
[----:B------:R-:W-:Y:S01]  /*1f40*/  FSEL R11, R168, -INF , P2 ;  /* 0xff800000a80b7808 */ /* 0x000fe20001000000 */
[--C-:B------:R-:W-:Y:S01]  /*1f50*/  FFMA.FTZ R210, R158, UR20, -R211.reuse ;  /* 0x000000149ed27c23 */ /* 0x100fe200080108d3 */
[----:B------:R-:W-:Y:S01]  /*1f60*/  FSEL R12, R169, -INF , P2 ;  /* 0xff800000a90c7808 */ /* 0x000fe20001000000 */
[----:B------:R-:W-:Y:S01]  /*1f70*/  FFMA.FTZ R213, R170, UR20, -R211 ;  /* 0x00000014aad57c23 */ /* 0x000fe200080108d3 */
[----:B------:R-:W-:Y:S01]  /*1f80*/  FSEL R175, R176, -INF , P2 ;  /* 0xff800000b0af7808 */ /* 0x000fe20001000000 */
[----:B------:R-:W-:Y:S01]  /*1f90*/  FFMA.FTZ R11, R11, UR20, -R214 ;  /* 0x000000140b0b7c23 */ /* 0x000fe200080108d6 */
[----:B------:R-:W-:Y:S01]  /*1fa0*/  FSEL R212, R177, -INF , P2 ;  /* 0xff800000b1d47808 */ /* 0x000fe20001000000 */
[----:B------:R-:W-:Y:S01]  /*1fb0*/  FFMA.FTZ R12, R12, UR20, -R215 ;  /* 0x000000140c0c7c23 */ /* 0x000fe200080108d7 */
[----:B------:R-:W-:Y:S01]  /*1fc0*/  FSEL R211, R180, -INF , P2 ;  /* 0xff800000b4d37808 */ /* 0x000fe20001000000 */
[--C-:B------:R-:W-:Y:S01]  /*1fd0*/  FFMA.FTZ R177, R175, UR20, -R208.reuse ;  /* 0x00000014afb17c23 */ /* 0x100fe200080108d0 */
[----:B------:R-:W-:Y:S01]  /*1fe0*/  FSEL R180, R181, -INF , P2 ;  /* 0xff800000b5b47808 */ /* 0x000fe20001000000 */
[--C-:B------:R-:W-:Y:S01]  /*1ff0*/  FFMA.FTZ R212, R212, UR20, -R209.reuse ;  /* 0x00000014d4d47c23 */ /* 0x100fe200080108d1 */
[----:B------:R-:W-:Y:S01]  /*2000*/  FSEL R181, R178, -INF , P1 ;  /* 0xff800000b2b57808 */ /* 0x000fe20000800000 */
[----:B------:R-:W-:Y:S01]  /*2010*/  MUFU.EX2 R153, R153 ;  /* 0x0000009900997308 */ /* 0x000fe20000000800 */
[----:B------:R-:W-:Y:S01]  /*2020*/  FSEL R178, R179, -INF , P1 ;  /* 0xff800000b3b27808 */ /* 0x000fe20000800000 */
[----:B------:R-:W-:Y:S01]  /*2030*/  ULOP3.LUT UR10, UR10, 0x1000000, URZ, 0xfc, !UPT ;  /* 0x010000000a0a7892 */ /* 0x000fe2000f8efc3f */
[----:B------:R-:W-:Y:S01]  /*2040*/  FSEL R179, R182, -INF , P1 ;  /* 0xff800000b6b37808 */ /* 0x000fe20000800000 */
[----:B------:R-:W-:Y:S01]  /*2050*/  FFMA.FTZ R208, R181, UR20, -R208 ;  /* 0x00000014b5d07c23 */ /* 0x000fe200080108d0 */
[----:B------:R-:W-:Y:S01]  /*2060*/  FSEL R214, R183, -INF , P1 ;  /* 0xff800000b7d67808 */ /* 0x000fe20000800000 */
[----:B------:R-:W-:Y:S01]  /*2070*/  FFMA.FTZ R209, R178, UR20, -R209 ;  /* 0x00000014b2d17c23 */ /* 0x000fe200080108d1 */
[--C-:B------:R-:W-:Y:S01]  /*2080*/  FFMA.FTZ R182, R211, UR20, -R20.reuse ;  /* 0x00000014d3b67c23 */ /* 0x100fe20008010814 */
[----:B------:R-:W-:Y:S01]  /*2090*/  MUFU.EX2 R13, R13 ;  /* 0x0000000d000d7308 */ /* 0x000fe20000000800 */
[----:B------:R-:W-:Y:S01]  /*20a0*/  FFMA.FTZ R179, R179, UR20, -R20 ;  /* 0x00000014b3b37c23 */ /* 0x000fe20008010814 */
[--C-:B------:R-:W-:Y:S01]  /*20b0*/  FFMA.FTZ R178, R180, UR20, -R21.reuse ;  /* 0x00000014b4b27c23 */ /* 0x100fe20008010815 */
[----:B------:R-:W-:Y:S01]  /*20c0*/  FFMA.FTZ R21, R214, UR20, -R21 ;  /* 0x00000014d6157c23 */ /* 0x000fe20008010815 */
[----:B------:R-:W-:-:S04]  /*20d0*/  UIMAD UR10, UR6, 0x300, UR10 ;  /* 0x00000300060a78a4 */ /* 0x000fc8000f8e020a */
[----:B------:R-:W-:Y:S08]  /*20e0*/  MUFU.EX2 R23, R23 ;  /* 0x0000001700177308 */ /* 0x000ff00000000800 */
[----:B------:R-:W-:Y:S08]  /*20f0*/  MUFU.EX2 R5, R5 ;  /* 0x0000000500057308 */ /* 0x000ff00000000800 */
[----:B------:R-:W-:Y:S01]  /*2100*/  MUFU.EX2 R6, R6 ;  /* 0x0000000600067308 */ /* 0x000fe20000000800 */
[----:B------:R-:W-:-:S02]  /*2110*/  WARPGROUP.DEPBAR.LE gsb0, 0x0 ;  /* 0x00008000000079c5 */ /* 0x000fc40000010000 */
[----:B------:R-:W-:-:S05]  /*2120*/  WARPGROUP.ARRIVE ;  /* 0x00000000000079c5 */ /* 0x000fca0000000000 */
[----:B------:R-:W-:Y:S01]  /*2130*/  MUFU.EX2 R162, R162 ;  /* 0x000000a200a27308 */ /* 0x000fe20000000800 */
[----:B------:R-:W-:Y:S01]  /*2140*/  HGMMA.64x64x16.F32.BF16 R120, R196, gdesc[UR12], R120, gsb0 ;  /* 0x00e0000cc4787df0 */ /* 0x000fe20008001878 */
[----:B------:R-:W-:Y:S01]  /*2150*/  UIADD3 UR14, UR12, 0x100, URZ ;  /* 0x000001000c0e7890 */ /* 0x000fe2000fffe03f */
[----:B------:R-:W-:-:S05]  /*2160*/  UMOV UR15, 0x80000020 ;  /* 0x80000020000f7882 */ /* 0x000fca0000000000 */
[----:B------:R-:W-:Y:S08]  /*2170*/  MUFU.EX2 R163, R163 ;  /* 0x000000a300a37308 */ /* 0x000ff00000000800 */
        /* <DEDUP_REMOVED lines=8> */
[----:B------:R-:W-:Y:S01]  /*2200*/  MUFU.EX2 R164, R164 ;  /* 0x000000a400a47308 */ /* 0x000fe20000000800 */
[----:B------:R-:W-:-:S02]  /*2210*/  WARPGROUP.DEPBAR.LE gsb0, 0x0 ;  /* 0x00008000000079c5 */ /* 0x000fc40000010000 */
[----:B----4-:R-:W-:-:S05]  /*2220*/  WARPGROUP.ARRIVE ;  /* 0x00000000000079c5 */ /* 0x010fca0000000000 */
[----:B------:R-:W-:Y:S01]  /*2230*/  MUFU.EX2 R165, R165 ;  /* 0x000000a500a57308 */ /* 0x000fe20000000800 */
[----:B------:R-:W-:Y:S01]  /*2240*/  HGMMA.64x64x16.F32.BF16 R120, R188, gdesc[UR12], R120, gsb0 ;  /* 0x00e0000cbc787df0 */ /* 0x000fe20008001878 */
[----:B------:R-:W-:Y:S01]  /*2250*/  UIADD3 UR14, UR12, 0x102, URZ ;  /* 0x000001020c0e7890 */ /* 0x000fe2000fffe03f */
[----:B------:R-:W-:-:S05]  /*2260*/  UMOV UR15, 0x80000020 ;  /* 0x80000020000f7882 */ /* 0x000fca0000000000 */
[----:B------:R-:W-:Y:S08]  /*2270*/  MUFU.EX2 R166, R166 ;  /* 0x000000a600a67308 */ /* 0x000ff00000000800 */
[----:B------:R-:W-:Y:S08]  /*2280*/  MUFU.EX2 R167, R167 ;  /* 0x000000a700a77308 */ /* 0x000ff00000000800 */
[----:B------:R-:W-:Y:S08]  /*2290*/  MUFU.EX2 R210, R210 ;  /* 0x000000d200d27308 */ /* 0x000ff00000000800 */
[----:B------:R-:W1:Y:S08]  /*22a0*/  MUFU.EX2 R176, R213 ;  /* 0x000000d500b07308 */ /* 0x000e700000000800 */
[----:B------:R-:W2:Y:S08]  /*22b0*/  MUFU.EX2 R177, R177 ;  /* 0x000000b100b17308 */ /* 0x000eb00000000800 */
[----:B------:R4:W-:Y:S01]  /*22c0*/  MUFU.EX2 R20, R208 ;  /* 0x000000d000147308 */ /* 0x0009e20000000800 */
[----:B-1----:R-:W-:-:S07]  /*22d0*/  F2FP.BF16.F32.PACK_AB R211, R176, R167 ;  /* 0x000000a7b0d3723e */ /* 0x002fce00000010ff */
[----:B------:R-:W-:Y:S01]  /*22e0*/  MUFU.EX2 R182, R182 ;  /* 0x000000b600b67308 */ /* 0x000fe20000000800 */
[----:B----4-:R-:W-:-:S07]  /*22f0*/  F2FP.BF16.F32.PACK_AB R208, R12, R11 ;  /* 0x0000000b0cd0723e */ /* 0x010fce00000010ff */
[----:B------:R-:W-:Y:S01]  /*2300*/  MUFU.EX2 R179, R179 ;  /* 0x000000b300b37308 */ /* 0x000fe20000000800 */
[----:B------:R-:W-:Y:S02]  /*2310*/  WARPGROUP.DEPBAR.LE gsb0, 0x0 ;  /* 0x00008000000079c5 */ /* 0x000fe40000010000 */
[----:B------:R-:W-:-:S06]  /*2320*/  WARPGROUP.ARRIVE ;  /* 0x00000000000079c5 */ /* 0x000fcc0000000000 */
[----:B------:R-:W-:Y:S01]  /*2330*/  HGMMA.64x64x16.F32.BF16 R120, R200, gdesc[UR12], R120, gsb0 ;  /* 0x00e0000cc8787df0 */ /* 0x000fe20008001878 */
[----:B------:R-:W-:Y:S01]  /*2340*/  UIADD3 UR14, UR12, 0x200, URZ ;  /* 0x000002000c0e7890 */ /* 0x000fe2000fffe03f */
[----:B------:R-:W-:Y:S01]  /*2350*/  UMOV UR15, 0x80000020 ;  /* 0x80000020000f7882 */ /* 0x000fe20000000000 */
[----:B------:R-:W-:Y:S01]  /*2360*/  UIADD3 UR12, UR12, 0x202, URZ ;  /* 0x000002020c0c7890 */ /* 0x000fe2000fffe03f */
[----:B------:R-:W-:Y:S02]  /*2370*/  WARPGROUP.DEPBAR.LE gsb0, 0x0 ;  /* 0x00008000000079c5 */ /* 0x000fe40000010000 */
        /* <DEDUP_REMOVED lines=12> */
[----:B------:R-:W4:Y:S04]  /*2440*/  LDS.64 R156, [R220+0x1e220] ;  /* 0x01e22000dc9c7984 */ /* 0x000f280000000a00 */
[----:B------:R-:W5:Y:S04]  /*2450*/  LDS.64 R158, [R220+0x1e240] ;  /* 0x01e24000dc9e7984 */ /* 0x000f680000000a00 */
[----:B------:R-:W2:Y:S04]  /*2460*/  LDS.64 R168, [R220+0x1e260] ;  /* 0x01e26000dca87984 */ /* 0x000ea80000000a00 */
[----:B------:R-:W2:Y:S04]  /*2470*/  LDS.64 R170, [R220+0x1e280] ;  /* 0x01e28000dcaa7984 */ /* 0x000ea80000000a00 */
[----:B------:R-:W2:Y:S04]  /*2480*/  LDS.64 R174, [R220+0x1e2c0] ;  /* 0x01e2c000dcae7984 */ /* 0x000ea80000000a00 */
[----:B------:R-:W2:Y:S04]  /*2490*/  LDS.64 R172, [R220+0x1e2a0] ;  /* 0x01e2a000dcac7984 */ /* 0x000ea80000000a00 */
[----:B---3--:R-:W3:Y:S01]  /*24a0*/  LDS.64 R220, [R220+0x1e2e0] ;  /* 0x01e2e000dcdc7984 */ /* 0x008ee20000000a00 */
[--C-:B-1----:R-:W-:Y:S01]  /*24b0*/  FADD.FTZ R181, R120, -R154.reuse ;  /* 0x8000009a78b57221 */ /* 0x102fe20000010000 */
[--C-:B------:R-:W-:Y:S01]  /*24c0*/  FADD.FTZ R120, R121, -R155.reuse ;  /* 0x8000009b79787221 */ /* 0x100fe20000010000 */
[----:B------:R-:W-:Y:S01]  /*24d0*/  FADD.FTZ R122, R122, -R154 ;  /* 0x8000009a7a7a7221 */ /* 0x000fe20000010000 */
[----:B------:R-:W-:Y:S01]  /*24e0*/  FADD.FTZ R154, R123, -R155 ;  /* 0x8000009b7b9a7221 */ /* 0x000fe20000010000 */
[--C-:B----4-:R-:W-:Y:S01]  /*24f0*/  FADD.FTZ R121, R126, -R156.reuse ;  /* 0x8000009c7e797221 */ /* 0x110fe20000010000 */
[--C-:B------:R-:W-:Y:S01]  /*2500*/  FADD.FTZ R126, R127, -R157.reuse ;  /* 0x8000009d7f7e7221 */ /* 0x100fe20000010000 */
[----:B------:R-:W-:Y:S01]  /*2510*/  FADD.FTZ R180, R124, -R156 ;  /* 0x8000009c7cb47221 */ /* 0x000fe20000010000 */
[----:B------:R-:W-:Y:S01]  /*2520*/  FADD.FTZ R155, R125, -R157 ;  /* 0x8000009d7d9b7221 */ /* 0x000fe20000010000 */
[----:B------:R-:W-:Y:S01]  /*2530*/  FMUL.FTZ R121, R14, R121 ;  /* 0x000000790e797220 */ /* 0x000fe20000410000 */
[----:B------:R-:W-:Y:S01]  /*2540*/  FMUL.FTZ R126, R15, R126 ;  /* 0x0000007e0f7e7220 */ /* 0x000fe20000410000 */
[----:B-----5:R-:W-:Y:S01]  /*2550*/  FADD.FTZ R123, R130, -R158 ;  /* 0x8000009e827b7221 */ /* 0x020fe20000010000 */
[--C-:B------:R-:W-:Y:S01]  /*2560*/  FADD.FTZ R129, R129, -R159.reuse ;  /* 0x8000009f81817221 */ /* 0x100fe20000010000 */
[--C-:B--2---:R-:W-:Y:S01]  /*2570*/  FADD.FTZ R132, R132, -R168.reuse ;  /* 0x800000a884847221 */ /* 0x104fe20000010000 */
[----:B------:R-:W-:Y:S01]  /*2580*/  FADD.FTZ R127, R134, -R168 ;  /* 0x800000a8867f7221 */ /* 0x000fe20000010000 */
[----:B------:R-:W-:Y:S01]  /*2590*/  FADD.FTZ R130, R131, -R159 ;  /* 0x8000009f83827221 */ /* 0x000fe20000010000 */
[----:B------:R-:W-:Y:S01]  /*25a0*/  F2FP.BF16.F32.PACK_AB R159, R126, R121 ;  /* 0x000000797e9f723e */ /* 0x000fe200000010ff */
[--C-:B------:R-:W-:Y:S01]  /*25b0*/  FADD.FTZ R168, R136, -R170.reuse ;  /* 0x800000aa88a87221 */ /* 0x100fe20000010000 */
[--C-:B------:R-:W-:Y:S01]  /*25c0*/  FADD.FTZ R137, R137, -R171.reuse ;  /* 0x800000ab89897221 */ /* 0x100fe20000010000 */
[----:B------:R-:W-:Y:S01]  /*25d0*/  FADD.FTZ R136, R139, -R171 ;  /* 0x800000ab8b887221 */ /* 0x000fe20000010000 */
[----:B------:R-:W1:Y:S01]  /*25e0*/  MUFU.EX2 R124, R212 ;  /* 0x000000d4007c7308 */ /* 0x000e620000000800 */
[--C-:B------:R-:W-:Y:S01]  /*25f0*/  FADD.FTZ R134, R135, -R169.reuse ;  /* 0x800000a987867221 */ /* 0x100fe20000010000 */
[----:B------:R-:W-:Y:S01]  /*2600*/  FADD.FTZ R131, R138, -R170 ;  /* 0x800000aa8a837221 */ /* 0x000fe20000010000 */
[----:B------:R-:W-:Y:S01]  /*2610*/  FADD.FTZ R133, R133, -R169 ;  /* 0x800000a985857221 */ /* 0x000fe20000010000 */
[--C-:B------:R-:W-:Y:S01]  /*2620*/  FADD.FTZ R138, R147, -R175.reuse ;  /* 0x800000af938a7221 */ /* 0x100fe20000010000 */
[----:B------:R-:W-:Y:S01]  /*2630*/  FADD.FTZ R128, R128, -R158 ;  /* 0x8000009e80807221 */ /* 0x000fe20000010000 */
[----:B------:R-:W-:Y:S01]  /*2640*/  FADD.FTZ R135, R140, -R172 ;  /* 0x800000ac8c877221 */ /* 0x000fe20000010000 */
[----:B------:R-:W-:Y:S01]  /*2650*/  FADD.FTZ R169, R145, -R175 ;  /* 0x800000af91a97221 */ /* 0x000fe20000010000 */
[----:B------:R-:W2:Y:S01]  /*2660*/  MUFU.EX2 R125, R209 ;  /* 0x000000d1007d7308 */ /* 0x000ea20000000800 */
[----:B------:R-:W-:Y:S01]  /*2670*/  FMUL.FTZ R156, R152, R181 ;  /* 0x000000b5989c7220 */ /* 0x000fe20000410000 */
[----:B------:R-:W-:Y:S01]  /*2680*/  FMUL.FTZ R147, R153, R120 ;  /* 0x0000007899937220 */ /* 0x000fe20000410000 */
[----:B------:R-:W-:Y:S01]  /*2690*/  FMUL.FTZ R122, R13, R122 ;  /* 0x0000007a0d7a7220 */ /* 0x000fe20000410000 */
[----:B------:R-:W-:Y:S01]  /*26a0*/  FMUL.FTZ R157, R23, R154 ;  /* 0x0000009a179d7220 */ /* 0x000fe20000410000 */
[----:B------:R-:W-:-:S02]  /*26b0*/  IMAD.U32 R121, RZ, RZ, UR6 ;  /* 0x00000006ff797e24 */ /* 0x000fc4000f8e00ff */
[----:B------:R-:W-:Y:S01]  /*26c0*/  FADD.FTZ R142, R142, -R172 ;  /* 0x800000ac8e8e7221 */ /* 0x000fe20000010000 */
[--C-:B------:R-:W-:Y:S01]  /*26d0*/  FADD.FTZ R141, R141, -R173.reuse ;  /* 0x800000ad8d8d7221 */ /* 0x100fe20000010000 */
[----:B------:R-:W4:Y:S01]  /*26e0*/  MUFU.EX2 R171, R178 ;  /* 0x000000b200ab7308 */ /* 0x000f220000000800 */
[----:B------:R-:W-:Y:S01]  /*26f0*/  FADD.FTZ R143, R143, -R173 ;  /* 0x800000ad8f8f7221 */ /* 0x000fe20000010000 */
[----:B---3--:R-:W-:Y:S01]  /*2700*/  FADD.FTZ R145, R148, -R220 ;  /* 0x800000dc94917221 */ /* 0x008fe20000010000 */
[--C-:B------:R-:W-:Y:S01]  /*2710*/  FADD.FTZ R140, R149, -R221.reuse ;  /* 0x800000dd958c7221 */ /* 0x100fe20000010000 */
[----:B------:R-:W-:Y:S01]  /*2720*/  FMUL.FTZ R158, R5, R180 ;  /* 0x000000b4059e7220 */ /* 0x000fe20000410000 */
[----:B------:R-:W-:Y:S01]  /*2730*/  FMUL.FTZ R155, R6, R155 ;  /* 0x0000009b069b7220 */ /* 0x000fe20000410000 */
[--C-:B------:R-:W-:Y:S01]  /*2740*/  FADD.FTZ R144, R144, -R174.reuse ;  /* 0x800000ae90907221 */ /* 0x100fe20000010000 */
[----:B------:R-:W-:Y:S01]  /*2750*/  FADD.FTZ R139, R146, -R174 ;  /* 0x800000ae928b7221 */ /* 0x000fe20000010000 */
[----:B------:R4:W3:Y:S01]  /*2760*/  MUFU.EX2 R126, R21 ;  /* 0x00000015007e7308 */ /* 0x0008e20000000800 */
[----:B------:R-:W-:Y:S01]  /*2770*/  FADD.FTZ R220, R150, -R220 ;  /* 0x800000dc96dc7221 */ /* 0x000fe20000010000 */
[----:B------:R-:W-:Y:S01]  /*2780*/  FADD.FTZ R221, R151, -R221 ;  /* 0x800000dd97dd7221 */ /* 0x000fe20000010000 */
        /* <DEDUP_REMOVED lines=8> */
[----:B------:R-:W-:Y:S01]  /*2810*/  IMAD R121, R121, 0x2000, R0 ;  /* 0x0000200079797824 */ /* 0x000fe200078e0200 */
[----:B------:R-:W-:Y:S01]  /*2820*/  F2FP.BF16.F32.PACK_AB R156, R147, R156 ;  /* 0x0000009c939c723e */ /* 0x000fe200000010ff */
[----:B------:R-:W-:Y:S01]  /*2830*/  FMUL.FTZ R148, R11, R168 ;  /* 0x000000a80b947220 */ /* 0x000fe20000410000 */
[----:B------:R-:W-:Y:S01]  /*2840*/  F2FP.BF16.F32.PACK_AB R157, R157, R122 ;  /* 0x0000007a9d9d723e */ /* 0x000fe200000010ff */
        /* <DEDUP_REMOVED lines=8> */
[----:B------:R-:W-:Y:S01]  /*28d0*/  FMUL.FTZ R144, R177, R144 ;  /* 0x00000090b1907220 */ /* 0x000fe20000410000 */
[----:B-1----:R-:W-:Y:S01]  /*28e0*/  FMUL.FTZ R169, R124, R169 ;  /* 0x000000a97ca97220 */ /* 0x002fe20000410000 */
[----:B------:R-:W-:Y:S01]  /*28f0*/  FMUL.FTZ R139, R20, R139 ;  /* 0x0000008b148b7220 */ /* 0x000fe20000410000 */
[----:B--2---:R-:W-:Y:S01]  /*2900*/  FMUL.FTZ R138, R125, R138 ;  /* 0x0000008a7d8a7220 */ /* 0x004fe20000410000 */
[----:B------:R-:W-:Y:S01]  /*2910*/  FMUL.FTZ R146, R182, R145 ;  /* 0x00000091b6927220 */ /* 0x000fe20000410000 */
[----:B----4-:R-:W-:Y:S01]  /*2920*/  FMUL.FTZ R21, R171, R140 ;  /* 0x0000008cab157220 */ /* 0x010fe20000410000 */
[----:B------:R-:W-:Y:S01]  /*2930*/  FMUL.FTZ R147, R179, R220 ;  /* 0x000000dcb3937220 */ /* 0x000fe20000410000 */
[----:B---3--:R-:W-:Y:S01]  /*2940*/  FMUL.FTZ R122, R126, R221 ;  /* 0x000000dd7e7a7220 */ /* 0x008fe20000410000 */
[----:B------:R-:W-:Y:S01]  /*2950*/  F2FP.BF16.F32.PACK_AB R155, R134, R127 ;  /* 0x0000007f869b723e */ /* 0x000fe200000010ff */
[----:B------:R-:W-:Y:S01]  /*2960*/  IMAD R127, R121, 0x2, R2 ;  /* 0x00000002797f7824 */ /* 0x000fe200078e0202 */
[----:B------:R-:W-:-:S02]  /*2970*/  F2FP.BF16.F32.PACK_AB R120, R153, R152 ;  /* 0x000000989978723e */ /* 0x000fc400000010ff */
[----:B------:R-:W-:Y:S02]  /*2980*/  F2FP.BF16.F32.PACK_AB R152, R129, R128 ;  /* 0x000000808198723e */ /* 0x000fe400000010ff */
[----:B------:R-:W-:Y:S01]  /*2990*/  F2FP.BF16.F32.PACK_AB R153, R130, R123 ;  /* 0x0000007b8299723e */ /* 0x000fe200000010ff */
[----:B------:R-:W-:Y:S01]  /*29a0*/  STSM.16.MT88.4 [R127+0x1e800], R156 ;  /* 0x01e8009c7f007844 */ /* 0x000fe20000004200 */
[----:B------:R-:W-:Y:S02]  /*29b0*/  F2FP.BF16.F32.PACK_AB R154, R133, R132 ;  /* 0x00000084859a723e */ /* 0x000fe400000010ff */
[----:B------:R-:W-:Y:S02]  /*29c0*/  F2FP.BF16.F32.PACK_AB R148, R137, R148 ;  /* 0x000000948994723e */ /* 0x000fe400000010ff */
[----:B------:R-:W-:Y:S01]  /*29d0*/  F2FP.BF16.F32.PACK_AB R149, R136, R131 ;  /* 0x000000838895723e */ /* 0x000fe200000010ff */
[----:B------:R-:W-:Y:S01]  /*29e0*/  STSM.16.MT88.4 [R127+0x1f000], R152 ;  /* 0x01f000987f007844 */ /* 0x000fe20000004200 */
[----:B------:R-:W-:-:S02]  /*29f0*/  F2FP.BF16.F32.PACK_AB R150, R150, R135 ;  /* 0x000000879696723e */ /* 0x000fc400000010ff */
[----:B------:R-:W-:Y:S02]  /*2a00*/  F2FP.BF16.F32.PACK_AB R151, R143, R142 ;  /* 0x0000008e8f97723e */ /* 0x000fe400000010ff */
[----:B------:R-:W-:Y:S02]  /*2a10*/  F2FP.BF16.F32.PACK_AB R144, R169, R144 ;  /* 0x00000090a990723e */ /* 0x000fe400000010ff */
[----:B------:R-:W-:Y:S01]  /*2a20*/  F2FP.BF16.F32.PACK_AB R145, R138, R139 ;  /* 0x0000008b8a91723e */ /* 0x000fe200000010ff */
[----:B------:R-:W-:Y:S01]  /*2a30*/  STSM.16.MT88.4 [R127+0x1f800], R148 ;  /* 0x01f800947f007844 */ /* 0x000fe20000004200 */
[----:B------:R-:W-:Y:S02]  /*2a40*/  F2FP.BF16.F32.PACK_AB R146, R21, R146 ;  /* 0x000000921592723e */ /* 0x000fe400000010ff */
[----:B------:R-:W-:Y:S02]  /*2a50*/  F2FP.BF16.F32.PACK_AB R147, R122, R147 ;  /* 0x000000937a93723e */ /* 0x000fe400000010ff */
[----:B------:R-:W-:-:S02]  /*2a60*/  F2FP.BF16.F32.PACK_AB R121, R23, R13 ;  /* 0x0000000d1779723e */ /* 0x000fc400000010ff */
[----:B------:R-:W-:Y:S01]  /*2a70*/  F2FP.BF16.F32.PACK_AB R122, R6, R5 ;  /* 0x00000005067a723e */ /* 0x000fe200000010ff */
[----:B------:R1:W-:Y:S01]  /*2a80*/  STSM.16.MT88.4 [R127+0x20000], R144 ;  /* 0x020000907f007844 */ /* 0x0003e20000004200 */
[----:B------:R-:W-:Y:S01]  /*2a90*/  F2FP.BF16.F32.PACK_AB R123, R15, R14 ;  /* 0x0000000e0f7b723e */ /* 0x000fe200000010ff */
[----:B------:R-:W-:Y:S01]  /*2aa0*/  IMAD R5, R17, 0x1000, R2 ;  /* 0x0000100011057824 */ /* 0x000fe200078e0202 */
[----:B------:R-:W-:Y:S02]  /*2ab0*/  F2FP.BF16.F32.PACK_AB R209, R165, R164 ;  /* 0x000000a4a5d1723e */ /* 0x000fe400000010ff */
[----:B------:R-:W-:Y:S01]  /*2ac0*/  WARPGROUP.ARRIVE ;  /* 0x00000000000079c5 */ /* 0x000fe20000000000 */
[----:B------:R-:W-:Y:S02]  /*2ad0*/  F2FP.BF16.F32.PACK_AB R210, R210, R166 ;  /* 0x000000a6d2d2723e */ /* 0x000fe400000010ff */
[----:B------:R-:W-:Y:S02]  /*2ae0*/  F2FP.BF16.F32.PACK_AB R176, R124, R177 ;  /* 0x000000b17cb0723e */ /* 0x000fe400000010ff */
[----:B------:R-:W-:Y:S01]  /*2af0*/  F2FP.BF16.F32.PACK_AB R177, R125, R20 ;  /* 0x000000147db1723e */ /* 0x000fe200000010ff */
[----:B------:R-:W-:Y:S01]  /*2b00*/  HGMMA.64x96x16.F32.BF16 R24, R120, gdesc[UR12].tnspB, R24, gsb0 ;  /* 0x4160000c78187df0 */ /* 0x000fe20008001818 */
[----:B------:R-:W-:Y:S01]  /*2b10*/  UMOV UR14, UR12 ;  /* 0x0000000c000e7c82 */ /* 0x000fe20008000000 */
[----:B------:R-:W-:Y:S01]  /*2b20*/  UMOV UR15, 0x80000020 ;  /* 0x80000020000f7882 */ /* 0x000fe20000000000 */
[----:B------:R-:W-:Y:S01]  /*2b30*/  UIADD3 UR12, UR10, 0x80, URZ ;  /* 0x000000800a0c7890 */ /* 0x000fe2000fffe03f */
[----:B------:R-:W-:-:S02]  /*2b40*/  F2FP.BF16.F32.PACK_AB R178, R171, R182 ;  /* 0x000000b6abb2723e */ /* 0x000fc400000010ff */
[----:B------:R-:W-:Y:S02]  /*2b50*/  F2FP.BF16.F32.PACK_AB R179, R126, R179 ;  /* 0x000000b37eb3723e */ /* 0x000fe400000010ff */
[----:B------:R-:W-:-:S13]  /*2b60*/  R2UR UR13, R5 ;  /* 0x00000000050d72ca */ /* 0x000fda00000e0000 */
        /* <DEDUP_REMOVED lines=10> */
[----:B------:R-:W-:-:S13]  /*2c10*/  R2UR UR12, R16 ;  /* 0x00000000100c72ca */ /* 0x000fda00000e0000 */
[----:B------:R-:W-:-:S04]  /*2c20*/  USHF.R.U32.HI UR12, URZ, 0x4, UR12 ;  /* 0x000000043f0c7899 */ /* 0x000fc8000801160c */
[----:B------:R-:W-:Y:S01]  /*2c30*/  ULOP3.LUT UR12, UR12, 0x3fff, URZ, 0xc0, !UPT ;  /* 0x00003fff0c0c7892 */ /* 0x000fe2000f8ec03f */
[----:B------:R-:W-:Y:S02]  /*2c40*/  WARPGROUP.DEPBAR.LE gsb0, 0x0 ;  /* 0x00008000000079c5 */ /* 0x000fe40000010000 */
[----:B------:R-:W-:-:S06]  /*2c50*/  WARPGROUP.ARRIVE ;  /* 0x00000000000079c5 */ /* 0x000fcc0000000000 */
[----:B------:R-:W-:Y:S01]  /*2c60*/  HGMMA.64x96x16.F32.BF16 R24, R208, gdesc[UR12].tnspB, R24, gsb0 ;  /* 0x4160000cd0187df0 */ /* 0x000fe20008001818 */
[----:B------:R-:W-:Y:S02]  /*2c70*/  ULOP3.LUT UR15, UR12, 0x10000, URZ, 0xfc, !UPT ;  /* 0x000100000c0f7892 */ /* 0x000fe4000f8efc3f */
[----:B------:R-:W-:Y:S02]  /*2c80*/  UIADD3 UR14, UR10, 0xc0, URZ ;  /* 0x000000c00a0e7890 */ /* 0x000fe4000fffe03f */
[----:B------:R-:W-:Y:S02]  /*2c90*/  ULEA UR10, UR6, UR15, 0xa ;  /* 0x0000000f060a7291 */ /* 0x000fe4000f8e503f */
[----:B------:R-:W-:Y:S01]  /*2ca0*/  ULOP3.LUT UR12, UR13, 0x3fff, URZ, 0xc0, !UPT ;  /* 0x00003fff0d0c7892 */ /* 0x000fe2000f8ec03f */
[----:B------:R-:W-:-:S03]  /*2cb0*/  UMOV UR15, 0x80000020 ;  /* 0x80000020000f7882 */ /* 0x000fc60000000000 */
[----:B------:R-:W-:Y:S01]  /*2cc0*/  UIADD3 UR13, UR12, 0x200, URZ ;  /* 0x000002000c0d7890 */ /* 0x000fe2000fffe03f */
[----:B------:R-:W-:Y:S02]  /*2cd0*/  UMOV UR16, UR10 ;  /* 0x0000000a00107c82 */ /* 0x000fe40008000000 */
[----:B------:R-:W-:Y:S01]  /*2ce0*/  UMOV UR18, UR12 ;  /* 0x0000000c00127c82 */ /* 0x000fe20008000000 */
[----:B------:R-:W-:Y:S02]  /*2cf0*/  WARPGROUP.DEPBAR.LE gsb0, 0x0 ;  /* 0x00008000000079c5 */ /* 0x000fe40000010000 */
[----:B------:R-:W-:-:S06]  /*2d00*/  WARPGROUP.ARRIVE ;  /* 0x00000000000079c5 */ /* 0x000fcc0000000000 */
[----:B------:R-:W-:Y:S01]  /*2d10*/  HGMMA.64x96x16.F32.BF16 R24, R176, gdesc[UR12].tnspB, R24, gsb0 ;  /* 0x4160000cb0187df0 */ /* 0x000fe20008001818 */
[----:B------:R-:W-:Y:S01]  /*2d20*/  UIADD3 UR14, UR12, 0x400, URZ ;  /* 0x000004000c0e7890 */ /* 0x000fe2000fffe03f */
        /* <DEDUP_REMOVED lines=21> */
[----:B-1----:R-:W-:-:S06]  /*2e80*/  WARPGROUP.ARRIVE ;  /* 0x00000000000079c5 */ /* 0x002fcc0000000000 */
        /* <DEDUP_REMOVED lines=117> */
[----:B------:R-:W-:-:S03]  /*35e0*/  UIADD3 UR17, UR12, 0x4e0, URZ ;  /* 0x000004e00c117890 */ /* 0x000fc6000fffe03f */
[----:B------:R-:W-:Y:S01]  /*35f0*/  UMOV UR12, UR10 ;  /* 0x0000000a000c7c82 */ /* 0x000fe20008000000 */
        /* <DEDUP_REMOVED lines=16> */
.L_x_3281:
        /* <DEDUP_REMOVED lines=48> */
.L_x_3282:
        /* <DEDUP_REMOVED lines=12> */
.L_x_3272:
        /* <DEDUP_REMOVED lines=66> */
[----:B--2-45:R-:W-:Y:S05]  /*3ee0*/  CALL.ABS.NOINC R14 ;  /* 0x000000000e007343 */ /* 0x034fea0003c00000 */
.L_x_3284:
        /* <DEDUP_REMOVED lines=18> */
.L_x_3285:
        /* <DEDUP_REMOVED lines=18> */
.L_x_3286:
        /* <DEDUP_REMOVED lines=18> */
.L_x_3287:
        /* <DEDUP_REMOVED lines=17> */
[----:B--2---:R-:W-:Y:S01]  /*4360*/  VIADD R0, R0, 0xffffff80 ;  /* 0xffffff8000007836 */ /* 0x004fe20000000000 */
        /* <DEDUP_REMOVED lines=13> */
[----:B------:R-:W2:Y:S01]  /*4440*/  SHFL.IDX PT, R0, R0, RZ, 0x1f ;  /* 0x00001fff00007589 */ /* 0x000ea200000e0000 */
[----:B------:R-:W-:Y:S02]  /*4450*/  F2FP.BF16.F32.PACK_AB R59, R63, R62 ;  /* 0x0000003e3f3b723e */ /* 0x000fe400000010ff */
[----:B------:R-:W-:Y:S02]  /*4460*/  F2FP.BF16.F32.PACK_AB R65, R67, R66 ;  /* 0x000000424341723e */ /* 0x000fe400000010ff */
[----:B------:R-:W-:Y:S01]  /*4470*/  F2FP.BF16.F32.PACK_AB R66, R69, R68 ;  /* 0x000000444542723e */ /* 0x000fe200000010ff */
[----:B------:R-:W-:Y:S01]  /*4480*/  STSM.16.M88.4 [R19+0xa000], R56 ;  /* 0x00a0003813007844 */ /* 0x000fe20000000200 */
[----:B------:R-:W-:Y:S02]  /*4490*/  F2FP.BF16.F32.PACK_AB R67, R71, R70 ;  /* 0x000000464743723e */ /* 0x000fe400000010ff */
[----:B-1----:R-:W-:-:S02]  /*44a0*/  F2FP.BF16.F32.PACK_AB R4, R73, R72 ;  /* 0x000000484904723e */ /* 0x002fc400000010ff */
        /* <DEDUP_REMOVED lines=14> */
[----:B---3--:R-:W-:-:S02]  /*4590*/  F2FP.BF16.F32.PACK_AB R24, R97, R96 ;  /* 0x000000606118723e */ /* 0x008fc400000010ff */
[----:B------:R-:W-:Y:S01]  /*45a0*/  F2FP.BF16.F32.PACK_AB R25, R99, R98 ;  /* 0x000000626319723e */ /* 0x000fe200000010ff */
[----:B------:R3:W-:Y:S01]  /*45b0*/  STSM.16.M88.4 [R19+0x2000], R12 ;  /* 0x0020000c13007844 */ /* 0x0007e20000000200 */
[----:B------:R-:W-:Y:S02]  /*45c0*/  F2FP.BF16.F32.PACK_AB R26, R101, R100 ;  /* 0x00000064651a723e */ /* 0x000fe400000010ff */
[----:B------:R-:W-:Y:S02]  /*45d0*/  F2FP.BF16.F32.PACK_AB R27, R103, R102 ;  /* 0x00000066671b723e */ /* 0x000fe400000010ff */
[----:B-1----:R-:W-:Y:S02]  /*45e0*/  F2FP.BF16.F32.PACK_AB R4, R105, R104 ;  /* 0x000000686904723e */ /* 0x002fe400000010ff */
        /* <DEDUP_REMOVED lines=9> */
[----:B--2---:R-:W-:-:S03]  /*4680*/  ISETP.NE.AND P0, PT, R0, 0x7, PT ;  /* 0x000000070000780c */ /* 0x004fc60003f05270 */
        /* <DEDUP_REMOVED lines=18> */
[----:B------:R-:W2:Y:S01]  /*47b0*/  S2UR UR11, SR_CTAID.Y ;  /* 0x00000000000b79c3 */ /* 0x000ea20000002600 */
[----:B------:R-:W-:Y:S02]  /*47c0*/  UIADD3.X UR5, URZ, UR7, URZ, UP0, !UPT ;  /* 0x000000073f057290 */ /* 0x000fe400087fe43f */
[----:B------:R-:W-:Y:S01]  /*47d0*/  UIADD3.X UR7, URZ, UR7, URZ, UP1, !UPT ;  /* 0x000000073f077290 */ /* 0x000fe20008ffe43f */
[----:B------:R-:W-:-:S02]  /*47e0*/  UMOV UR41, 0x20 ;  /* 0x0000002000297882 */ /* 0x000fc40000000000 */
[----:B------:R-:W-:Y:S02]  /*47f0*/  UIADD3 UR8, UR13, 0x6000, URZ ;  /* 0x000060000d087890 */ /* 0x000fe4000fffe03f */
[----:B------:R-:W3:Y:S01]  /*4800*/  S2UR UR12, SR_CTAID.Z ;  /* 0x00000000000c79c3 */ /* 0x000ee20000002700 */
        /* <DEDUP_REMOVED lines=8> */
[----:B--2---:R-:W-:-:S03]  /*4890*/  UMOV UR43, UR11 ;  /* 0x0000000b002b7c82 */ /* 0x004fc60008000000 */
[----:B------:R-:W-:Y:S01]  /*48a0*/  UMOV UR42, UR10 ;  /* 0x0000000a002a7c82 */ /* 0x000fe20008000000 */
[----:B------:R-:W-:Y:S01]  /*48b0*/  UMOV UR35, UR11 ;  /* 0x0000000b00237c82 */ /* 0x000fe20008000000 */
[----:B------:R-:W-:Y:S01]  /*48c0*/  UMOV UR34, UR10 ;  /* 0x0000000a00227c82 */ /* 0x000fe20008000000 */
[----:B------:R-:W-:Y:S01]  /*48d0*/  UMOV UR27, UR11 ;  /* 0x0000000b001b7c82 */ /* 0x000fe20008000000 */
[----:B------:R-:W-:Y:S01]  /*48e0*/  UMOV UR26, UR10 ;  /* 0x0000000a001a7c82 */ /* 0x000fe20008000000 */
[----:B------:R-:W-:Y:S01]  /*48f0*/  UMOV UR19, UR11 ;  /* 0x0000000b00137c82 */ /* 0x000fe20008000000 */
[----:B------:R-:W-:Y:S01]  /*4900*/  UMOV UR18, UR10 ;  /* 0x0000000a00127c82 */ /* 0x000fe20008000000 */
[----:B---3--:R-:W-:Y:S01]  /*4910*/  UMOV UR44, UR12 ;  /* 0x0000000c002c7c82 */ /* 0x008fe20008000000 */
        /* <DEDUP_REMOVED lines=10> */
[----:B--2---:R0:W-:Y:S02]  /*49c0*/  UTMACMDFLUSH ;  /* 0x00000000000079b7 */ /* 0x0041e40000000000 */
.L_x_3289:
[----:B------:R-:W-:Y:S05]  /*49d0*/  BSYNC B0 ;  /* 0x0000000000007941 */ /* 0x000fea0003800000 */
.L_x_3288:
[----:B------:R-:W-:-:S04]  /*49e0*/  DEPBAR.LE SB0, 0x0 ;  /* 0x000080000000791a */ /* 0x000fc80000000000 */
[----:B------:R-:W-:Y:S05]  /*49f0*/  EXIT ;  /* 0x000000000000794d */ /* 0x000fea0003800000 */
.L_x_3262:
        /* <DEDUP_REMOVED lines=15> */
[----:B------:R-:W-:Y:S02]  /*4af0*/  UISETP.GE.AND UP0, UPT, UR12, 0x1, UPT ;  /* 0x000000010c00788c */ /* 0x000fe4000bf06270 */
[----:B------:R-:W-:Y:S01]  /*4b00*/  USHF.R.S32.HI UR6, URZ, 0x1f, UR11 ;  /* 0x0000001f3f067899 */ /* 0x000fe2000801140b */
[----:B------:R-:W-:-:S03]  /*4b10*/  ELECT P0, URZ, PT ;  /* 0x00000000003f782f */ /* 0x000fc60003800000 */
[----:B------:R-:W-:Y:S01]  /*4b20*/  PLOP3.LUT P1, PT, PT, PT, UP0, 0x80, 0x0 ;  /* 0x000000000000781c */ /* 0x000fe20003f2f008 */
[----:B-1----:R-:W-:-:S04]  /*4b30*/  USHF.R.S32.HI UR4, URZ, 0x1f, UR10 ;  /* 0x0000001f3f047899 */ /* 0x002fc8000801140a */
[----:B------:R-:W-:Y:S02]  /*4b40*/  UIMAD UR7, UR4, UR8, URZ ;  /* 0x00000008040772a4 */ /* 0x000fe4000f8e023f */
[----:B------:R-:W-:Y:S02]  /*4b50*/  UIMAD.WIDE.U32 UR4, UR10, UR8, URZ ;  /* 0x000000080a0472a5 */ /* 0x000fe4000f8e003f */
[----:B------:R-:W-:-:S03]  /*4b60*/  UIMAD UR7, UR10, UR9, UR7 ;  /* 0x000000090a0772a4 */ /* 0x000fc6000f8e0207 */
[----:B------:R-:W-:Y:S01]  /*4b70*/  ULDC.64 UR8, c[0x0][0x2e0] ;  /* 0x0000b80000087ab9 */ /* 0x000fe20000000a00 */
[----:B------:R-:W-:Y:S02]  /*4b80*/  UIADD3 UR5, UR5, UR7, URZ ;  /* 0x0000000705057290 */ /* 0x000fe4000fffe03f */
[----:B------:R-:W-:-:S04]  /*4b90*/  UIMAD UR6, UR6, UR8, URZ ;  /* 0x00000008060672a4 */ /* 0x000fc8000f8e023f */
[----:B------:R-:W-:Y:S02]  /*4ba0*/  UIMAD UR10, UR11, UR9, UR6 ;  /* 0x000000090b0a72a4 */ /* 0x000fe4000f8e0206 */
[----:B------:R-:W-:Y:S01]  /*4bb0*/  UIMAD.WIDE.U32 UR6, UR11, UR8, UR4 ;  /* 0x000000080b0672a5 */ /* 0x000fe2000f8e0004 */
[----:B------:R-:W-:Y:S11]  /*4bc0*/  @!P1 EXIT ;  /* 0x000000000000994d */ /* 0x000ff60003800000 */
[----:B------:R-:W-:Y:S02]  /*4bd0*/  UIADD3 UR4, UR12, 0x3f, URZ ;  /* 0x0000003f0c047890 */ /* 0x000fe4000fffe03f */
[----:B------:R-:W-:Y:S02]  /*4be0*/  UISETP.GE.AND UP0, UPT, UR12, 0x41, UPT ;  /* 0x000000410c00788c */ /* 0x000fe4000bf06270 */
[----:B------:R-:W-:Y:S02]  /*4bf0*/  USHF.R.S32.HI UR5, URZ, 0x1f, UR4 ;  /* 0x0000001f3f057899 */ /* 0x000fe40008011404 */
[----:B------:R-:W-:Y:S02]  /*4c00*/  UIADD3 UR10, UR7, UR10, URZ ;  /* 0x0000000a070a7290 */ /* 0x000fe4000fffe03f */
[----:B------:R-:W-:Y:S01]  /*4c10*/  ULEA.HI UR5, UR5, UR4, URZ, 0x6 ;  /* 0x0000000405057291 */ /* 0x000fe2000f8f303f */
[----:B------:R-:W-:Y:S02]  /*4c20*/  PLOP3.LUT P1, PT, PT, PT, UP0, 0x80, 0x0 ;  /* 0x000000000000781c */ /* 0x000fe40003f2f008 */
[----:B------:R-:W-:Y:S01]  /*4c30*/  UMOV UR4, URZ ;  /* 0x0000003f00047c82 */ /* 0x000fe20008000000 */
[----:B------:R-:W-:-:S04]  /*4c40*/  USHF.R.S32.HI UR5, URZ, 0x6, UR5 ;  /* 0x000000063f057899 */ /* 0x000fc80008011405 */
[----:B------:R-:W-:-:S04]  /*4c50*/  UISETP.LT.AND UP1, UPT, UR5, 0x1, UPT ;  /* 0x000000010500788c */ /* 0x000fc8000bf21270 */
[----:B------:R-:W-:-:S04]  /*4c60*/  USEL UR11, UR5, 0x1, !UP1 ;  /* 0x00000001050b7887 */ /* 0x000fc8000c800000 */
[----:B------:R-:W-:Y:S01]  /*4c70*/  ULOP3.LUT UR21, UR11, 0x1, URZ, 0xc0, !UPT ;  /* 0x000000010b157892 */ /* 0x000fe2000f8ec03f */
[----:B------:R-:W-:Y:S11]  /*4c80*/  @!P1 BRA `(.L_x_3291) ;  /* 0x0000000400789947 */ /* 0x000ff60003800000 */
        /* <DEDUP_REMOVED lines=13> */
.L_x_3304:
        /* <DEDUP_REMOVED lines=21> */
.L_x_3293:
[----:B------:R-:W-:Y:S05]  /*4eb0*/  BSYNC B0 ;  /* 0x0000000000007941 */ /* 0x000fea0003800000 */
.L_x_3292:
        /* <DEDUP_REMOVED lines=13> */
.L_x_3295:
[----:B------:R-:W-:Y:S05]  /*4f90*/  BSYNC B0 ;  /* 0x0000000000007941 */ /* 0x000fea0003800000 */
.L_x_3294:
[----:B------:R-:W-:Y:S06]  /*4fa0*/  BAR.ARV 0xa, 0xa0 ;  /* 0x0282800000007b1d */ /* 0x000fec0000002000 */
[----:B------:R-:W-:Y:S04]  /*4fb0*/  BSSY B0, `(.L_x_3296) ;  /* 0x0000003000007945 */ /* 0x000fe80003800000 */
[----:B------:R-:W-:Y:S05]  /*4fc0*/  @!P0 BRA `(.L_x_3297) ;  /* 0x0000000000048947 */ /* 0x000fea0003800000 */
[----:B------:R-:W-:-:S04]  /*4fd0*/  DEPBAR.LE SB0, 0x0 ;  /* 0x000080000000791a */ /* 0x000fc80000000000 */
.L_x_3297:
[----:B------:R-:W-:Y:S05]  /*4fe0*/  BSYNC B0 ;  /* 0x0000000000007941 */ /* 0x000fea0003800000 */
.L_x_3296:
        /* <DEDUP_REMOVED lines=13> */
.L_x_3299:
[----:B------:R-:W-:Y:S05]  /*50c0*/  BSYNC B0 ;  /* 0x0000000000007941 */ /* 0x000fea0003800000 */
.L_x_3298:
        /* <DEDUP_REMOVED lines=13> */
.L_x_3301:
[----:B------:R-:W-:Y:S05]  /*51a0*/  BSYNC B0 ;  /* 0x0000000000007941 */ /* 0x000fea0003800000 */
.L_x_3300:
[----:B------:R-:W-:Y:S01]  /*51b0*/  UIADD3 UR11, UR11, -0x2, URZ ;  /* 0xfffffffe0b0b7890 */ /* 0x000fe2000fffe03f */
[----:B------:R-:W-:Y:S06]  /*51c0*/  BAR.ARV 0xa, 0xa0 ;  /* 0x0282800000007b1d */ /* 0x000fec0000002000 */
[----:B------:R-:W-:Y:S01]  /*51d0*/  BSSY B0, `(.L_x_3302) ;  /* 0x0000004000007945 */ /* 0x000fe20003800000 */
[----:B------:R-:W-:-:S03]  /*51e0*/  ISETP.NE.AND P1, PT, RZ, UR11, PT ;  /* 0x0000000bff007c0c */ /* 0x000fc6000bf25270 */
[----:B------:R-:W-:Y:S10]  /*51f0*/  @!P0 BRA `(.L_x_3303) ;  /* 0x0000000000048947 */ /* 0x000ff40003800000 */
[----:B------:R-:W-:-:S04]  /*5200*/  DEPBAR.LE SB0, 0x0 ;  /* 0x000080000000791a */ /* 0x000fc80000000000 */
.L_x_3303:
[----:B------:R-:W-:Y:S05]  /*5210*/  BSYNC B0 ;  /* 0x0000000000007941 */ /* 0x000fea0003800000 */
.L_x_3302:
[----:B------:R-:W-:Y:S06]  /*5220*/  BAR.ARV 0xb, 0xa0 ;  /* 0x02c2800000007b1d */ /* 0x000fec0000002000 */
[----:B------:R-:W-:Y:S02]  /*5230*/  UIADD3 UR5, UR5, 0x2, URZ ;  /* 0x0000000205057890 */ /* 0x000fe4000fffe03f */
[----:B------:R-:W-:Y:S01]  /*5240*/  UIADD3 UR4, UR4, 0x1, URZ ;  /* 0x0000000104047890 */ /* 0x000fe2000fffe03f */
[----:B------:R-:W-:Y:S11]  /*5250*/  @P1 BRA `(.L_x_3304) ;  /* 0xfffffff800c01947 */ /* 0x000ff6000383ffff */
[----:B------:R-:W-:-:S12]  /*5260*/  UIADD3 UR4, UR18, 0x3000, URZ ;  /* 0x0000300012047890 */ /* 0x000fd8000fffe03f */
.L_x_3291:
[----:B------:R-:W-:-:S13]  /*5270*/  ISETP.NE.AND P1, PT, RZ, UR21, PT ;  /* 0x00000015ff007c0c */ /* 0x000fda000bf25270 */
        /* <DEDUP_REMOVED lines=18> */
.L_x_3306:
[----:B------:R-:W-:Y:S05]  /*53a0*/  BSYNC B0 ;  /* 0x0000000000007941 */ /* 0x000fea0003800000 */
.L_x_3305:
        /* <DEDUP_REMOVED lines=19> */
.L_x_3308:
[----:B------:R-:W-:Y:S05]  /*54e0*/  BSYNC B0 ;  /* 0x0000000000007941 */ /* 0x000fea0003800000 */
.L_x_3307:
[----:B------:R-:W-:Y:S06]  /*54f0*/  BAR.ARV 0xa, 0xa0 ;  /* 0x0282800000007b1d */ /* 0x000fec0000002000 */
[----:B------:R-:W-:Y:S04]  /*5500*/  BSSY B0, `(.L_x_3309) ;  /* 0x0000003000007945 */ /* 0x000fe80003800000 */
[----:B------:R-:W-:Y:S05]  /*5510*/  @!P0 BRA `(.L_x_3310) ;  /* 0x0000000000048947 */ /* 0x000fea0003800000 */
[----:B------:R-:W-:-:S04]  /*5520*/  DEPBAR.LE SB0, 0x0 ;  /* 0x000080000000791a */ /* 0x000fc80000000000 */
.L_x_3310:
[----:B------:R-:W-:Y:S05]  /*5530*/  BSYNC B0 ;  /* 0x0000000000007941 */ /* 0x000fea0003800000 */
.L_x_3309:
[----:B------:R-:W-:Y:S06]  /*5540*/  BAR.ARV 0xb, 0xa0 ;  /* 0x02c2800000007b1d */ /* 0x000fec0000002000 */
[----:B------:R-:W-:Y:S05]  /*5550*/  EXIT ;  /* 0x000000000000794d */ /* 0x000fea0003800000 */
.L_x_3290:
        /* <DEDUP_REMOVED lines=48> */
.L_x_3343:
        /* <DEDUP_REMOVED lines=14> */
.L_x_3314:
        /* <DEDUP_REMOVED lines=127> */
.L_x_3325:
[----:B------:R-:W-:-:S04]  /*6130*/  SHF.L.U32 R20, R9, 0x1f, RZ ;  /* 0x0000001f09147819 */ /* 0x000fc800000006ff */
[----:B-1----:R-:W1:Y:S02]  /*6140*/  SYNCS.PHASECHK.TRANS64.TRYWAIT P1, [R0+URZ+0x26840], R20 ;  /* 0x02684014000075a7 */ /* 0x002e64000802017f */
[----:B-123--:R-:W-:Y:S05]  /*6150*/  @!P1 BRA `(.L_x_3317) ;  /* 0x0000001800349947 */ /* 0x00efea0003800000 */
.L_x_3344:
[----:B------:R-:W-:Y:S05]  /*6160*/  @P0 BRA `(.L_x_3318) ;  /* 0x0000000000140947 */ /* 0x000fea0003800000 */
[----:B------:R-:W-:Y:S01]  /*6170*/  ISETP.NE.AND P1, PT, R13, RZ, PT ;  /* 0x000000ff0d00720c */ /* 0x000fe20003f25270 */
[----:B------:R-:W-:-:S04]  /*6180*/  IMAD.MOV.U32 R3, RZ, RZ, 0x3100 ;  /* 0x00003100ff037424 */ /* 0x000fc800078e00ff */
[----:B------:R2:W-:Y:S08]  /*6190*/  SYNCS.ARRIVE.TRANS64 RZ, [R0+URZ+0x26830], R3 ;  /* 0x0268300300ff79a7 */ /* 0x0005f0000800003f */
[----:B------:R-:W-:Y:S05]  /*61a0*/  @!P1 BRA `(.L_x_3318) ;  /* 0x0000000000049947 */ /* 0x000fea0003800000 */
[----:B------:R-:W-:Y:S01]  /*61b0*/  BPT.TRAP 0x1 ;  /* 0x000000040000795c */ /* 0x000fe20000300000 */
.L_x_3318:
        /* <DEDUP_REMOVED lines=42> */
.L_x_3345:
[----:B------:R-:W-:Y:S05]  /*6460*/  @P0 BRA `(.L_x_3320) ;  /* 0x0000000000140947 */ /* 0x000fea0003800000 */
[----:B------:R-:W-:Y:S01]  /*6470*/  ISETP.NE.AND P1, PT, R13, RZ, PT ;  /* 0x000000ff0d00720c */ /* 0x000fe20003f25270 */
[----:B------:R-:W-:-:S04]  /*6480*/  IMAD.MOV.U32 R3, RZ, RZ, 0x3100 ;  /* 0x00003100ff037424 */ /* 0x000fc800078e00ff */
[----:B------:R3:W-:Y:S08]  /*6490*/  SYNCS.ARRIVE.TRANS64 RZ, [R0+URZ+0x26818], R3 ;  /* 0x0268180300ff79a7 */ /* 0x0007f0000800003f */
[----:B------:R-:W-:Y:S05]  /*64a0*/  @!P1 BRA `(.L_x_3320) ;  /* 0x0000000000049947 */ /* 0x000fea0003800000 */
[----:B------:R-:W-:Y:S01]  /*64b0*/  BPT.TRAP 0x1 ;  /* 0x000000040000795c */ /* 0x000fe20000300000 */
.L_x_3320:
        /* <DEDUP_REMOVED lines=34> */
.L_x_3346:
[----:B-123--:R-:W-:Y:S01]  /*66e0*/  SHF.R.S32.HI R20, RZ, 0x1f, R19 ;  /* 0x0000001fff147819 */ /* 0x00efe20000011413 */
[----:B------:R-:W-:Y:S06]  /*66f0*/  @P0 BRA `(.L_x_3322) ;  /* 0x0000000000140947 */ /* 0x000fec0003800000 */
[----:B------:R-:W-:Y:S01]  /*6700*/  ISETP.NE.AND P1, PT, R13, RZ, PT ;  /* 0x000000ff0d00720c */ /* 0x000fe20003f25270 */
[----:B------:R-:W-:-:S04]  /*6710*/  IMAD.MOV.U32 R21, RZ, RZ, 0x3100 ;  /* 0x00003100ff157424 */ /* 0x000fc800078e00ff */
[----:B------:R1:W-:Y:S08]  /*6720*/  SYNCS.ARRIVE.TRANS64 RZ, [R0+URZ+0x26838], R21 ;  /* 0x0268381500ff79a7 */ /* 0x0003f0000800003f */
[----:B------:R-:W-:Y:S05]  /*6730*/  @!P1 BRA `(.L_x_3322) ;  /* 0x0000000000049947 */ /* 0x000fea0003800000 */
[----:B------:R-:W-:Y:S01]  /*6740*/  BPT.TRAP 0x1 ;  /* 0x000000040000795c */ /* 0x000fe20000300000 */
.L_x_3322:
        /* <DEDUP_REMOVED lines=38> */
.L_x_3348:
[----:B------:R-:W-:Y:S05]  /*69b0*/  @P0 BRA `(.L_x_3324) ;  /* 0x0000000000140947 */ /* 0x000fea0003800000 */
[----:B------:R-:W-:Y:S01]  /*69c0*/  ISETP.NE.AND P1, PT, R13, RZ, PT ;  /* 0x000000ff0d00720c */ /* 0x000fe20003f25270 */
[----:B--2---:R-:W-:-:S04]  /*69d0*/  IMAD.MOV.U32 R5, RZ, RZ, 0x3100 ;  /* 0x00003100ff057424 */ /* 0x004fc800078e00ff */
[----:B------:R3:W-:Y:S08]  /*69e0*/  SYNCS.ARRIVE.TRANS64 RZ, [R0+URZ+0x26810], R5 ;  /* 0x0268100500ff79a7 */ /* 0x0007f0000800003f */
[----:B------:R-:W-:Y:S05]  /*69f0*/  @!P1 BRA `(.L_x_3324) ;  /* 0x0000000000049947 */ /* 0x000fea0003800000 */
[----:B------:R-:W-:Y:S01]  /*6a00*/  BPT.TRAP 0x1 ;  /* 0x000000040000795c */ /* 0x000fe20000300000 */
.L_x_3324:
        /* <DEDUP_REMOVED lines=36> */
.L_x_3316:
[----:B------:R-:W-:-:S13]  /*6c50*/  ISETP.NE.AND P1, PT, R17, RZ, PT ;  /* 0x000000ff1100720c */ /* 0x000fda0003f25270 */
[----:B------:R-:W-:Y:S05]  /*6c60*/  @!P1 BRA `(.L_x_3315) ;  /* 0x0000000400609947 */ /* 0x000fea0003800000 */
[----:B------:R-:W-:-:S04]  /*6c70*/  SHF.L.U32 R7, R9, 0x1f, RZ ;  /* 0x0000001f09077819 */ /* 0x000fc800000006ff */
[----:B------:R-:W2:Y:S02]  /*6c80*/  SYNCS.PHASECHK.TRANS64.TRYWAIT P1, [R0+URZ+0x26840], R7 ;  /* 0x02684007000075a7 */ /* 0x000ea4000802017f */
[----:B--2---:R-:W-:Y:S05]  /*6c90*/  @!P1 BRA `(.L_x_3326) ;  /* 0x0000000c00b89947 */ /* 0x004fea0003800000 */
.L_x_3349:
[----:B------:R-:W-:Y:S05]  /*6ca0*/  @P0 BRA `(.L_x_3327) ;  /* 0x0000000000140947 */ /* 0x000fea0003800000 */
[----:B------:R-:W-:Y:S01]  /*6cb0*/  ISETP.NE.AND P1, PT, R13, RZ, PT ;  /* 0x000000ff0d00720c */ /* 0x000fe20003f25270 */
[----:B------:R-:W-:-:S04]  /*6cc0*/  IMAD.MOV.U32 R5, RZ, RZ, 0x3100 ;  /* 0x00003100ff057424 */ /* 0x000fc800078e00ff */
[----:B------:R3:W-:Y:S08]  /*6cd0*/  SYNCS.ARRIVE.TRANS64 RZ, [R0+URZ+0x26830], R5 ;  /* 0x0268300500ff79a7 */ /* 0x0007f0000800003f */
[----:B------:R-:W-:Y:S05]  /*6ce0*/  @!P1 BRA `(.L_x_3327) ;  /* 0x0000000000049947 */ /* 0x000fea0003800000 */
[----:B------:R-:W-:Y:S01]  /*6cf0*/  BPT.TRAP 0x1 ;  /* 0x000000040000795c */ /* 0x000fe20000300000 */
.L_x_3327:
        /* <DEDUP_REMOVED lines=40> */
.L_x_3350:
[----:B------:R-:W-:Y:S05]  /*6f80*/  @P0 BRA `(.L_x_3329) ;  /* 0x0000000000140947 */ /* 0x000fea0003800000 */
[----:B------:R-:W-:Y:S01]  /*6f90*/  ISETP.NE.AND P0, PT, R13, RZ, PT ;  /* 0x000000ff0d00720c */ /* 0x000fe20003f05270 */
[----:B------:R-:W-:-:S04]  /*6fa0*/  IMAD.MOV.U32 R5, RZ, RZ, 0x3100 ;  /* 0x00003100ff057424 */ /* 0x000fc800078e00ff */
[----:B------:R4:W-:Y:S08]  /*6fb0*/  SYNCS.ARRIVE.TRANS64 RZ, [R0+URZ+0x26818], R5 ;  /* 0x0268180500ff79a7 */ /* 0x0009f0000800003f */
[----:B------:R-:W-:Y:S05]  /*6fc0*/  @!P0 BRA `(.L_x_3329) ;  /* 0x0000000000048947 */ /* 0x000fea0003800000 */
[----:B------:R-:W-:Y:S01]  /*6fd0*/  BPT.TRAP 0x1 ;  /* 0x000000040000795c */ /* 0x000fe20000300000 */
.L_x_3329:
        /* <DEDUP_REMOVED lines=33> */
.L_x_3315:
[----:B------:R-:W4:Y:S01]  /*71f0*/  S2R R2, SR_TID.X ;  /* 0x0000000000027919 */ /* 0x000f220000002100 */
[----:B------:R-:W-:Y:S01]  /*7200*/  IMAD R3, R12, 0x8, R0 ;  /* 0x000000080c037824 */ /* 0x000fe200078e0200 */
[----:B----4-:R-:W-:Y:S02]  /*7210*/  LOP3.LUT R4, R2, 0x7f, RZ, 0xc0, !PT ;  /* 0x0000007f02047812 */ /* 0x010fe400078ec0ff */
[----:B------:R-:W-:Y:S02]  /*7220*/  SHF.L.U32 R2, R9, 0x1f, RZ ;  /* 0x0000001f09027819 */ /* 0x000fe400000006ff */
[----:B------:R-:W-:Y:S02]  /*7230*/  ISETP.NE.AND P1, PT, R4, RZ, PT ;  /* 0x000000ff0400720c */ /* 0x000fe40003f25270 */
[----:B------:R-:W4:Y:S02]  /*7240*/  SYNCS.PHASECHK.TRANS64.TRYWAIT P0, [R3+URZ+0x26840], R2 ;  /* 0x02684002030075a7 */ /* 0x000f24000800017f */
[----:B----4-:R-:W-:Y:S09]  /*7250*/  @!P0 BRA `(.L_x_3330) ;  /* 0x0000000800708947 */ /* 0x010ff20003800000 */
.L_x_3351:
[----:B------:R-:W-:Y:S05]  /*7260*/  @P1 BRA `(.L_x_3331) ;  /* 0x0000000000181947 */ /* 0x000fea0003800000 */
[----:B------:R-:W5:Y:S01]  /*7270*/  S2R R4, SR_TID.X ;  /* 0x0000000000047919 */ /* 0x000f620000002100 */
[----:B----4-:R-:W-:-:S04]  /*7280*/  IMAD.MOV.U32 R2, RZ, RZ, 0x3100 ;  /* 0x00003100ff027424 */ /* 0x010fc800078e00ff */
[----:B------:R4:W-:Y:S01]  /*7290*/  SYNCS.ARRIVE.TRANS64 RZ, [R3+URZ+0x26830], R2 ;  /* 0x0268300203ff79a7 */ /* 0x0009e2000800003f */
[----:B-----5:R-:W-:-:S13]  /*72a0*/  LOP3.LUT P0, RZ, R4, 0x1f, RZ, 0xc0, !PT ;  /* 0x0000001f04ff7812 */ /* 0x020fda000780c0ff */
[----:B----4-:R-:W-:Y:S05]  /*72b0*/  @!P0 BRA `(.L_x_3331) ;  /* 0x0000000000048947 */ /* 0x010fea0003800000 */
[----:B------:R-:W-:Y:S01]  /*72c0*/  BPT.TRAP 0x1 ;  /* 0x000000040000795c */ /* 0x000fe20000300000 */
.L_x_3331:
        /* <DEDUP_REMOVED lines=47> */
.L_x_3312:
[----:B------:R-:W-:Y:S05]  /*75c0*/  BSYNC B0 ;  /* 0x0000000000007941 */ /* 0x000fea0003800000 */
.L_x_3311:
[----:B------:R-:W-:-:S03]  /*75d0*/  UMOV UR5, 0xffffffff ;  /* 0xffffffff00057882 */ /* 0x000fc60000000000 */
[----:B------:R-:W-:Y:S05]  /*75e0*/  BRA.DIV UR5, `(.L_x_3332) ;  /* 0x0000000605a07947 */ /* 0x000fea000b800000 */
[----:B------:R-:W-:-:S13]  /*75f0*/  ELECT P0, URZ, PT ;  /* 0x00000000003f782f */ /* 0x000fda0003800000 */
.L_x_3354:
[----:B------:R-:W-:Y:S04]  /*7600*/  BSSY B0, `(.L_x_3333) ;  /* 0x0000023000007945 */ /* 0x000fe80003800000 */
[----:B------:R-:W-:Y:S05]  /*7610*/  @!P0 BRA `(.L_x_3334) ;  /* 0x0000000000848947 */ /* 0x000fea0003800000 */
[----:B------:R-:W-:-:S06]  /*7620*/  ULOP3.LUT UR5, UR38, 0x2, URZ, 0xfc, !UPT ;  /* 0x0000000226057892 */ /* 0x000fcc000f8efc3f */
[----:B------:R-:W-:-:S05]  /*7630*/  IMAD.U32 R2, RZ, RZ, UR5 ;  /* 0x00000005ff027e24 */ /* 0x000fca000f8e00ff */
[----:B------:R-:W-:-:S13]  /*7640*/  ISETP.NE.AND P0, PT, R2, 0x3, PT ;  /* 0x000000030200780c */ /* 0x000fda0003f05270 */
[----:B------:R-:W-:Y:S05]  /*7650*/  @!P0 BRA `(.L_x_3335) ;  /* 0x0000000000048947 */ /* 0x000fea0003800000 */
[----:B------:R-:W-:Y:S01]  /*7660*/  BPT.TRAP 0x1 ;  /* 0x000000040000795c */ /* 0x000fe20000300000 */
.L_x_3335:
        /* <DEDUP_REMOVED lines=15> */
.L_x_3355:
[----:B------:R-:W2:Y:S02]  /*7760*/  SYNCS.PHASECHK.TRANS64.TRYWAIT P1, [R3+URZ], R2 ;  /* 0x00000002030075a7 */ /* 0x000ea4000802017f */
[----:B--2---:R-:W-:Y:S05]  /*7770*/  @!P1 BRA `(.L_x_3337) ;  /* 0x0000000400749947 */ /* 0x004fea0003800000 */
.L_x_3356:
[----:B------:R-:W-:Y:S05]  /*7780*/  @!P0 BRA `(.L_x_3338) ;  /* 0x0000000000048947 */ /* 0x000fea0003800000 */
[----:B------:R-:W-:Y:S01]  /*7790*/  BPT.TRAP 0x1 ;  /* 0x000000040000795c */ /* 0x000fe20000300000 */
.L_x_3338:
[----:B--2---:R-:W-:-:S04]  /*77a0*/  VIADD R3, R7, 0x26840 ;  /* 0x0002684007037836 */ /* 0x004fc80000000000 */
[----:B------:R-:W-:-:S04]  /*77b0*/  IMAD R0, R0, 0x8, R3 ;  /* 0x0000000800007824 */ /* 0x000fc800078e0203 */
[----:B------:R-:W2:Y:S02]  /*77c0*/  SYNCS.PHASECHK.TRANS64.TRYWAIT P0, [R0+URZ], R5 ;  /* 0x00000005000075a7 */ /* 0x000ea4000800017f */
[----:B--2---:R-:W-:Y:S05]  /*77d0*/  @!P0 BRA `(.L_x_3339) ;  /* 0x0000000400708947 */ /* 0x004fea0003800000 */
.L_x_3357:
[----:B------:R-:W-:-:S07]  /*77e0*/  IMAD R3, R4, 0x8, R3 ;  /* 0x0000000804037824 */ /* 0x000fce00078e0203 */
.L_x_3340:
[----:B---3--:R3:W4:Y:S02]  /*77f0*/  SYNCS.PHASECHK.TRANS64.TRYWAIT P0, [R3+URZ], R2 ;  /* 0x00000002030075a7 */ /* 0x008724000800017f */
[----:B----4-:R-:W-:Y:S05]  /*7800*/  @!P0 NANOSLEEP.SYNCS 0x989680 ;  /* 0x009896800000895d */ /* 0x010fea0003900000 */
[----:B------:R-:W4:Y:S02]  /*7810*/  @!P0 SYNCS.PHASECHK.TRANS64 P0, [R3+URZ], R2 ;  /* 0x00000002030085a7 */ /* 0x000f24000800007f */
[----:B----4-:R-:W-:Y:S05]  /*7820*/  @!P0 BRA `(.L_x_3340) ;  /* 0xfffffffc00f08947 */ /* 0x010fea000383ffff */
.L_x_3334:
[----:B------:R-:W-:Y:S05]  /*7830*/  BSYNC B0 ;  /* 0x0000000000007941 */ /* 0x000fea0003800000 */
.L_x_3333:
[----:B------:R-:W-:Y:S05]  /*7840*/  EXIT ;  /* 0x000000000000794d */ /* 0x000fea0003800000 */
.L_x_3268:
[----:B------:R-:W-:Y:S02]  /*7850*/  IMAD.MOV.U32 R13, RZ, RZ, R23 ;  /* 0x000000ffff0d7224 */ /* 0x000fe400078e0017 */
[----:B------:R-:W-:Y:S02]  /*7860*/  IMAD.MOV.U32 R12, RZ, RZ, RZ ;  /* 0x000000ffff0c7224 */ /* 0x000fe400078e00ff */
[----:B------:R-:W-:Y:S02]  /*7870*/  IMAD.MOV.U32 R11, RZ, RZ, 0x1f ;  /* 0x0000001fff0b7424 */ /* 0x000fe400078e00ff */
[----:B------:R-:W-:-:S07]  /*7880*/  IMAD.MOV.U32 R15, RZ, RZ, -0x1 ;  /* 0xffffffffff0f7424 */ /* 0x000fce00078e00ff */
[----:B------:R-:W-:Y:S05]  /*7890*/  WARPSYNC.COLLECTIVE R15, `(.L_x_3341) ;  /* 0x000000000f087348 */ /* 0x000fea0003c00000 */
[----:B------:R1:W2:Y:S02]  /*78a0*/  SHFL.IDX P6, R14, R13, R12, R11 ;  /* 0x0000000c0d0e7389 */ /* 0x0002a400000c000b */
[----:B-12---:R-:W-:Y:S01]  /*78b0*/  ENDCOLLECTIVE ;  /* 0x000000000000791b */ /* 0x006fe20003800000 */
.L_x_3341:
[----:B------:R-:W-:Y:S05]  /*78c0*/  BRA `(.L_x_3342) ;  /* 0xffffff9000b47947 */ /* 0x000fea000383ffff */
.L_x_3270:
[----:B--2---:R2:W3:Y:S02]  /*78d0*/  SYNCS.PHASECHK.TRANS64.TRYWAIT P0, [R2+URZ+0x26800], R5 ;  /* 0x02680005020075a7 */ /* 0x0044e4000800017f */
[----:B---3--:R-:W-:Y:S05]  /*78e0*/  @!P0 NANOSLEEP.SYNCS 0x989680 ;  /* 0x009896800000895d */ /* 0x008fea0003900000 */
[----:B------:R-:W3:Y:S02]  /*78f0*/  @!P0 SYNCS.PHASECHK.TRANS64 P0, [R2+URZ+0x26800], R5 ;  /* 0x02680005020085a7 */ /* 0x000ee4000800007f */
[----:B---3--:R-:W-:Y:S05]  /*7900*/  @!P0 BRA `(.L_x_3270) ;  /* 0xfffffffc00f08947 */ /* 0x008fea000383ffff */
[----:B------:R-:W-:Y:S05]  /*7910*/  BRA `(.L_x_3269) ;  /* 0xffffff9000f47947 */ /* 0x000fea000383ffff */
.L_x_3276:
[----:B---3--:R-:W-:-:S04]  /*7920*/  IMAD.U32 R5, RZ, RZ, UR8 ;  /* 0x00000008ff057e24 */ /* 0x008fc8000f8e00ff */
[----:B------:R3:W1:Y:S03]  /*7930*/  SYNCS.PHASECHK.TRANS64.TRYWAIT P1, [R5+URZ+0x26810], R6 ;  /* 0x02681006050075a7 */ /* 0x000666000802017f */
[----:B-1----:R-:W-:Y:S05]  /*7940*/  @!P1 NANOSLEEP.SYNCS 0x989680 ;  /* 0x009896800000995d */ /* 0x002fea0003900000 */
[----:B------:R-:W1:Y:S02]  /*7950*/  @!P1 SYNCS.PHASECHK.TRANS64 P1, [R5+URZ+0x26810], R6 ;  /* 0x02681006050095a7 */ /* 0x000e64000802007f */
[----:B-1----:R-:W-:Y:S05]  /*7960*/  @!P1 BRA `(.L_x_3276) ;  /* 0xfffffffc00ec9947 */ /* 0x002fea000383ffff */
[----:B------:R-:W-:Y:S05]  /*7970*/  BRA `(.L_x_3275) ;  /* 0xffffff9c00587947 */ /* 0x000fea000383ffff */
.L_x_3280:
[----:B------:R-:W-:-:S04]  /*7980*/  IMAD.U32 R5, RZ, RZ, UR8 ;  /* 0x00000008ff057e24 */ /* 0x000fc8000f8e00ff */
[----:B------:R1:W1:Y:S03]  /*7990*/  SYNCS.PHASECHK.TRANS64.TRYWAIT P1, [R5+URZ+0x26830], R6 ;  /* 0x02683006050075a7 */ /* 0x000266000802017f */
[----:B-1----:R-:W-:Y:S05]  /*79a0*/  @!P1 NANOSLEEP.SYNCS 0x989680 ;  /* 0x009896800000995d */ /* 0x002fea0003900000 */
[----:B------:R-:W1:Y:S02]  /*79b0*/  @!P1 SYNCS.PHASECHK.TRANS64 P1, [R5+URZ+0x26830], R6 ;  /* 0x02683006050095a7 */ /* 0x000e64000802007f */
[----:B-1----:R-:W-:Y:S05]  /*79c0*/  @!P1 BRA `(.L_x_3280) ;  /* 0xfffffffc00ec9947 */ /* 0x002fea000383ffff */
[----:B------:R-:W-:Y:S05]  /*79d0*/  BRA `(.L_x_3279) ;  /* 0xffffffa000647947 */ /* 0x000fea000383ffff */
.L_x_3313:
[----:B-1----:R1:W2:Y:S02]  /*79e0*/  SYNCS.PHASECHK.TRANS64.TRYWAIT P0, [R0+URZ+0x26820], R3 ;  /* 0x02682003000075a7 */ /* 0x0022a4000800017f */
[----:B--2---:R-:W-:Y:S05]  /*79f0*/  @!P0 NANOSLEEP.SYNCS 0x989680 ;  /* 0x009896800000895d */ /* 0x004fea0003900000 */
[----:B------:R-:W2:Y:S02]  /*7a00*/  @!P0 SYNCS.PHASECHK.TRANS64 P0, [R0+URZ+0x26820], R3 ;  /* 0x02682003000085a7 */ /* 0x000ea4000800007f */
[----:B--2---:R-:W-:Y:S05]  /*7a10*/  @!P0 BRA `(.L_x_3313) ;  /* 0xfffffffc00f08947 */ /* 0x004fea000383ffff */
[----:B------:R-:W-:Y:S05]  /*7a20*/  BRA `(.L_x_3343) ;  /* 0xffffffdc008c7947 */ /* 0x000fea000383ffff */
.L_x_3317:
[----:B-1----:R1:W2:Y:S02]  /*7a30*/  SYNCS.PHASECHK.TRANS64.TRYWAIT P1, [R0+URZ+0x26840], R20 ;  /* 0x02684014000075a7 */ /* 0x0022a4000802017f */
[----:B--2---:R-:W-:Y:S05]  /*7a40*/  @!P1 NANOSLEEP.SYNCS 0x989680 ;  /* 0x009896800000995d */ /* 0x004fea0003900000 */
[----:B------:R-:W2:Y:S02]  /*7a50*/  @!P1 SYNCS.PHASECHK.TRANS64 P1, [R0+URZ+0x26840], R20 ;  /* 0x02684014000095a7 */ /* 0x000ea4000802007f */
[----:B--2---:R-:W-:Y:S05]  /*7a60*/  @!P1 BRA `(.L_x_3317) ;  /* 0xfffffffc00f09947 */ /* 0x004fea000383ffff */
[----:B------:R-:W-:Y:S05]  /*7a70*/  BRA `(.L_x_3344) ;  /* 0xffffffe400b87947 */ /* 0x000fea000383ffff */
.L_x_3319:
[----:B--2---:R2:W3:Y:S02]  /*7a80*/  SYNCS.PHASECHK.TRANS64.TRYWAIT P1, [R0+URZ+0x26828], R20 ;  /* 0x02682814000075a7 */ /* 0x0044e4000802017f */
[----:B---3--:R-:W-:Y:S05]  /*7a90*/  @!P1 NANOSLEEP.SYNCS 0x989680 ;  /* 0x009896800000995d */ /* 0x008fea0003900000 */
[----:B------:R-:W3:Y:S02]  /*7aa0*/  @!P1 SYNCS.PHASECHK.TRANS64 P1, [R0+URZ+0x26828], R20 ;  /* 0x02682814000095a7 */ /* 0x000ee4000802007f */
[----:B---3--:R-:W-:Y:S05]  /*7ab0*/  @!P1 BRA `(.L_x_3319) ;  /* 0xfffffffc00f09947 */ /* 0x008fea000383ffff */
[----:B------:R-:W-:Y:S05]  /*7ac0*/  BRA `(.L_x_3345) ;  /* 0xffffffe800647947 */ /* 0x000fea000383ffff */
.L_x_3321:
[----:B---3--:R3:W4:Y:S02]  /*7ad0*/  SYNCS.PHASECHK.TRANS64.TRYWAIT P1, [R0+URZ+0x26848], R20 ;  /* 0x02684814000075a7 */ /* 0x008724000802017f */
[----:B----4-:R-:W-:Y:S05]  /*7ae0*/  @!P1 NANOSLEEP.SYNCS 0x989680 ;  /* 0x009896800000995d */ /* 0x010fea0003900000 */
[----:B------:R-:W4:Y:S02]  /*7af0*/  @!P1 SYNCS.PHASECHK.TRANS64 P1, [R0+URZ+0x26848], R20 ;  /* 0x02684814000095a7 */ /* 0x000f24000802007f */
[----:B----4-:R-:W-:Y:S05]  /*7b00*/  @!P1 BRA `(.L_x_3321) ;  /* 0xfffffffc00f09947 */ /* 0x010fea000383ffff */
[----:B------:R-:W-:Y:S05]  /*7b10*/  BRA `(.L_x_3346) ;  /* 0xffffffe800f07947 */ /* 0x000fea000383ffff */
.L_x_3323:
[----:B------:R-:W-:-:S07]  /*7b20*/  SHF.L.U32 R5, R9, 0x1f, RZ ;  /* 0x0000001f09057819 */ /* 0x000fce00000006ff */
.L_x_3347:
[----:B--2---:R2:W3:Y:S02]  /*7b30*/  SYNCS.PHASECHK.TRANS64.TRYWAIT P1, [R0+URZ+0x26820], R5 ;  /* 0x02682005000075a7 */ /* 0x0044e4000802017f */
[----:B---3--:R-:W-:Y:S05]  /*7b40*/  @!P1 NANOSLEEP.SYNCS 0x989680 ;  /* 0x009896800000995d */ /* 0x008fea0003900000 */
[----:B------:R-:W3:Y:S02]  /*7b50*/  @!P1 SYNCS.PHASECHK.TRANS64 P1, [R0+URZ+0x26820], R5 ;  /* 0x02682005000095a7 */ /* 0x000ee4000802007f */
[----:B---3--:R-:W-:Y:S05]  /*7b60*/  @!P1 BRA `(.L_x_3347) ;  /* 0xfffffffc00f09947 */ /* 0x008fea000383ffff */
[----:B------:R-:W-:Y:S05]  /*7b70*/  BRA `(.L_x_3348) ;  /* 0xffffffec008c7947 */ /* 0x000fea000383ffff */
.L_x_3326:
[----:B--2---:R2:W3:Y:S02]  /*7b80*/  SYNCS.PHASECHK.TRANS64.TRYWAIT P1, [R0+URZ+0x26840], R7 ;  /* 0x02684007000075a7 */ /* 0x0044e4000802017f */
[----:B---3--:R-:W-:Y:S05]  /*7b90*/  @!P1 NANOSLEEP.SYNCS 0x989680 ;  /* 0x009896800000995d */ /* 0x008fea0003900000 */
[----:B------:R-:W3:Y:S02]  /*7ba0*/  @!P1 SYNCS.PHASECHK.TRANS64 P1, [R0+URZ+0x26840], R7 ;  /* 0x02684007000095a7 */ /* 0x000ee4000802007f */
[----:B---3--:R-:W-:Y:S05]  /*7bb0*/  @!P1 BRA `(.L_x_3326) ;  /* 0xfffffffc00f09947 */ /* 0x008fea000383ffff */
[----:B------:R-:W-:Y:S05]  /*7bc0*/  BRA `(.L_x_3349) ;  /* 0xfffffff000347947 */ /* 0x000fea000383ffff */
.L_x_3328:
[----:B---3--:R3:W4:Y:S02]  /*7bd0*/  SYNCS.PHASECHK.TRANS64.TRYWAIT P1, [R0+URZ+0x26828], R7 ;  /* 0x02682807000075a7 */ /* 0x008724000802017f */
[----:B----4-:R-:W-:Y:S05]  /*7be0*/  @!P1 NANOSLEEP.SYNCS 0x989680 ;  /* 0x009896800000995d */ /* 0x010fea0003900000 */
[----:B------:R-:W4:Y:S02]  /*7bf0*/  @!P1 SYNCS.PHASECHK.TRANS64 P1, [R0+URZ+0x26828], R7 ;  /* 0x02682807000095a7 */ /* 0x000f24000802007f */
[----:B----4-:R-:W-:Y:S05]  /*7c00*/  @!P1 BRA `(.L_x_3328) ;  /* 0xfffffffc00f09947 */ /* 0x010fea000383ffff */
[----:B------:R-:W-:Y:S05]  /*7c10*/  BRA `(.L_x_3350) ;  /* 0xfffffff000d87947 */ /* 0x000fea000383ffff */
.L_x_3330:
[----:B----4-:R4:W5:Y:S02]  /*7c20*/  SYNCS.PHASECHK.TRANS64.TRYWAIT P0, [R3+URZ+0x26840], R2 ;  /* 0x02684002030075a7 */ /* 0x010964000800017f */
[----:B-----5:R-:W-:Y:S05]  /*7c30*/  @!P0 NANOSLEEP.SYNCS 0x989680 ;  /* 0x009896800000895d */ /* 0x020fea0003900000 */
[----:B------:R-:W5:Y:S02]  /*7c40*/  @!P0 SYNCS.PHASECHK.TRANS64 P0, [R3+URZ+0x26840], R2 ;  /* 0x02684002030085a7 */ /* 0x000f64000800007f */
[----:B-----5:R-:W-:Y:S05]  /*7c50*/  @!P0 BRA `(.L_x_3330) ;  /* 0xfffffffc00f08947 */ /* 0x020fea000383ffff */
[----:B------:R-:W-:Y:S05]  /*7c60*/  BRA `(.L_x_3351) ;  /* 0xfffffff4007c7947 */ /* 0x000fea000383ffff */
.L_x_3332:
[----:B------:R-:W-:Y:S01]  /*7c70*/  BSSY B0, `(.L_x_3352) ;  /* 0x0000006000007945 */ /* 0x000fe20003800000 */
[----:B------:R-:W-:-:S07]  /*7c80*/  IMAD.MOV.U32 R15, RZ, RZ, -0x1 ;  /* 0xffffffffff0f7424 */ /* 0x000fce00078e00ff */
[----:B------:R-:W-:Y:S05]  /*7c90*/  WARPSYNC.COLLECTIVE R15, `(.L_x_3353) ;  /* 0x000000000f0c7348 */ /* 0x000fea0003c00000 */
[----:B------:R-:W-:Y:S02]  /*7ca0*/  ELECT P6, UR62, PT ;  /* 0x00000000003e782f */ /* 0x000fe400038c0000 */
[----:B------:R-:W-:Y:S01]  /*7cb0*/  MOV R14, UR62 ;  /* 0x0000003e000e7c02 */ /* 0x000fe20008000f00 */
[----:B------:R-:W-:Y:S10]  /*7cc0*/  ENDCOLLECTIVE ;  /* 0x000000000000791b */ /* 0x000ff40003800000 */
.L_x_3353:
[----:B------:R-:W-:Y:S05]  /*7cd0*/  BSYNC B0 ;  /* 0x0000000000007941 */ /* 0x000fea0003800000 */
.L_x_3352:
[----:B------:R-:W-:Y:S01]  /*7ce0*/  PLOP3.LUT P0, PT, P6, PT, PT, 0x80, 0x0 ;  /* 0x000000000000781c */ /* 0x000fe2000370f070 */
[----:B------:R-:W-:-:S12]  /*7cf0*/  BRA `(.L_x_3354) ;  /* 0xfffffff800407947 */ /* 0x000fd8000383ffff */
.L_x_3336:
[----:B-1----:R1:W2:Y:S02]  /*7d00*/  SYNCS.PHASECHK.TRANS64.TRYWAIT P1, [R6+URZ], R5 ;  /* 0x00000005060075a7 */ /* 0x0022a4000802017f */
[----:B--2---:R-:W-:Y:S05]  /*7d10*/  @!P1 NANOSLEEP.SYNCS 0x989680 ;  /* 0x009896800000995d */ /* 0x004fea0003900000 */
[----:B------:R-:W2:Y:S02]  /*7d20*/  @!P1 SYNCS.PHASECHK.TRANS64 P1, [R6+URZ], R5 ;  /* 0x00000005060095a7 */ /* 0x000ea4000802007f */
[----:B--2---:R-:W-:Y:S05]  /*7d30*/  @!P1 BRA `(.L_x_3336) ;  /* 0xfffffffc00f09947 */ /* 0x004fea000383ffff */
[----:B------:R-:W-:Y:S05]  /*7d40*/  BRA `(.L_x_3355) ;  /* 0xfffffff800847947 */ /* 0x000fea000383ffff */
.L_x_3337:
[----:B--2---:R2:W3:Y:S02]  /*7d50*/  SYNCS.PHASECHK.TRANS64.TRYWAIT P1, [R3+URZ], R2 ;  /* 0x00000002030075a7 */ /* 0x0044e4000802017f */
[----:B---3--:R-:W-:Y:S05]  /*7d60*/  @!P1 NANOSLEEP.SYNCS 0x989680 ;  /* 0x009896800000995d */ /* 0x008fea0003900000 */
[----:B------:R-:W3:Y:S02]  /*7d70*/  @!P1 SYNCS.PHASECHK.TRANS64 P1, [R3+URZ], R2 ;  /* 0x00000002030095a7 */ /* 0x000ee4000802007f */
[----:B---3--:R-:W-:Y:S05]  /*7d80*/  @!P1 BRA `(.L_x_3337) ;  /* 0xfffffffc00f09947 */ /* 0x008fea000383ffff */
[----:B------:R-:W-:Y:S05]  /*7d90*/  BRA `(.L_x_3356) ;  /* 0xfffffff800787947 */ /* 0x000fea000383ffff */
.L_x_3339:
[----:B--2---:R2:W3:Y:S02]  /*7da0*/  SYNCS.PHASECHK.TRANS64.TRYWAIT P0, [R0+URZ], R5 ;  /* 0x00000005000075a7 */ /* 0x0044e4000800017f */
[----:B---3--:R-:W-:Y:S05]  /*7db0*/  @!P0 NANOSLEEP.SYNCS 0x989680 ;  /* 0x009896800000895d */ /* 0x008fea0003900000 */
[----:B------:R-:W3:Y:S02]  /*7dc0*/  @!P0 SYNCS.PHASECHK.TRANS64 P0, [R0+URZ], R5 ;  /* 0x00000005000085a7 */ /* 0x000ee4000800007f */
[----:B---3--:R-:W-:Y:S05]  /*7dd0*/  @!P0 BRA `(.L_x_3339) ;  /* 0xfffffffc00f08947 */ /* 0x008fea000383ffff */
[----:B------:R-:W-:Y:S05]  /*7de0*/  BRA `(.L_x_3357) ;  /* 0xfffffff8007c7947 */ /* 0x000fea000383ffff */
.L_x_3358:
        /* <DEDUP_REMOVED lines=9> */
.L_x_6575:


//--------------------- .text._ZN7cutlass13device_kernelIN5flash11enable_sm90INS1_16FlashAttnBwdSm90INS1_25CollectiveMainloopBwdSm90ILi2ELi2ELi2EN4cute5tupleIJNS5_1CILi1EEES8_S8_EEENS6_IJNS7_ILi64EEENS7_ILi128EEENS7_ILi96EEEEEENS_10bfloat16_tEfNS_4arch4Sm90ELb0ELb0ELb0ELb0ELb1ELb1ELb0ELb0ELi2ELi1ELi2ELi1ELb1EEENS1_21CollectiveEpilogueBwdISD_SE_SG_Li256ELb0ELb0ELi1EEENS1_19SingleTileSchedulerILb0ELb0ELb0ELi128EEEEEEEEEvNT_6ParamsE --------------------------
	.section	.text._ZN7cutlass13device_kernelIN5flash11enable_sm90INS1_16FlashAttnBwdSm90INS1_25CollectiveMainloopBwdSm90ILi2ELi2ELi2EN4cute5tupleIJNS5_1CILi1EEES8_S8_EEENS6_IJNS7_ILi64EEENS7_ILi128EEENS7_ILi96EEEEEENS_10bfloat16_tEfNS_4arch4Sm90ELb0ELb0ELb0ELb0ELb1ELb1ELb0ELb0ELi2ELi1ELi2ELi1ELb1EEENS1_21CollectiveEpilogueBwdISD_SE_SG_Li256ELb0ELb0ELi1EEENS1_19SingleTileSchedulerILb0ELb0ELb0ELi128EEEEEEEEEvNT_6ParamsE,"ax",@progbits
	.align	128
.text._ZN7cutlass13device_kernelIN5flash11enable_sm90INS1_16FlashAttnBwdSm90INS1_25CollectiveMainloopBwdSm90ILi2ELi2ELi2EN4cute5tupleIJNS5_1CILi1EEES8_S8_EEENS6_IJNS7_ILi64EEENS7_ILi128EEENS7_ILi96EEEEEENS_10bfloat16_tEfNS_4arch4Sm90ELb0ELb0ELb0ELb0ELb1ELb1ELb0ELb0ELi2ELi1ELi2ELi1ELb1EEENS1_21CollectiveEpilogueBwdISD_SE_SG_Li256ELb0ELb0ELi1EEENS1_19SingleTileSchedulerILb0ELb0ELb0ELi128EEEEEEEEEvNT_6ParamsE:
        .type           _ZN7cutlass13device_kernelIN5flash11enable_sm90INS1_16FlashAttnBwdSm90INS1_25CollectiveMainloopBwdSm90ILi2ELi2ELi2EN4cute5tupleIJNS5_1CILi1EEES8_S8_EEENS6_IJNS7_ILi64EEENS7_ILi128EEENS7_ILi96EEEEEENS_10bfloat16_tEfNS_4arch4Sm90ELb0ELb0ELb0ELb0ELb1ELb1ELb0ELb0ELi2ELi1ELi2ELi1ELb1EEENS1_21CollectiveEpilogueBwdISD_SE_SG_Li256ELb0ELb0ELi1EEENS1_19SingleTileSchedulerILb0ELb0ELb0ELi128EEEEEEEEEvNT_6ParamsE,@function
        .size           _ZN7cutlass13device_kernelIN5flash11enable_sm90INS1_16FlashAttnBwdSm90INS1_25CollectiveMainloopBwdSm90ILi2ELi2ELi2EN4cute5tupleIJNS5_1CILi1EEES8_S8_EEENS6_IJNS7_ILi64EEENS7_ILi128EEENS7_ILi96EEEEEENS_10bfloat16_tEfNS_4arch4Sm90ELb0ELb0ELb0ELb0ELb1ELb1ELb0ELb0ELi2ELi1ELi2ELi1ELb1EEENS1_21CollectiveEpilogueBwdISD_SE_SG_Li256ELb0ELb0ELi1EEENS1_19SingleTileSchedulerILb0ELb0ELb0ELi128EEEEEEEEEvNT_6ParamsE,(.L_x_6576 - _ZN7cutlass13device_kernelIN5flash11enable_sm90INS1_16FlashAttnBwdSm90INS1_25CollectiveMainloopBwdSm90ILi2ELi2ELi2EN4cute5tupleIJNS5_1CILi1EEES8_S8_EEENS6_IJNS7_ILi64EEENS7_ILi128EEENS7_ILi96EEEEEENS_10bfloat16_tEfNS_4arch4Sm90ELb0ELb0ELb0ELb0ELb1ELb1ELb0ELb0ELi2ELi1ELi2ELi1ELb1EEENS1_21CollectiveEpilogueBwdISD_SE_SG_Li256ELb0ELb0ELi1EEENS1_19SingleTileSchedulerILb0ELb0ELb0ELi128EEEEEEEEEvNT_6ParamsE)
        .other          _ZN7cutlass13device_kernelIN5flash11enable_sm90INS1_16FlashAttnBwdSm90INS1_25CollectiveMainloopBwdSm90ILi2ELi2ELi2EN4cute5tupleIJNS5_1CILi1EEES8_S8_EEENS6_IJNS7_ILi64EEENS7_ILi128EEENS7_ILi96EEEEEENS_10bfloat16_tEfNS_4arch4Sm90ELb0ELb0ELb0ELb0ELb1ELb1ELb0ELb0ELi2ELi1ELi2ELi1ELb1EEENS1_21CollectiveEpilogueBwdISD_SE_SG_Li256ELb0ELb0ELi1EEENS1_19SingleTileSchedulerILb0ELb0ELb0ELi128EEEEEEEEEvNT_6ParamsE,@"STO_CUDA_ENTRY STV_DEFAULT"
_ZN7cutlass13device_kernelIN5flash11enable_sm90INS1_16FlashAttnBwdSm90INS1_25CollectiveMainloopBwdSm90ILi2ELi2ELi2EN4cute5tupleIJNS5_1CILi1EEES8_S8_EEENS6_IJNS7_ILi64EEENS7_ILi128EEENS7_ILi96EEEEEENS_10bfloat16_tEfNS_4arch4Sm90ELb0ELb0ELb0ELb0ELb1ELb1ELb0ELb0ELi2ELi1ELi2ELi1ELb1EEENS1_21CollectiveEpilogueBwdISD_SE_SG_Li256ELb0ELb0ELi1EEENS1_19SingleTileSchedulerILb0ELb0ELb0ELi128EEEEEEEEEvNT_6ParamsE:
        /* <DEDUP_REMOVED lines=29> */
.L_x_3360:
[----:B------:R-:W-:Y:S05]  /*01d0*/  BSYNC B0 ;  /* 0x0000000000007941 */ /* 0x000fea0003800000 */
.L_x_3359:
        /* <DEDUP_REMOVED lines=37> */
.L_x_3361:
        /* <DEDUP_REMOVED lines=22> */
.L_x_3362:
[----:B------:R-:W-:Y:S01]  /*0590*/  PLOP3.LUT P0, PT, PT, PT, UP0, 0x80, 0x0 ;  /* 0x000000000000781c */ /* 0x000fe20003f0f008 */
[----:B------:R-:W-:Y:S01]  /*05a0*/  NOP ;  /* 0x0000000000007918 */ /* 0x000fe20000000000 */
[----:B-12-4-:R-:W-:Y:S11]  /*05b0*/  BAR.SYNC.DEFER_BLOCKING 0x0 ;  /* 0x0000000000007b1d */ /* 0x016ff60000010000 */
[----:B------:R-:W-:Y:S05]  /*05c0*/  @!P0 BRA `(.L_x_3363) ;  /* 0x00000044000c8947 */ /* 0x000fea0003800000 */
.L_x_3364:
        /* <DEDUP_REMOVED lines=35> */
.L_x_3366:
        /* <DEDUP_REMOVED lines=15> */
.L_x_3365:
        /* <DEDUP_REMOVED lines=22> */
.L_x_3368:
        /* <DEDUP_REMOVED lines=15> */
.L_x_3367:
[----:B------:R-:W-:Y:S01]  /*0b40*/  SHF.R.S32.HI R121, RZ, 0x1f, R120 ;  /* 0x0000001fff797819 */ /* 0x000fe20000011478 */
[----:B------:R-:W-:-:S03]  /*0b50*/  UMOV UR4, 0xffffffff ;  /* 0xffffffff00047882 */ /* 0x000fc60000000000 */
[----:B------:R-:W-:-:S04]  /*0b60*/  LEA.HI R0, R121, R120, RZ, 0x7 ;  /* 0x0000007879007211 */ /* 0x000fc800078f38ff */
[----:B------:R-:W-:Y:S01]  /*0b70*/  SHF.R.S32.HI R23, RZ, 0x7, R0 ;  /* 0x00000007ff177819 */ /* 0x000fe20000011400 */
[----:B------:R-:W-:Y:S06]  /*0b80*/  BRA.DIV UR4, `(.L_x_3369) ;  /* 0x0000007604407947 */ /* 0x000fec000b800000 */
[----:B------:R1:W2:Y:S02]  /*0b90*/  SHFL.IDX PT, R14, R23, RZ, 0x1f ;  /* 0x00001fff170e7589 */ /* 0x0002a400000e0000 */
.L_x_3461:
        /* <DEDUP_REMOVED lines=21> */
.L_x_3370:
        /* <DEDUP_REMOVED lines=20> */
.L_x_3372:
        /* <DEDUP_REMOVED lines=125> */
.L_x_3384:
[----:B------:R-:W-:-:S06]  /*1600*/  UISETP.NE.AND UP0, UPT, UR11, 0x3, UPT ;  /* 0x000000030b00788c */ /* 0x000fcc000bf05270 */
[----:B------:R-:W-:-:S13]  /*1610*/  PLOP3.LUT P0, PT, PT, PT, UP0, 0x80, 0x0 ;  /* 0x000000000000781c */ /* 0x000fda0003f0f008 */
[----:B-1----:R-:W-:Y:S05]  /*1620*/  @!P0 BRA `(.L_x_3374) ;  /* 0x0000000000048947 */ /* 0x002fea0003800000 */
[----:B------:R-:W-:Y:S01]  /*1630*/  BPT.TRAP 0x1 ;  /* 0x000000040000795c */ /* 0x000fe20000300000 */
.L_x_3374:
[----:B------:R-:W-:Y:S01]  /*1640*/  R2UR UR8, R2 ;  /* 0x00000000020872ca */ /* 0x000fe200000e0000 */
[----:B------:R-:W-:-:S05]  /*1650*/  IMAD.U32 R6, RZ, RZ, UR5 ;  /* 0x00000005ff067e24 */ /* 0x000fca000f8e00ff */
[----:B------:R-:W-:-:S07]  /*1660*/  SHF.L.U32 R6, R6, 0x1f, RZ ;  /* 0x0000001f06067819 */ /* 0x000fce00000006ff */
[----:B------:R-:W-:-:S09]  /*1670*/  ULEA UR8, UR6, UR8, 0x3 ;  /* 0x0000000806087291 */ /* 0x000fd2000f8e183f */
[----:B------:R2:W3:Y:S01]  /*1680*/  SYNCS.PHASECHK.TRANS64.TRYWAIT P1, [UR8+0x26810], R6 ;  /* 0x02681006ff0075a7 */ /* 0x0004e20008020148 */
[----:B------:R-:W-:Y:S05]  /*1690*/  @!P0 BRA `(.L_x_3375) ;  /* 0x0000000000048947 */ /* 0x000fea0003800000 */
[----:B------:R-:W-:Y:S01]  /*16a0*/  BPT.TRAP 0x1 ;  /* 0x000000040000795c */ /* 0x000fe20000300000 */
.L_x_3375:
[----:B---3--:R-:W-:Y:S05]  /*16b0*/  @P1 BRA `(.L_x_3376) ;  /* 0x0000000000081947 */ /* 0x008fea0003800000 */
[----:B------:R-:W3:Y:S02]  /*16c0*/  SYNCS.PHASECHK.TRANS64.TRYWAIT P1, [UR8+0x26810], R6 ;  /* 0x02681006ff0075a7 */ /* 0x000ee40008020148 */
[----:B---3--:R-:W-:Y:S05]  /*16d0*/  @!P1 BRA `(.L_x_3377) ;  /* 0x0000006800a09947 */ /* 0x008fea0003800000 */
.L_x_3376:
        /* <DEDUP_REMOVED lines=67> */
.L_x_3378:
[----:B------:R1:W1:Y:S01]  /*1b10*/  SYNCS.PHASECHK.TRANS64.TRYWAIT P1, [UR8+0x26830], R6 ;  /* 0x02683006ff0075a7 */ /* 0x0002620008020148 */
[----:B------:R-:W-:Y:S05]  /*1b20*/  @!P0 BRA `(.L_x_3379) ;  /* 0x0000000000048947 */ /* 0x000fea0003800000 */
[----:B------:R-:W-:Y:S01]  /*1b30*/  BPT.TRAP 0x1 ;  /* 0x000000040000795c */ /* 0x000fe20000300000 */
.L_x_3379:
[----:B-1----:R-:W-:Y:S05]  /*1b40*/  @P1 BRA `(.L_x_3380) ;  /* 0x0000000000081947 */ /* 0x002fea0003800000 */
[----:B------:R-:W1:Y:S02]  /*1b50*/  SYNCS.PHASECHK.TRANS64.TRYWAIT P1, [UR8+0x26830], R6 ;  /* 0x02683006ff0075a7 */ /* 0x000e640008020148 */
[----:B-1----:R-:W-:Y:S05]  /*1b60*/  @!P1 BRA `(.L_x_3381) ;  /* 0x0000006400949947 */ /* 0x002fea0003800000 */
.L_x_3380:
        /* <DEDUP_REMOVED lines=441> */
.L_x_3382:
        /* <DEDUP_REMOVED lines=48> */
.L_x_3383:
        /* <DEDUP_REMOVED lines=12> */
.L_x_3373:
        /* <DEDUP_REMOVED lines=67> */
.L_x_3385:
        /* <DEDUP_REMOVED lines=18> */
.L_x_3386:
        /* <DEDUP_REMOVED lines=18> */
.L_x_3387:
        /* <DEDUP_REMOVED lines=18> */
.L_x_3388:
        /* <DEDUP_REMOVED lines=120> */
.L_x_3390:
[----:B------:R-:W-:Y:S05]  /*49d0*/  BSYNC B0 ;  /* 0x0000000000007941 */ /* 0x000fea0003800000 */
.L_x_3389:
[----:B------:R-:W-:-:S04]  /*49e0*/  DEPBAR.LE SB0, 0x0 ;  /* 0x000080000000791a */ /* 0x000fc80000000000 */
[----:B------:R-:W-:Y:S05]  /*49f0*/  EXIT ;  /* 0x000000000000794d */ /* 0x000fea0003800000 */
.L_x_3363:
        /* <DEDUP_REMOVED lines=63> */
.L_x_3417:
        /* <DEDUP_REMOVED lines=17> */
.L_x_3395:
[----:B------:R-:W2:Y:S04]  /*4f00*/  LDG.E.STRONG.GPU R4, desc[UR28][R2.64] ;  /* 0x0000001c02047981 */ /* 0x000ea8000c1ef900 */
[----:B--2---:R-:W-:Y:S01]  /*4f10*/  CCTL.IVALL ;  /* 0x00000000ff00798f */ /* 0x004fe20002000000 */
[----:B------:R-:W-:Y:S05]  /*4f20*/  YIELD ;  /* 0x0000000000007946 */ /* 0x000fea0003800000 */
[----:B------:R-:W-:-:S13]  /*4f30*/  ISETP.NE.AND P3, PT, R4, UR27, PT ;  /* 0x0000001b04007c0c */ /* 0x000fda000bf65270 */
[----:B------:R-:W-:Y:S05]  /*4f40*/  @P3 BRA `(.L_x_3395) ;  /* 0xfffffffc00ec3947 */ /* 0x000fea000383ffff */
.L_x_3394:
[----:B------:R-:W-:Y:S05]  /*4f50*/  BSYNC B0 ;  /* 0x0000000000007941 */ /* 0x000fea0003800000 */
.L_x_3393:
[----:B------:R-:W-:-:S03]  /*4f60*/  UMOV UR16, 0xffffffff ;  /* 0xffffffff00107882 */ /* 0x000fc60000000000 */
[----:B------:R-:W-:Y:S05]  /*4f70*/  BRA.DIV UR16, `(.L_x_3396) ;  /* 0x0000003210a87947 */ /* 0x000fea000b800000 */
[----:B------:R-:W-:Y:S01]  /*4f80*/  NOP ;  /* 0x0000000000007918 */ /* 0x000fe20000000000 */
.L_x_3464:
        /* <DEDUP_REMOVED lines=19> */
.L_x_3398:
[----:B------:R-:W-:Y:S05]  /*50c0*/  BSYNC B0 ;  /* 0x0000000000007941 */ /* 0x000fea0003800000 */
.L_x_3397:
        /* <DEDUP_REMOVED lines=13> */
.L_x_3400:
[----:B------:R-:W-:Y:S05]  /*51a0*/  BSYNC B0 ;  /* 0x0000000000007941 */ /* 0x000fea0003800000 */
.L_x_3399:
[----:B------:R-:W-:Y:S06]  /*51b0*/  BAR.ARV 0xa, 0xa0 ;  /* 0x0282800000007b1d */ /* 0x000fec0000002000 */
[----:B------:R-:W-:Y:S04]  /*51c0*/  BSSY B0, `(.L_x_3401) ;  /* 0x0000003000007945 */ /* 0x000fe80003800000 */
[----:B------:R-:W-:Y:S05]  /*51d0*/  @!P0 BRA `(.L_x_3402) ;  /* 0x0000000000048947 */ /* 0x000fea0003800000 */
[----:B------:R-:W-:-:S04]  /*51e0*/  DEPBAR.LE SB0, 0x0 ;  /* 0x000080000000791a */ /* 0x000fc80000000000 */
.L_x_3402:
[----:B------:R-:W-:Y:S05]  /*51f0*/  BSYNC B0 ;  /* 0x0000000000007941 */ /* 0x000fea0003800000 */
.L_x_3401:
        /* <DEDUP_REMOVED lines=19> */
.L_x_3404:
[----:B------:R-:W-:Y:S05]  /*5330*/  BSYNC B0 ;  /* 0x0000000000007941 */ /* 0x000fea0003800000 */
.L_x_3403:
        /* <DEDUP_REMOVED lines=9> */
.L_x_3407:
[----:B------:R-:W2:Y:S04]  /*53d0*/  LDG.E.STRONG.GPU R4, desc[UR28][R2.64] ;  /* 0x0000001c02047981 */ /* 0x000ea8000c1ef900 */
[----:B--2---:R-:W-:Y:S01]  /*53e0*/  CCTL.IVALL ;  /* 0x00000000ff00798f */ /* 0x004fe20002000000 */
[----:B------:R-:W-:Y:S05]  /*53f0*/  YIELD ;  /* 0x0000000000007946 */ /* 0x000fea0003800000 */
[----:B------:R-:W-:-:S13]  /*5400*/  ISETP.NE.AND P3, PT, R4, UR27, PT ;  /* 0x0000001b04007c0c */ /* 0x000fda000bf65270 */
[----:B------:R-:W-:Y:S05]  /*5410*/  @P3 BRA `(.L_x_3407) ;  /* 0xfffffffc00ec3947 */ /* 0x000fea000383ffff */
.L_x_3406:
[----:B------:R-:W-:Y:S05]  /*5420*/  BSYNC B0 ;  /* 0x0000000000007941 */ /* 0x000fea0003800000 */
.L_x_3405:
[----:B------:R-:W-:-:S03]  /*5430*/  UMOV UR8, 0xffffffff ;  /* 0xffffffff00087882 */ /* 0x000fc60000000000 */
[----:B------:R-:W-:Y:S05]  /*5440*/  BRA.DIV UR8, `(.L_x_3408) ;  /* 0x0000002e08907947 */ /* 0x000fea000b800000 */
[----:B------:R-:W-:Y:S01]  /*5450*/  NOP ;  /* 0x0000000000007918 */ /* 0x000fe20000000000 */
.L_x_3467:
        /* <DEDUP_REMOVED lines=13> */
.L_x_3410:
[----:B------:R-:W-:Y:S05]  /*5530*/  BSYNC B0 ;  /* 0x0000000000007941 */ /* 0x000fea0003800000 */
.L_x_3409:
        /* <DEDUP_REMOVED lines=13> */
.L_x_3412:
[----:B------:R-:W-:Y:S05]  /*5610*/  BSYNC B0 ;  /* 0x0000000000007941 */ /* 0x000fea0003800000 */
.L_x_3411:
[----:B------:R-:W-:Y:S06]  /*5620*/  BAR.ARV 0xa, 0xa0 ;  /* 0x0282800000007b1d */ /* 0x000fec0000002000 */
[----:B------:R-:W-:Y:S04]  /*5630*/  BSSY B0, `(.L_x_3413) ;  /* 0x0000003000007945 */ /* 0x000fe80003800000 */
[----:B------:R-:W-:Y:S05]  /*5640*/  @!P0 BRA `(.L_x_3414) ;  /* 0x0000000000048947 */ /* 0x000fea0003800000 */
[----:B------:R-:W-:-:S04]  /*5650*/  DEPBAR.LE SB0, 0x0 ;  /* 0x000080000000791a */ /* 0x000fc80000000000 */
.L_x_3414:
[----:B------:R-:W-:Y:S05]  /*5660*/  BSYNC B0 ;  /* 0x0000000000007941 */ /* 0x000fea0003800000 */
.L_x_3413:
        /* <DEDUP_REMOVED lines=19> */
.L_x_3416:
[----:B------:R-:W-:Y:S05]  /*57a0*/  BSYNC B0 ;  /* 0x0000000000007941 */ /* 0x000fea0003800000 */
.L_x_3415:
[----:B------:R-:W-:Y:S02]  /*57b0*/  UIADD3 UR4, UR4, 0x2, URZ ;  /* 0x0000000204047890 */ /* 0x000fe4000fffe03f */
[----:B------:R-:W-:Y:S01]  /*57c0*/  UIADD3 UR5, UR5, 0x1, URZ ;  /* 0x0000000105057890 */ /* 0x000fe2000fffe03f */
[----:B------:R-:W-:Y:S11]  /*57d0*/  @P2 BRA `(.L_x_3417) ;  /* 0xfffffff400842947 */ /* 0x000ff6000383ffff */
.L_x_3392:
        /* <DEDUP_REMOVED lines=13> */
.L_x_3420:
[----:B------:R-:W2:Y:S04]  /*58b0*/  LDG.E.STRONG.GPU R0, desc[UR28][R2.64] ;  /* 0x0000001c02007981 */ /* 0x000ea8000c1ef900 */
[----:B--2---:R-:W-:Y:S01]  /*58c0*/  CCTL.IVALL ;  /* 0x00000000ff00798f */ /* 0x004fe20002000000 */
[----:B------:R-:W-:Y:S05]  /*58d0*/  YIELD ;  /* 0x0000000000007946 */ /* 0x000fea0003800000 */
[----:B------:R-:W-:-:S13]  /*58e0*/  ISETP.NE.AND P2, PT, R0, UR27, PT ;  /* 0x0000001b00007c0c */ /* 0x000fda000bf45270 */
[----:B------:R-:W-:Y:S05]  /*58f0*/  @P2 BRA `(.L_x_3420) ;  /* 0xfffffffc00ec2947 */ /* 0x000fea000383ffff */
.L_x_3419:
[----:B------:R-:W-:Y:S05]  /*5900*/  BSYNC B0 ;  /* 0x0000000000007941 */ /* 0x000fea0003800000 */
.L_x_3418:
[----:B------:R-:W-:-:S03]  /*5910*/  UMOV UR5, 0xffffffff ;  /* 0xffffffff00057882 */ /* 0x000fc60000000000 */
[----:B------:R-:W-:Y:S05]  /*5920*/  BRA.DIV UR5, `(.L_x_3421) ;  /* 0x0000002a05747947 */ /* 0x000fea000b800000 */
[----:B------:R-:W-:Y:S01]  /*5930*/  NOP ;  /* 0x0000000000007918 */ /* 0x000fe20000000000 */
.L_x_3470:
        /* <DEDUP_REMOVED lines=22> */
.L_x_3423:
[----:B------:R-:W-:Y:S05]  /*5aa0*/  BSYNC B0 ;  /* 0x0000000000007941 */ /* 0x000fea0003800000 */
.L_x_3422:
        /* <DEDUP_REMOVED lines=20> */
.L_x_3425:
[----:B------:R-:W-:Y:S05]  /*5bf0*/  BSYNC B0 ;  /* 0x0000000000007941 */ /* 0x000fea0003800000 */
.L_x_3424:
[----:B------:R-:W-:Y:S06]  /*5c00*/  BAR.ARV 0xa, 0xa0 ;  /* 0x0282800000007b1d */ /* 0x000fec0000002000 */
[----:B------:R-:W-:Y:S04]  /*5c10*/  BSSY B0, `(.L_x_3426) ;  /* 0x0000003000007945 */ /* 0x000fe80003800000 */
[----:B------:R-:W-:Y:S05]  /*5c20*/  @!P0 BRA `(.L_x_3427) ;  /* 0x0000000000048947 */ /* 0x000fea0003800000 */
[----:B------:R-:W-:-:S04]  /*5c30*/  DEPBAR.LE SB0, 0x0 ;  /* 0x000080000000791a */ /* 0x000fc80000000000 */
.L_x_3427:
[----:B------:R-:W-:Y:S05]  /*5c40*/  BSYNC B0 ;  /* 0x0000000000007941 */ /* 0x000fea0003800000 */
.L_x_3426:
        /* <DEDUP_REMOVED lines=19> */
.L_x_3429:
[----:B------:R-:W-:Y:S05]  /*5d80*/  BSYNC B0 ;  /* 0x0000000000007941 */ /* 0x000fea0003800000 */
.L_x_3428:
[----:B------:R-:W-:Y:S05]  /*5d90*/  EXIT ;  /* 0x000000000000794d */ /* 0x000fea0003800000 */
.L_x_3391:
        /* <DEDUP_REMOVED lines=48> */
.L_x_3471:
        /* <DEDUP_REMOVED lines=14> */
.L_x_3433:
        /* <DEDUP_REMOVED lines=127> */
.L_x_3444:
[----:B------:R-:W-:-:S04]  /*6970*/  SHF.L.U32 R20, R9, 0x1f, RZ ;  /* 0x0000001f09147819 */ /* 0x000fc800000006ff */
[----:B-1----:R-:W1:Y:S02]  /*6980*/  SYNCS.PHASECHK.TRANS64.TRYWAIT P1, [R0+URZ+0x26840], R20 ;  /* 0x02684014000075a7 */ /* 0x002e64000802017f */
[----:B-123--:R-:W-:Y:S05]  /*6990*/  @!P1 BRA `(.L_x_3436) ;  /* 0x0000001800889947 */ /* 0x00efea0003800000 */
.L_x_3472:
[----:B------:R-:W-:Y:S05]  /*69a0*/  @P0 BRA `(.L_x_3437) ;  /* 0x0000000000140947 */ /* 0x000fea0003800000 */
[----:B------:R-:W-:Y:S01]  /*69b0*/  ISETP.NE.AND P1, PT, R13, RZ, PT ;  /* 0x000000ff0d00720c */ /* 0x000fe20003f25270 */
[----:B------:R-:W-:-:S04]  /*69c0*/  IMAD.MOV.U32 R3, RZ, RZ, 0x3100 ;  /* 0x00003100ff037424 */ /* 0x000fc800078e00ff */
[----:B------:R2:W-:Y:S08]  /*69d0*/  SYNCS.ARRIVE.TRANS64 RZ, [R0+URZ+0x26830], R3 ;  /* 0x0268300300ff79a7 */ /* 0x0005f0000800003f */
[----:B------:R-:W-:Y:S05]  /*69e0*/  @!P1 BRA `(.L_x_3437) ;  /* 0x0000000000049947 */ /* 0x000fea0003800000 */
[----:B------:R-:W-:Y:S01]  /*69f0*/  BPT.TRAP 0x1 ;  /* 0x000000040000795c */ /* 0x000fe20000300000 */
.L_x_3437:
        /* <DEDUP_REMOVED lines=42> */
.L_x_3473:
[----:B------:R-:W-:Y:S05]  /*6ca0*/  @P0 BRA `(.L_x_3439) ;  /* 0x0000000000140947 */ /* 0x000fea0003800000 */
[----:B------:R-:W-:Y:S01]  /*6cb0*/  ISETP.NE.AND P1, PT, R13, RZ, PT ;  /* 0x000000ff0d00720c */ /* 0x000fe20003f25270 */
[----:B------:R-:W-:-:S04]  /*6cc0*/  IMAD.MOV.U32 R3, RZ, RZ, 0x3100 ;  /* 0x00003100ff037424 */ /* 0x000fc800078e00ff */
[----:B------:R3:W-:Y:S08]  /*6cd0*/  SYNCS.ARRIVE.TRANS64 RZ, [R0+URZ+0x26818], R3 ;  /* 0x0268180300ff79a7 */ /* 0x0007f0000800003f */
[----:B------:R-:W-:Y:S05]  /*6ce0*/  @!P1 BRA `(.L_x_3439) ;  /* 0x0000000000049947 */ /* 0x000fea0003800000 */
[----:B------:R-:W-:Y:S01]  /*6cf0*/  BPT.TRAP 0x1 ;  /* 0x000000040000795c */ /* 0x000fe20000300000 */
.L_x_3439:
        /* <DEDUP_REMOVED lines=34> */
.L_x_3474:
[----:B-123--:R-:W-:Y:S01]  /*6f20*/  SHF.R.S32.HI R20, RZ, 0x1f, R19 ;  /* 0x0000001fff147819 */ /* 0x00efe20000011413 */
[----:B------:R-:W-:Y:S06]  /*6f30*/  @P0 BRA `(.L_x_3441) ;  /* 0x0000000000140947 */ /* 0x000fec0003800000 */
[----:B------:R-:W-:Y:S01]  /*6f40*/  ISETP.NE.AND P1, PT, R13, RZ, PT ;  /* 0x000000ff0d00720c */ /* 0x000fe20003f25270 */
[----:B------:R-:W-:-:S04]  /*6f50*/  IMAD.MOV.U32 R21, RZ, RZ, 0x3100 ;  /* 0x00003100ff157424 */ /* 0x000fc800078e00ff */
[----:B------:R1:W-:Y:S08]  /*6f60*/  SYNCS.ARRIVE.TRANS64 RZ, [R0+URZ+0x26838], R21 ;  /* 0x0268381500ff79a7 */ /* 0x0003f0000800003f */
[----:B------:R-:W-:Y:S05]  /*6f70*/  @!P1 BRA `(.L_x_3441) ;  /* 0x0000000000049947 */ /* 0x000fea0003800000 */
[----:B------:R-:W-:Y:S01]  /*6f80*/  BPT.TRAP 0x1 ;  /* 0x000000040000795c */ /* 0x000fe20000300000 */
.L_x_3441:
        /* <DEDUP_REMOVED lines=38> */
.L_x_3476:
[----:B------:R-:W-:Y:S05]  /*71f0*/  @P0 BRA `(.L_x_3443) ;  /* 0x0000000000140947 */ /* 0x000fea0003800000 */
[----:B------:R-:W-:Y:S01]  /*7200*/  ISETP.NE.AND P1, PT, R13, RZ, PT ;  /* 0x000000ff0d00720c */ /* 0x000fe20003f25270 */
[----:B--2---:R-:W-:-:S04]  /*7210*/  IMAD.MOV.U32 R5, RZ, RZ, 0x3100 ;  /* 0x00003100ff057424 */ /* 0x004fc800078e00ff */
[----:B------:R3:W-:Y:S08]  /*7220*/  SYNCS.ARRIVE.TRANS64 RZ, [R0+URZ+0x26810], R5 ;  /* 0x0268100500ff79a7 */ /* 0x0007f0000800003f */
[----:B------:R-:W-:Y:S05]  /*7230*/  @!P1 BRA `(.L_x_3443) ;  /* 0x0000000000049947 */ /* 0x000fea0003800000 */
[----:B------:R-:W-:Y:S01]  /*7240*/  BPT.TRAP 0x1 ;  /* 0x000000040000795c */ /* 0x000fe20000300000 */
.L_x_3443:
        /* <DEDUP_REMOVED lines=36> */
.L_x_3435:
[----:B------:R-:W-:-:S13]  /*7490*/  ISETP.NE.AND P1, PT, R17, RZ, PT ;  /* 0x000000ff1100720c */ /* 0x000fda0003f25270 */
[----:B------:R-:W-:Y:S05]  /*74a0*/  @!P1 BRA `(.L_x_3434) ;  /* 0x0000000400609947 */ /* 0x000fea0003800000 */
[----:B------:R-:W-:-:S04]  /*74b0*/  SHF.L.U32 R7, R9, 0x1f, RZ ;  /* 0x0000001f09077819 */ /* 0x000fc800000006ff */
[----:B------:R-:W2:Y:S02]  /*74c0*/  SYNCS.PHASECHK.TRANS64.TRYWAIT P1, [R0+URZ+0x26840], R7 ;  /* 0x02684007000075a7 */ /* 0x000ea4000802017f */
[----:B--2---:R-:W-:Y:S05]  /*74d0*/  @!P1 BRA `(.L_x_3445) ;  /* 0x00000010000c9947 */ /* 0x004fea0003800000 */
.L_x_3477:
[----:B------:R-:W-:Y:S05]  /*74e0*/  @P0 BRA `(.L_x_3446) ;  /* 0x0000000000140947 */ /* 0x000fea0003800000 */
[----:B------:R-:W-:Y:S01]  /*74f0*/  ISETP.NE.AND P1, PT, R13, RZ, PT ;  /* 0x000000ff0d00720c */ /* 0x000fe20003f25270 */
[----:B------:R-:W-:-:S04]  /*7500*/  IMAD.MOV.U32 R5, RZ, RZ, 0x3100 ;  /* 0x00003100ff057424 */ /* 0x000fc800078e00ff */
[----:B------:R3:W-:Y:S08]  /*7510*/  SYNCS.ARRIVE.TRANS64 RZ, [R0+URZ+0x26830], R5 ;  /* 0x0268300500ff79a7 */ /* 0x0007f0000800003f */
[----:B------:R-:W-:Y:S05]  /*7520*/  @!P1 BRA `(.L_x_3446) ;  /* 0x0000000000049947 */ /* 0x000fea0003800000 */
[----:B------:R-:W-:Y:S01]  /*7530*/  BPT.TRAP 0x1 ;  /* 0x000000040000795c */ /* 0x000fe20000300000 */
.L_x_3446:
        /* <DEDUP_REMOVED lines=40> */
.L_x_3478:
[----:B------:R-:W-:Y:S05]  /*77c0*/  @P0 BRA `(.L_x_3448) ;  /* 0x0000000000140947 */ /* 0x000fea0003800000 */
[----:B------:R-:W-:Y:S01]  /*77d0*/  ISETP.NE.AND P0, PT, R13, RZ, PT ;  /* 0x000000ff0d00720c */ /* 0x000fe20003f05270 */
[----:B------:R-:W-:-:S04]  /*77e0*/  IMAD.MOV.U32 R5, RZ, RZ, 0x3100 ;  /* 0x00003100ff057424 */ /* 0x000fc800078e00ff */
[----:B------:R4:W-:Y:S08]  /*77f0*/  SYNCS.ARRIVE.TRANS64 RZ, [R0+URZ+0x26818], R5 ;  /* 0x0268180500ff79a7 */ /* 0x0009f0000800003f */
[----:B------:R-:W-:Y:S05]  /*7800*/  @!P0 BRA `(.L_x_3448) ;  /* 0x0000000000048947 */ /* 0x000fea0003800000 */
[----:B------:R-:W-:Y:S01]  /*7810*/  BPT.TRAP 0x1 ;  /* 0x000000040000795c */ /* 0x000fe20000300000 */
.L_x_3448:
        /* <DEDUP_REMOVED lines=33> */
.L_x_3434:
[----:B------:R-:W4:Y:S01]  /*7a30*/  S2R R2, SR_TID.X ;  /* 0x0000000000027919 */ /* 0x000f220000002100 */
[----:B------:R-:W-:Y:S01]  /*7a40*/  IMAD R3, R12, 0x8, R0 ;  /* 0x000000080c037824 */ /* 0x000fe200078e0200 */
[----:B----4-:R-:W-:Y:S02]  /*7a50*/  LOP3.LUT R4, R2, 0x7f, RZ, 0xc0, !PT ;  /* 0x0000007f02047812 */ /* 0x010fe400078ec0ff */
[----:B------:R-:W-:Y:S02]  /*7a60*/  SHF.L.U32 R2, R9, 0x1f, RZ ;  /* 0x0000001f09027819 */ /* 0x000fe400000006ff */
[----:B------:R-:W-:Y:S02]  /*7a70*/  ISETP.NE.AND P1, PT, R4, RZ, PT ;  /* 0x000000ff0400720c */ /* 0x000fe40003f25270 */
[----:B------:R-:W4:Y:S02]  /*7a80*/  SYNCS.PHASECHK.TRANS64.TRYWAIT P0, [R3+URZ+0x26840], R2 ;  /* 0x02684002030075a7 */ /* 0x000f24000800017f */
[----:B----4-:R-:W-:Y:S09]  /*7a90*/  @!P0 BRA `(.L_x_3449) ;  /* 0x0000000800c48947 */ /* 0x010ff20003800000 */
.L_x_3479:
[----:B------:R-:W-:Y:S05]  /*7aa0*/  @P1 BRA `(.L_x_3450) ;  /* 0x0000000000181947 */ /* 0x000fea0003800000 */
[----:B------:R-:W5:Y:S01]  /*7ab0*/  S2R R4, SR_TID.X ;  /* 0x0000000000047919 */ /* 0x000f620000002100 */
[----:B----4-:R-:W-:-:S04]  /*7ac0*/  IMAD.MOV.U32 R2, RZ, RZ, 0x3100 ;  /* 0x00003100ff027424 */ /* 0x010fc800078e00ff */
[----:B------:R4:W-:Y:S01]  /*7ad0*/  SYNCS.ARRIVE.TRANS64 RZ, [R3+URZ+0x26830], R2 ;  /* 0x0268300203ff79a7 */ /* 0x0009e2000800003f */
[----:B-----5:R-:W-:-:S13]  /*7ae0*/  LOP3.LUT P0, RZ, R4, 0x1f, RZ, 0xc0, !PT ;  /* 0x0000001f04ff7812 */ /* 0x020fda000780c0ff */
[----:B----4-:R-:W-:Y:S05]  /*7af0*/  @!P0 BRA `(.L_x_3450) ;  /* 0x0000000000048947 */ /* 0x010fea0003800000 */
[----:B------:R-:W-:Y:S01]  /*7b00*/  BPT.TRAP 0x1 ;  /* 0x000000040000795c */ /* 0x000fe20000300000 */
.L_x_3450:
        /* <DEDUP_REMOVED lines=47> */
.L_x_3431:
[----:B------:R-:W-:Y:S05]  /*7e00*/  BSYNC B0 ;  /* 0x0000000000007941 */ /* 0x000fea0003800000 */
.L_x_3430:
[----:B------:R-:W-:-:S03]  /*7e10*/  UMOV UR5, 0xffffffff ;  /* 0xffffffff00057882 */ /* 0x000fc60000000000 */
[----:B------:R-:W-:Y:S05]  /*7e20*/  BRA.DIV UR5, `(.L_x_3451) ;  /* 0x0000000605f47947 */ /* 0x000fea000b800000 */
[----:B------:R-:W-:-:S13]  /*7e30*/  ELECT P0, URZ, PT ;  /* 0x00000000003f782f */ /* 0x000fda0003800000 */
.L_x_3482:
[----:B------:R-:W-:Y:S04]  /*7e40*/  BSSY B0, `(.L_x_3452) ;  /* 0x0000023000007945 */ /* 0x000fe80003800000 */
[----:B------:R-:W-:Y:S05]  /*7e50*/  @!P0 BRA `(.L_x_3453) ;  /* 0x0000000000848947 */ /* 0x000fea0003800000 */
[----:B------:R-:W-:-:S06]  /*7e60*/  ULOP3.LUT UR5, UR38, 0x2, URZ, 0xfc, !UPT ;  /* 0x0000000226057892 */ /* 0x000fcc000f8efc3f */
[----:B------:R-:W-:-:S05]  /*7e70*/  IMAD.U32 R2, RZ, RZ, UR5 ;  /* 0x00000005ff027e24 */ /* 0x000fca000f8e00ff */
[----:B------:R-:W-:-:S13]  /*7e80*/  ISETP.NE.AND P0, PT, R2, 0x3, PT ;  /* 0x000000030200780c */ /* 0x000fda0003f05270 */
[----:B------:R-:W-:Y:S05]  /*7e90*/  @!P0 BRA `(.L_x_3454) ;  /* 0x0000000000048947 */ /* 0x000fea0003800000 */
[----:B------:R-:W-:Y:S01]  /*7ea0*/  BPT.TRAP 0x1 ;  /* 0x000000040000795c */ /* 0x000fe20000300000 */
.L_x_3454:
        /* <DEDUP_REMOVED lines=15> */
.L_x_3483:
[----:B------:R-:W2:Y:S02]  /*7fa0*/  SYNCS.PHASECHK.TRANS64.TRYWAIT P1, [R3+URZ], R2 ;  /* 0x00000002030075a7 */ /* 0x000ea4000802017f */
[----:B--2---:R-:W-:Y:S05]  /*7fb0*/  @!P1 BRA `(.L_x_3456) ;  /* 0x0000000400c89947 */ /* 0x004fea0003800000 */
.L_x_3484:
[----:B------:R-:W-:Y:S05]  /*7fc0*/  @!P0 BRA `(.L_x_3457) ;  /* 0x0000000000048947 */ /* 0x000fea0003800000 */
[----:B------:R-:W-:Y:S01]  /*7fd0*/  BPT.TRAP 0x1 ;  /* 0x000000040000795c */ /* 0x000fe20000300000 */
.L_x_3457:
[----:B--2---:R-:W-:-:S04]  /*7fe0*/  VIADD R3, R7, 0x26840 ;  /* 0x0002684007037836 */ /* 0x004fc80000000000 */
[----:B------:R-:W-:-:S04]  /*7ff0*/  IMAD R0, R0, 0x8, R3 ;  /* 0x0000000800007824 */ /* 0x000fc800078e0203 */
[----:B------:R-:W2:Y:S02]  /*8000*/  SYNCS.PHASECHK.TRANS64.TRYWAIT P0, [R0+URZ], R5 ;  /* 0x00000005000075a7 */ /* 0x000ea4000800017f */
[----:B--2---:R-:W-:Y:S05]  /*8010*/  @!P0 BRA `(.L_x_3458) ;  /* 0x0000000400c48947 */ /* 0x004fea0003800000 */
.L_x_3485:
[----:B------:R-:W-:-:S07]  /*8020*/  IMAD R3, R4, 0x8, R3 ;  /* 0x0000000804037824 */ /* 0x000fce00078e0203 */
.L_x_3459:
[----:B---3--:R3:W4:Y:S02]  /*8030*/  SYNCS.PHASECHK.TRANS64.TRYWAIT P0, [R3+URZ], R2 ;  /* 0x00000002030075a7 */ /* 0x008724000800017f */
[----:B----4-:R-:W-:Y:S05]  /*8040*/  @!P0 NANOSLEEP.SYNCS 0x989680 ;  /* 0x009896800000895d */ /* 0x010fea0003900000 */
[----:B------:R-:W4:Y:S02]  /*8050*/  @!P0 SYNCS.PHASECHK.TRANS64 P0, [R3+URZ], R2 ;  /* 0x00000002030085a7 */ /* 0x000f24000800007f */
[----:B----4-:R-:W-:Y:S05]  /*8060*/  @!P0 BRA `(.L_x_3459) ;  /* 0xfffffffc00f08947 */ /* 0x010fea000383ffff */
.L_x_3453:
[----:B------:R-:W-:Y:S05]  /*8070*/  BSYNC B0 ;  /* 0x0000000000007941 */ /* 0x000fea0003800000 */
.L_x_3452:
[----:B------:R-:W-:Y:S05]  /*8080*/  EXIT ;  /* 0x000000000000794d */ /* 0x000fea0003800000 */
.L_x_3369:
[----:B------:R-:W-:Y:S02]  /*8090*/  IMAD.MOV.U32 R13, RZ, RZ, R23 ;  /* 0x000000ffff0d7224 */ /* 0x000fe400078e0017 */
[----:B------:R-:W-:Y:S02]  /*80a0*/  IMAD.MOV.U32 R12, RZ, RZ, RZ ;  /* 0x000000ffff0c7224 */ /* 0x000fe400078e00ff */
[----:B------:R-:W-:Y:S02]  /*80b0*/  IMAD.MOV.U32 R11, RZ, RZ, 0x1f ;  /* 0x0000001fff0b7424 */ /* 0x000fe400078e00ff */
[----:B------:R-:W-:-:S07]  /*80c0*/  IMAD.MOV.U32 R15, RZ, RZ, -0x1 ;  /* 0xffffffffff0f7424 */ /* 0x000fce00078e00ff */
[----:B------:R-:W-:Y:S05]  /*80d0*/  WARPSYNC.COLLECTIVE R15, `(.L_x_3460) ;  /* 0x000000000f087348 */ /* 0x000fea0003c00000 */
[----:B------:R1:W2:Y:S02]  /*80e0*/  SHFL.IDX P6, R14, R13, R12, R11 ;  /* 0x0000000c0d0e7389 */ /* 0x0002a400000c000b */
[----:B-12---:R-:W-:Y:S01]  /*80f0*/  ENDCOLLECTIVE ;  /* 0x000000000000791b */ /* 0x006fe20003800000 */
.L_x_3460:
[----:B------:R-:W-:Y:S05]  /*8100*/  BRA `(.L_x_3461) ;  /* 0xffffff8800a47947 */ /* 0x000fea000383ffff */
.L_x_3371:
[----:B--2---:R2:W3:Y:S02]  /*8110*/  SYNCS.PHASECHK.TRANS64.TRYWAIT P0, [R2+URZ+0x26800], R5 ;  /* 0x02680005020075a7 */ /* 0x0044e4000800017f */
[----:B---3--:R-:W-:Y:S05]  /*8120*/  @!P0 NANOSLEEP.SYNCS 0x989680 ;  /* 0x009896800000895d */ /* 0x008fea0003900000 */
[----:B------:R-:W3:Y:S02]  /*8130*/  @!P0 SYNCS.PHASECHK.TRANS64 P0, [R2+URZ+0x26800], R5 ;  /* 0x02680005020085a7 */ /* 0x000ee4000800007f */
[----:B---3--:R-:W-:Y:S05]  /*8140*/  @!P0 BRA `(.L_x_3371) ;  /* 0xfffffffc00f08947 */ /* 0x008fea000383ffff */
[----:B------:R-:W-:Y:S05]  /*8150*/  BRA `(.L_x_3370) ;  /* 0xffffff8800e47947 */ /* 0x000fea000383ffff */
.L_x_3377:
[----:B---3--:R-:W-:-:S04]  /*8160*/  IMAD.U32 R5, RZ, RZ, UR8 ;  /* 0x00000008ff057e24 */ /* 0x008fc8000f8e00ff */
[----:B------:R3:W1:Y:S03]  /*8170*/  SYNCS.PHASECHK.TRANS64.TRYWAIT P1, [R5+URZ+0x26810], R6 ;  /* 0x02681006050075a7 */ /* 0x000666000802017f */
[----:B-1----:R-:W-:Y:S05]  /*8180*/  @!P1 NANOSLEEP.SYNCS 0x989680 ;  /* 0x009896800000995d */ /* 0x002fea0003900000 */
[----:B------:R-:W1:Y:S02]  /*8190*/  @!P1 SYNCS.PHASECHK.TRANS64 P1, [R5+URZ+0x26810], R6 ;  /* 0x02681006050095a7 */ /* 0x000e64000802007f */
[----:B-1----:R-:W-:Y:S05]  /*81a0*/  @!P1 BRA `(.L_x_3377) ;  /* 0xfffffffc00ec9947 */ /* 0x002fea000383ffff */
[----:B------:R-:W-:Y:S05]  /*81b0*/  BRA `(.L_x_3376) ;  /* 0xffffff9400487947 */ /* 0x000fea000383ffff */
.L_x_3381:
[----:B------:R-:W-:-:S04]  /*81c0*/  IMAD.U32 R5, RZ, RZ, UR8 ;  /* 0x00000008ff057e24 */ /* 0x000fc8000f8e00ff */
[----:B------:R1:W1:Y:S03]  /*81d0*/  SYNCS.PHASECHK.TRANS64.TRYWAIT P1, [R5+URZ+0x26830], R6 ;  /* 0x02683006050075a7 */ /* 0x000266000802017f */
[----:B-1----:R-:W-:Y:S05]  /*81e0*/  @!P1 NANOSLEEP.SYNCS 0x989680 ;  /* 0x009896800000995d */ /* 0x002fea0003900000 */
[----:B------:R-:W1:Y:S02]  /*81f0*/  @!P1 SYNCS.PHASECHK.TRANS64 P1, [R5+URZ+0x26830], R6 ;  /* 0x02683006050095a7 */ /* 0x000e64000802007f */
[----:B-1----:R-:W-:Y:S05]  /*8200*/  @!P1 BRA `(.L_x_3381) ;  /* 0xfffffffc00ec9947 */ /* 0x002fea000383ffff */
[----:B------:R-:W-:Y:S05]  /*8210*/  BRA `(.L_x_3380) ;  /* 0xffffff9800547947 */ /* 0x000fea000383ffff */
.L_x_3396:
[----:B------:R-:W-:Y:S01]  /*8220*/  BSSY B0, `(.L_x_3462) ;  /* 0x0000005000007945 */ /* 0x000fe20003800000 */
[----:B------:R-:W-:-:S07]  /*8230*/  IMAD.MOV.U32 R15, RZ, RZ, -0x1 ;  /* 0xffffffffff0f7424 */ /* 0x000fce00078e00ff */
[----:B------:R-:W-:Y:S05]  /*8240*/  WARPSYNC.COLLECTIVE R15, `(.L_x_3463) ;  /* 0x000000000f087348 */ /* 0x000fea0003c00000 */
[----:B------:R-:W-:Y:S01]  /*8250*/  NOP ;  /* 0x0000000000007918 */ /* 0x000fe20000000000 */
[----:B------:R-:W-:Y:S01]  /*8260*/  ENDCOLLECTIVE ;  /* 0x000000000000791b */ /* 0x000fe20003800000 */
.L_x_3463:
[----:B------:R-:W-:Y:S05]  /*8270*/  BSYNC B0 ;  /* 0x0000000000007941 */ /* 0x000fea0003800000 */
.L_x_3462:
[----:B------:R-:W-:Y:S05]  /*8280*/  BRA `(.L_x_3464) ;  /* 0xffffffcc00407947 */ /* 0x000fea000383ffff */
.L_x_3408:
[----:B------:R-:W-:Y:S01]  /*8290*/  BSSY B0, `(.L_x_3465) ;  /* 0x0000005000007945 */ /* 0x000fe20003800000 */
[----:B------:R-:W-:-:S07]  /*82a0*/  IMAD.MOV.U32 R15, RZ, RZ, -0x1 ;  /* 0xffffffffff0f7424 */ /* 0x000fce00078e00ff */
[----:B------:R-:W-:Y:S05]  /*82b0*/  WARPSYNC.COLLECTIVE R15, `(.L_x_3466) ;  /* 0x000000000f087348 */ /* 0x000fea0003c00000 */
[----:B------:R-:W-:Y:S01]  /*82c0*/  NOP ;  /* 0x0000000000007918 */ /* 0x000fe20000000000 */
[----:B------:R-:W-:Y:S01]  /*82d0*/  ENDCOLLECTIVE ;  /* 0x000000000000791b */ /* 0x000fe20003800000 */
.L_x_3466:
[----:B------:R-:W-:Y:S05]  /*82e0*/  BSYNC B0 ;  /* 0x0000000000007941 */ /* 0x000fea0003800000 */
.L_x_3465:
[----:B------:R-:W-:Y:S05]  /*82f0*/  BRA `(.L_x_3467) ;  /* 0xffffffd000587947 */ /* 0x000fea000383ffff */
.L_x_3421:
[----:B------:R-:W-:Y:S01]  /*8300*/  BSSY B0, `(.L_x_3468) ;  /* 0x0000005000007945 */ /* 0x000fe20003800000 */
[----:B------:R-:W-:-:S07]  /*8310*/  IMAD.MOV.U32 R15, RZ, RZ, -0x1 ;  /* 0xffffffffff0f7424 */ /* 0x000fce00078e00ff */
[----:B------:R-:W-:Y:S05]  /*8320*/  WARPSYNC.COLLECTIVE R15, `(.L_x_3469) ;  /* 0x000000000f087348 */ /* 0x000fea0003c00000 */
[----:B------:R-:W-:Y:S01]  /*8330*/  NOP ;  /* 0x0000000000007918 */ /* 0x000fe20000000000 */
[----:B------:R-:W-:Y:S01]  /*8340*/  ENDCOLLECTIVE ;  /* 0x000000000000791b */ /* 0x000fe20003800000 */
.L_x_3469:
[----:B------:R-:W-:Y:S05]  /*8350*/  BSYNC B0 ;  /* 0x0000000000007941 */ /* 0x000fea0003800000 */
.L_x_3468:
[----:B------:R-:W-:Y:S05]  /*8360*/  BRA `(.L_x_3470) ;  /* 0xffffffd400747947 */ /* 0x000fea000383ffff */
.L_x_3432:
[----:B-1----:R1:W2:Y:S02]  /*8370*/  SYNCS.PHASECHK.TRANS64.TRYWAIT P0, [R0+URZ+0x26820], R3 ;  /* 0x02682003000075a7 */ /* 0x0022a4000800017f */
[----:B--2---:R-:W-:Y:S05]  /*8380*/  @!P0 NANOSLEEP.SYNCS 0x989680 ;  /* 0x009896800000895d */ /* 0x004fea0003900000 */
[----:B------:R-:W2:Y:S02]  /*8390*/  @!P0 SYNCS.PHASECHK.TRANS64 P0, [R0+URZ+0x26820], R3 ;  /* 0x02682003000085a7 */ /* 0x000ea4000800007f */
[----:B--2---:R-:W-:Y:S05]  /*83a0*/  @!P0 BRA `(.L_x_3432) ;  /* 0xfffffffc00f08947 */ /* 0x004fea000383ffff */
[----:B------:R-:W-:Y:S05]  /*83b0*/  BRA `(.L_x_3471) ;  /* 0xffffffdc00387947 */ /* 0x000fea000383ffff */
.L_x_3436:
[----:B-1----:R1:W2:Y:S02]  /*83c0*/  SYNCS.PHASECHK.TRANS64.TRYWAIT P1, [R0+URZ+0x26840], R20 ;  /* 0x02684014000075a7 */ /* 0x0022a4000802017f */
[----:B--2---:R-:W-:Y:S05]  /*83d0*/  @!P1 NANOSLEEP.SYNCS 0x989680 ;  /* 0x009896800000995d */ /* 0x004fea0003900000 */
[----:B------:R-:W2:Y:S02]  /*83e0*/  @!P1 SYNCS.PHASECHK.TRANS64 P1, [R0+URZ+0x26840], R20 ;  /* 0x02684014000095a7 */ /* 0x000ea4000802007f */
[----:B--2---:R-:W-:Y:S05]  /*83f0*/  @!P1 BRA `(.L_x_3436) ;  /* 0xfffffffc00f09947 */ /* 0x004fea000383ffff */
[----:B------:R-:W-:Y:S05]  /*8400*/  BRA `(.L_x_3472) ;  /* 0xffffffe400647947 */ /* 0x000fea000383ffff */
.L_x_3438:
[----:B--2---:R2:W3:Y:S02]  /*8410*/  SYNCS.PHASECHK.TRANS64.TRYWAIT P1, [R0+URZ+0x26828], R20 ;  /* 0x02682814000075a7 */ /* 0x0044e4000802017f */
[----:B---3--:R-:W-:Y:S05]  /*8420*/  @!P1 NANOSLEEP.SYNCS 0x989680 ;  /* 0x009896800000995d */ /* 0x008fea0003900000 */
[----:B------:R-:W3:Y:S02]  /*8430*/  @!P1 SYNCS.PHASECHK.TRANS64 P1, [R0+URZ+0x26828], R20 ;  /* 0x02682814000095a7 */ /* 0x000ee4000802007f */
[----:B---3--:R-:W-:Y:S05]  /*8440*/  @!P1 BRA `(.L_x_3438) ;  /* 0xfffffffc00f09947 */ /* 0x008fea000383ffff */
[----:B------:R-:W-:Y:S05]  /*8450*/  BRA `(.L_x_3473) ;  /* 0xffffffe800107947 */ /* 0x000fea000383ffff */
.L_x_3440:
[----:B---3--:R3:W4:Y:S02]  /*8460*/  SYNCS.PHASECHK.TRANS64.TRYWAIT P1, [R0+URZ+0x26848], R20 ;  /* 0x02684814000075a7 */ /* 0x008724000802017f */
[----:B----4-:R-:W-:Y:S05]  /*8470*/  @!P1 NANOSLEEP.SYNCS 0x989680 ;  /* 0x009896800000995d */ /* 0x010fea0003900000 */
[----:B------:R-:W4:Y:S02]  /*8480*/  @!P1 SYNCS.PHASECHK.TRANS64 P1, [R0+URZ+0x26848], R20 ;  /* 0x02684814000095a7 */ /* 0x000f24000802007f */
[----:B----4-:R-:W-:Y:S05]  /*8490*/  @!P1 BRA `(.L_x_3440) ;  /* 0xfffffffc00f09947 */ /* 0x010fea000383ffff */
[----:B------:R-:W-:Y:S05]  /*84a0*/  BRA `(.L_x_3474) ;  /* 0xffffffe8009c7947 */ /* 0x000fea000383ffff */
.L_x_3442:
[----:B------:R-:W-:-:S07]  /*84b0*/  SHF.L.U32 R5, R9, 0x1f, RZ ;  /* 0x0000001f09057819 */ /* 0x000fce00000006ff */
.L_x_3475:
[----:B--2---:R2:W3:Y:S02]  /*84c0*/  SYNCS.PHASECHK.TRANS64.TRYWAIT P1, [R0+URZ+0x26820], R5 ;  /* 0x02682005000075a7 */ /* 0x0044e4000802017f */
[----:B---3--:R-:W-:Y:S05]  /*84d0*/  @!P1 NANOSLEEP.SYNCS 0x989680 ;  /* 0x009896800000995d */ /* 0x008fea0003900000 */
[----:B------:R-:W3:Y:S02]  /*84e0*/  @!P1 SYNCS.PHASECHK.TRANS64 P1, [R0+URZ+0x26820], R5 ;  /* 0x02682005000095a7 */ /* 0x000ee4000802007f */
[----:B---3--:R-:W-:Y:S05]  /*84f0*/  @!P1 BRA `(.L_x_3475) ;  /* 0xfffffffc00f09947 */ /* 0x008fea000383ffff */
[----:B------:R-:W-:Y:S05]  /*8500*/  BRA `(.L_x_3476) ;  /* 0xffffffec00387947 */ /* 0x000fea000383ffff */
.L_x_3445:
[----:B--2---:R2:W3:Y:S02]  /*8510*/  SYNCS.PHASECHK.TRANS64.TRYWAIT P1, [R0+URZ+0x26840], R7 ;  /* 0x02684007000075a7 */ /* 0x0044e4000802017f */
[----:B---3--:R-:W-:Y:S05]  /*8520*/  @!P1 NANOSLEEP.SYNCS 0x989680 ;  /* 0x009896800000995d */ /* 0x008fea0003900000 */
[----:B------:R-:W3:Y:S02]  /*8530*/  @!P1 SYNCS.PHASECHK.TRANS64 P1, [R0+URZ+0x26840], R7 ;  /* 0x02684007000095a7 */ /* 0x000ee4000802007f */
[----:B---3--:R-:W-:Y:S05]  /*8540*/  @!P1 BRA `(.L_x_3445) ;  /* 0xfffffffc00f09947 */ /* 0x008fea000383ffff */
[----:B------:R-:W-:Y:S05]  /*8550*/  BRA `(.L_x_3477) ;  /* 0xffffffec00e07947 */ /* 0x000fea000383ffff */
.L_x_3447:
[----:B---3--:R3:W4:Y:S02]  /*8560*/  SYNCS.PHASECHK.TRANS64.TRYWAIT P1, [R0+URZ+0x26828], R7 ;  /* 0x02682807000075a7 */ /* 0x008724000802017f */
[----:B----4-:R-:W-:Y:S05]  /*8570*/  @!P1 NANOSLEEP.SYNCS 0x989680 ;  /* 0x009896800000995d */ /* 0x010fea0003900000 */
[----:B------:R-:W4:Y:S02]  /*8580*/  @!P1 SYNCS.PHASECHK.TRANS64 P1, [R0+URZ+0x26828], R7 ;  /* 0x02682807000095a7 */ /* 0x000f24000802007f */
[----:B----4-:R-:W-:Y:S05]  /*8590*/  @!P1 BRA `(.L_x_3447) ;  /* 0xfffffffc00f09947 */ /* 0x010fea000383ffff */
[----:B------:R-:W-:Y:S05]  /*85a0*/  BRA `(.L_x_3478) ;  /* 0xfffffff000847947 */ /* 0x000fea000383ffff */
.L_x_3449:
[----:B----4-:R4:W1:Y:S02]  /*85b0*/  SYNCS.PHASECHK.TRANS64.TRYWAIT P0, [R3+URZ+0x26840], R2 ;  /* 0x02684002030075a7 */ /* 0x010864000800017f */
[----:B-1----:R-:W-:Y:S05]  /*85c0*/  @!P0 NANOSLEEP.SYNCS 0x989680 ;  /* 0x009896800000895d */ /* 0x002fea0003900000 */
[----:B------:R-:W1:Y:S02]  /*85d0*/  @!P0 SYNCS.PHASECHK.TRANS64 P0, [R3+URZ+0x26840], R2 ;  /* 0x02684002030085a7 */ /* 0x000e64000800007f */
[----:B-1----:R-:W-:Y:S05]  /*85e0*/  @!P0 BRA `(.L_x_3449) ;  /* 0xfffffffc00f08947 */ /* 0x002fea000383ffff */
[----:B------:R-:W-:Y:S05]  /*85f0*/  BRA `(.L_x_3479) ;  /* 0xfffffff400287947 */ /* 0x000fea000383ffff */
.L_x_3451:
[----:B------:R-:W-:Y:S01]  /*8600*/  BSSY B0, `(.L_x_3480) ;  /* 0x0000006000007945 */ /* 0x000fe20003800000 */
[----:B------:R-:W-:-:S07]  /*8610*/  IMAD.MOV.U32 R15, RZ, RZ, -0x1 ;  /* 0xffffffffff0f7424 */ /* 0x000fce00078e00ff */
[----:B------:R-:W-:Y:S05]  /*8620*/  WARPSYNC.COLLECTIVE R15, `(.L_x_3481) ;  /* 0x000000000f0c7348 */ /* 0x000fea0003c00000 */
[----:B------:R-:W-:Y:S02]  /*8630*/  ELECT P6, UR62, PT ;  /* 0x00000000003e782f */ /* 0x000fe400038c0000 */
[----:B------:R-:W-:Y:S01]  /*8640*/  MOV R14, UR62 ;  /* 0x0000003e000e7c02 */ /* 0x000fe20008000f00 */
[----:B------:R-:W-:Y:S10]  /*8650*/  ENDCOLLECTIVE ;  /* 0x000000000000791b */ /* 0x000ff40003800000 */
.L_x_3481:
[----:B------:R-:W-:Y:S05]  /*8660*/  BSYNC B0 ;  /* 0x0000000000007941 */ /* 0x000fea0003800000 */
.L_x_3480:
[----:B------:R-:W-:Y:S01]  /*8670*/  PLOP3.LUT P0, PT, P6, PT, PT, 0x80, 0x0 ;  /* 0x000000000000781c */ /* 0x000fe2000370f070 */
[----:B------:R-:W-:-:S12]  /*8680*/  BRA `(.L_x_3482) ;  /* 0xfffffff400ec7947 */ /* 0x000fd8000383ffff */
.L_x_3455:
[----:B-1----:R1:W2:Y:S02]  /*8690*/  SYNCS.PHASECHK.TRANS64.TRYWAIT P1, [R6+URZ], R5 ;  /* 0x00000005060075a7 */ /* 0x0022a4000802017f */
[----:B--2---:R-:W-:Y:S05]  /*86a0*/  @!P1 NANOSLEEP.SYNCS 0x989680 ;  /* 0x009896800000995d */ /* 0x004fea0003900000 */
[----:B------:R-:W2:Y:S02]  /*86b0*/  @!P1 SYNCS.PHASECHK.TRANS64 P1, [R6+URZ], R5 ;  /* 0x00000005060095a7 */ /* 0x000ea4000802007f */
[----:B--2---:R-:W-:Y:S05]  /*86c0*/  @!P1 BRA `(.L_x_3455) ;  /* 0xfffffffc00f09947 */ /* 0x004fea000383ffff */
[----:B------:R-:W-:Y:S05]  /*86d0*/  BRA `(.L_x_3483) ;  /* 0xfffffff800307947 */ /* 0x000fea000383ffff */
.L_x_3456:
[----:B--2---:R2:W3:Y:S02]  /*86e0*/  SYNCS.PHASECHK.TRANS64.TRYWAIT P1, [R3+URZ], R2 ;  /* 0x00000002030075a7 */ /* 0x0044e4000802017f */
[----:B---3--:R-:W-:Y:S05]  /*86f0*/  @!P1 NANOSLEEP.SYNCS 0x989680 ;  /* 0x009896800000995d */ /* 0x008fea0003900000 */
[----:B------:R-:W3:Y:S02]  /*8700*/  @!P1 SYNCS.PHASECHK.TRANS64 P1, [R3+URZ], R2 ;  /* 0x00000002030095a7 */ /* 0x000ee4000802007f */
[----:B---3--:R-:W-:Y:S05]  /*8710*/  @!P1 BRA `(.L_x_3456) ;  /* 0xfffffffc00f09947 */ /* 0x008fea000383ffff */
[----:B------:R-:W-:Y:S05]  /*8720*/  BRA `(.L_x_3484) ;  /* 0xfffffff800247947 */ /* 0x000fea000383ffff */
.L_x_3458:
[----:B--2---:R2:W3:Y:S02]  /*8730*/  SYNCS.PHASECHK.TRANS64.TRYWAIT P0, [R0+URZ], R5 ;  /* 0x00000005000075a7 */ /* 0x0044e4000800017f */
[----:B---3--:R-:W-:Y:S05]  /*8740*/  @!P0 NANOSLEEP.SYNCS 0x989680 ;  /* 0x009896800000895d */ /* 0x008fea0003900000 */
[----:B------:R-:W3:Y:S02]  /*8750*/  @!P0 SYNCS.PHASECHK.TRANS64 P0, [R0+URZ], R5 ;  /* 0x00000005000085a7 */ /* 0x000ee4000800007f */
[----:B---3--:R-:W-:Y:S05]  /*8760*/  @!P0 BRA `(.L_x_3458) ;  /* 0xfffffffc00f08947 */ /* 0x008fea000383ffff */
[----:B------:R-:W-:Y:S05]  /*8770*/  BRA `(.L_x_3485) ;  /* 0xfffffff800287947 */ /* 0x000fea000383ffff */
.L_x_3486:
        /* <DEDUP_REMOVED lines=16> */
.L_x_6576:


//--------------------- .text._ZN7cutlass13device_kernelIN5flash11enable_sm90INS1_16FlashAttnBwdSm90INS1_25CollectiveMainloopBwdSm90ILi2ELi2ELi2EN4cute5tupleIJNS5_1CILi1EEES8_S8_EEENS6_IJNS7_ILi64EEENS7_ILi128EEENS7_ILi96EEEEEENS_10bfloat16_tEfNS_4arch4Sm90ELb0ELb0ELb0ELb0ELb0ELb1ELb0ELb0ELi2ELi1ELi2ELi1ELb1EEENS1_24CollectiveEpilogueBwdGQAISD_fSG_Li256ELb0ELb0EEENS1_19SingleTileSchedulerILb0ELb0ELb0ELi128EEEEEEEEEvNT_6ParamsE --------------------------
	.section	.text._ZN7cutlass13device_kernelIN5flash11enable_sm90INS1_16FlashAttnBwdSm90INS1_25CollectiveMainloopBwdSm90ILi2ELi2ELi2EN4cute5tupleIJNS5_1CILi1EEES8_S8_EEENS6_IJNS7_ILi64EEENS7_ILi128EEENS7_ILi96EEEEEENS_10bfloat16_tEfNS_4arch4Sm90ELb0ELb0ELb0ELb0ELb0ELb1ELb0ELb0ELi2ELi1ELi2ELi1ELb1EEENS1_24CollectiveEpilogueBwdGQAISD_fSG_Li256ELb0ELb0EEENS1_19SingleTileSchedulerILb0ELb0ELb0ELi128EEEEEEEEEvNT_6ParamsE,"ax",@progbits
	.align	128
.text._ZN7cutlass13device_kernelIN5flash11enable_sm90INS1_16FlashAttnBwdSm90INS1_25CollectiveMainloopBwdSm90ILi2ELi2ELi2EN4cute5tupleIJNS5_1CILi1EEES8_S8_EEENS6_IJNS7_ILi64EEENS7_ILi128EEENS7_ILi96EEEEEENS_10bfloat16_tEfNS_4arch4Sm90ELb0ELb0ELb0ELb0ELb0ELb1ELb0ELb0ELi2ELi1ELi2ELi1ELb1EEENS1_24CollectiveEpilogueBwdGQAISD_fSG_Li256ELb0ELb0EEENS1_19SingleTileSchedulerILb0ELb0ELb0ELi128EEEEEEEEEvNT_6ParamsE:
        .type           _ZN7cutlass13device_kernelIN5flash11enable_sm90INS1_16FlashAttnBwdSm90INS1_25CollectiveMainloopBwdSm90ILi2ELi2ELi2EN4cute5tupleIJNS5_1CILi1EEES8_S8_EEENS6_IJNS7_ILi64EEENS7_ILi128EEENS7_ILi96EEEEEENS_10bfloat16_tEfNS_4arch4Sm90ELb0ELb0ELb0ELb0ELb0ELb1ELb0ELb0ELi2ELi1ELi2ELi1ELb1EEENS1_24CollectiveEpilogueBwdGQAISD_fSG_Li256ELb0ELb0EEENS1_19SingleTileSchedulerILb0ELb0ELb0ELi128EEEEEEEEEvNT_6ParamsE,@function
        .size           _ZN7cutlass13device_kernelIN5flash11enable_sm90INS1_16FlashAttnBwdSm90INS1_25CollectiveMainloopBwdSm90ILi2ELi2ELi2EN4cute5tupleIJNS5_1CILi1EEES8_S8_EEENS6_IJNS7_ILi64EEENS7_ILi128EEENS7_ILi96EEEEEENS_10bfloat16_tEfNS_4arch4Sm90ELb0ELb0ELb0ELb0ELb0ELb1ELb0ELb0ELi2ELi1ELi2ELi1ELb1EEENS1_24CollectiveEpilogueBwdGQAISD_fSG_Li256ELb0ELb0EEENS1_19SingleTileSchedulerILb0ELb0ELb0ELi128EEEEEEEEEvNT_6ParamsE,(.L_x_6577 - _ZN7cutlass13device_kernelIN5flash11enable_sm90INS1_16FlashAttnBwdSm90INS1_25CollectiveMainloopBwdSm90ILi2ELi2ELi2EN4cute5tupleIJNS5_1CILi1EEES8_S8_EEENS6_IJNS7_ILi64EEENS7_ILi128EEENS7_ILi96EEEEEENS_10bfloat16_tEfNS_4arch4Sm90ELb0ELb0ELb0ELb0ELb0ELb1ELb0ELb0ELi2ELi1ELi2ELi1ELb1EEENS1_24CollectiveEpilogueBwdGQAISD_fSG_Li256ELb0ELb0EEENS1_19SingleTileSchedulerILb0ELb0ELb0ELi128EEEEEEEEEvNT_6ParamsE)
        .other          _ZN7cutlass13device_kernelIN5flash11enable_sm90INS1_16FlashAttnBwdSm90INS1_25CollectiveMainloopBwdSm90ILi2ELi2ELi2EN4cute5tupleIJNS5_1CILi1EEES8_S8_EEENS6_IJNS7_ILi64EEENS7_ILi128EEENS7_ILi96EEEEEENS_10bfloat16_tEfNS_4arch4Sm90ELb0ELb0ELb0ELb0ELb0ELb1ELb0ELb0ELi2ELi1ELi2ELi1ELb1EEENS1_24CollectiveEpilogueBwdGQAISD_fSG_Li256ELb0ELb0EEENS1_19SingleTileSchedulerILb0ELb0ELb0ELi128EEEEEEEEEvNT_6ParamsE,@"STO_CUDA_ENTRY STV_DEFAULT"
_ZN7cutlass13device_kernelIN5flash11enable_sm90INS1_16FlashAttnBwdSm90INS1_25CollectiveMainloopBwdSm90ILi2ELi2ELi2EN4cute5tupleIJNS5_1CILi1EEES8_S8_EEENS6_IJNS7_ILi64EEENS7_ILi128EEENS7_ILi96EEEEEENS_10bfloat16_tEfNS_4arch4Sm90ELb0ELb0ELb0ELb0ELb0ELb1ELb0ELb0ELi2ELi1ELi2ELi1ELb1EEENS1_24CollectiveEpilogueBwdGQAISD_fSG_Li256ELb0ELb0EEENS1_19SingleTileSchedulerILb0ELb0ELb0ELi128EEEEEEEEEvNT_6ParamsE:
        /* <DEDUP_REMOVED lines=23> */
.L_x_3488:
[----:B------:R-:W-:Y:S05]  /*0170*/  BSYNC B0 ;  /* 0x0000000000007941 */ /* 0x000fea0003800000 */
.L_x_3487:
        /* <DEDUP_REMOVED lines=37> */
.L_x_3489:
        /* <DEDUP_REMOVED lines=22> */
.L_x_3490:
[----:B------:R-:W-:Y:S01]  /*0530*/  PLOP3.LUT P0, PT, PT, PT, UP0, 0x80, 0x0 ;  /* 0x000000000000781c */ /* 0x000fe20003f0f008 */
[----:B------:R-:W-:Y:S01]  /*0540*/  NOP ;  /* 0x0000000000007918 */ /* 0x000fe20000000000 */
[----:B------:R-:W-:Y:S01]  /*0550*/  BSSY B6, `(.L_x_3491) ;  /* 0x000070b000067945 */ /* 0x000fe20003800000 */
[----:B-12-45:R-:W-:Y:S10]  /*0560*/  BAR.SYNC.DEFER_BLOCKING 0x0 ;  /* 0x0000000000007b1d */ /* 0x036ff40000010000 */
[----:B------:R-:W-:Y:S05]  /*0570*/  @!P0 BRA `(.L_x_3492) ;  /* 0x0000004000848947 */ /* 0x000fea0003800000 */
.L_x_3493:
        /* <DEDUP_REMOVED lines=33> */
.L_x_3496:
        /* <DEDUP_REMOVED lines=15> */
.L_x_3495:
        /* <DEDUP_REMOVED lines=22> */
.L_x_3498:
        /* <DEDUP_REMOVED lines=15> */
.L_x_3497:
[----:B------:R-:W-:Y:S01]  /*0ad0*/  SHF.R.S32.HI R41, RZ, 0x1f, R22 ;  /* 0x0000001fff297819 */ /* 0x000fe20000011416 */
[----:B------:R-:W-:-:S03]  /*0ae0*/  UMOV UR4, 0xffffffff ;  /* 0xffffffff00047882 */ /* 0x000fc60000000000 */
[----:B------:R-:W-:-:S04]  /*0af0*/  LEA.HI R0, R41, R22, RZ, 0x7 ;  /* 0x0000001629007211 */ /* 0x000fc800078f38ff */
[----:B------:R-:W-:Y:S01]  /*0b00*/  SHF.R.S32.HI R16, RZ, 0x7, R0 ;  /* 0x00000007ff107819 */ /* 0x000fe20000011400 */
[----:B------:R-:W-:Y:S06]  /*0b10*/  BRA.DIV UR4, `(.L_x_3499) ;  /* 0x0000006a04c07947 */ /* 0x000fec000b800000 */
[----:B------:R1:W2:Y:S02]  /*0b20*/  SHFL.IDX PT, R14, R16, RZ, 0x1f ;  /* 0x00001fff100e7589 */ /* 0x0002a400000e0000 */
.L_x_3569:
        /* <DEDUP_REMOVED lines=15> */
.L_x_3500:
        /* <DEDUP_REMOVED lines=19> */
.L_x_3502:
        /* <DEDUP_REMOVED lines=173> */
[----:B------:R-:W-:Y:S01]  /*1820*/  USHF.R.S32.HI UR7, URZ, 0x6, UR7 ;  /* 0x000000063f077899 */ /* 0x000fe20008011407 */
[----:B------:R-:W-:Y:S01]  /*1830*/  UMOV UR6, URZ ;  /* 0x0000003f00067c82 */ /* 0x000fe20008000000 */
[----:B------:R-:W-:-:S10]  /*1840*/  ULDC UR20, c[0x0][0x744] ;  /* 0x0001d10000147ab9 */ /* 0x000fd40000000800 */
.L_x_3514:
[----:B------:R-:W-:-:S06]  /*1850*/  UISETP.NE.AND UP0, UPT, UR11, 0x3, UPT ;  /* 0x000000030b00788c */ /* 0x000fcc000bf05270 */
[----:B------:R-:W-:-:S13]  /*1860*/  PLOP3.LUT P0, PT, PT, PT, UP0, 0x80, 0x0 ;  /* 0x000000000000781c */ /* 0x000fda0003f0f008 */
[----:B-1----:R-:W-:Y:S05]  /*1870*/  @!P0 BRA `(.L_x_3504) ;  /* 0x0000000000048947 */ /* 0x002fea0003800000 */
[----:B------:R-:W-:Y:S01]  /*1880*/  BPT.TRAP 0x1 ;  /* 0x000000040000795c */ /* 0x000fe20000300000 */
.L_x_3504:
[----:B------:R-:W-:Y:S01]  /*1890*/  R2UR UR8, R18 ;  /* 0x00000000120872ca */ /* 0x000fe200000e0000 */
[----:B------:R-:W-:-:S05]  /*18a0*/  IMAD.U32 R22, RZ, RZ, UR5 ;  /* 0x00000005ff167e24 */ /* 0x000fca000f8e00ff */
[----:B------:R-:W-:-:S07]  /*18b0*/  SHF.L.U32 R22, R22, 0x1f, RZ ;  /* 0x0000001f16167819 */ /* 0x000fce00000006ff */
[----:B------:R-:W-:-:S09]  /*18c0*/  ULEA UR8, UR6, UR8, 0x3 ;  /* 0x0000000806087291 */ /* 0x000fd2000f8e183f */
[----:B------:R2:W3:Y:S01]  /*18d0*/  SYNCS.PHASECHK.TRANS64.TRYWAIT P1, [UR8+0x26810], R22 ;  /* 0x02681016ff0075a7 */ /* 0x0004e20008020148 */
[----:B------:R-:W-:Y:S05]  /*18e0*/  @!P0 BRA `(.L_x_3505) ;  /* 0x0000000000048947 */ /* 0x000fea0003800000 */
[----:B------:R-:W-:Y:S01]  /*18f0*/  BPT.TRAP 0x1 ;  /* 0x000000040000795c */ /* 0x000fe20000300000 */
.L_x_3505:
[----:B---3--:R-:W-:Y:S05]  /*1900*/  @P1 BRA `(.L_x_3506) ;  /* 0x0000000000081947 */ /* 0x008fea0003800000 */
[----:B------:R-:W3:Y:S02]  /*1910*/  SYNCS.PHASECHK.TRANS64.TRYWAIT P1, [UR8+0x26810], R22 ;  /* 0x02681016ff0075a7 */ /* 0x000ee40008020148 */
[----:B---3--:R-:W-:Y:S05]  /*1920*/  @!P1 BRA `(.L_x_3507) ;  /* 0x0000005c00709947 */ /* 0x008fea0003800000 */
.L_x_3506:
        /* <DEDUP_REMOVED lines=67> */
.L_x_3508:
[----:B------:R1:W1:Y:S01]  /*1d60*/  SYNCS.PHASECHK.TRANS64.TRYWAIT P1, [UR8+0x26830], R22 ;  /* 0x02683016ff0075a7 */ /* 0x0002620008020148 */
[----:B------:R-:W-:Y:S05]  /*1d70*/  @!P0 BRA `(.L_x_3509) ;  /* 0x0000000000048947 */ /* 0x000fea0003800000 */
[----:B------:R-:W-:Y:S01]  /*1d80*/  BPT.TRAP 0x1 ;  /* 0x000000040000795c */ /* 0x000fe20000300000 */
.L_x_3509:
[----:B-1----:R-:W-:Y:S05]  /*1d90*/  @P1 BRA `(.L_x_3510) ;  /* 0x0000000000081947 */ /* 0x002fea0003800000 */
[----:B------:R-:W1:Y:S02]  /*1da0*/  SYNCS.PHASECHK.TRANS64.TRYWAIT P1, [UR8+0x26830], R22 ;  /* 0x02683016ff0075a7 */ /* 0x000e640008020148 */
[----:B-1----:R-:W-:Y:S05]  /*1db0*/  @!P1 BRA `(.L_x_3511) ;  /* 0x0000005800649947 */ /* 0x002fea0003800000 */
.L_x_3510:
[----:B------:R-:W-:Y:S01]  /*1dc0*/  R2UR UR10, R18 ;  /* 0x00000000120a72ca */ /* 0x000fe200000e0000 */
[----:B------:R-:W-:Y:S01]  /*1dd0*/  WARPGROUP.ARRIVE ;  /* 0x00000000000079c5 */ /* 0x000fe20000000000 */
[----:B------:R-:W-:Y:S01]  /*1de0*/  UMOV UR15, 0x80000020 ;  /* 0x80000020000f7882 */ /* 0x000fe20000000000 */
[C---:B------:R-:W-:Y:S01]  /*1df0*/  ISETP.GT.AND P2, PT, R3.reuse, RZ, PT ;  /* 0x000000ff0300720c */ /* 0x040fe20003f44270 */
[----:B------:R-:W-:Y:S01]  /*1e00*/  UMOV UR19, 0xc0000010 ;  /* 0xc000001000137882 */ /* 0x000fe20000000000 */
[----:B------:R-:W-:Y:S01]  /*1e10*/  ISETP.GT.AND P1, PT, R3, 0x8, PT ;  /* 0x000000080300780c */ /* 0x000fe20003f24270 */
[----:B------:R-:W-:Y:S01]  /*1e20*/  UMOV UR17, 0x40000040 ;  /* 0x4000004000117882 */ /* 0x000fe20000000000 */
[----:B--2---:R-:W-:Y:S02]  /*1e30*/  FSEL R22, R153, -INF , P2 ;  /* 0xff80000099167808 */ /* 0x004fe40001000000 */
[----:B------:R-:W-:Y:S02]  /*1e40*/  FSEL R213, R152, -INF , P2 ;  /* 0xff80000098d57808 */ /* 0x000fe40001000000 */
[----:B------:R-:W-:Y:S01]  /*1e50*/  FSEL R214, R181, -INF , P2 ;  /* 0xff800000b5d67808 */ /* 0x000fe20001000000 */
[----:B------:R-:W-:Y:S01]  /*1e60*/  FFMA.FTZ R153, R22, UR20, -R211 ;  /* 0x0000001416997c23 */ /* 0x000fe200080108d3 */
[----:B------:R-:W-:Y:S01]  /*1e70*/  UIADD3 UR10, UR10, 0x18000, URZ ;  /* 0x000180000a0a7890 */ /* 0x000fe2000fffe03f */
[----:B------:R-:W-:Y:S01]  /*1e80*/  FSEL R22, R157, -INF , P2 ;  /* 0xff8000009d167808 */ /* 0x000fe20001000000 */
[----:B------:R-:W-:Y:S01]  /*1e90*/  FFMA.FTZ R152, R213, UR20, -R210 ;  /* 0x00000014d5987c23 */ /* 0x000fe200080108d2 */
[----:B------:R-:W-:Y:S01]  /*1ea0*/  FSEL R157, R160, -INF , P2 ;  /* 0xff800000a09d7808 */ /* 0x000fe20001000000 */
[----:B------:R-:W-:Y:S01]  /*1eb0*/  USHF.R.U32.HI UR10, URZ, 0x4, UR10 ;  /* 0x000000043f0a7899 */ /* 0x000fe2000801160a */
[----:B------:R-:W-:Y:S01]  /*1ec0*/  FSEL R213, R156, -INF , P2 ;  /* 0xff8000009cd57808 */ /* 0x000fe20001000000 */
[----:B------:R-:W-:Y:S01]  /*1ed0*/  FFMA.FTZ R215, R22, UR20, -R21 ;  /* 0x0000001416d77c23 */ /* 0x000fe20008010815 */
[----:B------:R-:W-:Y:S01]  /*1ee0*/  FSEL R22, R161, -INF , P2 ;  /* 0xff800000a1167808 */ /* 0x000fe20001000000 */
[----:B------:R-:W-:Y:S01]  /*1ef0*/  ULOP3.LUT UR10, UR10, 0x3fff, URZ, 0xc0, !UPT ;  /* 0x00003fff0a0a7892 */ /* 0x000fe2000f8ec03f */
[----:B------:R-:W-:Y:S01]  /*1f00*/  FFMA.FTZ R160, R157, UR20, -R14 ;  /* 0x000000149da07c23 */ /* 0x000fe2000801080e */
[----:B------:R-:W-:Y:S01]  /*1f10*/  FSEL R157, R164, -INF , P2 ;  /* 0xff800000a49d7808 */ /* 0x000fe20001000000 */
[----:B------:R-:W-:Y:S01]  /*1f20*/  FFMA.FTZ R208, R213, UR20, -R20 ;  /* 0x00000014d5d07c23 */ /* 0x000fe20008010814 */
[----:B------:R-:W-:Y:S01]  /*1f30*/  ULOP3.LUT UR12, UR10, 0x10000, URZ, 0xfc, !UPT ;  /* 0x000100000a0c7892 */ /* 0x000fe2000f8efc3f */
[----:B------:R-:W-:Y:S01]  /*1f40*/  FFMA.FTZ R213, R22, UR20, -R15 ;  /* 0x0000001416d57c23 */ /* 0x000fe2000801080f */
[----:B------:R-:W-:Y:S01]  /*1f50*/  FSEL R22, R165, -INF , P2 ;  /* 0xff800000a5167808 */ /* 0x000fe20001000000 */
[----:B------:R-:W-:Y:S01]  /*1f60*/  FFMA.FTZ R161, R157, UR20, -R10 ;  /* 0x000000149da17c23 */ /* 0x000fe2000801080a */
[----:B------:R-:W-:Y:S01]  /*1f70*/  UIMAD UR12, UR6, 0x300, UR12 ;  /* 0x00000300060c78a4 */ /* 0x000fe2000f8e020c */
[----:B------:R-:W-:Y:S01]  /*1f80*/  FSEL R157, R168, -INF , P2 ;  /* 0xff800000a89d7808 */ /* 0x000fe20001000000 */
[----:B------:R-:W1:Y:S01]  /*1f90*/  MUFU.EX2 R160, R160 ;  /* 0x000000a000a07308 */ /* 0x000e620000000800 */
[----:B------:R-:W-:Y:S01]  /*1fa0*/  FFMA.FTZ R164, R22, UR20, -R11 ;  /* 0x0000001416a47c23 */ /* 0x000fe2000801080b */
[----:B------:R-:W-:Y:S01]  /*1fb0*/  FSEL R156, R169, -INF , P2 ;  /* 0xff800000a99c7808 */ /* 0x000fe20001000000 */
[----:B------:R-:W-:Y:S01]  /*1fc0*/  ULOP3.LUT UR10, UR10, 0x1000000, URZ, 0xfc, !UPT ;  /* 0x010000000a0a7892 */ /* 0x000fe2000f8efc3f */
[----:B------:R-:W-:Y:S01]  /*1fd0*/  FFMA.FTZ R22, R157, UR20, -R12 ;  /* 0x000000149d167c23 */ /* 0x000fe2000801080c */
[----:B------:R-:W-:Y:S01]  /*1fe0*/  UMOV UR14, UR12 ;  /* 0x0000000c000e7c82 */ /* 0x000fe20008000000 */
[----:B------:R-:W-:Y:S01]  /*1ff0*/  FSEL R157, R154, -INF , P1 ;  /* 0xff8000009a9d7808 */ /* 0x000fe20000800000 */
[----:B------:R-:W-:Y:S01]  /*2000*/  HGMMA.64x64x16.F32.BF16 R120, R184, gdesc[UR12], RZ, !UPT, gsb0 ;  /* 0x00e0000cb8787df0 */ /* 0x000fe2000c0018ff */
[----:B------:R-:W-:Y:S01]  /*2010*/  UIADD3 UR14, UR12, 0x2, URZ ;  /* 0x000000020c0e7890 */ /* 0x000fe2000fffe03f */
[----:B------:R-:W-:Y:S01]  /*2020*/  FSEL R154, R155, -INF , P1 ;  /* 0xff8000009b9a7808 */ /* 0x000fe20000800000 */
[----:B------:R-:W-:Y:S01]  /*2030*/  UMOV UR15, 0x80000020 ;  /* 0x80000020000f7882 */ /* 0x000fe20000000000 */
[----:B------:R-:W-:Y:S01]  /*2040*/  FSEL R155, R158, -INF , P1 ;  /* 0xff8000009e9b7808 */ /* 0x000fe20000800000 */
[----:B------:R-:W-:Y:S01]  /*2050*/  FFMA.FTZ R156, R156, UR20, -R13 ;  /* 0x000000149c9c7c23 */ /* 0x000fe2000801080d */
[----:B------:R-:W-:Y:S01]  /*2060*/  FFMA.FTZ R157, R157, UR20, -R210 ;  /* 0x000000149d9d7c23 */ /* 0x000fe200080108d2 */
[----:B------:R-:W-:Y:S01]  /*2070*/  FFMA.FTZ R169, R154, UR20, -R211 ;  /* 0x000000149aa97c23 */ /* 0x000fe200080108d3 */
[----:B------:R-:W-:Y:S01]  /*2080*/  FSEL R154, R159, -INF , P1 ;  /* 0xff8000009f9a7808 */ /* 0x000fe20000800000 */
        /* <DEDUP_REMOVED lines=11> */
[----:B------:R-:W-:Y:S01]  /*2140*/  MUFU.EX2 R168, R157 ;  /* 0x0000009d00a87308 */ /* 0x000fe20000000800 */
[----:B------:R-:W-:Y:S01]  /*2150*/  FFMA.FTZ R155, R155, UR20, -R10 ;  /* 0x000000149b9b7c23 */ /* 0x000fe2000801080a */
[----:B------:R-:W-:Y:S01]  /*2160*/  FSEL R10, R167, -INF , P1 ;  /* 0xff800000a70a7808 */ /* 0x000fe20000800000 */
[----:B------:R-:W-:Y:S01]  /*2170*/  FFMA.FTZ R216, R181, UR20, -R6 ;  /* 0x00000014b5d87c23 */ /* 0x000fe20008010806 */
[----:B------:R-:W-:Y:S01]  /*2180*/  FSEL R211, R180, -INF , P2 ;  /* 0xff800000b4d37808 */ /* 0x000fe20001000000 */
[----:B------:R-:W-:Y:S01]  /*2190*/  UIMAD UR10, UR6, 0x300, UR10 ;  /* 0x00000300060a78a4 */ /* 0x000fe2000f8e020a */
[----:B------:R-:W-:Y:S01]  /*21a0*/  FSEL R180, R179, -INF , P1 ;  /* 0xff800000b3b47808 */ /* 0x000fe20000800000 */
[----:B------:R-:W-:Y:S01]  /*21b0*/  FFMA.FTZ R163, R10, UR20, -R11 ;  /* 0x000000140aa37c23 */ /* 0x000fe2000801080b */
[----:B------:R-:W-:Y:S01]  /*21c0*/  FSEL R11, R170, -INF , P1 ;  /* 0xff800000aa0b7808 */ /* 0x000fe20000800000 */
[----:B------:R2:W-:Y:S01]  /*21d0*/  MUFU.EX2 R162, R155 ;  /* 0x0000009b00a27308 */ /* 0x0005e20000000800 */
[----:B------:R-:W-:Y:S01]  /*21e0*/  FSEL R10, R171, -INF , P1 ;  /* 0xff800000ab0a7808 */ /* 0x000fe20000800000 */
[----:B------:R-:W-:Y:S01]  /*21f0*/  FFMA.FTZ R217, R180, UR20, -R7 ;  /* 0x00000014b4d97c23 */ /* 0x000fe20008010807 */
[----:B------:R-:W-:Y:S01]  /*2200*/  FSEL R179, R182, -INF , P1 ;  /* 0xff800000b6b37808 */ /* 0x000fe20000800000 */
[----:B------:R-:W-:Y:S01]  /*2210*/  FFMA.FTZ R166, R11, UR20, -R12 ;  /* 0x000000140ba67c23 */ /* 0x000fe2000801080c */
[----:B------:R-:W-:Y:S01]  /*2220*/  FSEL R11, R172, -INF , P2 ;  /* 0xff800000ac0b7808 */ /* 0x000fe20001000000 */
[----:B------:R-:W-:Y:S01]  /*2230*/  FFMA.FTZ R167, R10, UR20, -R13 ;  /* 0x000000140aa77c23 */ /* 0x000fe2000801080d */
[----:B------:R-:W-:Y:S01]  /*2240*/  FSEL R13, R174, -INF , P1 ;  /* 0xff800000ae0d7808 */ /* 0x000fe20000800000 */
[----:B------:R-:W3:Y:S01]  /*2250*/  MUFU.EX2 R213, R213 ;  /* 0x000000d500d57308 */ /* 0x000ee20000000800 */
[----:B------:R-:W-:Y:S01]  /*2260*/  FSEL R182, R183, -INF , P1 ;  /* 0xff800000b7b67808 */ /* 0x000fe20000800000 */
[----:B------:R-:W-:Y:S01]  /*2270*/  FFMA.FTZ R170, R11, UR20, -R8 ;  /* 0x000000140baa7c23 */ /* 0x000fe20008010808 */
[----:B------:R-:W-:Y:S01]  /*2280*/  FFMA.FTZ R180, R211, UR20, -R4 ;  /* 0x00000014d3b47c23 */ /* 0x000fe20008010804 */
[----:B------:R-:W-:Y:S01]  /*2290*/  FFMA.FTZ R171, R13, UR20, -R8 ;  /* 0x000000140dab7c23 */ /* 0x000fe20008010808 */
[----:B------:R-:W-:Y:S01]  /*22a0*/  FSEL R8, R173, -INF , P2 ;  /* 0xff800000ad087808 */ /* 0x000fe20001000000 */
[----:B------:R-:W-:Y:S01]  /*22b0*/  FFMA.FTZ R179, R179, UR20, -R4 ;  /* 0x00000014b3b37c23 */ /* 0x000fe20008010804 */
[----:B------:R-:W-:Y:S01]  /*22c0*/  FSEL R173, R176, -INF , P2 ;  /* 0xff800000b0ad7808 */ /* 0x000fe20001000000 */
[----:B------:R-:W3:Y:S01]  /*22d0*/  MUFU.EX2 R153, R153 ;  /* 0x0000009900997308 */ /* 0x000ee20000000800 */
[----:B------:R-:W-:Y:S01]  /*22e0*/  FFMA.FTZ R7, R214, UR20, -R5 ;  /* 0x00000014d6077c23 */ /* 0x000fe20008010805 */
[----:B------:R-:W-:Y:S01]  /*22f0*/  FFMA.FTZ R172, R8, UR20, -R9 ;  /* 0x0000001408ac7c23 */ /* 0x000fe20008010809 */
[----:B------:R-:W-:Y:S01]  /*2300*/  FSEL R8, R175, -INF , P1 ;  /* 0xff800000af087808 */ /* 0x000fe20000800000 */
[----:B------:R-:W-:Y:S01]  /*2310*/  FFMA.FTZ R178, R173, UR20, -R6 ;  /* 0x00000014adb27c23 */ /* 0x000fe20008010806 */
[----:B------:R-:W-:-:S03]  /*2320*/  FFMA.FTZ R6, R182, UR20, -R5 ;  /* 0x00000014b6067c23 */ /* 0x000fc60008010805 */
[----:B------:R-:W-:Y:S01]  /*2330*/  FFMA.FTZ R174, R8, UR20, -R9 ;  /* 0x0000001408ae7c23 */ /* 0x000fe20008010809 */
[----:B------:R1:W-:Y:S08]  /*2340*/  MUFU.EX2 R175, R172 ;  /* 0x000000ac00af7308 */ /* 0x0003f00000000800 */
[----:B------:R-:W3:Y:S08]  /*2350*/  MUFU.EX2 R169, R169 ;  /* 0x000000a900a97308 */ /* 0x000ef00000000800 */
[----:B------:R-:W3:Y:S01]  /*2360*/  MUFU.EX2 R152, R152 ;  /* 0x0000009800987308 */ /* 0x000ee20000000800 */
[----:B------:R-:W-:-:S02]  /*2370*/  WARPGROUP.DEPBAR.LE gsb0, 0x0 ;  /* 0x00008000000079c5 */ /* 0x000fc40000010000 */
[----:B------:R-:W-:-:S05]  /*2380*/  WARPGROUP.ARRIVE ;  /* 0x00000000000079c5 */ /* 0x000fca0000000000 */
[----:B------:R-:W3:Y:S01]  /*2390*/  MUFU.EX2 R170, R170 ;  /* 0x000000aa00aa7308 */ /* 0x000ee20000000800 */
[----:B------:R-:W-:Y:S01]  /*23a0*/  HGMMA.64x64x16.F32.BF16 R120, R196, gdesc[UR12], R120, gsb0 ;  /* 0x00e0000cc4787df0 */ /* 0x000fe20008001878 */
[----:B------:R-:W-:Y:S01]  /*23b0*/  UIADD3 UR14, UR12, 0x100, URZ ;  /* 0x000001000c0e7890 */ /* 0x000fe2000fffe03f */
[----:B------:R-:W-:-:S05]  /*23c0*/  UMOV UR15, 0x80000020 ;  /* 0x80000020000f7882 */ /* 0x000fca0000000000 */
[----:B------:R-:W3:Y:S08]  /*23d0*/  MUFU.EX2 R166, R166 ;  /* 0x000000a600a67308 */ /* 0x000ef00000000800 */
[----:B------:R-:W3:Y:S08]  /*23e0*/  MUFU.EX2 R167, R167 ;  /* 0x000000a700a77308 */ /* 0x000ef00000000800 */
[----:B------:R-:W3:Y:S08]  /*23f0*/  MUFU.EX2 R208, R208 ;  /* 0x000000d000d07308 */ /* 0x000ef00000000800 */
[----:B------:R-:W3:Y:S08]  /*2400*/  MUFU.EX2 R215, R215 ;  /* 0x000000d700d77308 */ /* 0x000ef00000000800 */
[----:B------:R-:W3:Y:S08]  /*2410*/  MUFU.EX2 R20, R20 ;  /* 0x0000001400147308 */ /* 0x000ef00000000800 */
[----:B------:R-:W3:Y:S08]  /*2420*/  MUFU.EX2 R21, R21 ;  /* 0x0000001500157308 */ /* 0x000ef00000000800 */
[----:B------:R-:W-:Y:S08]  /*2430*/  MUFU.EX2 R161, R161 ;  /* 0x000000a100a17308 */ /* 0x000ff00000000800 */
[----:B------:R-:W-:Y:S08]  /*2440*/  MUFU.EX2 R164, R164 ;  /* 0x000000a400a47308 */ /* 0x000ff00000000800 */
[----:B------:R-:W3:Y:S08]  /*2450*/  MUFU.EX2 R14, R14 ;  /* 0x0000000e000e7308 */ /* 0x000ef00000000800 */
[----:B------:R-:W3:Y:S01]  /*2460*/  MUFU.EX2 R15, R15 ;  /* 0x0000000f000f7308 */ /* 0x000ee20000000800 */
[----:B------:R-:W-:-:S02]  /*2470*/  WARPGROUP.DEPBAR.LE gsb0, 0x0 ;  /* 0x00008000000079c5 */ /* 0x000fc40000010000 */
[----:B----4-:R-:W-:-:S05]  /*2480*/  WARPGROUP.ARRIVE ;  /* 0x00000000000079c5 */ /* 0x010fca0000000000 */
[----:B------:R-:W4:Y:S01]  /*2490*/  MUFU.EX2 R163, R163 ;  /* 0x000000a300a37308 */ /* 0x000f220000000800 */
[----:B------:R-:W-:Y:S01]  /*24a0*/  HGMMA.64x64x16.F32.BF16 R120, R188, gdesc[UR12], R120, gsb0 ;  /* 0x00e0000cbc787df0 */ /* 0x000fe20008001878 */
[----:B------:R-:W-:Y:S01]  /*24b0*/  UIADD3 UR14, UR12, 0x102, URZ ;  /* 0x000001020c0e7890 */ /* 0x000fe2000fffe03f */
[----:B------:R-:W-:-:S05]  /*24c0*/  UMOV UR15, 0x80000020 ;  /* 0x80000020000f7882 */ /* 0x000fca0000000000 */
[----:B------:R-:W4:Y:S08]  /*24d0*/  MUFU.EX2 R22, R22 ;  /* 0x0000001600167308 */ /* 0x000f300000000800 */
[----:B------:R-:W4:Y:S08]  /*24e0*/  MUFU.EX2 R171, R171 ;  /* 0x000000ab00ab7308 */ /* 0x000f300000000800 */
[----:B------:R-:W4:Y:S08]  /*24f0*/  MUFU.EX2 R174, R174 ;  /* 0x000000ae00ae7308 */ /* 0x000f300000000800 */
[----:B------:R-:W4:Y:S08]  /*2500*/  MUFU.EX2 R178, R178 ;  /* 0x000000b200b27308 */ /* 0x000f300000000800 */
[----:B------:R-:W-:Y:S08]  /*2510*/  MUFU.EX2 R4, R216 ;  /* 0x000000d800047308 */ /* 0x000ff00000000800 */
[----:B------:R-:W4:Y:S08]  /*2520*/  MUFU.EX2 R5, R210 ;  /* 0x000000d200057308 */ /* 0x000f300000000800 */
        /* <DEDUP_REMOVED lines=23> */
[----:B------:R-:W3:Y:S04]  /*26a0*/  LDS.64 R12, [R212+0x1e220] ;  /* 0x01e22000d40c7984 */ /* 0x000ee80000000a00 */
[----:B--2---:R-:W2:Y:S04]  /*26b0*/  LDS.64 R154, [R212+0x1e240] ;  /* 0x01e24000d49a7984 */ /* 0x004ea80000000a00 */
[----:B------:R-:W4:Y:S04]  /*26c0*/  LDS.64 R156, [R212+0x1e260] ;  /* 0x01e26000d49c7984 */ /* 0x000f280000000a00 */
[----:B------:R-:W4:Y:S04]  /*26d0*/  LDS.64 R8, [R212+0x1e280] ;  /* 0x01e28000d4087984 */ /* 0x000f280000000a00 */
[----:B------:R-:W4:Y:S04]  /*26e0*/  LDS.64 R158, [R212+0x1e2a0] ;  /* 0x01e2a000d49e7984 */ /* 0x000f280000000a00 */
[----:B------:R-:W4:Y:S04]  /*26f0*/  LDS.64 R176, [R212+0x1e2e0] ;  /* 0x01e2e000d4b07984 */ /* 0x000f280000000a00 */
[----:B-1----:R-:W1:Y:S01]  /*2700*/  LDS.64 R172, [R212+0x1e2c0] ;  /* 0x01e2c000d4ac7984 */ /* 0x002e620000000a00 */
[--C-:B-----5:R-:W-:Y:S01]  /*2710*/  FADD.FTZ R181, R120, -R10.reuse ;  /* 0x8000000a78b57221 */ /* 0x120fe20000010000 */
[----:B------:R-:W-:Y:S01]  /*2720*/  FADD.FTZ R183, R122, -R10 ;  /* 0x8000000a7ab77221 */ /* 0x000fe20000010000 */
[--C-:B------:R-:W-:Y:S01]  /*2730*/  FADD.FTZ R10, R121, -R11.reuse ;  /* 0x8000000b790a7221 */ /* 0x100fe20000010000 */
[----:B------:R-:W-:Y:S01]  /*2740*/  FADD.FTZ R120, R123, -R11 ;  /* 0x8000000b7b787221 */ /* 0x000fe20000010000 */
[--C-:B---3--:R-:W-:Y:S01]  /*2750*/  FADD.FTZ R121, R124, -R12.reuse ;  /* 0x8000000c7c797221 */ /* 0x108fe20000010000 */
[----:B------:R-:W-:Y:S01]  /*2760*/  FADD.FTZ R123, R126, -R12 ;  /* 0x8000000c7e7b7221 */ /* 0x000fe20000010000 */
[--C-:B------:R-:W-:Y:S01]  /*2770*/  FADD.FTZ R12, R125, -R13.reuse ;  /* 0x8000000d7d0c7221 */ /* 0x100fe20000010000 */
[----:B------:R-:W-:Y:S01]  /*2780*/  FADD.FTZ R124, R127, -R13 ;  /* 0x8000000d7f7c7221 */ /* 0x000fe20000010000 */
[----:B------:R-:W3:Y:S01]  /*2790*/  MUFU.EX2 R11, R217 ;  /* 0x000000d9000b7308 */ /* 0x000ee20000000800 */
[----:B--2---:R-:W-:Y:S01]  /*27a0*/  FADD.FTZ R13, R128, -R154 ;  /* 0x8000009a800d7221 */ /* 0x004fe20000010000 */
[--C-:B------:R-:W-:Y:S01]  /*27b0*/  FADD.FTZ R122, R129, -R155.reuse ;  /* 0x8000009b817a7221 */ /* 0x100fe20000010000 */
[----:B------:R-:W-:Y:S01]  /*27c0*/  FADD.FTZ R126, R131, -R155 ;  /* 0x8000009b837e7221 */ /* 0x000fe20000010000 */
[----:B----4-:R-:W-:Y:S01]  /*27d0*/  FADD.FTZ R127, R134, -R156 ;  /* 0x8000009c867f7221 */ /* 0x010fe20000010000 */
[----:B------:R-:W-:Y:S01]  /*27e0*/  FADD.FTZ R125, R130, -R154 ;  /* 0x8000009a827d7221 */ /* 0x000fe20000010000 */
[----:B------:R-:W-:Y:S01]  /*27f0*/  FMUL.FTZ R13, R160, R13 ;  /* 0x0000000da00d7220 */ /* 0x000fe20000410000 */
[----:B------:R-:W-:Y:S01]  /*2800*/  FMUL.FTZ R122, R213, R122 ;  /* 0x0000007ad57a7220 */ /* 0x000fe20000410000 */
[--C-:B------:R-:W-:Y:S01]  /*2810*/  FADD.FTZ R131, R136, -R8.reuse ;  /* 0x8000000888837221 */ /* 0x100fe20000010000 */
[----:B------:R-:W-:Y:S01]  /*2820*/  FADD.FTZ R129, R138, -R8 ;  /* 0x800000088a817221 */ /* 0x000fe20000010000 */
[--C-:B------:R-:W-:Y:S01]  /*2830*/  FADD.FTZ R134, R137, -R9.reuse ;  /* 0x8000000989867221 */ /* 0x100fe20000010000 */
[----:B------:R-:W-:Y:S01]  /*2840*/  FADD.FTZ R8, R139, -R9 ;  /* 0x800000098b087221 */ /* 0x000fe20000010000 */
[----:B------:R-:W-:Y:S01]  /*2850*/  FADD.FTZ R9, R140, -R158 ;  /* 0x8000009e8c097221 */ /* 0x000fe20000010000 */
[----:B------:R-:W-:Y:S01]  /*2860*/  FADD.FTZ R130, R141, -R159 ;  /* 0x8000009f8d827221 */ /* 0x000fe20000010000 */
[----:B------:R-:W-:Y:S01]  /*2870*/  FMUL.FTZ R141, R153, R10 ;  /* 0x0000000a998d7220 */ /* 0x000fe20000410000 */
[----:B------:R-:W-:Y:S01]  /*2880*/  FADD.FTZ R132, R132, -R156 ;  /* 0x8000009c84847221 */ /* 0x000fe20000010000 */
[----:B------:R-:W-:Y:S01]  /*2890*/  FMUL.FTZ R10, R169, R120 ;  /* 0x00000078a90a7220 */ /* 0x000fe20000410000 */
[----:B------:R-:W-:Y:S01]  /*28a0*/  FMUL.FTZ R156, R152, R181 ;  /* 0x000000b5989c7220 */ /* 0x000fe20000410000 */
[----:B------:R-:W-:Y:S01]  /*28b0*/  F2FP.BF16.F32.PACK_AB R120, R153, R152 ;  /* 0x000000989978723e */ /* 0x000fe200000010ff */
[----:B------:R-:W-:Y:S01]  /*28c0*/  FMUL.FTZ R9, R170, R9 ;  /* 0x00000009aa097220 */ /* 0x000fe20000410000 */
[----:B------:R-:W-:Y:S01]  /*28d0*/  FMUL.FTZ R130, R175, R130 ;  /* 0x00000082af827220 */ /* 0x000fe20000410000 */
[----:B------:R-:W-:Y:S01]  /*28e0*/  F2FP.BF16.F32.PACK_AB R152, R122, R13 ;  /* 0x0000000d7a98723e */ /* 0x000fe200000010ff */
[--C-:B------:R-:W-:Y:S01]  /*28f0*/  FADD.FTZ R133, R133, -R157.reuse ;  /* 0x8000009d85857221 */ /* 0x100fe20000010000 */
[----:B------:R-:W-:Y:S01]  /*2900*/  FADD.FTZ R128, R135, -R157 ;  /* 0x8000009d87807221 */ /* 0x000fe20000010000 */
[----:B------:R-:W-:Y:S01]  /*2910*/  FMUL.FTZ R129, R166, R129 ;  /* 0x00000081a6817220 */ /* 0x000fe20000410000 */
[----:B------:R-:W-:Y:S01]  /*2920*/  FMUL.FTZ R8, R167, R8 ;  /* 0x00000008a7087220 */ /* 0x000fe20000410000 */
[----:B------:R-:W-:-:S02]  /*2930*/  IMAD.U32 R13, RZ, RZ, UR6 ;  /* 0x00000006ff0d7e24 */ /* 0x000fc4000f8e00ff */
[----:B------:R-:W-:Y:S01]  /*2940*/  FADD.FTZ R142, R142, -R158 ;  /* 0x8000009e8e8e7221 */ /* 0x000fe20000010000 */
[----:B------:R-:W-:Y:S01]  /*2950*/  FADD.FTZ R143, R143, -R159 ;  /* 0x8000009f8f8f7221 */ /* 0x000fe20000010000 */
[----:B------:R-:W-:Y:S01]  /*2960*/  FADD.FTZ R139, R148, -R176 ;  /* 0x800000b0948b7221 */ /* 0x000fe20000010000 */
[----:B------:R-:W-:Y:S01]  /*2970*/  FADD.FTZ R140, R149, -R177 ;  /* 0x800000b1958c7221 */ /* 0x000fe20000010000 */
[--C-:B-1----:R-:W-:Y:S01]  /*2980*/  FADD.FTZ R137, R144, -R172.reuse ;  /* 0x800000ac90897221 */ /* 0x102fe20000010000 */
[----:B------:R-:W-:Y:S01]  /*2990*/  FADD.FTZ R135, R146, -R172 ;  /* 0x800000ac92877221 */ /* 0x000fe20000010000 */
[--C-:B------:R-:W-:Y:S01]  /*29a0*/  FADD.FTZ R138, R145, -R173.reuse ;  /* 0x800000ad918a7221 */ /* 0x100fe20000010000 */
[----:B------:R-:W-:Y:S01]  /*29b0*/  FADD.FTZ R136, R147, -R173 ;  /* 0x800000ad93887221 */ /* 0x000fe20000010000 */
[----:B------:R-:W-:Y:S01]  /*29c0*/  FADD.FTZ R176, R150, -R176 ;  /* 0x800000b096b07221 */ /* 0x000fe20000010000 */
[----:B------:R-:W-:Y:S01]  /*29d0*/  FADD.FTZ R177, R151, -R177 ;  /* 0x800000b197b17221 */ /* 0x000fe20000010000 */
[----:B------:R-:W-:Y:S01]  /*29e0*/  FMUL.FTZ R157, R168, R183 ;  /* 0x000000b7a89d7220 */ /* 0x000fe20000410000 */
[----:B------:R-:W-:Y:S01]  /*29f0*/  FMUL.FTZ R121, R208, R121 ;  /* 0x00000079d0797220 */ /* 0x000fe20000410000 */
[----:B------:R-:W-:Y:S01]  /*2a00*/  FMUL.FTZ R12, R215, R12 ;  /* 0x0000000cd70c7220 */ /* 0x000fe20000410000 */
[----:B------:R-:W-:Y:S01]  /*2a10*/  FMUL.FTZ R123, R20, R123 ;  /* 0x0000007b147b7220 */ /* 0x000fe20000410000 */
        /* <DEDUP_REMOVED lines=17> */
[----:B---3--:R-:W-:Y:S01]  /*2b30*/  FMUL.FTZ R136, R11, R136 ;  /* 0x000000880b887220 */ /* 0x008fe20000410000 */
        /* <DEDUP_REMOVED lines=8> */
[----:B------:R-:W-:Y:S02]  /*2bc0*/  F2FP.BF16.F32.PACK_AB R159, R124, R123 ;  /* 0x0000007b7c9f723e */ /* 0x000fe400000010ff */
[----:B------:R-:W-:Y:S02]  /*2bd0*/  F2FP.BF16.F32.PACK_AB R153, R126, R125 ;  /* 0x0000007d7e99723e */ /* 0x000fe400000010ff */
[----:B------:R-:W-:Y:S01]  /*2be0*/  F2FP.BF16.F32.PACK_AB R154, R133, R132 ;  /* 0x00000084859a723e */ /* 0x000fe200000010ff */
[----:B------:R1:W-:Y:S01]  /*2bf0*/  STSM.16.MT88.4 [R9+0x1e800], R156 ;  /* 0x01e8009c09007844 */ /* 0x0003e20000004200 */
[----:B------:R-:W-:Y:S02]  /*2c00*/  F2FP.BF16.F32.PACK_AB R155, R128, R127 ;  /* 0x0000007f809b723e */ /* 0x000fe400000010ff */
[----:B------:R-:W-:-:S02]  /*2c10*/  F2FP.BF16.F32.PACK_AB R148, R134, R131 ;  /* 0x000000838694723e */ /* 0x000fc400000010ff */
[----:B------:R-:W-:Y:S01]  /*2c20*/  F2FP.BF16.F32.PACK_AB R151, R143, R142 ;  /* 0x0000008e8f97723e */ /* 0x000fe200000010ff */
[----:B------:R1:W-:Y:S01]  /*2c30*/  STSM.16.MT88.4 [R9+0x1f000], R152 ;  /* 0x01f0009809007844 */ /* 0x0003e20000004200 */
[----:B------:R-:W-:Y:S02]  /*2c40*/  F2FP.BF16.F32.PACK_AB R144, R138, R137 ;  /* 0x000000898a90723e */ /* 0x000fe400000010ff */
[----:B------:R-:W-:Y:S01]  /*2c50*/  F2FP.BF16.F32.PACK_AB R145, R136, R135 ;  /* 0x000000878891723e */ /* 0x000fe200000010ff */
[----:B------:R1:W-:Y:S01]  /*2c60*/  STSM.16.MT88.4 [R9+0x1f800], R148 ;  /* 0x01f8009409007844 */ /* 0x0003e20000004200 */
[----:B------:R-:W-:Y:S02]  /*2c70*/  F2FP.BF16.F32.PACK_AB R146, R140, R139 ;  /* 0x0000008b8c92723e */ /* 0x000fe400000010ff */
[----:B------:R-:W-:Y:S01]  /*2c80*/  F2FP.BF16.F32.PACK_AB R147, R8, R147 ;  /* 0x000000930893723e */ /* 0x000fe200000010ff */
[----:B------:R-:W-:Y:S01]  /*2c90*/  IMAD R8, R209, 0x1000, R18 ;  /* 0x00001000d1087824 */ /* 0x000fe200078e0212 */
[----:B------:R-:W-:-:S02]  /*2ca0*/  F2FP.BF16.F32.PACK_AB R121, R169, R168 ;  /* 0x000000a8a979723e */ /* 0x000fc400000010ff */
[----:B------:R-:W-:Y:S01]  /*2cb0*/  F2FP.BF16.F32.PACK_AB R122, R215, R208 ;  /* 0x000000d0d77a723e */ /* 0x000fe200000010ff */
[----:B------:R1:W-:Y:S01]  /*2cc0*/  STSM.16.MT88.4 [R9+0x20000], R144 ;  /* 0x0200009009007844 */ /* 0x0003e20000004200 */
[----:B------:R-:W-:Y:S02]  /*2cd0*/  F2FP.BF16.F32.PACK_AB R123, R21, R20 ;  /* 0x00000014157b723e */ /* 0x000fe400000010ff */
        /* <DEDUP_REMOVED lines=11> */
[----:B------:R-:W-:Y:S02]  /*2d90*/  F2FP.BF16.F32.PACK_AB R178, R7, R180 ;  /* 0x000000b407b2723e */ /* 0x000fe400000010ff */
        /* <DEDUP_REMOVED lines=187> */
.L_x_3512:
        /* <DEDUP_REMOVED lines=48> */
.L_x_3513:
        /* <DEDUP_REMOVED lines=16> */
.L_x_3503:
        /* <DEDUP_REMOVED lines=120> */
.L_x_3517:
[----:B------:R-:W-:Y:S01]  /*44d0*/  @P0 ELECT P2, URZ, PT ;  /* 0x00000000003f082f */ /* 0x000fe20003840000 */
[----:B------:R2:W-:-:S12]  /*44e0*/  UBLKRED.G.S.ADD.F32.RN [UR4], [UR6], UR7, desc[UR8] ;  /* 0x00000804060073bb */ /* 0x0005d800080a1407 */
[----:B------:R-:W-:Y:S02]  /*44f0*/  @P2 PLOP3.LUT P0, PT, P2, PT, PT, 0x8, 0x0 ;  /* 0x000000000000281c */ /* 0x000fe4000170e170 */
[----:B------:R-:W-:-:S11]  /*4500*/  PLOP3.LUT P2, PT, PT, PT, PT, 0x8, 0x0 ;  /* 0x000000000000781c */ /* 0x000fd60003f4e170 */
[----:B--2---:R-:W-:Y:S05]  /*4510*/  @P0 BRA.U.ANY `(.L_x_3517) ;  /* 0xfffffffd00ec0947 */ /* 0x004fea000393ffff */
[----:B------:R0:W-:Y:S01]  /*4520*/  UTMACMDFLUSH ;  /* 0x00000000000079b7 */ /* 0x0001e20000000000 */
[----:B------:R-:W-:-:S04]  /*4530*/  DEPBAR.LE SB0, 0x0 ;  /* 0x000080000000791a */ /* 0x000fc80000000000 */
.L_x_3516:
[----:B------:R-:W-:Y:S05]  /*4540*/  BSYNC B0 ;  /* 0x0000000000007941 */ /* 0x000fea0003800000 */
.L_x_3515:
        /* <DEDUP_REMOVED lines=28> */
.L_x_3518:
        /* <DEDUP_REMOVED lines=8> */
.L_x_3492:
        /* <DEDUP_REMOVED lines=28> */
[----:B------:R-:W-:Y:S11]  /*4950*/  @!P1 BRA `(.L_x_3494) ;  /* 0x0000002c00289947 */ /* 0x000ff60003800000 */
        /* <DEDUP_REMOVED lines=25> */
.L_x_3533:
        /* <DEDUP_REMOVED lines=21> */
.L_x_3522:
[----:B------:R-:W-:Y:S05]  /*4c40*/  BSYNC B0 ;  /* 0x0000000000007941 */ /* 0x000fea0003800000 */
.L_x_3521:
        /* <DEDUP_REMOVED lines=13> */
.L_x_3524:
[----:B------:R-:W-:Y:S05]  /*4d20*/  BSYNC B0 ;  /* 0x0000000000007941 */ /* 0x000fea0003800000 */
.L_x_3523:
[----:B------:R-:W-:Y:S06]  /*4d30*/  BAR.ARV 0xa, 0xa0 ;  /* 0x0282800000007b1d */ /* 0x000fec0000002000 */
[----:B------:R-:W-:Y:S04]  /*4d40*/  BSSY B0, `(.L_x_3525) ;  /* 0x0000003000007945 */ /* 0x000fe80003800000 */
[----:B------:R-:W-:Y:S05]  /*4d50*/  @!P0 BRA `(.L_x_3526) ;  /* 0x0000000000048947 */ /* 0x000fea0003800000 */
[----:B------:R-:W-:-:S04]  /*4d60*/  DEPBAR.LE SB0, 0x0 ;  /* 0x000080000000791a */ /* 0x000fc80000000000 */
.L_x_3526:
[----:B------:R-:W-:Y:S05]  /*4d70*/  BSYNC B0 ;  /* 0x0000000000007941 */ /* 0x000fea0003800000 */
.L_x_3525:
        /* <DEDUP_REMOVED lines=13> */
.L_x_3528:
[----:B------:R-:W-:Y:S05]  /*4e50*/  BSYNC B0 ;  /* 0x0000000000007941 */ /* 0x000fea0003800000 */
.L_x_3527:
        /* <DEDUP_REMOVED lines=13> */
.L_x_3530:
[----:B------:R-:W-:Y:S05]  /*4f30*/  BSYNC B0 ;  /* 0x0000000000007941 */ /* 0x000fea0003800000 */
.L_x_3529:
[----:B------:R-:W-:Y:S01]  /*4f40*/  UIADD3 UR11, UR11, -0x2, URZ ;  /* 0xfffffffe0b0b7890 */ /* 0x000fe2000fffe03f */
[----:B------:R-:W-:Y:S06]  /*4f50*/  BAR.ARV 0xa, 0xa0 ;  /* 0x0282800000007b1d */ /* 0x000fec0000002000 */
[----:B------:R-:W-:Y:S01]  /*4f60*/  BSSY B0, `(.L_x_3531) ;  /* 0x0000004000007945 */ /* 0x000fe20003800000 */
[----:B------:R-:W-:-:S03]  /*4f70*/  ISETP.NE.AND P1, PT, RZ, UR11, PT ;  /* 0x0000000bff007c0c */ /* 0x000fc6000bf25270 */
[----:B------:R-:W-:Y:S10]  /*4f80*/  @!P0 BRA `(.L_x_3532) ;  /* 0x0000000000048947 */ /* 0x000ff40003800000 */
[----:B------:R-:W-:-:S04]  /*4f90*/  DEPBAR.LE SB0, 0x0 ;  /* 0x000080000000791a */ /* 0x000fc80000000000 */
.L_x_3532:
[----:B------:R-:W-:Y:S05]  /*4fa0*/  BSYNC B0 ;  /* 0x0000000000007941 */ /* 0x000fea0003800000 */
.L_x_3531:
[----:B------:R-:W-:Y:S06]  /*4fb0*/  BAR.ARV 0xb, 0xa0 ;  /* 0x02c2800000007b1d */ /* 0x000fec0000002000 */
[----:B------:R-:W-:Y:S02]  /*4fc0*/  UIADD3 UR5, UR5, 0x2, URZ ;  /* 0x0000000205057890 */ /* 0x000fe4000fffe03f */
[----:B------:R-:W-:Y:S01]  /*4fd0*/  UIADD3 UR4, UR4, 0x1, URZ ;  /* 0x0000000104047890 */ /* 0x000fe2000fffe03f */
[----:B------:R-:W-:Y:S11]  /*4fe0*/  @P1 BRA `(.L_x_3533) ;  /* 0xfffffff800c01947 */ /* 0x000ff6000383ffff */
[----:B------:R-:W-:-:S12]  /*4ff0*/  UIADD3 UR4, UR18, 0x3000, URZ ;  /* 0x0000300012047890 */ /* 0x000fd8000fffe03f */
.L_x_3520:
[----:B------:R-:W-:-:S13]  /*5000*/  ISETP.NE.AND P1, PT, RZ, UR21, PT ;  /* 0x00000015ff007c0c */ /* 0x000fda000bf25270 */
        /* <DEDUP_REMOVED lines=18> */
.L_x_3535:
[----:B------:R-:W-:Y:S05]  /*5130*/  BSYNC B0 ;  /* 0x0000000000007941 */ /* 0x000fea0003800000 */
.L_x_3534:
        /* <DEDUP_REMOVED lines=19> */
.L_x_3537:
[----:B------:R-:W-:Y:S05]  /*5270*/  BSYNC B0 ;  /* 0x0000000000007941 */ /* 0x000fea0003800000 */
.L_x_3536:
[----:B------:R-:W-:Y:S06]  /*5280*/  BAR.ARV 0xa, 0xa0 ;  /* 0x0282800000007b1d */ /* 0x000fec0000002000 */
[----:B------:R-:W-:Y:S04]  /*5290*/  BSSY B0, `(.L_x_3538) ;  /* 0x0000003000007945 */ /* 0x000fe80003800000 */
[----:B------:R-:W-:Y:S05]  /*52a0*/  @!P0 BRA `(.L_x_3539) ;  /* 0x0000000000048947 */ /* 0x000fea0003800000 */
[----:B------:R-:W-:-:S04]  /*52b0*/  DEPBAR.LE SB0, 0x0 ;  /* 0x000080000000791a */ /* 0x000fc80000000000 */
.L_x_3539:
[----:B------:R-:W-:Y:S05]  /*52c0*/  BSYNC B0 ;  /* 0x0000000000007941 */ /* 0x000fea0003800000 */
.L_x_3538:
[----:B------:R-:W-:Y:S06]  /*52d0*/  BAR.ARV 0xb, 0xa0 ;  /* 0x02c2800000007b1d */ /* 0x000fec0000002000 */
[----:B------:R-:W-:Y:S05]  /*52e0*/  BRA `(.L_x_3494) ;  /* 0x0000002000c47947 */ /* 0x000fea0003800000 */
.L_x_3519:
        /* <DEDUP_REMOVED lines=48> */
.L_x_3570:
        /* <DEDUP_REMOVED lines=14> */
.L_x_3543:
        /* <DEDUP_REMOVED lines=132> */
.L_x_3554:
[----:B------:R-:W-:-:S04]  /*5f10*/  SHF.L.U32 R20, R9, 0x1f, RZ ;  /* 0x0000001f09147819 */ /* 0x000fc800000006ff */
[----:B-1----:R-:W1:Y:S02]  /*5f20*/  SYNCS.PHASECHK.TRANS64.TRYWAIT P1, [R0+URZ+0x26840], R20 ;  /* 0x02684014000075a7 */ /* 0x002e64000802017f */
[----:B-123--:R-:W-:Y:S05]  /*5f30*/  @!P1 BRA `(.L_x_3546) ;  /* 0x0000001800309947 */ /* 0x00efea0003800000 */
.L_x_3571:
[----:B------:R-:W-:Y:S05]  /*5f40*/  @P0 BRA `(.L_x_3547) ;  /* 0x0000000000140947 */ /* 0x000fea0003800000 */
[----:B------:R-:W-:Y:S01]  /*5f50*/  ISETP.NE.AND P1, PT, R13, RZ, PT ;  /* 0x000000ff0d00720c */ /* 0x000fe20003f25270 */
[----:B------:R-:W-:-:S04]  /*5f60*/  IMAD.MOV.U32 R3, RZ, RZ, 0x3100 ;  /* 0x00003100ff037424 */ /* 0x000fc800078e00ff */
[----:B------:R2:W-:Y:S08]  /*5f70*/  SYNCS.ARRIVE.TRANS64 RZ, [R0+URZ+0x26830], R3 ;  /* 0x0268300300ff79a7 */ /* 0x0005f0000800003f */
[----:B------:R-:W-:Y:S05]  /*5f80*/  @!P1 BRA `(.L_x_3547) ;  /* 0x0000000000049947 */ /* 0x000fea0003800000 */
[----:B------:R-:W-:Y:S01]  /*5f90*/  BPT.TRAP 0x1 ;  /* 0x000000040000795c */ /* 0x000fe20000300000 */
.L_x_3547:
        /* <DEDUP_REMOVED lines=42> */
.L_x_3572:
[----:B------:R-:W-:Y:S05]  /*6240*/  @P0 BRA `(.L_x_3549) ;  /* 0x0000000000140947 */ /* 0x000fea0003800000 */
[----:B------:R-:W-:Y:S01]  /*6250*/  ISETP.NE.AND P1, PT, R13, RZ, PT ;  /* 0x000000ff0d00720c */ /* 0x000fe20003f25270 */
[----:B------:R-:W-:-:S04]  /*6260*/  IMAD.MOV.U32 R3, RZ, RZ, 0x3100 ;  /* 0x00003100ff037424 */ /* 0x000fc800078e00ff */
[----:B------:R3:W-:Y:S08]  /*6270*/  SYNCS.ARRIVE.TRANS64 RZ, [R0+URZ+0x26818], R3 ;  /* 0x0268180300ff79a7 */ /* 0x0007f0000800003f */
[----:B------:R-:W-:Y:S05]  /*6280*/  @!P1 BRA `(.L_x_3549) ;  /* 0x0000000000049947 */ /* 0x000fea0003800000 */
[----:B------:R-:W-:Y:S01]  /*6290*/  BPT.TRAP 0x1 ;  /* 0x000000040000795c */ /* 0x000fe20000300000 */
.L_x_3549:
        /* <DEDUP_REMOVED lines=34> */
.L_x_3573:
[----:B-123--:R-:W-:Y:S01]  /*64c0*/  SHF.R.S32.HI R20, RZ, 0x1f, R19 ;  /* 0x0000001fff147819 */ /* 0x00efe20000011413 */
[----:B------:R-:W-:Y:S06]  /*64d0*/  @P0 BRA `(.L_x_3551) ;  /* 0x0000000000140947 */ /* 0x000fec0003800000 */
[----:B------:R-:W-:Y:S01]  /*64e0*/  ISETP.NE.AND P1, PT, R13, RZ, PT ;  /* 0x000000ff0d00720c */ /* 0x000fe20003f25270 */
[----:B------:R-:W-:-:S04]  /*64f0*/  IMAD.MOV.U32 R21, RZ, RZ, 0x3100 ;  /* 0x00003100ff157424 */ /* 0x000fc800078e00ff */
[----:B------:R1:W-:Y:S08]  /*6500*/  SYNCS.ARRIVE.TRANS64 RZ, [R0+URZ+0x26838], R21 ;  /* 0x0268381500ff79a7 */ /* 0x0003f0000800003f */
[----:B------:R-:W-:Y:S05]  /*6510*/  @!P1 BRA `(.L_x_3551) ;  /* 0x0000000000049947 */ /* 0x000fea0003800000 */
[----:B------:R-:W-:Y:S01]  /*6520*/  BPT.TRAP 0x1 ;  /* 0x000000040000795c */ /* 0x000fe20000300000 */
.L_x_3551:
        /* <DEDUP_REMOVED lines=38> */
.L_x_3575:
[----:B------:R-:W-:Y:S05]  /*6790*/  @P0 BRA `(.L_x_3553) ;  /* 0x0000000000140947 */ /* 0x000fea0003800000 */
[----:B------:R-:W-:Y:S01]  /*67a0*/  ISETP.NE.AND P1, PT, R13, RZ, PT ;  /* 0x000000ff0d00720c */ /* 0x000fe20003f25270 */
[----:B--2---:R-:W-:-:S04]  /*67b0*/  IMAD.MOV.U32 R5, RZ, RZ, 0x3100 ;  /* 0x00003100ff057424 */ /* 0x004fc800078e00ff */
[----:B------:R3:W-:Y:S08]  /*67c0*/  SYNCS.ARRIVE.TRANS64 RZ, [R0+URZ+0x26810], R5 ;  /* 0x0268100500ff79a7 */ /* 0x0007f0000800003f */
[----:B------:R-:W-:Y:S05]  /*67d0*/  @!P1 BRA `(.L_x_3553) ;  /* 0x0000000000049947 */ /* 0x000fea0003800000 */
[----:B------:R-:W-:Y:S01]  /*67e0*/  BPT.TRAP 0x1 ;  /* 0x000000040000795c */ /* 0x000fe20000300000 */
.L_x_3553:
        /* <DEDUP_REMOVED lines=36> */
.L_x_3545:
[----:B------:R-:W-:-:S13]  /*6a30*/  ISETP.NE.AND P1, PT, R17, RZ, PT ;  /* 0x000000ff1100720c */ /* 0x000fda0003f25270 */
[----:B------:R-:W-:Y:S05]  /*6a40*/  @!P1 BRA `(.L_x_3544) ;  /* 0x0000000400609947 */ /* 0x000fea0003800000 */
[----:B------:R-:W-:-:S04]  /*6a50*/  SHF.L.U32 R7, R9, 0x1f, RZ ;  /* 0x0000001f09077819 */ /* 0x000fc800000006ff */
[----:B------:R-:W2:Y:S02]  /*6a60*/  SYNCS.PHASECHK.TRANS64.TRYWAIT P1, [R0+URZ+0x26840], R7 ;  /* 0x02684007000075a7 */ /* 0x000ea4000802017f */
[----:B--2---:R-:W-:Y:S05]  /*6a70*/  @!P1 BRA `(.L_x_3555) ;  /* 0x0000000c00b49947 */ /* 0x004fea0003800000 */
.L_x_3576:
[----:B------:R-:W-:Y:S05]  /*6a80*/  @P0 BRA `(.L_x_3556) ;  /* 0x0000000000140947 */ /* 0x000fea0003800000 */
[----:B------:R-:W-:Y:S01]  /*6a90*/  ISETP.NE.AND P1, PT, R13, RZ, PT ;  /* 0x000000ff0d00720c */ /* 0x000fe20003f25270 */
[----:B------:R-:W-:-:S04]  /*6aa0*/  IMAD.MOV.U32 R5, RZ, RZ, 0x3100 ;  /* 0x00003100ff057424 */ /* 0x000fc800078e00ff */
[----:B------:R3:W-:Y:S08]  /*6ab0*/  SYNCS.ARRIVE.TRANS64 RZ, [R0+URZ+0x26830], R5 ;  /* 0x0268300500ff79a7 */ /* 0x0007f0000800003f */
[----:B------:R-:W-:Y:S05]  /*6ac0*/  @!P1 BRA `(.L_x_3556) ;  /* 0x0000000000049947 */ /* 0x000fea0003800000 */
[----:B------:R-:W-:Y:S01]  /*6ad0*/  BPT.TRAP 0x1 ;  /* 0x000000040000795c */ /* 0x000fe20000300000 */
.L_x_3556:
        /* <DEDUP_REMOVED lines=40> */
.L_x_3577:
[----:B------:R-:W-:Y:S05]  /*6d60*/  @P0 BRA `(.L_x_3558) ;  /* 0x0000000000140947 */ /* 0x000fea0003800000 */
[----:B------:R-:W-:Y:S01]  /*6d70*/  ISETP.NE.AND P0, PT, R13, RZ, PT ;  /* 0x000000ff0d00720c */ /* 0x000fe20003f05270 */
[----:B------:R-:W-:-:S04]  /*6d80*/  IMAD.MOV.U32 R5, RZ, RZ, 0x3100 ;  /* 0x00003100ff057424 */ /* 0x000fc800078e00ff */
[----:B------:R4:W-:Y:S08]  /*6d90*/  SYNCS.ARRIVE.TRANS64 RZ, [R0+URZ+0x26818], R5 ;  /* 0x0268180500ff79a7 */ /* 0x0009f0000800003f */
[----:B------:R-:W-:Y:S05]  /*6da0*/  @!P0 BRA `(.L_x_3558) ;  /* 0x0000000000048947 */ /* 0x000fea0003800000 */
[----:B------:R-:W-:Y:S01]  /*6db0*/  BPT.TRAP 0x1 ;  /* 0x000000040000795c */ /* 0x000fe20000300000 */
.L_x_3558:
        /* <DEDUP_REMOVED lines=33> */
.L_x_3544:
[----:B------:R-:W4:Y:S01]  /*6fd0*/  S2R R2, SR_TID.X ;  /* 0x0000000000027919 */ /* 0x000f220000002100 */
[----:B------:R-:W-:Y:S01]  /*6fe0*/  IMAD R3, R12, 0x8, R0 ;  /* 0x000000080c037824 */ /* 0x000fe200078e0200 */
[----:B----4-:R-:W-:Y:S02]  /*6ff0*/  LOP3.LUT R4, R2, 0x7f, RZ, 0xc0, !PT ;  /* 0x0000007f02047812 */ /* 0x010fe400078ec0ff */
[----:B------:R-:W-:Y:S02]  /*7000*/  SHF.L.U32 R2, R9, 0x1f, RZ ;  /* 0x0000001f09027819 */ /* 0x000fe400000006ff */
[----:B------:R-:W-:Y:S02]  /*7010*/  ISETP.NE.AND P1, PT, R4, RZ, PT ;  /* 0x000000ff0400720c */ /* 0x000fe40003f25270 */
[----:B------:R-:W4:Y:S02]  /*7020*/  SYNCS.PHASECHK.TRANS64.TRYWAIT P0, [R3+URZ+0x26840], R2 ;  /* 0x02684002030075a7 */ /* 0x000f24000800017f */
[----:B----4-:R-:W-:Y:S09]  /*7030*/  @!P0 BRA `(.L_x_3559) ;  /* 0x00000008006c8947 */ /* 0x010ff20003800000 */
.L_x_3578:
[----:B------:R-:W-:Y:S05]  /*7040*/  @P1 BRA `(.L_x_3560) ;  /* 0x0000000000181947 */ /* 0x000fea0003800000 */
[----:B------:R-:W5:Y:S01]  /*7050*/  S2R R4, SR_TID.X ;  /* 0x0000000000047919 */ /* 0x000f620000002100 */
[----:B----4-:R-:W-:-:S04]  /*7060*/  IMAD.MOV.U32 R2, RZ, RZ, 0x3100 ;  /* 0x00003100ff027424 */ /* 0x010fc800078e00ff */
[----:B------:R4:W-:Y:S01]  /*7070*/  SYNCS.ARRIVE.TRANS64 RZ, [R3+URZ+0x26830], R2 ;  /* 0x0268300203ff79a7 */ /* 0x0009e2000800003f */
[----:B-----5:R-:W-:-:S13]  /*7080*/  LOP3.LUT P0, RZ, R4, 0x1f, RZ, 0xc0, !PT ;  /* 0x0000001f04ff7812 */ /* 0x020fda000780c0ff */
[----:B----4-:R-:W-:Y:S05]  /*7090*/  @!P0 BRA `(.L_x_3560) ;  /* 0x0000000000048947 */ /* 0x010fea0003800000 */
[----:B------:R-:W-:Y:S01]  /*70a0*/  BPT.TRAP 0x1 ;  /* 0x000000040000795c */ /* 0x000fe20000300000 */
.L_x_3560:
        /* <DEDUP_REMOVED lines=47> */
.L_x_3541:
[----:B------:R-:W-:Y:S05]  /*73a0*/  BSYNC B0 ;  /* 0x0000000000007941 */ /* 0x000fea0003800000 */
.L_x_3540:
[----:B------:R-:W-:-:S03]  /*73b0*/  UMOV UR5, 0xffffffff ;  /* 0xffffffff00057882 */ /* 0x000fc60000000000 */
[----:B------:R-:W-:Y:S05]  /*73c0*/  BRA.DIV UR5, `(.L_x_3561) ;  /* 0x00000006059c7947 */ /* 0x000fea000b800000 */
[----:B------:R-:W-:-:S13]  /*73d0*/  ELECT P0, URZ, PT ;  /* 0x00000000003f782f */ /* 0x000fda0003800000 */
.L_x_3581:
[----:B------:R-:W-:Y:S05]  /*73e0*/  @!P0 BRA `(.L_x_3494) ;  /* 0x0000000000848947 */ /* 0x000fea0003800000 */
[----:B------:R-:W-:-:S06]  /*73f0*/  ULOP3.LUT UR5, UR38, 0x2, URZ, 0xfc, !UPT ;  /* 0x0000000226057892 */ /* 0x000fcc000f8efc3f */
[----:B------:R-:W-:-:S05]  /*7400*/  IMAD.U32 R2, RZ, RZ, UR5 ;  /* 0x00000005ff027e24 */ /* 0x000fca000f8e00ff */
[----:B------:R-:W-:-:S13]  /*7410*/  ISETP.NE.AND P0, PT, R2, 0x3, PT ;  /* 0x000000030200780c */ /* 0x000fda0003f05270 */
[----:B------:R-:W-:Y:S05]  /*7420*/  @!P0 BRA `(.L_x_3562) ;  /* 0x0000000000048947 */ /* 0x000fea0003800000 */
[----:B------:R-:W-:Y:S01]  /*7430*/  BPT.TRAP 0x1 ;  /* 0x000000040000795c */ /* 0x000fe20000300000 */
.L_x_3562:
        /* <DEDUP_REMOVED lines=15> */
.L_x_3582:
[----:B------:R-:W2:Y:S02]  /*7530*/  SYNCS.PHASECHK.TRANS64.TRYWAIT P1, [R3+URZ], R2 ;  /* 0x00000002030075a7 */ /* 0x000ea4000802017f */
[----:B--2---:R-:W-:Y:S05]  /*7540*/  @!P1 BRA `(.L_x_3564) ;  /* 0x0000000400749947 */ /* 0x004fea0003800000 */
.L_x_3583:
[----:B------:R-:W-:Y:S05]  /*7550*/  @!P0 BRA `(.L_x_3565) ;  /* 0x0000000000048947 */ /* 0x000fea0003800000 */
[----:B------:R-:W-:Y:S01]  /*7560*/  BPT.TRAP 0x1 ;  /* 0x000000040000795c */ /* 0x000fe20000300000 */
.L_x_3565:
[----:B--2---:R-:W-:-:S04]  /*7570*/  VIADD R3, R7, 0x26840 ;  /* 0x0002684007037836 */ /* 0x004fc80000000000 */
[----:B------:R-:W-:-:S04]  /*7580*/  IMAD R0, R0, 0x8, R3 ;  /* 0x0000000800007824 */ /* 0x000fc800078e0203 */
[----:B------:R-:W2:Y:S02]  /*7590*/  SYNCS.PHASECHK.TRANS64.TRYWAIT P0, [R0+URZ], R5 ;  /* 0x00000005000075a7 */ /* 0x000ea4000800017f */
[----:B--2---:R-:W-:Y:S05]  /*75a0*/  @!P0 BRA `(.L_x_3566) ;  /* 0x0000000400708947 */ /* 0x004fea0003800000 */
.L_x_3584:
[----:B------:R-:W-:-:S07]  /*75b0*/  IMAD R3, R4, 0x8, R3 ;  /* 0x0000000804037824 */ /* 0x000fce00078e0203 */
.L_x_3567:
[----:B---3--:R3:W4:Y:S02]  /*75c0*/  SYNCS.PHASECHK.TRANS64.TRYWAIT P0, [R3+URZ], R2 ;  /* 0x00000002030075a7 */ /* 0x008724000800017f */
[----:B----4-:R-:W-:Y:S05]  /*75d0*/  @!P0 NANOSLEEP.SYNCS 0x989680 ;  /* 0x009896800000895d */ /* 0x010fea0003900000 */
[----:B------:R-:W4:Y:S02]  /*75e0*/  @!P0 SYNCS.PHASECHK.TRANS64 P0, [R3+URZ], R2 ;  /* 0x00000002030085a7 */ /* 0x000f24000800007f */
[----:B----4-:R-:W-:Y:S05]  /*75f0*/  @!P0 BRA `(.L_x_3567) ;  /* 0xfffffffc00f08947 */ /* 0x010fea000383ffff */
.L_x_3494:
[----:B------:R-:W-:Y:S05]  /*7600*/  BSYNC B6 ;  /* 0x0000000000067941 */ /* 0x000fea0003800000 */
.L_x_3491:
[----:B------:R-:W-:Y:S05]  /*7610*/  EXIT ;  /* 0x000000000000794d */ /* 0x000fea0003800000 */
.L_x_3499:
[----:B------:R-:W-:Y:S02]  /*7620*/  IMAD.MOV.U32 R13, RZ, RZ, R16 ;  /* 0x000000ffff0d7224 */ /* 0x000fe400078e0010 */
[----:B------:R-:W-:Y:S02]  /*7630*/  IMAD.MOV.U32 R12, RZ, RZ, RZ ;  /* 0x000000ffff0c7224 */ /* 0x000fe400078e00ff */
[----:B------:R-:W-:Y:S02]  /*7640*/  IMAD.MOV.U32 R11, RZ, RZ, 0x1f ;  /* 0x0000001fff0b7424 */ /* 0x000fe400078e00ff */
[----:B------:R-:W-:-:S07]  /*7650*/  IMAD.MOV.U32 R15, RZ, RZ, -0x1 ;  /* 0xffffffffff0f7424 */ /* 0x000fce00078e00ff */
[----:B------:R-:W-:Y:S05]  /*7660*/  WARPSYNC.COLLECTIVE R15, `(.L_x_3568) ;  /* 0x000000000f087348 */ /* 0x000fea0003c00000 */
[----:B------:R1:W2:Y:S02]  /*7670*/  SHFL.IDX P6, R14, R13, R12, R11 ;  /* 0x0000000c0d0e7389 */ /* 0x0002a400000c000b */
[----:B-12---:R-:W-:Y:S01]  /*7680*/  ENDCOLLECTIVE ;  /* 0x000000000000791b */ /* 0x006fe20003800000 */
.L_x_3568:
[----:B------:R-:W-:Y:S05]  /*7690*/  BRA `(.L_x_3569) ;  /* 0xffffff9400247947 */ /* 0x000fea000383ffff */
.L_x_3501:
[----:B--2---:R2:W3:Y:S02]  /*76a0*/  SYNCS.PHASECHK.TRANS64.TRYWAIT P1, [R18+URZ+0x26800], R5 ;  /* 0x02680005120075a7 */ /* 0x0044e4000802017f */
[----:B---3--:R-:W-:Y:S05]  /*76b0*/  @!P1 NANOSLEEP.SYNCS 0x989680 ;  /* 0x009896800000995d */ /* 0x008fea0003900000 */
[----:B------:R-:W3:Y:S02]  /*76c0*/  @!P1 SYNCS.PHASECHK.TRANS64 P1, [R18+URZ+0x26800], R5 ;  /* 0x02680005120095a7 */ /* 0x000ee4000802007f */
[----:B---3--:R-:W-:Y:S05]  /*76d0*/  @!P1 BRA `(.L_x_3501) ;  /* 0xfffffffc00f09947 */ /* 0x008fea000383ffff */
[----:B------:R-:W-:Y:S05]  /*76e0*/  BRA `(.L_x_3500) ;  /* 0xffffff94004c7947 */ /* 0x000fea000383ffff */
.L_x_3507:
[----:B---3--:R-:W-:-:S04]  /*76f0*/  IMAD.U32 R5, RZ, RZ, UR8 ;  /* 0x00000008ff057e24 */ /* 0x008fc8000f8e00ff */
[----:B------:R3:W1:Y:S03]  /*7700*/  SYNCS.PHASECHK.TRANS64.TRYWAIT P1, [R5+URZ+0x26810], R22 ;  /* 0x02681016050075a7 */ /* 0x000666000802017f */
[----:B-1----:R-:W-:Y:S05]  /*7710*/  @!P1 NANOSLEEP.SYNCS 0x989680 ;  /* 0x009896800000995d */ /* 0x002fea0003900000 */
[----:B------:R-:W1:Y:S02]  /*7720*/  @!P1 SYNCS.PHASECHK.TRANS64 P1, [R5+URZ+0x26810], R22 ;  /* 0x02681016050095a7 */ /* 0x000e64000802007f */
[----:B-1----:R-:W-:Y:S05]  /*7730*/  @!P1 BRA `(.L_x_3507) ;  /* 0xfffffffc00ec9947 */ /* 0x002fea000383ffff */
[----:B------:R-:W-:Y:S05]  /*7740*/  BRA `(.L_x_3506) ;  /* 0xffffffa000787947 */ /* 0x000fea000383ffff */
.L_x_3511:
[----:B------:R-:W-:-:S04]  /*7750*/  IMAD.U32 R121, RZ, RZ, UR8 ;  /* 0x00000008ff797e24 */ /* 0x000fc8000f8e00ff */
[----:B------:R1:W1:Y:S03]  /*7760*/  SYNCS.PHASECHK.TRANS64.TRYWAIT P1, [R121+URZ+0x26830], R22 ;  /* 0x02683016790075a7 */ /* 0x000266000802017f */
[----:B-1----:R-:W-:Y:S05]  /*7770*/  @!P1 NANOSLEEP.SYNCS 0x989680 ;  /* 0x009896800000995d */ /* 0x002fea0003900000 */
[----:B------:R-:W1:Y:S02]  /*7780*/  @!P1 SYNCS.PHASECHK.TRANS64 P1, [R121+URZ+0x26830], R22 ;  /* 0x02683016790095a7 */ /* 0x000e64000802007f */
[----:B-1----:R-:W-:Y:S05]  /*7790*/  @!P1 BRA `(.L_x_3511) ;  /* 0xfffffffc00ec9947 */ /* 0x002fea000383ffff */
[----:B------:R-:W-:Y:S05]  /*77a0*/  BRA `(.L_x_3510) ;  /* 0xffffffa400847947 */ /* 0x000fea000383ffff */
.L_x_3542:
[----:B-1----:R1:W2:Y:S02]  /*77b0*/  SYNCS.PHASECHK.TRANS64.TRYWAIT P0, [R0+URZ+0x26820], R3 ;  /* 0x02682003000075a7 */ /* 0x0022a4000800017f */
[----:B--2---:R-:W-:Y:S05]  /*77c0*/  @!P0 NANOSLEEP.SYNCS 0x989680 ;  /* 0x009896800000895d */ /* 0x004fea0003900000 */
[----:B------:R-:W2:Y:S02]  /*77d0*/  @!P0 SYNCS.PHASECHK.TRANS64 P0, [R0+URZ+0x26820], R3 ;  /* 0x02682003000085a7 */ /* 0x000ea4000800007f */
[----:B--2---:R-:W-:Y:S05]  /*77e0*/  @!P0 BRA `(.L_x_3542) ;  /* 0xfffffffc00f08947 */ /* 0x004fea000383ffff */
[----:B------:R-:W-:Y:S05]  /*77f0*/  BRA `(.L_x_3570) ;  /* 0xffffffdc007c7947 */ /* 0x000fea000383ffff */
.L_x_3546:
[----:B-1----:R1:W2:Y:S02]  /*7800*/  SYNCS.PHASECHK.TRANS64.TRYWAIT P1, [R0+URZ+0x26840], R20 ;  /* 0x02684014000075a7 */ /* 0x0022a4000802017f */
[----:B--2---:R-:W-:Y:S05]  /*7810*/  @!P1 NANOSLEEP.SYNCS 0x989680 ;  /* 0x009896800000995d */ /* 0x004fea0003900000 */
[----:B------:R-:W2:Y:S02]  /*7820*/  @!P1 SYNCS.PHASECHK.TRANS64 P1, [R0+URZ+0x26840], R20 ;  /* 0x02684014000095a7 */ /* 0x000ea4000802007f */
[----:B--2---:R-:W-:Y:S05]  /*7830*/  @!P1 BRA `(.L_x_3546) ;  /* 0xfffffffc00f09947 */ /* 0x004fea000383ffff */
[----:B------:R-:W-:Y:S05]  /*7840*/  BRA `(.L_x_3571) ;  /* 0xffffffe400bc7947 */ /* 0x000fea000383ffff */
.L_x_3548:
[----:B--2---:R2:W3:Y:S02]  /*7850*/  SYNCS.PHASECHK.TRANS64.TRYWAIT P1, [R0+URZ+0x26828], R20 ;  /* 0x02682814000075a7 */ /* 0x0044e4000802017f */
[----:B---3--:R-:W-:Y:S05]  /*7860*/  @!P1 NANOSLEEP.SYNCS 0x989680 ;  /* 0x009896800000995d */ /* 0x008fea0003900000 */
[----:B------:R-:W3:Y:S02]  /*7870*/  @!P1 SYNCS.PHASECHK.TRANS64 P1, [R0+URZ+0x26828], R20 ;  /* 0x02682814000095a7 */ /* 0x000ee4000802007f */
[----:B---3--:R-:W-:Y:S05]  /*7880*/  @!P1 BRA `(.L_x_3548) ;  /* 0xfffffffc00f09947 */ /* 0x008fea000383ffff */
[----:B------:R-:W-:Y:S05]  /*7890*/  BRA `(.L_x_3572) ;  /* 0xffffffe800687947 */ /* 0x000fea000383ffff */
.L_x_3550:
[----:B---3--:R3:W4:Y:S02]  /*78a0*/  SYNCS.PHASECHK.TRANS64.TRYWAIT P1, [R0+URZ+0x26848], R20 ;  /* 0x02684814000075a7 */ /* 0x008724000802017f */
[----:B----4-:R-:W-:Y:S05]  /*78b0*/  @!P1 NANOSLEEP.SYNCS 0x989680 ;  /* 0x009896800000995d */ /* 0x010fea0003900000 */
[----:B------:R-:W4:Y:S02]  /*78c0*/  @!P1 SYNCS.PHASECHK.TRANS64 P1, [R0+URZ+0x26848], R20 ;  /* 0x02684814000095a7 */ /* 0x000f24000802007f */
[----:B----4-:R-:W-:Y:S05]  /*78d0*/  @!P1 BRA `(.L_x_3550) ;  /* 0xfffffffc00f09947 */ /* 0x010fea000383ffff */
[----:B------:R-:W-:Y:S05]  /*78e0*/  BRA `(.L_x_3573) ;  /* 0xffffffe800f47947 */ /* 0x000fea000383ffff */
.L_x_3552:
[----:B------:R-:W-:-:S07]  /*78f0*/  SHF.L.U32 R5, R9, 0x1f, RZ ;  /* 0x0000001f09057819 */ /* 0x000fce00000006ff */
.L_x_3574:
[----:B--2---:R2:W3:Y:S02]  /*7900*/  SYNCS.PHASECHK.TRANS64.TRYWAIT P1, [R0+URZ+0x26820], R5 ;  /* 0x02682005000075a7 */ /* 0x0044e4000802017f */
[----:B---3--:R-:W-:Y:S05]  /*7910*/  @!P1 NANOSLEEP.SYNCS 0x989680 ;  /* 0x009896800000995d */ /* 0x008fea0003900000 */
[----:B------:R-:W3:Y:S02]  /*7920*/  @!P1 SYNCS.PHASECHK.TRANS64 P1, [R0+URZ+0x26820], R5 ;  /* 0x02682005000095a7 */ /* 0x000ee4000802007f */
[----:B---3--:R-:W-:Y:S05]  /*7930*/  @!P1 BRA `(.L_x_3574) ;  /* 0xfffffffc00f09947 */ /* 0x008fea000383ffff */
[----:B------:R-:W-:Y:S05]  /*7940*/  BRA `(.L_x_3575) ;  /* 0xffffffec00907947 */ /* 0x000fea000383ffff */
.L_x_3555:
[----:B--2---:R2:W3:Y:S02]  /*7950*/  SYNCS.PHASECHK.TRANS64.TRYWAIT P1, [R0+URZ+0x26840], R7 ;  /* 0x02684007000075a7 */ /* 0x0044e4000802017f */
[----:B---3--:R-:W-:Y:S05]  /*7960*/  @!P1 NANOSLEEP.SYNCS 0x989680 ;  /* 0x009896800000995d */ /* 0x008fea0003900000 */
[----:B------:R-:W3:Y:S02]  /*7970*/  @!P1 SYNCS.PHASECHK.TRANS64 P1, [R0+URZ+0x26840], R7 ;  /* 0x02684007000095a7 */ /* 0x000ee4000802007f */
[----:B---3--:R-:W-:Y:S05]  /*7980*/  @!P1 BRA `(.L_x_3555) ;  /* 0xfffffffc00f09947 */ /* 0x008fea000383ffff */
[----:B------:R-:W-:Y:S05]  /*7990*/  BRA `(.L_x_3576) ;  /* 0xfffffff000387947 */ /* 0x000fea000383ffff */
.L_x_3557:
[----:B---3--:R3:W4:Y:S02]  /*79a0*/  SYNCS.PHASECHK.TRANS64.TRYWAIT P1, [R0+URZ+0x26828], R7 ;  /* 0x02682807000075a7 */ /* 0x008724000802017f */
[----:B----4-:R-:W-:Y:S05]  /*79b0*/  @!P1 NANOSLEEP.SYNCS 0x989680 ;  /* 0x009896800000995d */ /* 0x010fea0003900000 */
[----:B------:R-:W4:Y:S02]  /*79c0*/  @!P1 SYNCS.PHASECHK.TRANS64 P1, [R0+URZ+0x26828], R7 ;  /* 0x02682807000095a7 */ /* 0x000f24000802007f */
[----:B----4-:R-:W-:Y:S05]  /*79d0*/  @!P1 BRA `(.L_x_3557) ;  /* 0xfffffffc00f09947 */ /* 0x010fea000383ffff */
[----:B------:R-:W-:Y:S05]  /*79e0*/  BRA `(.L_x_3577) ;  /* 0xfffffff000dc7947 */ /* 0x000fea000383ffff */
.L_x_3559:
[----:B----4-:R4:W5:Y:S02]  /*79f0*/  SYNCS.PHASECHK.TRANS64.TRYWAIT P0, [R3+URZ+0x26840], R2 ;  /* 0x02684002030075a7 */ /* 0x010964000800017f */
[----:B-----5:R-:W-:Y:S05]  /*7a00*/  @!P0 NANOSLEEP.SYNCS 0x989680 ;  /* 0x009896800000895d */ /* 0x020fea0003900000 */
[----:B------:R-:W5:Y:S02]  /*7a10*/  @!P0 SYNCS.PHASECHK.TRANS64 P0, [R3+URZ+0x26840], R2 ;  /* 0x02684002030085a7 */ /* 0x000f64000800007f */
[----:B-----5:R-:W-:Y:S05]  /*7a20*/  @!P0 BRA `(.L_x_3559) ;  /* 0xfffffffc00f08947 */ /* 0x020fea000383ffff */
[----:B------:R-:W-:Y:S05]  /*7a30*/  BRA `(.L_x_3578) ;  /* 0xfffffff400807947 */ /* 0x000fea000383ffff */
.L_x_3561:
[----:B------:R-:W-:Y:S01]  /*7a40*/  BSSY B0, `(.L_x_3579) ;  /* 0x0000006000007945 */ /* 0x000fe20003800000 */
[----:B------:R-:W-:-:S07]  /*7a50*/  IMAD.MOV.U32 R15, RZ, RZ, -0x1 ;  /* 0xffffffffff0f7424 */ /* 0x000fce00078e00ff */
[----:B------:R-:W-:Y:S05]  /*7a60*/  WARPSYNC.COLLECTIVE R15, `(.L_x_3580) ;  /* 0x000000000f0c7348 */ /* 0x000fea0003c00000 */
[----:B------:R-:W-:Y:S02]  /*7a70*/  ELECT P6, UR62, PT ;  /* 0x00000000003e782f */ /* 0x000fe400038c0000 */
[----:B------:R-:W-:Y:S01]  /*7a80*/  MOV R14, UR62 ;  /* 0x0000003e000e7c02 */ /* 0x000fe20008000f00 */
[----:B------:R-:W-:Y:S10]  /*7a90*/  ENDCOLLECTIVE ;  /* 0x000000000000791b */ /* 0x000ff40003800000 */
.L_x_3580:
[----:B------:R-:W-:Y:S05]  /*7aa0*/  BSYNC B0 ;  /* 0x0000000000007941 */ /* 0x000fea0003800000 */
.L_x_3579:
[----:B------:R-:W-:Y:S01]  /*7ab0*/  PLOP3.LUT P0, PT, P6, PT, PT, 0x80, 0x0 ;  /* 0x000000000000781c */ /* 0x000fe2000370f070 */
[----:B------:R-:W-:-:S12]  /*7ac0*/  BRA `(.L_x_3581) ;  /* 0xfffffff800447947 */ /* 0x000fd8000383ffff */
.L_x_3563:
[----:B-1----:R1:W2:Y:S02]  /*7ad0*/  SYNCS.PHASECHK.TRANS64.TRYWAIT P1, [R6+URZ], R5 ;  /* 0x00000005060075a7 */ /* 0x0022a4000802017f */
[----:B--2---:R-:W-:Y:S05]  /*7ae0*/  @!P1 NANOSLEEP.SYNCS 0x989680 ;  /* 0x009896800000995d */ /* 0x004fea0003900000 */
[----:B------:R-:W2:Y:S02]  /*7af0*/  @!P1 SYNCS.PHASECHK.TRANS64 P1, [R6+URZ], R5 ;  /* 0x00000005060095a7 */ /* 0x000ea4000802007f */
[----:B--2---:R-:W-:Y:S05]  /*7b00*/  @!P1 BRA `(.L_x_3563) ;  /* 0xfffffffc00f09947 */ /* 0x004fea000383ffff */
[----:B------:R-:W-:Y:S05]  /*7b10*/  BRA `(.L_x_3582) ;  /* 0xfffffff800847947 */ /* 0x000fea000383ffff */
.L_x_3564:
[----:B--2---:R2:W3:Y:S02]  /*7b20*/  SYNCS.PHASECHK.TRANS64.TRYWAIT P1, [R3+URZ], R2 ;  /* 0x00000002030075a7 */ /* 0x0044e4000802017f */
[----:B---3--:R-:W-:Y:S05]  /*7b30*/  @!P1 NANOSLEEP.SYNCS 0x989680 ;  /* 0x009896800000995d */ /* 0x008fea0003900000 */
[----:B------:R-:W3:Y:S02]  /*7b40*/  @!P1 SYNCS.PHASECHK.TRANS64 P1, [R3+URZ], R2 ;  /* 0x00000002030095a7 */ /* 0x000ee4000802007f */
[----:B---3--:R-:W-:Y:S05]  /*7b50*/  @!P1 BRA `(.L_x_3564) ;  /* 0xfffffffc00f09947 */ /* 0x008fea000383ffff */
[----:B------:R-:W-:Y:S05]  /*7b60*/  BRA `(.L_x_3583) ;  /* 0xfffffff800787947 */ /* 0x000fea000383ffff */
.L_x_3566:
[----:B--2---:R2:W3:Y:S02]  /*7b70*/  SYNCS.PHASECHK.TRANS64.TRYWAIT P0, [R0+URZ], R5 ;  /* 0x00000005000075a7 */ /* 0x0044e4000800017f */
[----:B---3--:R-:W-:Y:S05]  /*7b80*/  @!P0 NANOSLEEP.SYNCS 0x989680 ;  /* 0x009896800000895d */ /* 0x008fea0003900000 */
[----:B------:R-:W3:Y:S02]  /*7b90*/  @!P0 SYNCS.PHASECHK.TRANS64 P0, [R0+URZ], R5 ;  /* 0x00000005000085a7 */ /* 0x000ee4000800007f */
[----:B---3--:R-:W-:Y:S05]  /*7ba0*/  @!P0 BRA `(.L_x_3566) ;  /* 0xfffffffc00f08947 */ /* 0x008fea000383ffff */
[----:B------:R-:W-:Y:S05]  /*7bb0*/  BRA `(.L_x_3584) ;  /* 0xfffffff8007c7947 */ /* 0x000fea000383ffff */
.L_x_3585:
        /* <DEDUP_REMOVED lines=12> */
.L_x_6577:


//--------------------- .text._ZN7cutlass13device_kernelIN5flash11enable_sm90INS1_16FlashAttnBwdSm90INS1_25CollectiveMainloopBwdSm90ILi2ELi2ELi2EN4cute5tupleIJNS5_1CILi1EEES8_S8_EEENS6_IJNS7_ILi64EEENS7_ILi128EEENS7_ILi96EEEEEENS_10bfloat16_tEfNS_4arch4Sm90ELb0ELb0ELb0ELb0ELb1ELb1ELb0ELb0ELi2ELi1ELi2ELi1ELb1EEENS1_24CollectiveEpilogueBwdGQAISD_fSG_Li256ELb0ELb1EEENS1_19SingleTileSchedulerILb0ELb0ELb0ELi128EEEEEEEEEvNT_6ParamsE --------------------------
	.section	.text._ZN7cutlass13device_kernelIN5flash11enable_sm90INS1_16FlashAttnBwdSm90INS1_25CollectiveMainloopBwdSm90ILi2ELi2ELi2EN4cute5tupleIJNS5_1CILi1EEES8_S8_EEENS6_IJNS7_ILi64EEENS7_ILi128EEENS7_ILi96EEEEEENS_10bfloat16_tEfNS_4arch4Sm90ELb0ELb0ELb0ELb0ELb1ELb1ELb0ELb0ELi2ELi1ELi2ELi1ELb1EEENS1_24CollectiveEpilogueBwdGQAISD_fSG_Li256ELb0ELb1EEENS1_19SingleTileSchedulerILb0ELb0ELb0ELi128EEEEEEEEEvNT_6ParamsE,"ax",@progbits
	.align	128
.text._ZN7cutlass13device_kernelIN5flash11enable_sm90INS1_16FlashAttnBwdSm90INS1_25CollectiveMainloopBwdSm90ILi2ELi2ELi2EN4cute5tupleIJNS5_1CILi1EEES8_S8_EEENS6_IJNS7_ILi64EEENS7_ILi128EEENS7_ILi96EEEEEENS_10bfloat16_tEfNS_4arch4Sm90ELb0ELb0ELb0ELb0ELb1ELb1ELb0ELb0ELi2ELi1ELi2ELi1ELb1EEENS1_24CollectiveEpilogueBwdGQAISD_fSG_Li256ELb0ELb1EEENS1_19SingleTileSchedulerILb0ELb0ELb0ELi128EEEEEEEEEvNT_6ParamsE:
        .type           _ZN7cutlass13device_kernelIN5flash11enable_sm90INS1_16FlashAttnBwdSm90INS1_25CollectiveMainloopBwdSm90ILi2ELi2ELi2EN4cute5tupleIJNS5_1CILi1EEES8_S8_EEENS6_IJNS7_ILi64EEENS7_ILi128EEENS7_ILi96EEEEEENS_10bfloat16_tEfNS_4arch4Sm90ELb0ELb0ELb0ELb0ELb1ELb1ELb0ELb0ELi2ELi1ELi2ELi1ELb1EEENS1_24CollectiveEpilogueBwdGQAISD_fSG_Li256ELb0ELb1EEENS1_19SingleTileSchedulerILb0ELb0ELb0ELi128EEEEEEEEEvNT_6ParamsE,@function
        .size           _ZN7cutlass13device_kernelIN5flash11enable_sm90INS1_16FlashAttnBwdSm90INS1_25CollectiveMainloopBwdSm90ILi2ELi2ELi2EN4cute5tupleIJNS5_1CILi1EEES8_S8_EEENS6_IJNS7_ILi64EEENS7_ILi128EEENS7_ILi96EEEEEENS_10bfloat16_tEfNS_4arch4Sm90ELb0ELb0ELb0ELb0ELb1ELb1ELb0ELb0ELi2ELi1ELi2ELi1ELb1EEENS1_24CollectiveEpilogueBwdGQAISD_fSG_Li256ELb0ELb1EEENS1_19SingleTileSchedulerILb0ELb0ELb0ELi128EEEEEEEEEvNT_6ParamsE,(.L_x_6578 - _ZN7cutlass13device_kernelIN5flash11enable_sm90INS1_16FlashAttnBwdSm90INS1_25CollectiveMainloopBwdSm90ILi2ELi2ELi2EN4cute5tupleIJNS5_1CILi1EEES8_S8_EEENS6_IJNS7_ILi64EEENS7_ILi128EEENS7_ILi96EEEEEENS_10bfloat16_tEfNS_4arch4Sm90ELb0ELb0ELb0ELb0ELb1ELb1ELb0ELb0ELi2ELi1ELi2ELi1ELb1EEENS1_24CollectiveEpilogueBwdGQAISD_fSG_Li256ELb0ELb1EEENS1_19SingleTileSchedulerILb0ELb0ELb0ELi128EEEEEEEEEvNT_6ParamsE)
        .other          _ZN7cutlass13device_kernelIN5flash11enable_sm90INS1_16FlashAttnBwdSm90INS1_25CollectiveMainloopBwdSm90ILi2ELi2ELi2EN4cute5tupleIJNS5_1CILi1EEES8_S8_EEENS6_IJNS7_ILi64EEENS7_ILi128EEENS7_ILi96EEEEEENS_10bfloat16_tEfNS_4arch4Sm90ELb0ELb0ELb0ELb0ELb1ELb1ELb0ELb0ELi2ELi1ELi2ELi1ELb1EEENS1_24CollectiveEpilogueBwdGQAISD_fSG_Li256ELb0ELb1EEENS1_19SingleTileSchedulerILb0ELb0ELb0ELi128EEEEEEEEEvNT_6ParamsE,@"STO_CUDA_ENTRY STV_DEFAULT"
_ZN7cutlass13device_kernelIN5flash11enable_sm90INS1_16FlashAttnBwdSm90INS1_25CollectiveMainloopBwdSm90ILi2ELi2ELi2EN4cute5tupleIJNS5_1CILi1EEES8_S8_EEENS6_IJNS7_ILi64EEENS7_ILi128EEENS7_ILi96EEEEEENS_10bfloat16_tEfNS_4arch4Sm90ELb0ELb0ELb0ELb0ELb1ELb1ELb0ELb0ELi2ELi1ELi2ELi1ELb1EEENS1_24CollectiveEpilogueBwdGQAISD_fSG_Li256ELb0ELb1EEENS1_19SingleTileSchedulerILb0ELb0ELb0ELi128EEEEEEEEEvNT_6ParamsE:
        /* <DEDUP_REMOVED lines=23> */
.L_x_3587:
[----:B------:R-:W-:Y:S05]  /*0170*/  BSYNC B0 ;  /* 0x0000000000007941 */ /* 0x000fea0003800000 */
.L_x_3586:
        /* <DEDUP_REMOVED lines=37> */
.L_x_3588:
        /* <DEDUP_REMOVED lines=22> */
.L_x_3589:
[----:B------:R-:W-:Y:S01]  /*0530*/  PLOP3.LUT P0, PT, PT, PT, UP0, 0x80, 0x0 ;  /* 0x000000000000781c */ /* 0x000fe20003f0f008 */
[----:B------:R-:W-:Y:S01]  /*0540*/  NOP ;  /* 0x0000000000007918 */ /* 0x000fe20000000000 */
[----:B------:R-:W-:Y:S01]  /*0550*/  ULDC.64 UR46, c[0x0][0x208] ;  /* 0x00008200002e7ab9 */ /* 0x000fe20000000a00 */
[----:B------:R-:W-:Y:S01]  /*0560*/  BSSY B6, `(.L_x_3590) ;  /* 0x00007de000067945 */ /* 0x000fe20003800000 */
[----:B-12-4-:R-:W-:Y:S09]  /*0570*/  BAR.SYNC.DEFER_BLOCKING 0x0 ;  /* 0x0000000000007b1d */ /* 0x016ff20000010000 */
[----:B------:R-:W-:Y:S05]  /*0580*/  @!P0 BRA `(.L_x_3591) ;  /* 0x0000004400bc8947 */ /* 0x000fea0003800000 */
.L_x_3592:
        /* <DEDUP_REMOVED lines=33> */
.L_x_3595:
        /* <DEDUP_REMOVED lines=15> */
.L_x_3594:
        /* <DEDUP_REMOVED lines=22> */
.L_x_3597:
        /* <DEDUP_REMOVED lines=15> */
.L_x_3596:
[----:B------:R-:W-:Y:S01]  /*0ae0*/  SHF.R.S32.HI R41, RZ, 0x1f, R22 ;  /* 0x0000001fff297819 */ /* 0x000fe20000011416 */
[----:B------:R-:W-:-:S03]  /*0af0*/  UMOV UR4, 0xffffffff ;  /* 0xffffffff00047882 */ /* 0x000fc60000000000 */
[----:B------:R-:W-:-:S04]  /*0b00*/  LEA.HI R0, R41, R22, RZ, 0x7 ;  /* 0x0000001629007211 */ /* 0x000fc800078f38ff */
[----:B------:R-:W-:Y:S01]  /*0b10*/  SHF.R.S32.HI R16, RZ, 0x7, R0 ;  /* 0x00000007ff107819 */ /* 0x000fe20000011400 */
[----:B------:R-:W-:Y:S06]  /*0b20*/  BRA.DIV UR4, `(.L_x_3598) ;  /* 0x0000007a040c7947 */ /* 0x000fec000b800000 */
[----:B------:R1:W2:Y:S02]  /*0b30*/  SHFL.IDX PT, R14, R16, RZ, 0x1f ;  /* 0x00001fff100e7589 */ /* 0x0002a400000e0000 */
.L_x_3696:
        /* <DEDUP_REMOVED lines=15> */
.L_x_3599:
        /* <DEDUP_REMOVED lines=19> */
.L_x_3601:
        /* <DEDUP_REMOVED lines=176> */
.L_x_3613:
[----:B------:R-:W-:-:S06]  /*1860*/  UISETP.NE.AND UP0, UPT, UR11, 0x3, UPT ;  /* 0x000000030b00788c */ /* 0x000fcc000bf05270 */
[----:B------:R-:W-:-:S13]  /*1870*/  PLOP3.LUT P0, PT, PT, PT, UP0, 0x80, 0x0 ;  /* 0x000000000000781c */ /* 0x000fda0003f0f008 */
[----:B-1----:R-:W-:Y:S05]  /*1880*/  @!P0 BRA `(.L_x_3603) ;  /* 0x0000000000048947 */ /* 0x002fea0003800000 */
[----:B------:R-:W-:Y:S01]  /*1890*/  BPT.TRAP 0x1 ;  /* 0x000000040000795c */ /* 0x000fe20000300000 */
.L_x_3603:
[----:B------:R-:W-:Y:S01]  /*18a0*/  R2UR UR8, R18 ;  /* 0x00000000120872ca */ /* 0x000fe200000e0000 */
[----:B------:R-:W-:-:S05]  /*18b0*/  IMAD.U32 R22, RZ, RZ, UR5 ;  /* 0x00000005ff167e24 */ /* 0x000fca000f8e00ff */
[----:B------:R-:W-:-:S07]  /*18c0*/  SHF.L.U32 R22, R22, 0x1f, RZ ;  /* 0x0000001f16167819 */ /* 0x000fce00000006ff */
[----:B------:R-:W-:-:S09]  /*18d0*/  ULEA UR8, UR6, UR8, 0x3 ;  /* 0x0000000806087291 */ /* 0x000fd2000f8e183f */
[----:B------:R2:W3:Y:S01]  /*18e0*/  SYNCS.PHASECHK.TRANS64.TRYWAIT P1, [UR8+0x26810], R22 ;  /* 0x02681016ff0075a7 */ /* 0x0004e20008020148 */
[----:B------:R-:W-:Y:S05]  /*18f0*/  @!P0 BRA `(.L_x_3604) ;  /* 0x0000000000048947 */ /* 0x000fea0003800000 */
[----:B------:R-:W-:Y:S01]  /*1900*/  BPT.TRAP 0x1 ;  /* 0x000000040000795c */ /* 0x000fe20000300000 */
.L_x_3604:
[----:B---3--:R-:W-:Y:S05]  /*1910*/  @P1 BRA `(.L_x_3605) ;  /* 0x0000000000081947 */ /* 0x008fea0003800000 */
[----:B------:R-:W3:Y:S02]  /*1920*/  SYNCS.PHASECHK.TRANS64.TRYWAIT P1, [UR8+0x26810], R22 ;  /* 0x02681016ff0075a7 */ /* 0x000ee40008020148 */
[----:B---3--:R-:W-:Y:S05]  /*1930*/  @!P1 BRA `(.L_x_3606) ;  /* 0x0000006800bc9947 */ /* 0x008fea0003800000 */
.L_x_3605:
        /* <DEDUP_REMOVED lines=67> */
.L_x_3607:
[----:B------:R1:W1:Y:S01]  /*1d70*/  SYNCS.PHASECHK.TRANS64.TRYWAIT P1, [UR8+0x26830], R22 ;  /* 0x02683016ff0075a7 */ /* 0x0002620008020148 */
[----:B------:R-:W-:Y:S05]  /*1d80*/  @!P0 BRA `(.L_x_3608) ;  /* 0x0000000000048947 */ /* 0x000fea0003800000 */
[----:B------:R-:W-:Y:S01]  /*1d90*/  BPT.TRAP 0x1 ;  /* 0x000000040000795c */ /* 0x000fe20000300000 */
.L_x_3608:
[----:B-1----:R-:W-:Y:S05]  /*1da0*/  @P1 BRA `(.L_x_3609) ;  /* 0x0000000000081947 */ /* 0x002fea0003800000 */
[----:B------:R-:W1:Y:S02]  /*1db0*/  SYNCS.PHASECHK.TRANS64.TRYWAIT P1, [UR8+0x26830], R22 ;  /* 0x02683016ff0075a7 */ /* 0x000e640008020148 */
[----:B-1----:R-:W-:Y:S05]  /*1dc0*/  @!P1 BRA `(.L_x_3610) ;  /* 0x0000006400b09947 */ /* 0x002fea0003800000 */
.L_x_3609:
        /* <DEDUP_REMOVED lines=8> */
[----:B--2---:R-:W-:Y:S02]  /*1e50*/  FSEL R22, R153, -INF , P2 ;  /* 0xff80000099167808 */ /* 0x004fe40001000000 */
        /* <DEDUP_REMOVED lines=12> */
[----:B------:R-:W-:Y:S01]  /*1f20*/  FFMA.FTZ R160, R157, UR13, -R14 ;  /* 0x0000000d9da07c23 */ /* 0x000fe2000801080e */
[----:B------:R-:W-:Y:S01]  /*1f30*/  FSEL R157, R164, -INF , P2 ;  /* 0xff800000a49d7808 */ /* 0x000fe20001000000 */
[----:B------:R-:W-:Y:S01]  /*1f40*/  ULOP3.LUT UR12, UR10, 0x10000, URZ, 0xfc, !UPT ;  /* 0x000100000a0c7892 */ /* 0x000fe2000f8efc3f */
[----:B------:R-:W-:Y:S01]  /*1f50*/  FSEL R156, R161, -INF , P2 ;  /* 0xff800000a19c7808 */ /* 0x000fe20001000000 */
[----:B------:R-:W1:Y:S01]  /*1f60*/  MUFU.EX2 R152, R152 ;  /* 0x0000009800987308 */ /* 0x000e620000000800 */
[----:B------:R-:W-:Y:S01]  /*1f70*/  ULOP3.LUT UR10, UR10, 0x1000000, URZ, 0xfc, !UPT ;  /* 0x010000000a0a7892 */ /* 0x000fe2000f8efc3f */
[----:B------:R-:W-:Y:S01]  /*1f80*/  FFMA.FTZ R164, R157, UR13, -R12 ;  /* 0x0000000d9da47c23 */ /* 0x000fe2000801080c */
[----:B------:R-:W-:Y:S01]  /*1f90*/  UIMAD UR12, UR6, 0x300, UR12 ;  /* 0x00000300060c78a4 */ /* 0x000fe2000f8e020c */
[----:B------:R-:W-:Y:S01]  /*1fa0*/  FSEL R157, R168, -INF , P2 ;  /* 0xff800000a89d7808 */ /* 0x000fe20001000000 */
[----:B------:R-:W-:Y:S01]  /*1fb0*/  FFMA.FTZ R208, R156, UR13, -R15 ;  /* 0x0000000d9cd07c23 */ /* 0x000fe2000801080f */
[----:B------:R-:W-:Y:S01]  /*1fc0*/  FSEL R156, R165, -INF , P2 ;  /* 0xff800000a59c7808 */ /* 0x000fe20001000000 */
[----:B------:R-:W-:Y:S01]  /*1fd0*/  UIMAD UR10, UR6, 0x300, UR10 ;  /* 0x00000300060a78a4 */ /* 0x000fe2000f8e020a */
[----:B------:R2:W-:Y:S02]  /*1fe0*/  MUFU.EX2 R161, R160 ;  /* 0x000000a000a17308 */ /* 0x0005e40000000800 */
[----:B------:R-:W-:Y:S01]  /*1ff0*/  UMOV UR14, UR12 ;  /* 0x0000000c000e7c82 */ /* 0x000fe20008000000 */
[----:B------:R-:W-:Y:S01]  /*2000*/  FFMA.FTZ R213, R156, UR13, -R13 ;  /* 0x0000000d9cd57c23 */ /* 0x000fe2000801080d */
[----:B------:R-:W-:Y:S01]  /*2010*/  HGMMA.64x64x16.F32.BF16 R120, R184, gdesc[UR12], RZ, !UPT, gsb0 ;  /* 0x00e0000cb8787df0 */ /* 0x000fe2000c0018ff */
[----:B------:R-:W-:Y:S01]  /*2020*/  UIADD3 UR14, UR12, 0x2, URZ ;  /* 0x000000020c0e7890 */ /* 0x000fe2000fffe03f */
[----:B------:R-:W-:Y:S01]  /*2030*/  FSEL R156, R169, -INF , P2 ;  /* 0xff800000a99c7808 */ /* 0x000fe20001000000 */
[----:B------:R-:W-:Y:S01]  /*2040*/  UMOV UR15, 0x80000020 ;  /* 0x80000020000f7882 */ /* 0x000fe20000000000 */
[----:B------:R-:W-:Y:S01]  /*2050*/  MUFU.EX2 R153, R153 ;  /* 0x0000009900997308 */ /* 0x000fe20000000800 */
[----:B--2---:R-:W-:Y:S01]  /*2060*/  FFMA.FTZ R160, R157, UR13, -R10 ;  /* 0x0000000d9da07c23 */ /* 0x004fe2000801080a */
[----:B------:R-:W-:Y:S01]  /*2070*/  FSEL R157, R172, -INF , P2 ;  /* 0xff800000ac9d7808 */ /* 0x000fe20001000000 */
[----:B------:R-:W-:Y:S01]  /*2080*/  FFMA.FTZ R165, R156, UR13, -R11 ;  /* 0x0000000d9ca57c23 */ /* 0x000fe2000801080b */
[----:B------:R-:W-:-:S03]  /*2090*/  FSEL R156, R173, -INF , P2 ;  /* 0xff800000ad9c7808 */ /* 0x000fc60001000000 */
[----:B------:R-:W-:Y:S01]  /*20a0*/  FFMA.FTZ R168, R157, UR13, -R4 ;  /* 0x0000000d9da87c23 */ /* 0x000fe20008010804 */
[----:B------:R-:W-:Y:S01]  /*20b0*/  FSEL R157, R154, -INF , P1 ;  /* 0xff8000009a9d7808 */ /* 0x000fe20000800000 */
[----:B------:R-:W-:Y:S01]  /*20c0*/  FFMA.FTZ R156, R156, UR13, -R5 ;  /* 0x0000000d9c9c7c23 */ /* 0x000fe20008010805 */
[----:B------:R-:W-:Y:S01]  /*20d0*/  FSEL R154, R155, -INF , P1 ;  /* 0xff8000009b9a7808 */ /* 0x000fe20000800000 */
[----:B------:R-:W2:Y:S01]  /*20e0*/  MUFU.EX2 R22, R22 ;  /* 0x0000001600167308 */ /* 0x000ea20000000800 */
[----:B------:R-:W-:Y:S01]  /*20f0*/  FSEL R155, R158, -INF , P1 ;  /* 0xff8000009e9b7808 */ /* 0x000fe20000800000 */
[----:B------:R-:W-:Y:S01]  /*2100*/  FFMA.FTZ R157, R157, UR13, -R210 ;  /* 0x0000000d9d9d7c23 */ /* 0x000fe200080108d2 */
[----:B------:R-:W-:Y:S01]  /*2110*/  FSEL R210, R177, -INF , P2 ;  /* 0xff800000b1d27808 */ /* 0x000fe20001000000 */
        /* <DEDUP_REMOVED lines=12> */
[----:B------:R5:W-:Y:S01]  /*21e0*/  MUFU.EX2 R172, R157 ;  /* 0x0000009d00ac7308 */ /* 0x000be20000000800 */
[----:B------:R-:W-:Y:S01]  /*21f0*/  FFMA.FTZ R15, R154, UR13, -R15 ;  /* 0x0000000d9a0f7c23 */ /* 0x000fe2000801080f */
        /* <DEDUP_REMOVED lines=17> */
[----:B------:R-:W-:Y:S01]  /*2310*/  FFMA.FTZ R8, R214, UR13, -R9 ;  /* 0x0000000dd6087c23 */ /* 0x000fe20008010809 */
[----:B------:R-:W-:Y:S01]  /*2320*/  FFMA.FTZ R167, R10, UR13, -R11 ;  /* 0x0000000d0aa77c23 */ /* 0x000fe2000801080b */
[----:B------:R-:W-:Y:S01]  /*2330*/  MUFU.EX2 R15, R15 ;  /* 0x0000000f000f7308 */ /* 0x000fe20000000800 */
[--C-:B------:R-:W-:Y:S01]  /*2340*/  FFMA.FTZ R178, R171, UR13, -R6.reuse ;  /* 0x0000000dabb27c23 */ /* 0x100fe20008010806 */
[----:B------:R-:W-:Y:S01]  /*2350*/  FFMA.FTZ R6, R181, UR13, -R6 ;  /* 0x0000000db5067c23 */ /* 0x000fe20008010806 */
[----:B------:R-:W-:-:S05]  /*2360*/  FFMA.FTZ R9, R182, UR13, -R9 ;  /* 0x0000000db6097c23 */ /* 0x000fca0008010809 */
[----:B------:R-:W3:Y:S08]  /*2370*/  MUFU.EX2 R173, R173 ;  /* 0x000000ad00ad7308 */ /* 0x000ef00000000800 */
        /* <DEDUP_REMOVED lines=14> */
[----:B------:R-:W3:Y:S08]  /*2460*/  MUFU.EX2 R162, R162 ;  /* 0x000000a200a27308 */ /* 0x000ef00000000800 */
        /* <DEDUP_REMOVED lines=11> */
[----:B------:R-:W-:Y:S08]  /*2520*/  MUFU.EX2 R6, R6 ;  /* 0x0000000600067308 */ /* 0x000ff00000000800 */
[----:B------:R-:W4:Y:S08]  /*2530*/  MUFU.EX2 R7, R210 ;  /* 0x000000d200077308 */ /* 0x000f300000000800 */
[----:B------:R-:W-:Y:S08]  /*2540*/  MUFU.EX2 R180, R180 ;  /* 0x000000b400b47308 */ /* 0x000ff00000000800 */
[----:B------:R-:W-:Y:S01]  /*2550*/  MUFU.EX2 R179, R179 ;  /* 0x000000b300b37308 */ /* 0x000fe20000000800 */
[----:B------:R-:W-:-:S02]  /*2560*/  WARPGROUP.DEPBAR.LE gsb0, 0x0 ;  /* 0x00008000000079c5 */ /* 0x000fc40000010000 */
        /* <DEDUP_REMOVED lines=18> */
[----:B------:R-:W2:Y:S04]  /*2690*/  LDS.64 R12, [R212+0x1e220] ;  /* 0x01e22000d40c7984 */ /* 0x000ea80000000a00 */
[----:B-----5:R-:W5:Y:S04]  /*26a0*/  LDS.64 R156, [R212+0x1e260] ;  /* 0x01e26000d49c7984 */ /* 0x020f680000000a00 */
[----:B------:R-:W3:Y:S04]  /*26b0*/  LDS.64 R4, [R212+0x1e280] ;  /* 0x01e28000d4047984 */ /* 0x000ee80000000a00 */
[----:B------:R-:W4:Y:S04]  /*26c0*/  LDS.64 R158, [R212+0x1e2a0] ;  /* 0x01e2a000d49e7984 */ /* 0x000f280000000a00 */
[----:B------:R-:W4:Y:S04]  /*26d0*/  LDS.64 R154, [R212+0x1e240] ;  /* 0x01e24000d49a7984 */ /* 0x000f280000000a00 */
[----:B------:R-:W4:Y:S04]  /*26e0*/  LDS.64 R176, [R212+0x1e2e0] ;  /* 0x01e2e000d4b07984 */ /* 0x000f280000000a00 */
[----:B------:R-:W4:Y:S01]  /*26f0*/  LDS.64 R170, [R212+0x1e2c0] ;  /* 0x01e2c000d4aa7984 */ /* 0x000f220000000a00 */
[--C-:B-1----:R-:W-:Y:S01]  /*2700*/  FADD.FTZ R181, R120, -R10.reuse ;  /* 0x8000000a78b57221 */ /* 0x102fe20000010000 */
[----:B------:R-:W-:Y:S01]  /*2710*/  FADD.FTZ R183, R122, -R10 ;  /* 0x8000000a7ab77221 */ /* 0x000fe20000010000 */
[--C-:B------:R-:W-:Y:S01]  /*2720*/  FADD.FTZ R120, R123, -R11.reuse ;  /* 0x8000000b7b787221 */ /* 0x100fe20000010000 */
[----:B------:R-:W-:Y:S01]  /*2730*/  FADD.FTZ R10, R121, -R11 ;  /* 0x8000000b790a7221 */ /* 0x000fe20000010000 */
[--C-:B--2---:R-:W-:Y:S01]  /*2740*/  FADD.FTZ R123, R126, -R12.reuse ;  /* 0x8000000c7e7b7221 */ /* 0x104fe20000010000 */
[----:B------:R-:W-:Y:S01]  /*2750*/  FADD.FTZ R121, R124, -R12 ;  /* 0x8000000c7c797221 */ /* 0x000fe20000010000 */
[--C-:B------:R-:W-:Y:S01]  /*2760*/  FADD.FTZ R12, R125, -R13.reuse ;  /* 0x8000000d7d0c7221 */ /* 0x100fe20000010000 */
[----:B------:R-:W-:Y:S01]  /*2770*/  FADD.FTZ R122, R127, -R13 ;  /* 0x8000000d7f7a7221 */ /* 0x000fe20000010000 */
[----:B-----5:R-:W-:Y:S01]  /*2780*/  FADD.FTZ R126, R133, -R157 ;  /* 0x8000009d857e7221 */ /* 0x020fe20000010000 */
[--C-:B------:R-:W-:Y:S01]  /*2790*/  FADD.FTZ R125, R132, -R156.reuse ;  /* 0x8000009c847d7221 */ /* 0x100fe20000010000 */
[----:B------:R-:W-:Y:S01]  /*27a0*/  FADD.FTZ R127, R134, -R156 ;  /* 0x8000009c867f7221 */ /* 0x000fe20000010000 */
[----:B------:R-:W-:Y:S01]  /*27b0*/  FMUL.FTZ R156, R152, R181 ;  /* 0x000000b5989c7220 */ /* 0x000fe20000410000 */
[----:B---3--:R-:W-:Y:S01]  /*27c0*/  FADD.FTZ R133, R136, -R4 ;  /* 0x8000000488857221 */ /* 0x008fe20000010000 */
[----:B------:R-:W1:Y:S01]  /*27d0*/  MUFU.EX2 R11, R216 ;  /* 0x000000d8000b7308 */ /* 0x000e620000000800 */
[----:B------:R-:W-:Y:S01]  /*27e0*/  FADD.FTZ R134, R137, -R5 ;  /* 0x8000000589867221 */ /* 0x000fe20000010000 */
[----:B------:R-:W-:Y:S01]  /*27f0*/  FMUL.FTZ R121, R22, R121 ;  /* 0x0000007916797220 */ /* 0x000fe20000410000 */
[--C-:B----4-:R-:W-:Y:S01]  /*2800*/  FADD.FTZ R136, R143, -R159.reuse ;  /* 0x8000009f8f887221 */ /* 0x110fe20000010000 */
[----:B------:R-:W-:Y:S01]  /*2810*/  FMUL.FTZ R143, R153, R10 ;  /* 0x0000000a998f7220 */ /* 0x000fe20000410000 */
[----:B------:R-:W-:Y:S01]  /*2820*/  FADD.FTZ R132, R141, -R159 ;  /* 0x8000009f8d847221 */ /* 0x000fe20000010000 */
[----:B------:R-:W-:Y:S01]  /*2830*/  FMUL.FTZ R10, R173, R120 ;  /* 0x00000078ad0a7220 */ /* 0x000fe20000410000 */
[----:B------:R-:W-:Y:S01]  /*2840*/  FADD.FTZ R13, R130, -R154 ;  /* 0x8000009a820d7221 */ /* 0x000fe20000010000 */
[----:B------:R-:W-:Y:S01]  /*2850*/  FADD.FTZ R124, R131, -R155 ;  /* 0x8000009b837c7221 */ /* 0x000fe20000010000 */
[----:B------:R-:W-:Y:S01]  /*2860*/  F2FP.BF16.F32.PACK_AB R156, R143, R156 ;  /* 0x0000009c8f9c723e */ /* 0x000fe200000010ff */
[----:B------:R-:W-:Y:S01]  /*2870*/  FADD.FTZ R131, R138, -R4 ;  /* 0x800000048a837221 */ /* 0x000fe20000010000 */
[----:B------:R-:W2:Y:S01]  /*2880*/  MUFU.EX2 R143, R8 ;  /* 0x00000008008f7308 */ /* 0x000ea20000000800 */
[----:B------:R-:W-:Y:S01]  /*2890*/  FADD.FTZ R4, R139, -R5 ;  /* 0x800000058b047221 */ /* 0x000fe20000010000 */
[----:B------:R-:W-:Y:S01]  /*28a0*/  FADD.FTZ R5, R140, -R158 ;  /* 0x8000009e8c057221 */ /* 0x000fe20000010000 */
[----:B------:R-:W-:Y:S01]  /*28b0*/  FMUL.FTZ R13, R14, R13 ;  /* 0x0000000d0e0d7220 */ /* 0x000fe20000410000 */
[----:B------:R-:W-:Y:S01]  /*28c0*/  FMUL.FTZ R124, R15, R124 ;  /* 0x0000007c0f7c7220 */ /* 0x000fe20000410000 */
[----:B------:R-:W-:Y:S01]  /*28d0*/  F2FP.BF16.F32.PACK_AB R120, R153, R152 ;  /* 0x000000989978723e */ /* 0x000fe200000010ff */
[----:B------:R-:W-:Y:S01]  /*28e0*/  FMUL.FTZ R5, R168, R5 ;  /* 0x00000005a8057220 */ /* 0x000fe20000410000 */
[----:B------:R-:W-:Y:S01]  /*28f0*/  FMUL.FTZ R132, R169, R132 ;  /* 0x00000084a9847220 */ /* 0x000fe20000410000 */
[----:B------:R-:W3:Y:S01]  /*2900*/  MUFU.EX2 R8, R9 ;  /* 0x0000000900087308 */ /* 0x000ee20000000800 */
[----:B------:R-:W-:Y:S01]  /*2910*/  FADD.FTZ R130, R135, -R157 ;  /* 0x8000009d87827221 */ /* 0x000fe20000010000 */
[----:B------:R-:W-:Y:S01]  /*2920*/  F2FP.BF16.F32.PACK_AB R153, R124, R13 ;  /* 0x0000000d7c99723e */ /* 0x000fe200000010ff */
[----:B------:R-:W-:Y:S01]  /*2930*/  FADD.FTZ R128, R128, -R154 ;  /* 0x8000009a80807221 */ /* 0x000fe20000010000 */
[----:B------:R-:W-:Y:S01]  /*2940*/  FADD.FTZ R129, R129, -R155 ;  /* 0x8000009b81817221 */ /* 0x000fe20000010000 */
[----:B------:R-:W-:Y:S01]  /*2950*/  FADD.FTZ R135, R142, -R158 ;  /* 0x8000009e8e877221 */ /* 0x000fe20000010000 */
[----:B------:R-:W-:Y:S01]  /*2960*/  FMUL.FTZ R131, R166, R131 ;  /* 0x00000083a6837220 */ /* 0x000fe20000410000 */
[----:B------:R-:W-:Y:S01]  /*2970*/  FMUL.FTZ R4, R167, R4 ;  /* 0x00000004a7047220 */ /* 0x000fe20000410000 */
[----:B------:R-:W-:-:S02]  /*2980*/  IMAD.U32 R13, RZ, RZ, UR6 ;  /* 0x00000006ff0d7e24 */ /* 0x000fc4000f8e00ff */
[----:B------:R-:W-:Y:S01]  /*2990*/  FADD.FTZ R141, R148, -R176 ;  /* 0x800000b0948d7221 */ /* 0x000fe20000010000 */
[----:B------:R-:W-:Y:S01]  /*29a0*/  FADD.FTZ R142, R149, -R177 ;  /* 0x800000b1958e7221 */ /* 0x000fe20000010000 */
[--C-:B------:R-:W-:Y:S01]  /*29b0*/  FADD.FTZ R139, R144, -R170.reuse ;  /* 0x800000aa908b7221 */ /* 0x100fe20000010000 */
        /* <DEDUP_REMOVED lines=25> */
[----:B-1----:R-:W-:Y:S01]  /*2b50*/  FMUL.FTZ R138, R11, R138 ;  /* 0x0000008a0b8a7220 */ /* 0x002fe20000410000 */
[----:B------:R-:W-:Y:S01]  /*2b60*/  FMUL.FTZ R141, R180, R141 ;  /* 0x0000008db48d7220 */ /* 0x000fe20000410000 */
[----:B--2---:R-:W-:Y:S01]  /*2b70*/  FMUL.FTZ R142, R143, R142 ;  /* 0x0000008e8f8e7220 */ /* 0x004fe20000410000 */
[----:B------:R-:W-:Y:S01]  /*2b80*/  FMUL.FTZ R147, R179, R176 ;  /* 0x000000b0b3937220 */ /* 0x000fe20000410000 */
[----:B---3--:R-:W-:Y:S01]  /*2b90*/  FMUL.FTZ R4, R8, R177 ;  /* 0x000000b108047220 */ /* 0x008fe20000410000 */
[----:B------:R-:W-:Y:S01]  /*2ba0*/  F2FP.BF16.F32.PACK_AB R157, R10, R157 ;  /* 0x0000009d0a9d723e */ /* 0x000fe200000010ff */
[----:B------:R-:W-:Y:S01]  /*2bb0*/  IMAD R5, R5, 0x2, R18 ;  /* 0x0000000205057824 */ /* 0x000fe200078e0212 */
[----:B------:R-:W-:-:S02]  /*2bc0*/  F2FP.BF16.F32.PACK_AB R158, R12, R121 ;  /* 0x000000790c9e723e */ /* 0x000fc400000010ff */
[----:B------:R-:W-:Y:S02]  /*2bd0*/  F2FP.BF16.F32.PACK_AB R159, R122, R123 ;  /* 0x0000007b7a9f723e */ /* 0x000fe400000010ff */
[----:B------:R-:W-:Y:S02]  /*2be0*/  F2FP.BF16.F32.PACK_AB R152, R129, R128 ;  /* 0x000000808198723e */ /* 0x000fe400000010ff */
[----:B------:R-:W-:Y:S01]  /*2bf0*/  F2FP.BF16.F32.PACK_AB R154, R126, R125 ;  /* 0x0000007d7e9a723e */ /* 0x000fe200000010ff */
[----:B------:R1:W-:Y:S01]  /*2c00*/  STSM.16.MT88.4 [R5+0x1e800], R156 ;  /* 0x01e8009c05007844 */ /* 0x0003e20000004200 */
[----:B------:R-:W-:Y:S02]  /*2c10*/  F2FP.BF16.F32.PACK_AB R155, R130, R127 ;  /* 0x0000007f829b723e */ /* 0x000fe400000010ff */
[----:B------:R-:W-:Y:S02]  /*2c20*/  F2FP.BF16.F32.PACK_AB R148, R134, R133 ;  /* 0x000000858694723e */ /* 0x000fe400000010ff */
[----:B------:R-:W-:Y:S01]  /*2c30*/  F2FP.BF16.F32.PACK_AB R151, R136, R135 ;  /* 0x000000878897723e */ /* 0x000fe200000010ff */
[----:B------:R1:W-:Y:S01]  /*2c40*/  STSM.16.MT88.4 [R5+0x1f000], R152 ;  /* 0x01f0009805007844 */ /* 0x0003e20000004200 */
[----:B------:R-:W-:-:S02]  /*2c50*/  F2FP.BF16.F32.PACK_AB R144, R140, R139 ;  /* 0x0000008b8c90723e */ /* 0x000fc400000010ff */
[----:B------:R-:W-:Y:S01]  /*2c60*/  F2FP.BF16.F32.PACK_AB R145, R138, R137 ;  /* 0x000000898a91723e */ /* 0x000fe200000010ff */
[----:B------:R1:W-:Y:S01]  /*2c70*/  STSM.16.MT88.4 [R5+0x1f800], R148 ;  /* 0x01f8009405007844 */ /* 0x0003e20000004200 */
[----:B------:R-:W-:Y:S02]  /*2c80*/  F2FP.BF16.F32.PACK_AB R146, R142, R141 ;  /* 0x0000008d8e92723e */ /* 0x000fe400000010ff */
[----:B------:R-:W-:Y:S01]  /*2c90*/  F2FP.BF16.F32.PACK_AB R147, R4, R147 ;  /* 0x000000930493723e */ /* 0x000fe200000010ff */
[----:B------:R-:W-:Y:S01]  /*2ca0*/  IMAD R4, R209, 0x1000, R18 ;  /* 0x00001000d1047824 */ /* 0x000fe200078e0212 */
[----:B------:R-:W-:Y:S02]  /*2cb0*/  F2FP.BF16.F32.PACK_AB R121, R173, R172 ;  /* 0x000000acad79723e */ /* 0x000fe400000010ff */
[----:B------:R-:W-:Y:S01]  /*2cc0*/  F2FP.BF16.F32.PACK_AB R122, R215, R22 ;  /* 0x00000016d77a723e */ /* 0x000fe200000010ff */
[----:B------:R1:W-:Y:S01]  /*2cd0*/  STSM.16.MT88.4 [R5+0x20000], R144 ;  /* 0x0200009005007844 */ /* 0x0003e20000004200 */
[----:B------:R-:W-:-:S02]  /*2ce0*/  F2FP.BF16.F32.PACK_AB R123, R21, R20 ;  /* 0x00000014157b723e */ /* 0x000fc400000010ff */
        /* <DEDUP_REMOVED lines=9> */
[----:B------:R-:W-:Y:S01]  /*2d80*/  F2FP.BF16.F32.PACK_AB R179, R8, R179 ;  /* 0x000000b308b3723e */ /* 0x000fe200000010ff */
[----:B------:R-:W-:-:S02]  /*2d90*/  WARPGROUP.DEPBAR.LE gsb0, 0x0 ;  /* 0x00008000000079c5 */ /* 0x000fc40000010000 */
[----:B------:R-:W-:Y:S02]  /*2da0*/  F2FP.BF16.F32.PACK_AB R120, R208, R161 ;  /* 0x000000a1d078723e */ /* 0x000fe400000010ff */
[----:B------:R-:W-:Y:S02]  /*2db0*/  F2FP.BF16.F32.PACK_AB R121, R15, R14 ;  /* 0x0000000e0f79723e */ /* 0x000fe400000010ff */
[----:B------:R-:W-:Y:S02]  /*2dc0*/  F2FP.BF16.F32.PACK_AB R122, R213, R164 ;  /* 0x000000a4d57a723e */ /* 0x000fe400000010ff */
[----:B------:R-:W-:Y:S02]  /*2dd0*/  F2FP.BF16.F32.PACK_AB R123, R163, R162 ;  /* 0x000000a2a37b723e */ /* 0x000fe400000010ff */
[----:B------:R-:W-:Y:S02]  /*2de0*/  F2FP.BF16.F32.PACK_AB R161, R167, R166 ;  /* 0x000000a6a7a1723e */ /* 0x000fe400000010ff */
[----:B------:R-:W-:Y:S01]  /*2df0*/  WARPGROUP.ARRIVE ;  /* 0x00000000000079c5 */ /* 0x000fe20000000000 */
[----:B------:R-:W-:-:S02]  /*2e00*/  F2FP.BF16.F32.PACK_AB R162, R169, R168 ;  /* 0x000000a8a9a2723e */ /* 0x000fc400000010ff */
[----:B------:R-:W-:-:S03]  /*2e10*/  F2FP.BF16.F32.PACK_AB R163, R175, R174 ;  /* 0x000000aeafa3723e */ /* 0x000fc600000010ff */
[----:B------:R-:W-:Y:S01]  /*2e20*/  HGMMA.64x96x16.F32.BF16 R24, R120, gdesc[UR12].tnspB, R24, gsb0 ;  /* 0x4160000c78187df0 */ /* 0x000fe20008001818 */
[----:B------:R-:W-:Y:S01]  /*2e30*/  UMOV UR14, UR12 ;  /* 0x0000000c000e7c82 */ /* 0x000fe20008000000 */
[----:B------:R-:W-:Y:S01]  /*2e40*/  UMOV UR15, 0x80000020 ;  /* 0x80000020000f7882 */ /* 0x000fe20000000000 */
[----:B------:R-:W-:-:S13]  /*2e50*/  R2UR UR12, R19 ;  /* 0x00000000130c72ca */ /* 0x000fda00000e0000 */
[----:B------:R-:W-:-:S04]  /*2e60*/  USHF.R.U32.HI UR12, URZ, 0x4, UR12 ;  /* 0x000000043f0c7899 */ /* 0x000fc8000801160c */
[----:B------:R-:W-:-:S04]  /*2e70*/  ULOP3.LUT UR12, UR12, 0x3fff, URZ, 0xc0, !UPT ;  /* 0x00003fff0c0c7892 */ /* 0x000fc8000f8ec03f */
[----:B------:R-:W-:Y:S01]  /*2e80*/  ULOP3.LUT UR16, UR12, 0x10000, URZ, 0xfc, !UPT ;  /* 0x000100000c107892 */ /* 0x000fe2000f8efc3f */
[----:B------:R-:W-:Y:S02]  /*2e90*/  WARPGROUP.DEPBAR.LE gsb0, 0x0 ;  /* 0x00008000000079c5 */ /* 0x000fe40000010000 */
[----:B------:R-:W-:-:S06]  /*2ea0*/  WARPGROUP.ARRIVE ;  /* 0x00000000000079c5 */ /* 0x000fcc0000000000 */
[----:B------:R-:W-:Y:S01]  /*2eb0*/  HGMMA.64x96x16.F32.BF16 R24, R160, gdesc[UR12].tnspB, R24, gsb0 ;  /* 0x4160000ca0187df0 */ /* 0x000fe20008001818 */
[----:B------:R-:W-:-:S13]  /*2ec0*/  R2UR UR14, R4 ;  /* 0x00000000040e72ca */ /* 0x000fda00000e0000 */
[----:B------:R-:W-:Y:S02]  /*2ed0*/  USHF.R.U32.HI UR15, URZ, 0x4, UR14 ;  /* 0x000000043f0f7899 */ /* 0x000fe4000801160e */
[----:B------:R-:W-:Y:S02]  /*2ee0*/  UIADD3 UR14, UR10, 0xc0, URZ ;  /* 0x000000c00a0e7890 */ /* 0x000fe4000fffe03f */
[----:B------:R-:W-:Y:S02]  /*2ef0*/  ULOP3.LUT UR12, UR15, 0x3fff, URZ, 0xc0, !UPT ;  /* 0x00003fff0f0c7892 */ /* 0x000fe4000f8ec03f */
[----:B------:R-:W-:Y:S02]  /*2f00*/  ULEA UR10, UR6, UR16, 0xa ;  /* 0x00000010060a7291 */ /* 0x000fe4000f8e503f */
[----:B------:R-:W-:Y:S01]  /*2f10*/  UIADD3 UR15, UR12, 0x200, URZ ;  /* 0x000002000c0f7890 */ /* 0x000fe2000fffe03f */
[----:B------:R-:W-:Y:S01]  /*2f20*/  UMOV UR18, UR14 ;  /* 0x0000000e00127c82 */ /* 0x000fe20008000000 */
[----:B------:R-:W-:-:S03]  /*2f30*/  UIADD3 UR14, UR12, 0x400, URZ ;  /* 0x000004000c0e7890 */ /* 0x000fc6000fffe03f */
        /* <DEDUP_REMOVED lines=162> */
.L_x_3611:
        /* <DEDUP_REMOVED lines=48> */
.L_x_3612:
        /* <DEDUP_REMOVED lines=16> */
.L_x_3602:
        /* <DEDUP_REMOVED lines=126> */
.L_x_3616:
[----:B------:R-:W2:Y:S04]  /*4540*/  LDG.E.STRONG.GPU R0, desc[UR46][R2.64] ;  /* 0x0000002e02007981 */ /* 0x000ea8000c1ef900 */
[----:B--2---:R-:W-:Y:S01]  /*4550*/  CCTL.IVALL ;  /* 0x00000000ff00798f */ /* 0x004fe20002000000 */
[----:B------:R-:W-:Y:S05]  /*4560*/  YIELD ;  /* 0x0000000000007946 */ /* 0x000fea0003800000 */
[----:B------:R-:W-:-:S13]  /*4570*/  ISETP.NE.AND P0, PT, R0, UR6, PT ;  /* 0x0000000600007c0c */ /* 0x000fda000bf05270 */
[----:B------:R-:W-:Y:S05]  /*4580*/  @P0 BRA `(.L_x_3616) ;  /* 0xfffffffc00ec0947 */ /* 0x000fea000383ffff */
.L_x_3615:
[----:B------:R-:W-:Y:S05]  /*4590*/  BSYNC B0 ;  /* 0x0000000000007941 */ /* 0x000fea0003800000 */
.L_x_3614:
[----:B------:R-:W-:-:S03]  /*45a0*/  UMOV UR4, 0xffffffff ;  /* 0xffffffff00047882 */ /* 0x000fc60000000000 */
[----:B------:R-:W-:Y:S05]  /*45b0*/  BRA.DIV UR4, `(.L_x_3617) ;  /* 0x0000003e04cc7947 */ /* 0x000fea000b800000 */
[----:B------:R-:W-:Y:S01]  /*45c0*/  NOP ;  /* 0x0000000000007918 */ /* 0x000fe20000000000 */
.L_x_3699:
        /* <DEDUP_REMOVED lines=16> */
.L_x_3620:
[----:B------:R-:W-:Y:S01]  /*46d0*/  @P0 ELECT P2, URZ, PT ;  /* 0x00000000003f082f */ /* 0x000fe20003840000 */
[----:B------:R2:W-:-:S12]  /*46e0*/  UBLKRED.G.S.ADD.F32.RN [UR4], [UR7], UR8, desc[UR10] ;  /* 0x00000a04070073bb */ /* 0x0005d800080a1408 */
[----:B------:R-:W-:Y:S02]  /*46f0*/  @P2 PLOP3.LUT P0, PT, P2, PT, PT, 0x8, 0x0 ;  /* 0x000000000000281c */ /* 0x000fe4000170e170 */
[----:B------:R-:W-:-:S11]  /*4700*/  PLOP3.LUT P2, PT, PT, PT, PT, 0x8, 0x0 ;  /* 0x000000000000781c */ /* 0x000fd60003f4e170 */
[----:B--2---:R-:W-:Y:S05]  /*4710*/  @P0 BRA.U.ANY `(.L_x_3620) ;  /* 0xfffffffd00ec0947 */ /* 0x004fea000393ffff */
[----:B------:R0:W-:Y:S01]  /*4720*/  UTMACMDFLUSH ;  /* 0x00000000000079b7 */ /* 0x0001e20000000000 */
[----:B------:R-:W-:-:S04]  /*4730*/  DEPBAR.LE SB0, 0x0 ;  /* 0x000080000000791a */ /* 0x000fc80000000000 */
.L_x_3619:
[----:B------:R-:W-:Y:S05]  /*4740*/  BSYNC B0 ;  /* 0x0000000000007941 */ /* 0x000fea0003800000 */
.L_x_3618:
        /* <DEDUP_REMOVED lines=14> */
.L_x_3622:
[----:B------:R-:W-:Y:S05]  /*4830*/  BSYNC B0 ;  /* 0x0000000000007941 */ /* 0x000fea0003800000 */
.L_x_3621:
        /* <DEDUP_REMOVED lines=20> */
.L_x_3625:
[----:B------:R-:W3:Y:S04]  /*4980*/  LDG.E.STRONG.GPU R0, desc[UR46][R2.64] ;  /* 0x0000002e02007981 */ /* 0x000ee8000c1ef900 */
[----:B---3--:R-:W-:Y:S01]  /*4990*/  CCTL.IVALL ;  /* 0x00000000ff00798f */ /* 0x008fe20002000000 */
[----:B------:R-:W-:Y:S05]  /*49a0*/  YIELD ;  /* 0x0000000000007946 */ /* 0x000fea0003800000 */
[----:B------:R-:W-:-:S13]  /*49b0*/  ISETP.NE.AND P0, PT, R0, UR6, PT ;  /* 0x0000000600007c0c */ /* 0x000fda000bf05270 */
[----:B------:R-:W-:Y:S05]  /*49c0*/  @P0 BRA `(.L_x_3625) ;  /* 0xfffffffc00ec0947 */ /* 0x000fea000383ffff */
.L_x_3624:
[----:B------:R-:W-:Y:S05]  /*49d0*/  BSYNC B0 ;  /* 0x0000000000007941 */ /* 0x000fea0003800000 */
.L_x_3623:
[----:B------:R-:W-:-:S03]  /*49e0*/  UMOV UR4, 0xffffffff ;  /* 0xffffffff00047882 */ /* 0x000fc60000000000 */
[----:B------:R-:W-:Y:S05]  /*49f0*/  BRA.DIV UR4, `(.L_x_3626) ;  /* 0x0000003a04d87947 */ /* 0x000fea000b800000 */
[----:B------:R-:W-:Y:S01]  /*4a00*/  NOP ;  /* 0x0000000000007918 */ /* 0x000fe20000000000 */
.L_x_3702:
        /* <DEDUP_REMOVED lines=17> */
.L_x_3629:
[----:B------:R-:W-:Y:S01]  /*4b20*/  @P0 ELECT P2, URZ, PT ;  /* 0x00000000003f082f */ /* 0x000fe20003840000 */
[----:B------:R3:W-:-:S12]  /*4b30*/  UBLKRED.G.S.ADD.F32.RN [UR4], [UR7], UR8, desc[UR10] ;  /* 0x00000a04070073bb */ /* 0x0007d800080a1408 */
[----:B------:R-:W-:Y:S02]  /*4b40*/  @P2 PLOP3.LUT P0, PT, P2, PT, PT, 0x8, 0x0 ;  /* 0x000000000000281c */ /* 0x000fe4000170e170 */
[----:B------:R-:W-:-:S11]  /*4b50*/  PLOP3.LUT P2, PT, PT, PT, PT, 0x8, 0x0 ;  /* 0x000000000000781c */ /* 0x000fd60003f4e170 */
[----:B---3--:R-:W-:Y:S05]  /*4b60*/  @P0 BRA.U.ANY `(.L_x_3629) ;  /* 0xfffffffd00ec0947 */ /* 0x008fea000393ffff */
[----:B------:R0:W-:Y:S01]  /*4b70*/  UTMACMDFLUSH ;  /* 0x00000000000079b7 */ /* 0x0001e20000000000 */
[----:B------:R-:W-:-:S04]  /*4b80*/  DEPBAR.LE SB0, 0x0 ;  /* 0x000080000000791a */ /* 0x000fc80000000000 */
.L_x_3628:
[----:B------:R-:W-:Y:S05]  /*4b90*/  BSYNC B0 ;  /* 0x0000000000007941 */ /* 0x000fea0003800000 */
.L_x_3627:
        /* <DEDUP_REMOVED lines=14> */
.L_x_3591:
        /* <DEDUP_REMOVED lines=62> */
.L_x_3656:
        /* <DEDUP_REMOVED lines=17> */
.L_x_3634:
[----:B------:R-:W2:Y:S04]  /*5170*/  LDG.E.STRONG.GPU R4, desc[UR46][R2.64] ;  /* 0x0000002e02047981 */ /* 0x000ea8000c1ef900 */
[----:B--2---:R-:W-:Y:S01]  /*5180*/  CCTL.IVALL ;  /* 0x00000000ff00798f */ /* 0x004fe20002000000 */
[----:B------:R-:W-:Y:S05]  /*5190*/  YIELD ;  /* 0x0000000000007946 */ /* 0x000fea0003800000 */
[----:B------:R-:W-:-:S13]  /*51a0*/  ISETP.NE.AND P3, PT, R4, UR27, PT ;  /* 0x0000001b04007c0c */ /* 0x000fda000bf65270 */
[----:B------:R-:W-:Y:S05]  /*51b0*/  @P3 BRA `(.L_x_3634) ;  /* 0xfffffffc00ec3947 */ /* 0x000fea000383ffff */
.L_x_3633:
[----:B------:R-:W-:Y:S05]  /*51c0*/  BSYNC B0 ;  /* 0x0000000000007941 */ /* 0x000fea0003800000 */
.L_x_3632:
[----:B------:R-:W-:-:S03]  /*51d0*/  UMOV UR16, 0xffffffff ;  /* 0xffffffff00107882 */ /* 0x000fc60000000000 */
[----:B------:R-:W-:Y:S05]  /*51e0*/  BRA.DIV UR16, `(.L_x_3635) ;  /* 0x0000003210f87947 */ /* 0x000fea000b800000 */
[----:B------:R-:W-:Y:S01]  /*51f0*/  NOP ;  /* 0x0000000000007918 */ /* 0x000fe20000000000 */
.L_x_3705:
        /* <DEDUP_REMOVED lines=19> */
.L_x_3637:
[----:B------:R-:W-:Y:S05]  /*5330*/  BSYNC B0 ;  /* 0x0000000000007941 */ /* 0x000fea0003800000 */
.L_x_3636:
        /* <DEDUP_REMOVED lines=13> */
.L_x_3639:
[----:B------:R-:W-:Y:S05]  /*5410*/  BSYNC B0 ;  /* 0x0000000000007941 */ /* 0x000fea0003800000 */
.L_x_3638:
[----:B------:R-:W-:Y:S06]  /*5420*/  BAR.ARV 0xa, 0xa0 ;  /* 0x0282800000007b1d */ /* 0x000fec0000002000 */
[----:B------:R-:W-:Y:S04]  /*5430*/  BSSY B0, `(.L_x_3640) ;  /* 0x0000003000007945 */ /* 0x000fe80003800000 */
[----:B------:R-:W-:Y:S05]  /*5440*/  @!P0 BRA `(.L_x_3641) ;  /* 0x0000000000048947 */ /* 0x000fea0003800000 */
[----:B------:R-:W-:-:S04]  /*5450*/  DEPBAR.LE SB0, 0x0 ;  /* 0x000080000000791a */ /* 0x000fc80000000000 */
.L_x_3641:
[----:B------:R-:W-:Y:S05]  /*5460*/  BSYNC B0 ;  /* 0x0000000000007941 */ /* 0x000fea0003800000 */
.L_x_3640:
        /* <DEDUP_REMOVED lines=19> */
.L_x_3643:
[----:B------:R-:W-:Y:S05]  /*55a0*/  BSYNC B0 ;  /* 0x0000000000007941 */ /* 0x000fea0003800000 */
.L_x_3642:
        /* <DEDUP_REMOVED lines=9> */
.L_x_3646:
[----:B------:R-:W2:Y:S04]  /*5640*/  LDG.E.STRONG.GPU R4, desc[UR46][R2.64] ;  /* 0x0000002e02047981 */ /* 0x000ea8000c1ef900 */
[----:B--2---:R-:W-:Y:S01]  /*5650*/  CCTL.IVALL ;  /* 0x00000000ff00798f */ /* 0x004fe20002000000 */
[----:B------:R-:W-:Y:S05]  /*5660*/  YIELD ;  /* 0x0000000000007946 */ /* 0x000fea0003800000 */
[----:B------:R-:W-:-:S13]  /*5670*/  ISETP.NE.AND P3, PT, R4, UR27, PT ;  /* 0x0000001b04007c0c */ /* 0x000fda000bf65270 */
[----:B------:R-:W-:Y:S05]  /*5680*/  @P3 BRA `(.L_x_3646) ;  /* 0xfffffffc00ec3947 */ /* 0x000fea000383ffff */
.L_x_3645:
[----:B------:R-:W-:Y:S05]  /*5690*/  BSYNC B0 ;  /* 0x0000000000007941 */ /* 0x000fea0003800000 */
.L_x_3644:
[----:B------:R-:W-:-:S03]  /*56a0*/  UMOV UR8, 0xffffffff ;  /* 0xffffffff00087882 */ /* 0x000fc60000000000 */
[----:B------:R-:W-:Y:S05]  /*56b0*/  BRA.DIV UR8, `(.L_x_3647) ;  /* 0x0000002e08e07947 */ /* 0x000fea000b800000 */
[----:B------:R-:W-:Y:S01]  /*56c0*/  NOP ;  /* 0x0000000000007918 */ /* 0x000fe20000000000 */
.L_x_3708:
        /* <DEDUP_REMOVED lines=13> */
.L_x_3649:
[----:B------:R-:W-:Y:S05]  /*57a0*/  BSYNC B0 ;  /* 0x0000000000007941 */ /* 0x000fea0003800000 */
.L_x_3648:
        /* <DEDUP_REMOVED lines=13> */
.L_x_3651:
[----:B------:R-:W-:Y:S05]  /*5880*/  BSYNC B0 ;  /* 0x0000000000007941 */ /* 0x000fea0003800000 */
.L_x_3650:
[----:B------:R-:W-:Y:S06]  /*5890*/  BAR.ARV 0xa, 0xa0 ;  /* 0x0282800000007b1d */ /* 0x000fec0000002000 */
[----:B------:R-:W-:Y:S04]  /*58a0*/  BSSY B0, `(.L_x_3652) ;  /* 0x0000003000007945 */ /* 0x000fe80003800000 */
[----:B------:R-:W-:Y:S05]  /*58b0*/  @!P0 BRA `(.L_x_3653) ;  /* 0x0000000000048947 */ /* 0x000fea0003800000 */
[----:B------:R-:W-:-:S04]  /*58c0*/  DEPBAR.LE SB0, 0x0 ;  /* 0x000080000000791a */ /* 0x000fc80000000000 */
.L_x_3653:
[----:B------:R-:W-:Y:S05]  /*58d0*/  BSYNC B0 ;  /* 0x0000000000007941 */ /* 0x000fea0003800000 */
.L_x_3652:
        /* <DEDUP_REMOVED lines=19> */
.L_x_3655:
[----:B------:R-:W-:Y:S05]  /*5a10*/  BSYNC B0 ;  /* 0x0000000000007941 */ /* 0x000fea0003800000 */
.L_x_3654:
[----:B------:R-:W-:Y:S02]  /*5a20*/  UIADD3 UR4, UR4, 0x2, URZ ;  /* 0x0000000204047890 */ /* 0x000fe4000fffe03f */
[----:B------:R-:W-:Y:S01]  /*5a30*/  UIADD3 UR5, UR5, 0x1, URZ ;  /* 0x0000000105057890 */ /* 0x000fe2000fffe03f */
[----:B------:R-:W-:Y:S11]  /*5a40*/  @P2 BRA `(.L_x_3656) ;  /* 0xfffffff400842947 */ /* 0x000ff6000383ffff */
.L_x_3631:
        /* <DEDUP_REMOVED lines=13> */
.L_x_3659:
[----:B------:R-:W2:Y:S04]  /*5b20*/  LDG.E.STRONG.GPU R0, desc[UR46][R2.64] ;  /* 0x0000002e02007981 */ /* 0x000ea8000c1ef900 */
[----:B--2---:R-:W-:Y:S01]  /*5b30*/  CCTL.IVALL ;  /* 0x00000000ff00798f */ /* 0x004fe20002000000 */
[----:B------:R-:W-:Y:S05]  /*5b40*/  YIELD ;  /* 0x0000000000007946 */ /* 0x000fea0003800000 */
[----:B------:R-:W-:-:S13]  /*5b50*/  ISETP.NE.AND P2, PT, R0, UR27, PT ;  /* 0x0000001b00007c0c */ /* 0x000fda000bf45270 */
[----:B------:R-:W-:Y:S05]  /*5b60*/  @P2 BRA `(.L_x_3659) ;  /* 0xfffffffc00ec2947 */ /* 0x000fea000383ffff */
.L_x_3658:
[----:B------:R-:W-:Y:S05]  /*5b70*/  BSYNC B0 ;  /* 0x0000000000007941 */ /* 0x000fea0003800000 */
.L_x_3657:
[----:B------:R-:W-:-:S03]  /*5b80*/  UMOV UR5, 0xffffffff ;  /* 0xffffffff00057882 */ /* 0x000fc60000000000 */
[----:B------:R-:W-:Y:S05]  /*5b90*/  BRA.DIV UR5, `(.L_x_3660) ;  /* 0x0000002a05c47947 */ /* 0x000fea000b800000 */
[----:B------:R-:W-:Y:S01]  /*5ba0*/  NOP ;  /* 0x0000000000007918 */ /* 0x000fe20000000000 */
.L_x_3711:
        /* <DEDUP_REMOVED lines=22> */
.L_x_3662:
[----:B------:R-:W-:Y:S05]  /*5d10*/  BSYNC B0 ;  /* 0x0000000000007941 */ /* 0x000fea0003800000 */
.L_x_3661:
        /* <DEDUP_REMOVED lines=20> */
.L_x_3664:
[----:B------:R-:W-:Y:S05]  /*5e60*/  BSYNC B0 ;  /* 0x0000000000007941 */ /* 0x000fea0003800000 */
.L_x_3663:
[----:B------:R-:W-:Y:S06]  /*5e70*/  BAR.ARV 0xa, 0xa0 ;  /* 0x0282800000007b1d */ /* 0x000fec0000002000 */
[----:B------:R-:W-:Y:S04]  /*5e80*/  BSSY B0, `(.L_x_3665) ;  /* 0x0000003000007945 */ /* 0x000fe80003800000 */
[----:B------:R-:W-:Y:S05]  /*5e90*/  @!P0 BRA `(.L_x_3666) ;  /* 0x0000000000048947 */ /* 0x000fea0003800000 */
[----:B------:R-:W-:-:S04]  /*5ea0*/  DEPBAR.LE SB0, 0x0 ;  /* 0x000080000000791a */ /* 0x000fc80000000000 */
.L_x_3666:
[----:B------:R-:W-:Y:S05]  /*5eb0*/  BSYNC B0 ;  /* 0x0000000000007941 */ /* 0x000fea0003800000 */
.L_x_3665:
        /* <DEDUP_REMOVED lines=19> */
.L_x_3630:
        /* <DEDUP_REMOVED lines=48> */
.L_x_3712:
        /* <DEDUP_REMOVED lines=14> */
.L_x_3670:
        /* <DEDUP_REMOVED lines=136> */
.L_x_3681:
[----:B------:R-:W-:-:S04]  /*6c50*/  SHF.L.U32 R20, R9, 0x1f, RZ ;  /* 0x0000001f09147819 */ /* 0x000fc800000006ff */
[----:B-1----:R-:W1:Y:S02]  /*6c60*/  SYNCS.PHASECHK.TRANS64.TRYWAIT P1, [R0+URZ+0x26840], R20 ;  /* 0x02684014000075a7 */ /* 0x002e64000802017f */
[----:B-123--:R-:W-:Y:S05]  /*6c70*/  @!P1 BRA `(.L_x_3673) ;  /* 0x0000001800bc9947 */ /* 0x00efea0003800000 */
.L_x_3713:
[----:B------:R-:W-:Y:S05]  /*6c80*/  @P0 BRA `(.L_x_3674) ;  /* 0x0000000000140947 */ /* 0x000fea0003800000 */
[----:B------:R-:W-:Y:S01]  /*6c90*/  ISETP.NE.AND P1, PT, R13, RZ, PT ;  /* 0x000000ff0d00720c */ /* 0x000fe20003f25270 */
[----:B------:R-:W-:-:S04]  /*6ca0*/  IMAD.MOV.U32 R3, RZ, RZ, 0x3100 ;  /* 0x00003100ff037424 */ /* 0x000fc800078e00ff */
[----:B------:R2:W-:Y:S08]  /*6cb0*/  SYNCS.ARRIVE.TRANS64 RZ, [R0+URZ+0x26830], R3 ;  /* 0x0268300300ff79a7 */ /* 0x0005f0000800003f */
[----:B------:R-:W-:Y:S05]  /*6cc0*/  @!P1 BRA `(.L_x_3674) ;  /* 0x0000000000049947 */ /* 0x000fea0003800000 */
[----:B------:R-:W-:Y:S01]  /*6cd0*/  BPT.TRAP 0x1 ;  /* 0x000000040000795c */ /* 0x000fe20000300000 */
.L_x_3674:
        /* <DEDUP_REMOVED lines=42> */
.L_x_3714:
[----:B------:R-:W-:Y:S05]  /*6f80*/  @P0 BRA `(.L_x_3676) ;  /* 0x0000000000140947 */ /* 0x000fea0003800000 */
[----:B------:R-:W-:Y:S01]  /*6f90*/  ISETP.NE.AND P1, PT, R13, RZ, PT ;  /* 0x000000ff0d00720c */ /* 0x000fe20003f25270 */
[----:B------:R-:W-:-:S04]  /*6fa0*/  IMAD.MOV.U32 R3, RZ, RZ, 0x3100 ;  /* 0x00003100ff037424 */ /* 0x000fc800078e00ff */
[----:B------:R3:W-:Y:S08]  /*6fb0*/  SYNCS.ARRIVE.TRANS64 RZ, [R0+URZ+0x26818], R3 ;  /* 0x0268180300ff79a7 */ /* 0x0007f0000800003f */
[----:B------:R-:W-:Y:S05]  /*6fc0*/  @!P1 BRA `(.L_x_3676) ;  /* 0x0000000000049947 */ /* 0x000fea0003800000 */
[----:B------:R-:W-:Y:S01]  /*6fd0*/  BPT.TRAP 0x1 ;  /* 0x000000040000795c */ /* 0x000fe20000300000 */
.L_x_3676:
        /* <DEDUP_REMOVED lines=34> */
.L_x_3715:
[----:B-123--:R-:W-:Y:S01]  /*7200*/  SHF.R.S32.HI R20, RZ, 0x1f, R19 ;  /* 0x0000001fff147819 */ /* 0x00efe20000011413 */
[----:B------:R-:W-:Y:S06]  /*7210*/  @P0 BRA `(.L_x_3678) ;  /* 0x0000000000140947 */ /* 0x000fec0003800000 */
[----:B------:R-:W-:Y:S01]  /*7220*/  ISETP.NE.AND P1, PT, R13, RZ, PT ;  /* 0x000000ff0d00720c */ /* 0x000fe20003f25270 */
[----:B------:R-:W-:-:S04]  /*7230*/  IMAD.MOV.U32 R21, RZ, RZ, 0x3100 ;  /* 0x00003100ff157424 */ /* 0x000fc800078e00ff */
[----:B------:R1:W-:Y:S08]  /*7240*/  SYNCS.ARRIVE.TRANS64 RZ, [R0+URZ+0x26838], R21 ;  /* 0x0268381500ff79a7 */ /* 0x0003f0000800003f */
[----:B------:R-:W-:Y:S05]  /*7250*/  @!P1 BRA `(.L_x_3678) ;  /* 0x0000000000049947 */ /* 0x000fea0003800000 */
[----:B------:R-:W-:Y:S01]  /*7260*/  BPT.TRAP 0x1 ;  /* 0x000000040000795c */ /* 0x000fe20000300000 */
.L_x_3678:
        /* <DEDUP_REMOVED lines=38> */
.L_x_3717:
[----:B------:R-:W-:Y:S05]  /*74d0*/  @P0 BRA `(.L_x_3680) ;  /* 0x0000000000140947 */ /* 0x000fea0003800000 */
[----:B------:R-:W-:Y:S01]  /*74e0*/  ISETP.NE.AND P1, PT, R13, RZ, PT ;  /* 0x000000ff0d00720c */ /* 0x000fe20003f25270 */
[----:B--2---:R-:W-:-:S04]  /*74f0*/  IMAD.MOV.U32 R5, RZ, RZ, 0x3100 ;  /* 0x00003100ff057424 */ /* 0x004fc800078e00ff */
[----:B------:R3:W-:Y:S08]  /*7500*/  SYNCS.ARRIVE.TRANS64 RZ, [R0+URZ+0x26810], R5 ;  /* 0x0268100500ff79a7 */ /* 0x0007f0000800003f */
[----:B------:R-:W-:Y:S05]  /*7510*/  @!P1 BRA `(.L_x_3680) ;  /* 0x0000000000049947 */ /* 0x000fea0003800000 */
[----:B------:R-:W-:Y:S01]  /*7520*/  BPT.TRAP 0x1 ;  /* 0x000000040000795c */ /* 0x000fe20000300000 */
.L_x_3680:
        /* <DEDUP_REMOVED lines=36> */
.L_x_3672:
[----:B------:R-:W-:-:S13]  /*7770*/  ISETP.NE.AND P1, PT, R17, RZ, PT ;  /* 0x000000ff1100720c */ /* 0x000fda0003f25270 */
[----:B------:R-:W-:Y:S05]  /*7780*/  @!P1 BRA `(.L_x_3671) ;  /* 0x0000000400609947 */ /* 0x000fea0003800000 */
[----:B------:R-:W-:-:S04]  /*7790*/  SHF.L.U32 R7, R9, 0x1f, RZ ;  /* 0x0000001f09077819 */ /* 0x000fc800000006ff */
[----:B------:R-:W2:Y:S02]  /*77a0*/  SYNCS.PHASECHK.TRANS64.TRYWAIT P1, [R0+URZ+0x26840], R7 ;  /* 0x02684007000075a7 */ /* 0x000ea4000802017f */
[----:B--2---:R-:W-:Y:S05]  /*77b0*/  @!P1 BRA `(.L_x_3682) ;  /* 0x0000001000409947 */ /* 0x004fea0003800000 */
.L_x_3718:
[----:B------:R-:W-:Y:S05]  /*77c0*/  @P0 BRA `(.L_x_3683) ;  /* 0x0000000000140947 */ /* 0x000fea0003800000 */
[----:B------:R-:W-:Y:S01]  /*77d0*/  ISETP.NE.AND P1, PT, R13, RZ, PT ;  /* 0x000000ff0d00720c */ /* 0x000fe20003f25270 */
[----:B------:R-:W-:-:S04]  /*77e0*/  IMAD.MOV.U32 R5, RZ, RZ, 0x3100 ;  /* 0x00003100ff057424 */ /* 0x000fc800078e00ff */
[----:B------:R3:W-:Y:S08]  /*77f0*/  SYNCS.ARRIVE.TRANS64 RZ, [R0+URZ+0x26830], R5 ;  /* 0x0268300500ff79a7 */ /* 0x0007f0000800003f */
[----:B------:R-:W-:Y:S05]  /*7800*/  @!P1 BRA `(.L_x_3683) ;  /* 0x0000000000049947 */ /* 0x000fea0003800000 */
[----:B------:R-:W-:Y:S01]  /*7810*/  BPT.TRAP 0x1 ;  /* 0x000000040000795c */ /* 0x000fe20000300000 */
.L_x_3683:
        /* <DEDUP_REMOVED lines=40> */
.L_x_3719:
[----:B------:R-:W-:Y:S05]  /*7aa0*/  @P0 BRA `(.L_x_3685) ;  /* 0x0000000000140947 */ /* 0x000fea0003800000 */
[----:B------:R-:W-:Y:S01]  /*7ab0*/  ISETP.NE.AND P0, PT, R13, RZ, PT ;  /* 0x000000ff0d00720c */ /* 0x000fe20003f05270 */
[----:B------:R-:W-:-:S04]  /*7ac0*/  IMAD.MOV.U32 R5, RZ, RZ, 0x3100 ;  /* 0x00003100ff057424 */ /* 0x000fc800078e00ff */
[----:B------:R4:W-:Y:S08]  /*7ad0*/  SYNCS.ARRIVE.TRANS64 RZ, [R0+URZ+0x26818], R5 ;  /* 0x0268180500ff79a7 */ /* 0x0009f0000800003f */
[----:B------:R-:W-:Y:S05]  /*7ae0*/  @!P0 BRA `(.L_x_3685) ;  /* 0x0000000000048947 */ /* 0x000fea0003800000 */
[----:B------:R-:W-:Y:S01]  /*7af0*/  BPT.TRAP 0x1 ;  /* 0x000000040000795c */ /* 0x000fe20000300000 */
.L_x_3685:
        /* <DEDUP_REMOVED lines=33> */
.L_x_3671:
[----:B------:R-:W4:Y:S01]  /*7d10*/  S2R R2, SR_TID.X ;  /* 0x0000000000027919 */ /* 0x000f220000002100 */
[----:B------:R-:W-:Y:S01]  /*7d20*/  IMAD R3, R12, 0x8, R0 ;  /* 0x000000080c037824 */ /* 0x000fe200078e0200 */
[----:B----4-:R-:W-:Y:S02]  /*7d30*/  LOP3.LUT R4, R2, 0x7f, RZ, 0xc0, !PT ;  /* 0x0000007f02047812 */ /* 0x010fe400078ec0ff */
[----:B------:R-:W-:Y:S02]  /*7d40*/  SHF.L.U32 R2, R9, 0x1f, RZ ;  /* 0x0000001f09027819 */ /* 0x000fe400000006ff */
[----:B------:R-:W-:Y:S02]  /*7d50*/  ISETP.NE.AND P1, PT, R4, RZ, PT ;  /* 0x000000ff0400720c */ /* 0x000fe40003f25270 */
[----:B------:R-:W4:Y:S02]  /*7d60*/  SYNCS.PHASECHK.TRANS64.TRYWAIT P0, [R3+URZ+0x26840], R2 ;  /* 0x02684002030075a7 */ /* 0x000f24000800017f */
[----:B----4-:R-:W-:Y:S09]  /*7d70*/  @!P0 BRA `(.L_x_3686) ;  /* 0x0000000800f88947 */ /* 0x010ff20003800000 */
.L_x_3720:
[----:B------:R-:W-:Y:S05]  /*7d80*/  @P1 BRA `(.L_x_3687) ;  /* 0x0000000000181947 */ /* 0x000fea0003800000 */
[----:B------:R-:W5:Y:S01]  /*7d90*/  S2R R4, SR_TID.X ;  /* 0x0000000000047919 */ /* 0x000f620000002100 */
[----:B----4-:R-:W-:-:S04]  /*7da0*/  IMAD.MOV.U32 R2, RZ, RZ, 0x3100 ;  /* 0x00003100ff027424 */ /* 0x010fc800078e00ff */
[----:B------:R4:W-:Y:S01]  /*7db0*/  SYNCS.ARRIVE.TRANS64 RZ, [R3+URZ+0x26830], R2 ;  /* 0x0268300203ff79a7 */ /* 0x0009e2000800003f */
[----:B-----5:R-:W-:-:S13]  /*7dc0*/  LOP3.LUT P0, RZ, R4, 0x1f, RZ, 0xc0, !PT ;  /* 0x0000001f04ff7812 */ /* 0x020fda000780c0ff */
[----:B----4-:R-:W-:Y:S05]  /*7dd0*/  @!P0 BRA `(.L_x_3687) ;  /* 0x0000000000048947 */ /* 0x010fea0003800000 */
[----:B------:R-:W-:Y:S01]  /*7de0*/  BPT.TRAP 0x1 ;  /* 0x000000040000795c */ /* 0x000fe20000300000 */
.L_x_3687:
        /* <DEDUP_REMOVED lines=47> */
.L_x_3668:
[----:B------:R-:W-:Y:S05]  /*80e0*/  BSYNC B0 ;  /* 0x0000000000007941 */ /* 0x000fea0003800000 */
.L_x_3667:
[----:B------:R-:W-:-:S03]  /*80f0*/  UMOV UR5, 0xffffffff ;  /* 0xffffffff00057882 */ /* 0x000fc60000000000 */
[----:B------:R-:W-:Y:S05]  /*8100*/  BRA.DIV UR5, `(.L_x_3688) ;  /* 0x0000000a05287947 */ /* 0x000fea000b800000 */
[----:B------:R-:W-:-:S13]  /*8110*/  ELECT P0, URZ, PT ;  /* 0x00000000003f782f */ /* 0x000fda0003800000 */
.L_x_3723:
[----:B------:R-:W-:Y:S05]  /*8120*/  @!P0 BRA `(.L_x_3593) ;  /* 0x0000000000848947 */ /* 0x000fea0003800000 */
[----:B------:R-:W-:-:S06]  /*8130*/  ULOP3.LUT UR5, UR38, 0x2, URZ, 0xfc, !UPT ;  /* 0x0000000226057892 */ /* 0x000fcc000f8efc3f */
[----:B------:R-:W-:-:S05]  /*8140*/  IMAD.U32 R2, RZ, RZ, UR5 ;  /* 0x00000005ff027e24 */ /* 0x000fca000f8e00ff */
[----:B------:R-:W-:-:S13]  /*8150*/  ISETP.NE.AND P0, PT, R2, 0x3, PT ;  /* 0x000000030200780c */ /* 0x000fda0003f05270 */
[----:B------:R-:W-:Y:S05]  /*8160*/  @!P0 BRA `(.L_x_3689) ;  /* 0x0000000000048947 */ /* 0x000fea0003800000 */
[----:B------:R-:W-:Y:S01]  /*8170*/  BPT.TRAP 0x1 ;  /* 0x000000040000795c */ /* 0x000fe20000300000 */
.L_x_3689:
        /* <DEDUP_REMOVED lines=15> */
.L_x_3724:
[----:B------:R-:W2:Y:S02]  /*8270*/  SYNCS.PHASECHK.TRANS64.TRYWAIT P1, [R3+URZ], R2 ;  /* 0x00000002030075a7 */ /* 0x000ea4000802017f */
[----:B--2---:R-:W-:Y:S05]  /*8280*/  @!P1 BRA `(.L_x_3691) ;  /* 0x0000000800009947 */ /* 0x004fea0003800000 */
.L_x_3725:
[----:B------:R-:W-:Y:S05]  /*8290*/  @!P0 BRA `(.L_x_3692) ;  /* 0x0000000000048947 */ /* 0x000fea0003800000 */
[----:B------:R-:W-:Y:S01]  /*82a0*/  BPT.TRAP 0x1 ;  /* 0x000000040000795c */ /* 0x000fe20000300000 */
.L_x_3692:
[----:B--2---:R-:W-:-:S04]  /*82b0*/  VIADD R3, R7, 0x26840 ;  /* 0x0002684007037836 */ /* 0x004fc80000000000 */
[----:B------:R-:W-:-:S04]  /*82c0*/  IMAD R0, R0, 0x8, R3 ;  /* 0x0000000800007824 */ /* 0x000fc800078e0203 */
[----:B------:R-:W2:Y:S02]  /*82d0*/  SYNCS.PHASECHK.TRANS64.TRYWAIT P0, [R0+URZ], R5 ;  /* 0x00000005000075a7 */ /* 0x000ea4000800017f */
[----:B--2---:R-:W-:Y:S05]  /*82e0*/  @!P0 BRA `(.L_x_3693) ;  /* 0x0000000400fc8947 */ /* 0x004fea0003800000 */
.L_x_3726:
[----:B------:R-:W-:-:S07]  /*82f0*/  IMAD R3, R4, 0x8, R3 ;  /* 0x0000000804037824 */ /* 0x000fce00078e0203 */
.L_x_3694:
[----:B---3--:R3:W4:Y:S02]  /*8300*/  SYNCS.PHASECHK.TRANS64.TRYWAIT P0, [R3+URZ], R2 ;  /* 0x00000002030075a7 */ /* 0x008724000800017f */
[----:B----4-:R-:W-:Y:S05]  /*8310*/  @!P0 NANOSLEEP.SYNCS 0x989680 ;  /* 0x009896800000895d */ /* 0x010fea0003900000 */
[----:B------:R-:W4:Y:S02]  /*8320*/  @!P0 SYNCS.PHASECHK.TRANS64 P0, [R3+URZ], R2 ;  /* 0x00000002030085a7 */ /* 0x000f24000800007f */
[----:B----4-:R-:W-:Y:S05]  /*8330*/  @!P0 BRA `(.L_x_3694) ;  /* 0xfffffffc00f08947 */ /* 0x010fea000383ffff */
.L_x_3593:
[----:B------:R-:W-:Y:S05]  /*8340*/  BSYNC B6 ;  /* 0x0000000000067941 */ /* 0x000fea0003800000 */
.L_x_3590:
[----:B------:R-:W-:Y:S05]  /*8350*/  EXIT ;  /* 0x000000000000794d */ /* 0x000fea0003800000 */
.L_x_3598:
[----:B------:R-:W-:Y:S02]  /*8360*/  IMAD.MOV.U32 R13, RZ, RZ, R16 ;  /* 0x000000ffff0d7224 */ /* 0x000fe400078e0010 */
[----:B------:R-:W-:Y:S02]  /*8370*/  IMAD.MOV.U32 R12, RZ, RZ, RZ ;  /* 0x000000ffff0c7224 */ /* 0x000fe400078e00ff */
[----:B------:R-:W-:Y:S02]  /*8380*/  IMAD.MOV.U32 R11, RZ, RZ, 0x1f ;  /* 0x0000001fff0b7424 */ /* 0x000fe400078e00ff */
[----:B------:R-:W-:-:S07]  /*8390*/  IMAD.MOV.U32 R15, RZ, RZ, -0x1 ;  /* 0xffffffffff0f7424 */ /* 0x000fce00078e00ff */
[----:B------:R-:W-:Y:S05]  /*83a0*/  WARPSYNC.COLLECTIVE R15, `(.L_x_3695) ;  /* 0x000000000f087348 */ /* 0x000fea0003c00000 */
[----:B------:R1:W2:Y:S02]  /*83b0*/  SHFL.IDX P6, R14, R13, R12, R11 ;  /* 0x0000000c0d0e7389 */ /* 0x0002a400000c000b */
[----:B-12---:R-:W-:Y:S01]  /*83c0*/  ENDCOLLECTIVE ;  /* 0x000000000000791b */ /* 0x006fe20003800000 */
.L_x_3695:
[----:B------:R-:W-:Y:S05]  /*83d0*/  BRA `(.L_x_3696) ;  /* 0xffffff8400d87947 */ /* 0x000fea000383ffff */
.L_x_3600:
[----:B--2---:R2:W3:Y:S02]  /*83e0*/  SYNCS.PHASECHK.TRANS64.TRYWAIT P0, [R18+URZ+0x26800], R5 ;  /* 0x02680005120075a7 */ /* 0x0044e4000800017f */
[----:B---3--:R-:W-:Y:S05]  /*83f0*/  @!P0 NANOSLEEP.SYNCS 0x989680 ;  /* 0x009896800000895d */ /* 0x008fea0003900000 */
[----:B------:R-:W3:Y:S02]  /*8400*/  @!P0 SYNCS.PHASECHK.TRANS64 P0, [R18+URZ+0x26800], R5 ;  /* 0x02680005120085a7 */ /* 0x000ee4000800007f */
[----:B---3--:R-:W-:Y:S05]  /*8410*/  @!P0 BRA `(.L_x_3600) ;  /* 0xfffffffc00f08947 */ /* 0x008fea000383ffff */
[----:B------:R-:W-:Y:S05]  /*8420*/  BRA `(.L_x_3599) ;  /* 0xffffff8800007947 */ /* 0x000fea000383ffff */
.L_x_3606:
[----:B---3--:R-:W-:-:S04]  /*8430*/  IMAD.U32 R5, RZ, RZ, UR8 ;  /* 0x00000008ff057e24 */ /* 0x008fc8000f8e00ff */
[----:B------:R3:W1:Y:S03]  /*8440*/  SYNCS.PHASECHK.TRANS64.TRYWAIT P1, [R5+URZ+0x26810], R22 ;  /* 0x02681016050075a7 */ /* 0x000666000802017f */
[----:B-1----:R-:W-:Y:S05]  /*8450*/  @!P1 NANOSLEEP.SYNCS 0x989680 ;  /* 0x009896800000995d */ /* 0x002fea0003900000 */
[----:B------:R-:W1:Y:S02]  /*8460*/  @!P1 SYNCS.PHASECHK.TRANS64 P1, [R5+URZ+0x26810], R22 ;  /* 0x02681016050095a7 */ /* 0x000e64000802007f */
[----:B-1----:R-:W-:Y:S05]  /*8470*/  @!P1 BRA `(.L_x_3606) ;  /* 0xfffffffc00ec9947 */ /* 0x002fea000383ffff */
[----:B------:R-:W-:Y:S05]  /*8480*/  BRA `(.L_x_3605) ;  /* 0xffffff94002c7947 */ /* 0x000fea000383ffff */
.L_x_3610:
[----:B------:R-:W-:-:S04]  /*8490*/  IMAD.U32 R121, RZ, RZ, UR8 ;  /* 0x00000008ff797e24 */ /* 0x000fc8000f8e00ff */
[----:B------:R1:W1:Y:S03]  /*84a0*/  SYNCS.PHASECHK.TRANS64.TRYWAIT P1, [R121+URZ+0x26830], R22 ;  /* 0x02683016790075a7 */ /* 0x000266000802017f */
[----:B-1----:R-:W-:Y:S05]  /*84b0*/  @!P1 NANOSLEEP.SYNCS 0x989680 ;  /* 0x009896800000995d */ /* 0x002fea0003900000 */
[----:B------:R-:W1:Y:S02]  /*84c0*/  @!P1 SYNCS.PHASECHK.TRANS64 P1, [R121+URZ+0x26830], R22 ;  /* 0x02683016790095a7 */ /* 0x000e64000802007f */
[----:B-1----:R-:W-:Y:S05]  /*84d0*/  @!P1 BRA `(.L_x_3610) ;  /* 0xfffffffc00ec9947 */ /* 0x002fea000383ffff */
[----:B------:R-:W-:Y:S05]  /*84e0*/  BRA `(.L_x_3609) ;  /* 0xffffff9800387947 */ /* 0x000fea000383ffff */
.L_x_3617:
[----:B------:R-:W-:Y:S01]  /*84f0*/  BSSY B0, `(.L_x_3697) ;  /* 0x0000005000007945 */ /* 0x000fe20003800000 */
[----:B------:R-:W-:-:S07]  /*8500*/  IMAD.MOV.U32 R15, RZ, RZ, -0x1 ;  /* 0xffffffffff0f7424 */ /* 0x000fce00078e00ff */
[----:B-1----:R-:W-:Y:S05]  /*8510*/  WARPSYNC.COLLECTIVE R15, `(.L_x_3698) ;  /* 0x000000000f087348 */ /* 0x002fea0003c00000 */
[----:B------:R-:W-:Y:S01]  /*8520*/  NOP ;  /* 0x0000000000007918 */ /* 0x000fe20000000000 */
[----:B-1----:R-:W-:Y:S01]  /*8530*/  ENDCOLLECTIVE ;  /* 0x000000000000791b */ /* 0x002fe20003800000 */
.L_x_3698:
[----:B------:R-:W-:Y:S05]  /*8540*/  BSYNC B0 ;  /* 0x0000000000007941 */ /* 0x000fea0003800000 */
.L_x_3697:
[----:B------:R-:W-:Y:S05]  /*8550*/  BRA `(.L_x_3699) ;  /* 0xffffffc0001c7947 */ /* 0x000fea000383ffff */
.L_x_3626:
[----:B------:R-:W-:Y:S01]  /*8560*/  BSSY B0, `(.L_x_3700) ;  /* 0x0000005000007945 */ /* 0x000fe20003800000 */
[----:B------:R-:W-:-:S07]  /*8570*/  IMAD.MOV.U32 R15, RZ, RZ, -0x1 ;  /* 0xffffffffff0f7424 */ /* 0x000fce00078e00ff */
[----:B-12---:R-:W-:Y:S05]  /*8580*/  WARPSYNC.COLLECTIVE R15, `(.L_x_3701) ;  /* 0x000000000f087348 */ /* 0x006fea0003c00000 */
[----:B------:R-:W-:Y:S01]  /*8590*/  NOP ;  /* 0x0000000000007918 */ /* 0x000fe20000000000 */
[----:B-12---:R-:W-:Y:S01]  /*85a0*/  ENDCOLLECTIVE ;  /* 0x000000000000791b */ /* 0x006fe20003800000 */
.L_x_3701:
[----:B------:R-:W-:Y:S05]  /*85b0*/  BSYNC B0 ;  /* 0x0000000000007941 */ /* 0x000fea0003800000 */
.L_x_3700:
[----:B------:R-:W-:Y:S05]  /*85c0*/  BRA `(.L_x_3702) ;  /* 0xffffffc400107947 */ /* 0x000fea000383ffff */
.L_x_3635:
[----:B------:R-:W-:Y:S01]  /*85d0*/  BSSY B0, `(.L_x_3703) ;  /* 0x0000005000007945 */ /* 0x000fe20003800000 */
[----:B------:R-:W-:-:S07]  /*85e0*/  IMAD.MOV.U32 R15, RZ, RZ, -0x1 ;  /* 0xffffffffff0f7424 */ /* 0x000fce00078e00ff */
[----:B------:R-:W-:Y:S05]  /*85f0*/  WARPSYNC.COLLECTIVE R15, `(.L_x_3704) ;  /* 0x000000000f087348 */ /* 0x000fea0003c00000 */
[----:B------:R-:W-:Y:S01]  /*8600*/  NOP ;  /* 0x0000000000007918 */ /* 0x000fe20000000000 */
[----:B------:R-:W-:Y:S01]  /*8610*/  ENDCOLLECTIVE ;  /* 0x000000000000791b */ /* 0x000fe20003800000 */
.L_x_3704:
[----:B------:R-:W-:Y:S05]  /*8620*/  BSYNC B0 ;  /* 0x0000000000007941 */ /* 0x000fea0003800000 */
.L_x_3703:
[----:B------:R-:W-:Y:S05]  /*8630*/  BRA `(.L_x_3705) ;  /* 0xffffffc800f07947 */ /* 0x000fea000383ffff */
.L_x_3647:
[----:B------:R-:W-:Y:S01]  /*8640*/  BSSY B0, `(.L_x_3706) ;  /* 0x0000005000007945 */ /* 0x000fe20003800000 */
[----:B------:R-:W-:-:S07]  /*8650*/  IMAD.MOV.U32 R15, RZ, RZ, -0x1 ;  /* 0xffffffffff0f7424 */ /* 0x000fce00078e00ff */
[----:B------:R-:W-:Y:S05]  /*8660*/  WARPSYNC.COLLECTIVE R15, `(.L_x_3707) ;  /* 0x000000000f087348 */ /* 0x000fea0003c00000 */
[----:B------:R-:W-:Y:S01]  /*8670*/  NOP ;  /* 0x0000000000007918 */ /* 0x000fe20000000000 */
[----:B------:R-:W-:Y:S01]  /*8680*/  ENDCOLLECTIVE ;  /* 0x000000000000791b */ /* 0x000fe20003800000 */
.L_x_3707:
[----:B------:R-:W-:Y:S05]  /*8690*/  BSYNC B0 ;  /* 0x0000000000007941 */ /* 0x000fea0003800000 */
.L_x_3706:
[----:B------:R-:W-:Y:S05]  /*86a0*/  BRA `(.L_x_3708) ;  /* 0xffffffd000087947 */ /* 0x000fea000383ffff */
.L_x_3660:
[----:B------:R-:W-:Y:S01]  /*86b0*/  BSSY B0, `(.L_x_3709) ;  /* 0x0000005000007945 */ /* 0x000fe20003800000 */
[----:B------:R-:W-:-:S07]  /*86c0*/  IMAD.MOV.U32 R15, RZ, RZ, -0x1 ;  /* 0xffffffffff0f7424 */ /* 0x000fce00078e00ff */
[----:B------:R-:W-:Y:S05]  /*86d0*/  WARPSYNC.COLLECTIVE R15, `(.L_x_3710) ;  /* 0x000000000f087348 */ /* 0x000fea0003c00000 */
[----:B------:R-:W-:Y:S01]  /*86e0*/  NOP ;  /* 0x0000000000007918 */ /* 0x000fe20000000000 */
[----:B------:R-:W-:Y:S01]  /*86f0*/  ENDCOLLECTIVE ;  /* 0x000000000000791b */ /* 0x000fe20003800000 */
.L_x_3710:
[----:B------:R-:W-:Y:S05]  /*8700*/  BSYNC B0 ;  /* 0x0000000000007941 */ /* 0x000fea0003800000 */
.L_x_3709:
[----:B------:R-:W-:Y:S05]  /*8710*/  BRA `(.L_x_3711) ;  /* 0xffffffd400247947 */ /* 0x000fea000383ffff */
.L_x_3669:
[----:B-1----:R1:W2:Y:S02]  /*8720*/  SYNCS.PHASECHK.TRANS64.TRYWAIT P0, [R0+URZ+0x26820], R3 ;  /* 0x02682003000075a7 */ /* 0x0022a4000800017f */
[----:B--2---:R-:W-:Y:S05]  /*8730*/  @!P0 NANOSLEEP.SYNCS 0x989680 ;  /* 0x009896800000895d */ /* 0x004fea0003900000 */
[----:B------:R-:W2:Y:S02]  /*8740*/  @!P0 SYNCS.PHASECHK.TRANS64 P0, [R0+URZ+0x26820], R3 ;  /* 0x02682003000085a7 */ /* 0x000ea4000800007f */
[----:B--2---:R-:W-:Y:S05]  /*8750*/  @!P0 BRA `(.L_x_3669) ;  /* 0xfffffffc00f08947 */ /* 0x004fea000383ffff */
[----:B------:R-:W-:Y:S05]  /*8760*/  BRA `(.L_x_3712) ;  /* 0xffffffd800e07947 */ /* 0x000fea000383ffff */
.L_x_3673:
[----:B-1----:R1:W2:Y:S02]  /*8770*/  SYNCS.PHASECHK.TRANS64.TRYWAIT P1, [R0+URZ+0x26840], R20 ;  /* 0x02684014000075a7 */ /* 0x0022a4000802017f */
[----:B--2---:R-:W-:Y:S05]  /*8780*/  @!P1 NANOSLEEP.SYNCS 0x989680 ;  /* 0x009896800000995d */ /* 0x004fea0003900000 */
[----:B------:R-:W2:Y:S02]  /*8790*/  @!P1 SYNCS.PHASECHK.TRANS64 P1, [R0+URZ+0x26840], R20 ;  /* 0x02684014000095a7 */ /* 0x000ea4000802007f */
[----:B--2---:R-:W-:Y:S05]  /*87a0*/  @!P1 BRA `(.L_x_3673) ;  /* 0xfffffffc00f09947 */ /* 0x004fea000383ffff */
[----:B------:R-:W-:Y:S05]  /*87b0*/  BRA `(.L_x_3713) ;  /* 0xffffffe400307947 */ /* 0x000fea000383ffff */
.L_x_3675:
[----:B--2---:R2:W3:Y:S02]  /*87c0*/  SYNCS.PHASECHK.TRANS64.TRYWAIT P1, [R0+URZ+0x26828], R20 ;  /* 0x02682814000075a7 */ /* 0x0044e4000802017f */
[----:B---3--:R-:W-:Y:S05]  /*87d0*/  @!P1 NANOSLEEP.SYNCS 0x989680 ;  /* 0x009896800000995d */ /* 0x008fea0003900000 */
[----:B------:R-:W3:Y:S02]  /*87e0*/  @!P1 SYNCS.PHASECHK.TRANS64 P1, [R0+URZ+0x26828], R20 ;  /* 0x02682814000095a7 */ /* 0x000ee4000802007f */
[----:B---3--:R-:W-:Y:S05]  /*87f0*/  @!P1 BRA `(.L_x_3675) ;  /* 0xfffffffc00f09947 */ /* 0x008fea000383ffff */
[----:B------:R-:W-:Y:S05]  /*8800*/  BRA `(.L_x_3714) ;  /* 0xffffffe400dc7947 */ /* 0x000fea000383ffff */
.L_x_3677:
[----:B---3--:R3:W4:Y:S02]  /*8810*/  SYNCS.PHASECHK.TRANS64.TRYWAIT P1, [R0+URZ+0x26848], R20 ;  /* 0x02684814000075a7 */ /* 0x008724000802017f */
[----:B----4-:R-:W-:Y:S05]  /*8820*/  @!P1 NANOSLEEP.SYNCS 0x989680 ;  /* 0x009896800000995d */ /* 0x010fea0003900000 */
[----:B------:R-:W4:Y:S02]  /*8830*/  @!P1 SYNCS.PHASECHK.TRANS64 P1, [R0+URZ+0x26848], R20 ;  /* 0x02684814000095a7 */ /* 0x000f24000802007f */
[----:B----4-:R-:W-:Y:S05]  /*8840*/  @!P1 BRA `(.L_x_3677) ;  /* 0xfffffffc00f09947 */ /* 0x010fea000383ffff */
[----:B------:R-:W-:Y:S05]  /*8850*/  BRA `(.L_x_3715) ;  /* 0xffffffe800687947 */ /* 0x000fea000383ffff */
.L_x_3679:
[----:B------:R-:W-:-:S07]  /*8860*/  SHF.L.U32 R5, R9, 0x1f, RZ ;  /* 0x0000001f09057819 */ /* 0x000fce00000006ff */
.L_x_3716:
[----:B--2---:R2:W3:Y:S02]  /*8870*/  SYNCS.PHASECHK.TRANS64.TRYWAIT P1, [R0+URZ+0x26820], R5 ;  /* 0x02682005000075a7 */ /* 0x0044e4000802017f */
[----:B---3--:R-:W-:Y:S05]  /*8880*/  @!P1 NANOSLEEP.SYNCS 0x989680 ;  /* 0x009896800000995d */ /* 0x008fea0003900000 */
[----:B------:R-:W3:Y:S02]  /*8890*/  @!P1 SYNCS.PHASECHK.TRANS64 P1, [R0+URZ+0x26820], R5 ;  /* 0x02682005000095a7 */ /* 0x000ee4000802007f */
[----:B---3--:R-:W-:Y:S05]  /*88a0*/  @!P1 BRA `(.L_x_3716) ;  /* 0xfffffffc00f09947 */ /* 0x008fea000383ffff */
[----:B------:R-:W-:Y:S05]  /*88b0*/  BRA `(.L_x_3717) ;  /* 0xffffffec00047947 */ /* 0x000fea000383ffff */
.L_x_3682:
[----:B--2---:R2:W3:Y:S02]  /*88c0*/  SYNCS.PHASECHK.TRANS64.TRYWAIT P1, [R0+URZ+0x26840], R7 ;  /* 0x02684007000075a7 */ /* 0x0044e4000802017f */
[----:B---3--:R-:W-:Y:S05]  /*88d0*/  @!P1 NANOSLEEP.SYNCS 0x989680 ;  /* 0x009896800000995d */ /* 0x008fea0003900000 */
[----:B------:R-:W3:Y:S02]  /*88e0*/  @!P1 SYNCS.PHASECHK.TRANS64 P1, [R0+URZ+0x26840], R7 ;  /* 0x02684007000095a7 */ /* 0x000ee4000802007f */
[----:B---3--:R-:W-:Y:S05]  /*88f0*/  @!P1 BRA `(.L_x_3682) ;  /* 0xfffffffc00f09947 */ /* 0x008fea000383ffff */
[----:B------:R-:W-:Y:S05]  /*8900*/  BRA `(.L_x_3718) ;  /* 0xffffffec00ac7947 */ /* 0x000fea000383ffff */
.L_x_3684:
[----:B---3--:R3:W4:Y:S02]  /*8910*/  SYNCS.PHASECHK.TRANS64.TRYWAIT P1, [R0+URZ+0x26828], R7 ;  /* 0x02682807000075a7 */ /* 0x008724000802017f */
[----:B----4-:R-:W-:Y:S05]  /*8920*/  @!P1 NANOSLEEP.SYNCS 0x989680 ;  /* 0x009896800000995d */ /* 0x010fea0003900000 */
[----:B------:R-:W4:Y:S02]  /*8930*/  @!P1 SYNCS.PHASECHK.TRANS64 P1, [R0+URZ+0x26828], R7 ;  /* 0x02682807000095a7 */ /* 0x000f24000802007f */
[----:B----4-:R-:W-:Y:S05]  /*8940*/  @!P1 BRA `(.L_x_3684) ;  /* 0xfffffffc00f09947 */ /* 0x010fea000383ffff */
[----:B------:R-:W-:Y:S05]  /*8950*/  BRA `(.L_x_3719) ;  /* 0xfffffff000507947 */ /* 0x000fea000383ffff */
.L_x_3686:
[----:B----4-:R4:W1:Y:S02]  /*8960*/  SYNCS.PHASECHK.TRANS64.TRYWAIT P0, [R3+URZ+0x26840], R2 ;  /* 0x02684002030075a7 */ /* 0x010864000800017f */
[----:B-1----:R-:W-:Y:S05]  /*8970*/  @!P0 NANOSLEEP.SYNCS 0x989680 ;  /* 0x009896800000895d */ /* 0x002fea0003900000 */
[----:B------:R-:W1:Y:S02]  /*8980*/  @!P0 SYNCS.PHASECHK.TRANS64 P0, [R3+URZ+0x26840], R2 ;  /* 0x02684002030085a7 */ /* 0x000e64000800007f */
[----:B-1----:R-:W-:Y:S05]  /*8990*/  @!P0 BRA `(.L_x_3686) ;  /* 0xfffffffc00f08947 */ /* 0x002fea000383ffff */
[----:B------:R-:W-:Y:S05]  /*89a0*/  BRA `(.L_x_3720) ;  /* 0xfffffff000f47947 */ /* 0x000fea000383ffff */
.L_x_3688:
[----:B------:R-:W-:Y:S01]  /*89b0*/  BSSY B0, `(.L_x_3721) ;  /* 0x0000006000007945 */ /* 0x000fe20003800000 */
[----:B------:R-:W-:-:S07]  /*89c0*/  IMAD.MOV.U32 R15, RZ, RZ, -0x1 ;  /* 0xffffffffff0f7424 */ /* 0x000fce00078e00ff */
[----:B------:R-:W-:Y:S05]  /*89d0*/  WARPSYNC.COLLECTIVE R15, `(.L_x_3722) ;  /* 0x000000000f0c7348 */ /* 0x000fea0003c00000 */
[----:B------:R-:W-:Y:S02]  /*89e0*/  ELECT P6, UR62, PT ;  /* 0x00000000003e782f */ /* 0x000fe400038c0000 */
[----:B------:R-:W-:Y:S01]  /*89f0*/  MOV R14, UR62 ;  /* 0x0000003e000e7c02 */ /* 0x000fe20008000f00 */
[----:B------:R-:W-:Y:S10]  /*8a00*/  ENDCOLLECTIVE ;  /* 0x000000000000791b */ /* 0x000ff40003800000 */
.L_x_3722:
[----:B------:R-:W-:Y:S05]  /*8a10*/  BSYNC B0 ;  /* 0x0000000000007941 */ /* 0x000fea0003800000 */
.L_x_3721:
[----:B------:R-:W-:Y:S01]  /*8a20*/  PLOP3.LUT P0, PT, P6, PT, PT, 0x80, 0x0 ;  /* 0x000000000000781c */ /* 0x000fe2000370f070 */
[----:B------:R-:W-:-:S12]  /*8a30*/  BRA `(.L_x_3723) ;  /* 0xfffffff400b87947 */ /* 0x000fd8000383ffff */
.L_x_3690:
[----:B-1----:R1:W2:Y:S02]  /*8a40*/  SYNCS.PHASECHK.TRANS64.TRYWAIT P1, [R6+URZ], R5 ;  /* 0x00000005060075a7 */ /* 0x0022a4000802017f */
[----:B--2---:R-:W-:Y:S05]  /*8a50*/  @!P1 NANOSLEEP.SYNCS 0x989680 ;  /* 0x009896800000995d */ /* 0x004fea0003900000 */
[----:B------:R-:W2:Y:S02]  /*8a60*/  @!P1 SYNCS.PHASECHK.TRANS64 P1, [R6+URZ], R5 ;  /* 0x00000005060095a7 */ /* 0x000ea4000802007f */
[----:B--2---:R-:W-:Y:S05]  /*8a70*/  @!P1 BRA `(.L_x_3690) ;  /* 0xfffffffc00f09947 */ /* 0x004fea000383ffff */
[----:B------:R-:W-:Y:S05]  /*8a80*/  BRA `(.L_x_3724) ;  /* 0xfffffff400f87947 */ /* 0x000fea000383ffff */
.L_x_3691:
[----:B--2---:R2:W3:Y:S02]  /*8a90*/  SYNCS.PHASECHK.TRANS64.TRYWAIT P1, [R3+URZ], R2 ;  /* 0x00000002030075a7 */ /* 0x0044e4000802017f */
[----:B---3--:R-:W-:Y:S05]  /*8aa0*/  @!P1 NANOSLEEP.SYNCS 0x989680 ;  /* 0x009896800000995d */ /* 0x008fea0003900000 */
[----:B------:R-:W3:Y:S02]  /*8ab0*/  @!P1 SYNCS.PHASECHK.TRANS64 P1, [R3+URZ], R2 ;  /* 0x00000002030095a7 */ /* 0x000ee4000802007f */
[----:B---3--:R-:W-:Y:S05]  /*8ac0*/  @!P1 BRA `(.L_x_3691) ;  /* 0xfffffffc00f09947 */ /* 0x008fea000383ffff */
[----:B------:R-:W-:Y:S05]  /*8ad0*/  BRA `(.L_x_3725) ;  /* 0xfffffff400ec7947 */ /* 0x000fea000383ffff */
.L_x_3693:
[----:B--2---:R2:W3:Y:S02]  /*8ae0*/  SYNCS.PHASECHK.TRANS64.TRYWAIT P0, [R0+URZ], R5 ;  /* 0x00000005000075a7 */ /* 0x0044e4000800017f */
[----:B---3--:R-:W-:Y:S05]  /*8af0*/  @!P0 NANOSLEEP.SYNCS 0x989680 ;  /* 0x009896800000895d */ /* 0x008fea0003900000 */
[----:B------:R-:W3:Y:S02]  /*8b00*/  @!P0 SYNCS.PHASECHK.TRANS64 P0, [R0+URZ], R5 ;  /* 0x00000005000085a7 */ /* 0x000ee4000800007f */
[----:B---3--:R-:W-:Y:S05]  /*8b10*/  @!P0 BRA `(.L_x_3693) ;  /* 0xfffffffc00f08947 */ /* 0x008fea000383ffff */
[----:B------:R-:W-:Y:S05]  /*8b20*/  BRA `(.L_x_3726) ;  /* 0xfffffff400f07947 */ /* 0x000fea000383ffff */
.L_x_3727:
        /* <DEDUP_REMOVED lines=13> */
.L_x_6578:


//--------------------- .text._ZN7cutlass13device_kernelIN5flash11enable_sm90INS1_16FlashAttnBwdSm90INS1_25CollectiveMainloopBwdSm90ILi2ELi2ELi2EN4cute5tupleIJNS5_1CILi1EEES8_S8_EEENS6_IJNS7_ILi64EEENS7_ILi128EEENS7_ILi96EEEEEENS_10bfloat16_tEfNS_4arch4Sm90ELb0ELb0ELb0ELb1ELb0ELb1ELb0ELb0ELi2ELi1ELi2ELi1ELb1EEENS1_21CollectiveEpilogueBwdISD_SE_SG_Li256ELb1ELb0ELi1EEENS1_19SingleTileSchedulerILb1ELb0ELb0ELi128EEEEEEEEEvNT_6ParamsE --------------------------
	.section	.text._ZN7cutlass13device_kernelIN5flash11enable_sm90INS1_16FlashAttnBwdSm90INS1_25CollectiveMainloopBwdSm90ILi2ELi2ELi2EN4cute5tupleIJNS5_1CILi1EEES8_S8_EEENS6_IJNS7_ILi64EEENS7_ILi128EEENS7_ILi96EEEEEENS_10bfloat16_tEfNS_4arch4Sm90ELb0ELb0ELb0ELb1ELb0ELb1ELb0ELb0ELi2ELi1ELi2ELi1ELb1EEENS1_21CollectiveEpilogueBwdISD_SE_SG_Li256ELb1ELb0ELi1EEENS1_19SingleTileSchedulerILb1ELb0ELb0ELi128EEEEEEEEEvNT_6ParamsE,"ax",@progbits
	.align	128
.text._ZN7cutlass13device_kernelIN5flash11enable_sm90INS1_16FlashAttnBwdSm90INS1_25CollectiveMainloopBwdSm90ILi2ELi2ELi2EN4cute5tupleIJNS5_1CILi1EEES8_S8_EEENS6_IJNS7_ILi64EEENS7_ILi128EEENS7_ILi96EEEEEENS_10bfloat16_tEfNS_4arch4Sm90ELb0ELb0ELb0ELb1ELb0ELb1ELb0ELb0ELi2ELi1ELi2ELi1ELb1EEENS1_21CollectiveEpilogueBwdISD_SE_SG_Li256ELb1ELb0ELi1EEENS1_19SingleTileSchedulerILb1ELb0ELb0ELi128EEEEEEEEEvNT_6ParamsE:
        .type           _ZN7cutlass13device_kernelIN5flash11enable_sm90INS1_16FlashAttnBwdSm90INS1_25CollectiveMainloopBwdSm90ILi2ELi2ELi2EN4cute5tupleIJNS5_1CILi1EEES8_S8_EEENS6_IJNS7_ILi64EEENS7_ILi128EEENS7_ILi96EEEEEENS_10bfloat16_tEfNS_4arch4Sm90ELb0ELb0ELb0ELb1ELb0ELb1ELb0ELb0ELi2ELi1ELi2ELi1ELb1EEENS1_21CollectiveEpilogueBwdISD_SE_SG_Li256ELb1ELb0ELi1EEENS1_19SingleTileSchedulerILb1ELb0ELb0ELi128EEEEEEEEEvNT_6ParamsE,@function
        .size           _ZN7cutlass13device_kernelIN5flash11enable_sm90INS1_16FlashAttnBwdSm90INS1_25CollectiveMainloopBwdSm90ILi2ELi2ELi2EN4cute5tupleIJNS5_1CILi1EEES8_S8_EEENS6_IJNS7_ILi64EEENS7_ILi128EEENS7_ILi96EEEEEENS_10bfloat16_tEfNS_4arch4Sm90ELb0ELb0ELb0ELb1ELb0ELb1ELb0ELb0ELi2ELi1ELi2ELi1ELb1EEENS1_21CollectiveEpilogueBwdISD_SE_SG_Li256ELb1ELb0ELi1EEENS1_19SingleTileSchedulerILb1ELb0ELb0ELi128EEEEEEEEEvNT_6ParamsE,(.L_x_6579 - _ZN7cutlass13device_kernelIN5flash11enable_sm90INS1_16FlashAttnBwdSm90INS1_25CollectiveMainloopBwdSm90ILi2ELi2ELi2EN4cute5tupleIJNS5_1CILi1EEES8_S8_EEENS6_IJNS7_ILi64EEENS7_ILi128EEENS7_ILi96EEEEEENS_10bfloat16_tEfNS_4arch4Sm90ELb0ELb0ELb0ELb1ELb0ELb1ELb0ELb0ELi2ELi1ELi2ELi1ELb1EEENS1_21CollectiveEpilogueBwdISD_SE_SG_Li256ELb1ELb0ELi1EEENS1_19SingleTileSchedulerILb1ELb0ELb0ELi128EEEEEEEEEvNT_6ParamsE)
        .other          _ZN7cutlass13device_kernelIN5flash11enable_sm90INS1_16FlashAttnBwdSm90INS1_25CollectiveMainloopBwdSm90ILi2ELi2ELi2EN4cute5tupleIJNS5_1CILi1EEES8_S8_EEENS6_IJNS7_ILi64EEENS7_ILi128EEENS7_ILi96EEEEEENS_10bfloat16_tEfNS_4arch4Sm90ELb0ELb0ELb0ELb1ELb0ELb1ELb0ELb0ELi2ELi1ELi2ELi1ELb1EEENS1_21CollectiveEpilogueBwdISD_SE_SG_Li256ELb1ELb0ELi1EEENS1_19SingleTileSchedulerILb1ELb0ELb0ELi128EEEEEEEEEvNT_6ParamsE,@"STO_CUDA_ENTRY STV_DEFAULT"
_ZN7cutlass13device_kernelIN5flash11enable_sm90INS1_16FlashAttnBwdSm90INS1_25CollectiveMainloopBwdSm90ILi2ELi2ELi2EN4cute5tupleIJNS5_1CILi1EEES8_S8_EEENS6_IJNS7_ILi64EEENS7_ILi128EEENS7_ILi96EEEEEENS_10bfloat16_tEfNS_4arch4Sm90ELb0ELb0ELb0ELb1ELb0ELb1ELb0ELb0ELi2ELi1ELi2ELi1ELb1EEENS1_21CollectiveEpilogueBwdISD_SE_SG_Li256ELb1ELb0ELi1EEENS1_19SingleTileSchedulerILb1ELb0ELb0ELi128EEEEEEEEEvNT_6ParamsE:
        /* <DEDUP_REMOVED lines=23> */
.L_x_3729:
[----:B------:R-:W-:Y:S05]  /*0170*/  BSYNC B0 ;  /* 0x0000000000007941 */ /* 0x000fea0003800000 */
.L_x_3728:
        /* <DEDUP_REMOVED lines=37> */
.L_x_3730:
        /* <DEDUP_REMOVED lines=22> */
.L_x_3731:
[----:B------:R-:W-:Y:S01]  /*0530*/  PLOP3.LUT P0, PT, PT, PT, UP0, 0x80, 0x0 ;  /* 0x000000000000781c */ /* 0x000fe20003f0f008 */
[----:B------:R-:W-:Y:S01]  /*0540*/  NOP ;  /* 0x0000000000007918 */ /* 0x000fe20000000000 */
[----:B------:R-:W-:Y:S01]  /*0550*/  ULDC.64 UR46, c[0x0][0x208] ;  /* 0x00008200002e7ab9 */ /* 0x000fe20000000a00 */
[----:B------:R-:W-:Y:S01]  /*0560*/  BSSY B6, `(.L_x_3732) ;  /* 0x0000945000067945 */ /* 0x000fe20003800000 */
[----:B-12-4-:R-:W-:Y:S09]  /*0570*/  BAR.SYNC.DEFER_BLOCKING 0x0 ;  /* 0x0000000000007b1d */ /* 0x016ff20000010000 */
[----:B------:R-:W-:Y:S05]  /*0580*/  @!P0 BRA `(.L_x_3733) ;  /* 0x0000005800c88947 */ /* 0x000fea0003800000 */
.L_x_3734:
        /* <DEDUP_REMOVED lines=21> */
.L_x_3735:
        /* <DEDUP_REMOVED lines=14> */
.L_x_3737:
[----:B------:R-:W-:-:S05]  /*07c0*/  ULDC UR4, c[0x0][0x8bc] ;  /* 0x00022f0000047ab9 */ /* 0x000fca0000000800 */
.L_x_3736:
        /* <DEDUP_REMOVED lines=21> */
.L_x_3739:
        /* <DEDUP_REMOVED lines=14> */
.L_x_3740:
        /* <DEDUP_REMOVED lines=10> */
.L_x_3741:
        /* <DEDUP_REMOVED lines=11> */
.L_x_3742:
        /* <DEDUP_REMOVED lines=72> */
.L_x_3745:
        /* <DEDUP_REMOVED lines=15> */
.L_x_3744:
        /* <DEDUP_REMOVED lines=22> */
.L_x_3747:
        /* <DEDUP_REMOVED lines=15> */
.L_x_3746:
[----:B------:R-:W-:Y:S01]  /*1310*/  SHF.R.S32.HI R25, RZ, 0x1f, R22 ;  /* 0x0000001fff197819 */ /* 0x000fe20000011416 */
[----:B------:R-:W-:-:S03]  /*1320*/  UMOV UR4, 0xffffffff ;  /* 0xffffffff00047882 */ /* 0x000fc60000000000 */
[----:B------:R-:W-:-:S04]  /*1330*/  LEA.HI R0, R25, R22, RZ, 0x7 ;  /* 0x0000001619007211 */ /* 0x000fc800078f38ff */
[----:B------:R-:W-:Y:S01]  /*1340*/  SHF.R.S32.HI R16, RZ, 0x7, R0 ;  /* 0x00000007ff107819 */ /* 0x000fe20000011400 */
[----:B------:R-:W-:Y:S06]  /*1350*/  BRA.DIV UR4, `(.L_x_3748) ;  /* 0x00000086049c7947 */ /* 0x000fec000b800000 */
[----:B------:R2:W3:Y:S02]  /*1360*/  SHFL.IDX PT, R14, R16, RZ, 0x1f ;  /* 0x00001fff100e7589 */ /* 0x0004e400000e0000 */
.L_x_3836:
        /* <DEDUP_REMOVED lines=14> */
.L_x_3749:
        /* <DEDUP_REMOVED lines=19> */
.L_x_3751:
        /* <DEDUP_REMOVED lines=119> */
[----:B------:R-:W-:Y:S02]  /*1cf0*/  USHF.R.S32.HI UR7, URZ, 0x6, UR6 ;  /* 0x000000063f077899 */ /* 0x000fe40008011406 */
[----:B------:R-:W-:Y:S01]  /*1d00*/  ULOP3.LUT UR11, UR38, 0x1, URZ, 0xfc, !UPT ;  /* 0x00000001260b7892 */ /* 0x000fe2000f8efc3f */
[----:B------:R-:W-:Y:S01]  /*1d10*/  UMOV UR4, URZ ;  /* 0x0000003f00047c82 */ /* 0x000fe20008000000 */
[----:B------:R-:W-:Y:S01]  /*1d20*/  UMOV UR5, URZ ;  /* 0x0000003f00057c82 */ /* 0x000fe20008000000 */
[----:B------:R-:W-:Y:S01]  /*1d30*/  UMOV UR6, URZ ;  /* 0x0000003f00067c82 */ /* 0x000fe20008000000 */
[----:B-12-4-:R-:W-:-:S08]  /*1d40*/  ULDC UR13, c[0x0][0x744] ;  /* 0x0001d100000d7ab9 */ /* 0x016fd00000000800 */
.L_x_3762:
[----:B------:R-:W-:-:S06]  /*1d50*/  UISETP.NE.AND UP0, UPT, UR11, 0x3, UPT ;  /* 0x000000030b00788c */ /* 0x000fcc000bf05270 */
[----:B------:R-:W-:-:S13]  /*1d60*/  PLOP3.LUT P0, PT, PT, PT, UP0, 0x80, 0x0 ;  /* 0x000000000000781c */ /* 0x000fda0003f0f008 */
[----:B-1----:R-:W-:Y:S05]  /*1d70*/  @!P0 BRA `(.L_x_3752) ;  /* 0x0000000000048947 */ /* 0x002fea0003800000 */
[----:B------:R-:W-:Y:S01]  /*1d80*/  BPT.TRAP 0x1 ;  /* 0x000000040000795c */ /* 0x000fe20000300000 */
.L_x_3752:
[----:B------:R-:W-:Y:S01]  /*1d90*/  R2UR UR8, R18 ;  /* 0x00000000120872ca */ /* 0x000fe200000e0000 */
[----:B------:R-:W-:-:S05]  /*1da0*/  IMAD.U32 R16, RZ, RZ, UR5 ;  /* 0x00000005ff107e24 */ /* 0x000fca000f8e00ff */
[----:B------:R-:W-:-:S07]  /*1db0*/  SHF.L.U32 R16, R16, 0x1f, RZ ;  /* 0x0000001f10107819 */ /* 0x000fce00000006ff */
[----:B------:R-:W-:-:S09]  /*1dc0*/  ULEA UR8, UR6, UR8, 0x3 ;  /* 0x0000000806087291 */ /* 0x000fd2000f8e183f */
[----:B------:R1:W2:Y:S01]  /*1dd0*/  SYNCS.PHASECHK.TRANS64.TRYWAIT P1, [UR8+0x26810], R16 ;  /* 0x02681010ff0075a7 */ /* 0x0002a20008020148 */
[----:B------:R-:W-:Y:S05]  /*1de0*/  @!P0 BRA `(.L_x_3753) ;  /* 0x0000000000048947 */ /* 0x000fea0003800000 */
[----:B------:R-:W-:Y:S01]  /*1df0*/  BPT.TRAP 0x1 ;  /* 0x000000040000795c */ /* 0x000fe20000300000 */
.L_x_3753:
[----:B--2---:R-:W-:Y:S05]  /*1e00*/  @P1 BRA `(.L_x_3754) ;  /* 0x0000000000081947 */ /* 0x004fea0003800000 */
[----:B------:R-:W2:Y:S02]  /*1e10*/  SYNCS.PHASECHK.TRANS64.TRYWAIT P1, [UR8+0x26810], R16 ;  /* 0x02681010ff0075a7 */ /* 0x000ea40008020148 */
[----:B--2---:R-:W-:Y:S05]  /*1e20*/  @!P1 BRA `(.L_x_3755) ;  /* 0x0000007c001c9947 */ /* 0x004fea0003800000 */
.L_x_3754:
        /* <DEDUP_REMOVED lines=67> */
.L_x_3756:
[----:B------:R1:W1:Y:S01]  /*2260*/  SYNCS.PHASECHK.TRANS64.TRYWAIT P1, [UR8+0x26830], R16 ;  /* 0x02683010ff0075a7 */ /* 0x0002620008020148 */
[----:B------:R-:W-:Y:S05]  /*2270*/  @!P0 BRA `(.L_x_3757) ;  /* 0x0000000000048947 */ /* 0x000fea0003800000 */
[----:B------:R-:W-:Y:S01]  /*2280*/  BPT.TRAP 0x1 ;  /* 0x000000040000795c */ /* 0x000fe20000300000 */
.L_x_3757:
[----:B-1----:R-:W-:Y:S05]  /*2290*/  @P1 BRA `(.L_x_3758) ;  /* 0x0000000000081947 */ /* 0x002fea0003800000 */
[----:B------:R-:W1:Y:S02]  /*22a0*/  SYNCS.PHASECHK.TRANS64.TRYWAIT P1, [UR8+0x26830], R16 ;  /* 0x02683010ff0075a7 */ /* 0x000e640008020148 */
[----:B-1----:R-:W-:Y:S05]  /*22b0*/  @!P1 BRA `(.L_x_3759) ;  /* 0x0000007800109947 */ /* 0x002fea0003800000 */
.L_x_3758:
        /* <DEDUP_REMOVED lines=9> */
[----:B------:R-:W-:Y:S01]  /*2350*/  FSEL R22, R157, -INF , P2 ;  /* 0xff8000009d167808 */ /* 0x000fe20001000000 */
[----:B---3--:R-:W-:Y:S01]  /*2360*/  FFMA.FTZ R152, R5, UR13, -R210 ;  /* 0x0000000d05987c23 */ /* 0x008fe200080108d2 */
[----:B------:R-:W-:Y:S01]  /*2370*/  UIADD3 UR10, UR10, 0x18000, URZ ;  /* 0x000180000a0a7890 */ /* 0x000fe2000fffe03f */
[----:B------:R-:W-:Y:S01]  /*2380*/  FSEL R5, R156, -INF , P2 ;  /* 0xff8000009c057808 */ /* 0x000fe20001000000 */
[----:B------:R-:W-:Y:S01]  /*2390*/  FFMA.FTZ R153, R16, UR13, -R211 ;  /* 0x0000000d10997c23 */ /* 0x000fe200080108d3 */
[----:B------:R-:W-:Y:S01]  /*23a0*/  FSEL R156, R165, -INF , P2 ;  /* 0xff800000a59c7808 */ /* 0x000fe20001000000 */
[----:B------:R-:W-:Y:S01]  /*23b0*/  USHF.R.U32.HI UR10, URZ, 0x4, UR10 ;  /* 0x000000043f0a7899 */ /* 0x000fe2000801160a */
[----:B------:R-:W-:Y:S01]  /*23c0*/  FSEL R157, R164, -INF , P2 ;  /* 0xff800000a49d7808 */ /* 0x000fe20001000000 */
[----:B----4-:R-:W-:Y:S01]  /*23d0*/  FFMA.FTZ R213, R22, UR13, -R209 ;  /* 0x0000000d16d57c23 */ /* 0x010fe200080108d1 */
[----:B------:R-:W-:Y:S01]  /*23e0*/  FFMA.FTZ R16, R5, UR13, -R208 ;  /* 0x0000000d05107c23 */ /* 0x000fe200080108d0 */
[----:B------:R-:W-:Y:S01]  /*23f0*/  ULOP3.LUT UR10, UR10, 0x3fff, URZ, 0xc0, !UPT ;  /* 0x00003fff0a0a7892 */ /* 0x000fe2000f8ec03f */
[----:B------:R-:W-:Y:S01]  /*2400*/  FSEL R22, R161, -INF , P2 ;  /* 0xff800000a1167808 */ /* 0x000fe20001000000 */
[----:B------:R-:W-:Y:S01]  /*2410*/  FFMA.FTZ R161, R156, UR13, -R15 ;  /* 0x0000000d9ca17c23 */ /* 0x000fe2000801080f */
[----:B------:R-:W-:Y:S01]  /*2420*/  FSEL R5, R160, -INF , P2 ;  /* 0xff800000a0057808 */ /* 0x000fe20001000000 */
[----:B------:R-:W-:Y:S01]  /*2430*/  ULOP3.LUT UR12, UR10, 0x10000, URZ, 0xfc, !UPT ;  /* 0x000100000a0c7892 */ /* 0x000fe2000f8efc3f */
[----:B------:R-:W-:Y:S01]  /*2440*/  FFMA.FTZ R160, R157, UR13, -R14 ;  /* 0x0000000d9da07c23 */ /* 0x000fe2000801080e */
[----:B------:R-:W-:Y:S01]  /*2450*/  FSEL R156, R169, -INF , P2 ;  /* 0xff800000a99c7808 */ /* 0x000fe20001000000 */
[----:B------:R-:W-:Y:S01]  /*2460*/  FFMA.FTZ R22, R22, UR13, -R21 ;  /* 0x0000000d16167c23 */ /* 0x000fe20008010815 */
[----:B------:R-:W-:Y:S01]  /*2470*/  UIMAD UR12, UR6, 0x300, UR12 ;  /* 0x00000300060c78a4 */ /* 0x000fe2000f8e020c */
[----:B------:R-:W-:Y:S01]  /*2480*/  FSEL R157, R168, -INF , P2 ;  /* 0xff800000a89d7808 */ /* 0x000fe20001000000 */
[----:B------:R-:W-:Y:S01]  /*2490*/  FFMA.FTZ R5, R5, UR13, -R20 ;  /* 0x0000000d05057c23 */ /* 0x000fe20008010814 */
[----:B------:R-:W-:Y:S01]  /*24a0*/  FFMA.FTZ R165, R156, UR13, -R13 ;  /* 0x0000000d9ca57c23 */ /* 0x000fe2000801080d */
[----:B------:R-:W-:Y:S01]  /*24b0*/  FSEL R156, R173, -INF , P2 ;  /* 0xff800000ad9c7808 */ /* 0x000fe20001000000 */
[----:B------:R-:W-:Y:S01]  /*24c0*/  MUFU.EX2 R152, R152 ;  /* 0x0000009800987308 */ /* 0x000fe20000000800 */
        /* <DEDUP_REMOVED lines=19> */
[----:B------:R-:W-:Y:S01]  /*2600*/  FFMA.FTZ R216, R158, UR13, -R7 ;  /* 0x0000000d9ed87c23 */ /* 0x000fe20008010807 */
[----:B------:R-:W-:Y:S01]  /*2610*/  FFMA.FTZ R155, R155, UR13, -R20 ;  /* 0x0000000d9b9b7c23 */ /* 0x000fe20008010814 */
[----:B------:R-:W-:Y:S01]  /*2620*/  FSEL R20, R163, -INF , P1 ;  /* 0xff800000a3147808 */ /* 0x000fe20000800000 */
[----:B------:R1:W-:Y:S01]  /*2630*/  MUFU.EX2 R172, R157 ;  /* 0x0000009d00ac7308 */ /* 0x0003e20000000800 */
[----:B------:R-:W-:Y:S01]  /*2640*/  FFMA.FTZ R209, R154, UR13, -R209 ;  /* 0x0000000d9ad17c23 */ /* 0x000fe200080108d1 */
[----:B------:R-:W-:Y:S01]  /*2650*/  FSEL R211, R180, -INF , P2 ;  /* 0xff800000b4d37808 */ /* 0x000fe20001000000 */
[----:B------:R-:W-:Y:S01]  /*2660*/  ULOP3.LUT UR10, UR10, 0x1000000, URZ, 0xfc, !UPT ;  /* 0x010000000a0a7892 */ /* 0x000fe2000f8efc3f */
[----:B------:R-:W-:Y:S01]  /*2670*/  FFMA.FTZ R20, R20, UR13, -R21 ;  /* 0x0000000d14147c23 */ /* 0x000fe20008010815 */
[----:B------:R-:W-:-:S02]  /*2680*/  FSEL R21, R166, -INF , P1 ;  /* 0xff800000a6157808 */ /* 0x000fc40000800000 */
[----:B------:R-:W-:Y:S01]  /*2690*/  FSEL R214, R181, -INF , P2 ;  /* 0xff800000b5d67808 */ /* 0x000fe20001000000 */
[----:B------:R-:W-:Y:S01]  /*26a0*/  MUFU.EX2 R163, R20 ;  /* 0x0000001400a37308 */ /* 0x000fe20000000800 */
[----:B-1----:R-:W-:Y:S01]  /*26b0*/  FSEL R157, R174, -INF , P1 ;  /* 0xff800000ae9d7808 */ /* 0x002fe20000800000 */
[----:B------:R-:W-:Y:S01]  /*26c0*/  FFMA.FTZ R166, R21, UR13, -R14 ;  /* 0x0000000d15a67c23 */ /* 0x000fe2000801080e */
        /* <DEDUP_REMOVED lines=8> */
[----:B------:R-:W-:-:S02]  /*2750*/  FSEL R208, R177, -INF , P2 ;  /* 0xff800000b1d07808 */ /* 0x000fc40001000000 */
[----:B------:R-:W-:Y:S01]  /*2760*/  FSEL R179, R182, -INF , P1 ;  /* 0xff800000b6b37808 */ /* 0x000fe20000800000 */
[----:B------:R-:W-:Y:S01]  /*2770*/  FFMA.FTZ R170, R15, UR13, -R12 ;  /* 0x0000000d0faa7c23 */ /* 0x000fe2000801080c */
[----:B------:R-:W-:Y:S01]  /*2780*/  FSEL R12, R171, -INF , P1 ;  /* 0xff800000ab0c7808 */ /* 0x000fe20000800000 */
[----:B------:R-:W-:Y:S01]  /*2790*/  FFMA.FTZ R208, R208, UR13, -R11 ;  /* 0x0000000dd0d07c23 */ /* 0x000fe2000801080b */
[----:B------:R-:W-:Y:S01]  /*27a0*/  FSEL R182, R183, -INF , P1 ;  /* 0xff800000b7b67808 */ /* 0x000fe20000800000 */
[----:B------:R-:W-:Y:S01]  /*27b0*/  MUFU.EX2 R169, R156 ;  /* 0x0000009c00a97308 */ /* 0x000fe20000000800 */
[----:B------:R-:W-:Y:S01]  /*27c0*/  FFMA.FTZ R183, R181, UR13, -R10 ;  /* 0x0000000db5b77c23 */ /* 0x000fe2000801080a */
[----:B------:R-:W-:Y:S01]  /*27d0*/  FFMA.FTZ R171, R12, UR13, -R13 ;  /* 0x0000000d0cab7c23 */ /* 0x000fe2000801080d */
[----:B------:R-:W-:Y:S01]  /*27e0*/  FFMA.FTZ R179, R179, UR13, -R8 ;  /* 0x0000000db3b37c23 */ /* 0x000fe20008010808 */
[----:B------:R-:W-:-:S04]  /*27f0*/  FFMA.FTZ R10, R182, UR13, -R9 ;  /* 0x0000000db60a7c23 */ /* 0x000fc80008010809 */
[----:B------:R-:W1:Y:S08]  /*2800*/  MUFU.EX2 R173, R173 ;  /* 0x000000ad00ad7308 */ /* 0x000e700000000800 */
[----:B------:R-:W3:Y:S08]  /*2810*/  MUFU.EX2 R210, R210 ;  /* 0x000000d200d27308 */ /* 0x000ef00000000800 */
[----:B------:R4:W5:Y:S08]  /*2820*/  MUFU.EX2 R177, R215 ;  /* 0x000000d700b17308 */ /* 0x0009700000000800 */
[----:B------:R-:W2:Y:S01]  /*2830*/  MUFU.EX2 R178, R216 ;  /* 0x000000d800b27308 */ /* 0x000ea20000000800 */
[----:B------:R-:W-:-:S02]  /*2840*/  WARPGROUP.DEPBAR.LE gsb0, 0x0 ;  /* 0x00008000000079c5 */ /* 0x000fc40000010000 */
[----:B------:R-:W-:Y:S01]  /*2850*/  WARPGROUP.ARRIVE ;  /* 0x00000000000079c5 */ /* 0x000fe20000000000 */
[----:B----4-:R-:W-:Y:S01]  /*2860*/  FFMA.FTZ R215, R180, UR13, -R11 ;  /* 0x0000000db4d77c23 */ /* 0x010fe2000801080b */
[----:B------:R-:W-:Y:S01]  /*2870*/  FFMA.FTZ R180, R211, UR13, -R8 ;  /* 0x0000000dd3b47c23 */ /* 0x000fe20008010808 */
[----:B------:R-:W-:Y:S02]  /*2880*/  FFMA.FTZ R11, R214, UR13, -R9 ;  /* 0x0000000dd60b7c23 */ /* 0x000fe40008010809 */
        /* <DEDUP_REMOVED lines=8> */
[----:B------:R-:W4:Y:S08]  /*2910*/  MUFU.EX2 R5, R5 ;  /* 0x0000000500057308 */ /* 0x000f300000000800 */
[----:B------:R-:W4:Y:S08]  /*2920*/  MUFU.EX2 R22, R22 ;  /* 0x0000001600167308 */ /* 0x000f300000000800 */
[----:B------:R-:W4:Y:S08]  /*2930*/  MUFU.EX2 R160, R160 ;  /* 0x000000a000a07308 */ /* 0x000f300000000800 */
[----:B------:R-:W4:Y:S08]  /*2940*/  MUFU.EX2 R161, R161 ;  /* 0x000000a100a17308 */ /* 0x000f300000000800 */
[----:B------:R-:W4:Y:S01]  /*2950*/  MUFU.EX2 R166, R166 ;  /* 0x000000a600a67308 */ /* 0x000f220000000800 */
[----:B------:R-:W-:-:S02]  /*2960*/  WARPGROUP.DEPBAR.LE gsb0, 0x0 ;  /* 0x00008000000079c5 */ /* 0x000fc40000010000 */
[----:B------:R-:W-:-:S05]  /*2970*/  WARPGROUP.ARRIVE ;  /* 0x00000000000079c5 */ /* 0x000fca0000000000 */
[----:B------:R-:W4:Y:S01]  /*2980*/  MUFU.EX2 R167, R167 ;  /* 0x000000a700a77308 */ /* 0x000f220000000800 */
[----:B------:R-:W-:Y:S01]  /*2990*/  HGMMA.64x64x16.F32.BF16 R120, R188, gdesc[UR12], R120, gsb0 ;  /* 0x00e0000cbc787df0 */ /* 0x000fe20008001878 */
[----:B------:R-:W-:Y:S01]  /*29a0*/  UIADD3 UR14, UR12, 0x102, URZ ;  /* 0x000001020c0e7890 */ /* 0x000fe2000fffe03f */
[----:B------:R-:W-:-:S05]  /*29b0*/  UMOV UR15, 0x80000020 ;  /* 0x80000020000f7882 */ /* 0x000fca0000000000 */
[----:B------:R-:W4:Y:S08]  /*29c0*/  MUFU.EX2 R164, R164 ;  /* 0x000000a400a47308 */ /* 0x000f300000000800 */
[----:B------:R-:W4:Y:S08]  /*29d0*/  MUFU.EX2 R165, R165 ;  /* 0x000000a500a57308 */ /* 0x000f300000000800 */
[----:B------:R-:W-:Y:S08]  /*29e0*/  MUFU.EX2 R168, R168 ;  /* 0x000000a800a87308 */ /* 0x000ff00000000800 */
        /* <DEDUP_REMOVED lines=27> */
[----:B------:R-:W3:Y:S04]  /*2ba0*/  LDS.64 R20, [R212+0x1e220] ;  /* 0x01e22000d4147984 */ /* 0x000ee80000000a00 */
[----:B------:R-:W5:Y:S04]  /*2bb0*/  LDS.64 R12, [R212+0x1e260] ;  /* 0x01e26000d40c7984 */ /* 0x000f680000000a00 */
[----:B------:R-:W2:Y:S04]  /*2bc0*/  LDS.64 R6, [R212+0x1e2a0] ;  /* 0x01e2a000d4067984 */ /* 0x000ea80000000a00 */
[----:B------:R-:W4:Y:S04]  /*2bd0*/  LDS.64 R154, [R212+0x1e240] ;  /* 0x01e24000d49a7984 */ /* 0x000f280000000a00 */
[----:B------:R-:W4:Y:S04]  /*2be0*/  LDS.64 R156, [R212+0x1e280] ;  /* 0x01e28000d49c7984 */ /* 0x000f280000000a00 */
[----:B------:R-:W4:Y:S04]  /*2bf0*/  LDS.64 R174, [R212+0x1e2e0] ;  /* 0x01e2e000d4ae7984 */ /* 0x000f280000000a00 */
[----:B------:R-:W4:Y:S01]  /*2c00*/  LDS.64 R158, [R212+0x1e2c0] ;  /* 0x01e2c000d49e7984 */ /* 0x000f220000000a00 */
[--C-:B-1----:R-:W-:Y:S01]  /*2c10*/  FADD.FTZ R181, R120, -R14.reuse ;  /* 0x8000000e78b57221 */ /* 0x102fe20000010000 */
[--C-:B------:R-:W-:Y:S01]  /*2c20*/  FADD.FTZ R120, R121, -R15.reuse ;  /* 0x8000000f79787221 */ /* 0x100fe20000010000 */
[----:B------:R-:W-:Y:S01]  /*2c30*/  FADD.FTZ R15, R123, -R15 ;  /* 0x8000000f7b0f7221 */ /* 0x000fe20000010000 */
[----:B------:R-:W-:Y:S01]  /*2c40*/  FADD.FTZ R14, R122, -R14 ;  /* 0x8000000e7a0e7221 */ /* 0x000fe20000010000 */
[--C-:B---3--:R-:W-:Y:S01]  /*2c50*/  FADD.FTZ R121, R124, -R20.reuse ;  /* 0x800000147c797221 */ /* 0x108fe20000010000 */
[----:B------:R-:W-:Y:S01]  /*2c60*/  FADD.FTZ R123, R126, -R20 ;  /* 0x800000147e7b7221 */ /* 0x000fe20000010000 */
[--C-:B------:R-:W-:Y:S01]  /*2c70*/  FADD.FTZ R20, R125, -R21.reuse ;  /* 0x800000157d147221 */ /* 0x100fe20000010000 */
[----:B------:R-:W-:Y:S01]  /*2c80*/  FADD.FTZ R122, R127, -R21 ;  /* 0x800000157f7a7221 */ /* 0x000fe20000010000 */
[--C-:B-----5:R-:W-:Y:S01]  /*2c90*/  FADD.FTZ R125, R132, -R12.reuse ;  /* 0x8000000c847d7221 */ /* 0x120fe20000010000 */
[----:B------:R-:W-:Y:S01]  /*2ca0*/  FADD.FTZ R127, R134, -R12 ;  /* 0x8000000c867f7221 */ /* 0x000fe20000010000 */
[--C-:B------:R-:W-:Y:S01]  /*2cb0*/  FADD.FTZ R12, R133, -R13.reuse ;  /* 0x8000000d850c7221 */ /* 0x100fe20000010000 */
[----:B------:R-:W-:Y:S01]  /*2cc0*/  FADD.FTZ R126, R135, -R13 ;  /* 0x8000000d877e7221 */ /* 0x000fe20000010000 */
[----:B------:R-:W-:Y:S01]  /*2cd0*/  FMUL.FTZ R14, R173, R14 ;  /* 0x0000000ead0e7220 */ /* 0x000fe20000410000 */
[----:B------:R-:W1:Y:S01]  /*2ce0*/  MUFU.EX2 R13, R215 ;  /* 0x000000d7000d7308 */ /* 0x000e620000000800 */
[----:B------:R-:W-:Y:S01]  /*2cf0*/  FMUL.FTZ R15, R210, R15 ;  /* 0x0000000fd20f7220 */ /* 0x000fe20000410000 */
[--C-:B--2---:R-:W-:Y:S01]  /*2d00*/  FADD.FTZ R133, R140, -R6.reuse ;  /* 0x800000068c857221 */ /* 0x104fe20000010000 */
[----:B------:R-:W-:Y:S01]  /*2d10*/  FADD.FTZ R6, R142, -R6 ;  /* 0x800000068e067221 */ /* 0x000fe20000010000 */
[----:B------:R-:W-:Y:S01]  /*2d20*/  FADD.FTZ R143, R143, -R7 ;  /* 0x800000078f8f7221 */ /* 0x000fe20000010000 */
[--C-:B----4-:R-:W-:Y:S01]  /*2d30*/  FADD.FTZ R128, R128, -R154.reuse ;  /* 0x8000009a80807221 */ /* 0x110fe20000010000 */
[----:B------:R-:W-:Y:S01]  /*2d40*/  FADD.FTZ R21, R130, -R154 ;  /* 0x8000009a82157221 */ /* 0x000fe20000010000 */
[--C-:B------:R-:W-:Y:S01]  /*2d50*/  FADD.FTZ R154, R137, -R157.reuse ;  /* 0x8000009d899a7221 */ /* 0x100fe20000010000 */
[----:B------:R-:W-:Y:S01]  /*2d60*/  FADD.FTZ R130, R139, -R157 ;  /* 0x8000009d8b827221 */ /* 0x000fe20000010000 */
[--C-:B------:R-:W-:Y:S01]  /*2d70*/  FADD.FTZ R124, R131, -R155.reuse ;  /* 0x8000009b837c7221 */ /* 0x100fe20000010000 */
[----:B------:R-:W-:Y:S01]  /*2d80*/  F2FP.BF16.F32.PACK_AB R157, R15, R14 ;  /* 0x0000000e0f9d723e */ /* 0x000fe200000010ff */
[----:B------:R-:W-:Y:S01]  /*2d90*/  FADD.FTZ R129, R129, -R155 ;  /* 0x8000009b81817221 */ /* 0x000fe20000010000 */
        /* <DEDUP_REMOVED lines=77> */
[----:B------:R-:W-:Y:S01]  /*3270*/  F2FP.BF16.F32.PACK_AB R175, R10, R179 ;  /* 0x000000b30aaf723e */ /* 0x000fe200000010ff */
[----:B------:R-:W-:-:S02]  /*3280*/  WARPGROUP.DEPBAR.LE gsb0, 0x0 ;  /* 0x00008000000079c5 */ /* 0x000fc40000010000 */
[----:B------:R-:W-:Y:S01]  /*3290*/  F2FP.BF16.F32.PACK_AB R120, R22, R5 ;  /* 0x000000051678723e */ /* 0x000fe200000010ff */
[----:B------:R-:W-:Y:S01]  /*32a0*/  IMAD R5, R23, 0x1000, R18 ;  /* 0x0000100017057824 */ /* 0x000fe200078e0212 */
[----:B------:R-:W-:Y:S02]  /*32b0*/  F2FP.BF16.F32.PACK_AB R121, R163, R162 ;  /* 0x000000a2a379723e */ /* 0x000fe400000010ff */
[----:B------:R-:W-:Y:S02]  /*32c0*/  F2FP.BF16.F32.PACK_AB R122, R161, R160 ;  /* 0x000000a0a17a723e */ /* 0x000fe400000010ff */
[----:B------:R-:W-:Y:S02]  /*32d0*/  F2FP.BF16.F32.PACK_AB R123, R167, R166 ;  /* 0x000000a6a77b723e */ /* 0x000fe400000010ff */
[----:B------:R-:W-:Y:S02]  /*32e0*/  F2FP.BF16.F32.PACK_AB R166, R169, R168 ;  /* 0x000000a8a9a6723e */ /* 0x000fe400000010ff */
[----:B------:R-:W-:Y:S01]  /*32f0*/  WARPGROUP.ARRIVE ;  /* 0x00000000000079c5 */ /* 0x000fe20000000000 */
[----:B------:R-:W-:-:S05]  /*3300*/  F2FP.BF16.F32.PACK_AB R167, R178, R177 ;  /* 0x000000b1b2a7723e */ /* 0x000fca00000010ff */
        /* <DEDUP_REMOVED lines=179> */
.L_x_3760:
        /* <DEDUP_REMOVED lines=46> */
.L_x_3761:
        /* <DEDUP_REMOVED lines=62> */
.L_x_3743:
        /* <DEDUP_REMOVED lines=150> */
.L_x_3764:
        /* <DEDUP_REMOVED lines=60> */
.L_x_3766:
[----:B------:R-:W-:Y:S05]  /*5220*/  BSYNC B0 ;  /* 0x0000000000007941 */ /* 0x000fea0003800000 */
.L_x_3765:
        /* <DEDUP_REMOVED lines=22> */
.L_x_3768:
[----:B------:R-:W-:Y:S05]  /*5390*/  BSYNC B0 ;  /* 0x0000000000007941 */ /* 0x000fea0003800000 */
.L_x_3767:
        /* <DEDUP_REMOVED lines=26> */
.L_x_3770:
[----:B------:R-:W-:Y:S05]  /*5540*/  BSYNC B0 ;  /* 0x0000000000007941 */ /* 0x000fea0003800000 */
.L_x_3769:
        /* <DEDUP_REMOVED lines=23> */
.L_x_3763:
        /* <DEDUP_REMOVED lines=41> */
.L_x_3771:
        /* <DEDUP_REMOVED lines=47> */
.L_x_3773:
[----:B------:R-:W-:Y:S05]  /*5c40*/  BSYNC B0 ;  /* 0x0000000000007941 */ /* 0x000fea0003800000 */
.L_x_3772:
        /* <DEDUP_REMOVED lines=21> */
.L_x_3775:
[----:B------:R-:W-:Y:S05]  /*5da0*/  BSYNC B0 ;  /* 0x0000000000007941 */ /* 0x000fea0003800000 */
.L_x_3774:
        /* <DEDUP_REMOVED lines=25> */
.L_x_3777:
[----:B------:R-:W-:Y:S05]  /*5f40*/  BSYNC B0 ;  /* 0x0000000000007941 */ /* 0x000fea0003800000 */
.L_x_3776:
        /* <DEDUP_REMOVED lines=22> */
.L_x_3733:
        /* <DEDUP_REMOVED lines=20> */
.L_x_3779:
        /* <DEDUP_REMOVED lines=13> */
.L_x_3781:
[----:B------:R-:W-:-:S05]  /*62c0*/  ULDC UR5, c[0x0][0x8bc] ;  /* 0x00022f0000057ab9 */ /* 0x000fca0000000800 */
.L_x_3780:
        /* <DEDUP_REMOVED lines=40> */
.L_x_3782:
        /* <DEDUP_REMOVED lines=49> */
.L_x_3796:
        /* <DEDUP_REMOVED lines=21> */
.L_x_3785:
[----:B------:R-:W-:Y:S05]  /*69b0*/  BSYNC B0 ;  /* 0x0000000000007941 */ /* 0x000fea0003800000 */
.L_x_3784:
        /* <DEDUP_REMOVED lines=13> */
.L_x_3787:
[----:B------:R-:W-:Y:S05]  /*6a90*/  BSYNC B0 ;  /* 0x0000000000007941 */ /* 0x000fea0003800000 */
.L_x_3786:
[----:B------:R-:W-:Y:S06]  /*6aa0*/  BAR.ARV 0xa, 0xa0 ;  /* 0x0282800000007b1d */ /* 0x000fec0000002000 */
[----:B------:R-:W-:Y:S04]  /*6ab0*/  BSSY B0, `(.L_x_3788) ;  /* 0x0000003000007945 */ /* 0x000fe80003800000 */
[----:B------:R-:W-:Y:S05]  /*6ac0*/  @!P0 BRA `(.L_x_3789) ;  /* 0x0000000000048947 */ /* 0x000fea0003800000 */
[----:B------:R-:W-:-:S04]  /*6ad0*/  DEPBAR.LE SB0, 0x0 ;  /* 0x000080000000791a */ /* 0x000fc80000000000 */
.L_x_3789:
[----:B------:R-:W-:Y:S05]  /*6ae0*/  BSYNC B0 ;  /* 0x0000000000007941 */ /* 0x000fea0003800000 */
.L_x_3788:
        /* <DEDUP_REMOVED lines=13> */
.L_x_3791:
[----:B------:R-:W-:Y:S05]  /*6bc0*/  BSYNC B0 ;  /* 0x0000000000007941 */ /* 0x000fea0003800000 */
.L_x_3790:
        /* <DEDUP_REMOVED lines=13> */
.L_x_3793:
[----:B------:R-:W-:Y:S05]  /*6ca0*/  BSYNC B0 ;  /* 0x0000000000007941 */ /* 0x000fea0003800000 */
.L_x_3792:
[----:B------:R-:W-:Y:S01]  /*6cb0*/  VIADD R0, R0, 0xfffffffe ;  /* 0xfffffffe00007836 */ /* 0x000fe20000000000 */
[----:B------:R-:W-:Y:S06]  /*6cc0*/  BAR.ARV 0xa, 0xa0 ;  /* 0x0282800000007b1d */ /* 0x000fec0000002000 */
[----:B------:R-:W-:Y:S01]  /*6cd0*/  BSSY B0, `(.L_x_3794) ;  /* 0x0000004000007945 */ /* 0x000fe20003800000 */
[----:B------:R-:W-:-:S03]  /*6ce0*/  ISETP.NE.AND P1, PT, R0, RZ, PT ;  /* 0x000000ff0000720c */ /* 0x000fc60003f25270 */
[----:B------:R-:W-:Y:S10]  /*6cf0*/  @!P0 BRA `(.L_x_3795) ;  /* 0x0000000000048947 */ /* 0x000ff40003800000 */
[----:B------:R-:W-:-:S04]  /*6d00*/  DEPBAR.LE SB0, 0x0 ;  /* 0x000080000000791a */ /* 0x000fc80000000000 */
.L_x_3795:
[----:B------:R-:W-:Y:S05]  /*6d10*/  BSYNC B0 ;  /* 0x0000000000007941 */ /* 0x000fea0003800000 */
.L_x_3794:
[----:B------:R-:W-:Y:S06]  /*6d20*/  BAR.ARV 0xb, 0xa0 ;  /* 0x02c2800000007b1d */ /* 0x000fec0000002000 */
[----:B------:R-:W-:Y:S02]  /*6d30*/  UIADD3 UR5, UR5, 0x2, URZ ;  /* 0x0000000205057890 */ /* 0x000fe4000fffe03f */
[----:B------:R-:W-:Y:S01]  /*6d40*/  UIADD3 UR4, UR4, 0x1, URZ ;  /* 0x0000000104047890 */ /* 0x000fe2000fffe03f */
[----:B------:R-:W-:Y:S11]  /*6d50*/  @P1 BRA `(.L_x_3796) ;  /* 0xfffffff800c01947 */ /* 0x000ff6000383ffff */
[----:B------:R-:W-:-:S12]  /*6d60*/  UIADD3 UR6, UR16, 0x3000, URZ ;  /* 0x0000300010067890 */ /* 0x000fd8000fffe03f */
.L_x_3783:
        /* <DEDUP_REMOVED lines=19> */
.L_x_3798:
[----:B------:R-:W-:Y:S05]  /*6ea0*/  BSYNC B0 ;  /* 0x0000000000007941 */ /* 0x000fea0003800000 */
.L_x_3797:
        /* <DEDUP_REMOVED lines=19> */
.L_x_3800:
[----:B------:R-:W-:Y:S05]  /*6fe0*/  BSYNC B0 ;  /* 0x0000000000007941 */ /* 0x000fea0003800000 */
.L_x_3799:
[----:B------:R-:W-:Y:S06]  /*6ff0*/  BAR.ARV 0xa, 0xa0 ;  /* 0x0282800000007b1d */ /* 0x000fec0000002000 */
[----:B------:R-:W-:Y:S04]  /*7000*/  BSSY B0, `(.L_x_3801) ;  /* 0x0000003000007945 */ /* 0x000fe80003800000 */
[----:B------:R-:W-:Y:S05]  /*7010*/  @!P0 BRA `(.L_x_3802) ;  /* 0x0000000000048947 */ /* 0x000fea0003800000 */
[----:B------:R-:W-:-:S04]  /*7020*/  DEPBAR.LE SB0, 0x0 ;  /* 0x000080000000791a */ /* 0x000fc80000000000 */
.L_x_3802:
[----:B------:R-:W-:Y:S05]  /*7030*/  BSYNC B0 ;  /* 0x0000000000007941 */ /* 0x000fea0003800000 */
.L_x_3801:
[----:B------:R-:W-:Y:S06]  /*7040*/  BAR.ARV 0xb, 0xa0 ;  /* 0x02c2800000007b1d */ /* 0x000fec0000002000 */
[----:B------:R-:W-:Y:S05]  /*7050*/  BRA `(.L_x_3738) ;  /* 0x0000002800547947 */ /* 0x000fea0003800000 */
.L_x_3778:
        /* <DEDUP_REMOVED lines=13> */
.L_x_3803:
        /* <DEDUP_REMOVED lines=14> */
.L_x_3805:
[----:B------:R-:W-:-:S05]  /*7210*/  ULDC UR4, c[0x0][0x8bc] ;  /* 0x00022f0000047ab9 */ /* 0x000fca0000000800 */
.L_x_3804:
        /* <DEDUP_REMOVED lines=56> */
.L_x_3807:
        /* <DEDUP_REMOVED lines=63> */
.L_x_3837:
        /* <DEDUP_REMOVED lines=13> */
.L_x_3810:
        /* <DEDUP_REMOVED lines=125> */
.L_x_3821:
[----:B------:R-:W-:-:S04]  /*8230*/  SHF.L.U32 R21, R9, 0x1f, RZ ;  /* 0x0000001f09157819 */ /* 0x000fc800000006ff */
[----:B-1----:R-:W1:Y:S02]  /*8240*/  SYNCS.PHASECHK.TRANS64.TRYWAIT P1, [R0+URZ+0x26840], R21 ;  /* 0x02684015000075a7 */ /* 0x002e64000802017f */
[----:B-12---:R-:W-:Y:S05]  /*8250*/  @!P1 BRA `(.L_x_3813) ;  /* 0x0000001800549947 */ /* 0x006fea0003800000 */
.L_x_3838:
[----:B------:R-:W-:Y:S05]  /*8260*/  @P0 BRA `(.L_x_3814) ;  /* 0x0000000000140947 */ /* 0x000fea0003800000 */
[----:B------:R-:W-:Y:S01]  /*8270*/  ISETP.NE.AND P1, PT, R16, RZ, PT ;  /* 0x000000ff1000720c */ /* 0x000fe20003f25270 */
[----:B------:R-:W-:-:S04]  /*8280*/  IMAD.MOV.U32 R3, RZ, RZ, 0x3100 ;  /* 0x00003100ff037424 */ /* 0x000fc800078e00ff */
[----:B------:R2:W-:Y:S08]  /*8290*/  SYNCS.ARRIVE.TRANS64 RZ, [R0+URZ+0x26830], R3 ;  /* 0x0268300300ff79a7 */ /* 0x0005f0000800003f */
[----:B------:R-:W-:Y:S05]  /*82a0*/  @!P1 BRA `(.L_x_3814) ;  /* 0x0000000000049947 */ /* 0x000fea0003800000 */
[----:B------:R-:W-:Y:S01]  /*82b0*/  BPT.TRAP 0x1 ;  /* 0x000000040000795c */ /* 0x000fe20000300000 */
.L_x_3814:
        /* <DEDUP_REMOVED lines=43> */
.L_x_3839:
[----:B------:R-:W-:Y:S05]  /*8570*/  @P0 BRA `(.L_x_3816) ;  /* 0x0000000000140947 */ /* 0x000fea0003800000 */
[----:B------:R-:W-:Y:S01]  /*8580*/  ISETP.NE.AND P1, PT, R16, RZ, PT ;  /* 0x000000ff1000720c */ /* 0x000fe20003f25270 */
[----:B------:R-:W-:-:S04]  /*8590*/  IMAD.MOV.U32 R3, RZ, RZ, 0x3100 ;  /* 0x00003100ff037424 */ /* 0x000fc800078e00ff */
[----:B------:R3:W-:Y:S08]  /*85a0*/  SYNCS.ARRIVE.TRANS64 RZ, [R0+URZ+0x26818], R3 ;  /* 0x0268180300ff79a7 */ /* 0x0007f0000800003f */
[----:B------:R-:W-:Y:S05]  /*85b0*/  @!P1 BRA `(.L_x_3816) ;  /* 0x0000000000049947 */ /* 0x000fea0003800000 */
[----:B------:R-:W-:Y:S01]  /*85c0*/  BPT.TRAP 0x1 ;  /* 0x000000040000795c */ /* 0x000fe20000300000 */
.L_x_3816:
        /* <DEDUP_REMOVED lines=36> */
.L_x_3840:
        /* <DEDUP_REMOVED lines=9> */
.L_x_3818:
        /* <DEDUP_REMOVED lines=38> */
.L_x_3842:
[----:B------:R-:W-:Y:S05]  /*8b00*/  @P0 BRA `(.L_x_3820) ;  /* 0x0000000000140947 */ /* 0x000fea0003800000 */
[----:B------:R-:W-:Y:S01]  /*8b10*/  ISETP.NE.AND P1, PT, R16, RZ, PT ;  /* 0x000000ff1000720c */ /* 0x000fe20003f25270 */
[----:B-1----:R-:W-:-:S04]  /*8b20*/  IMAD.MOV.U32 R5, RZ, RZ, 0x3100 ;  /* 0x00003100ff057424 */ /* 0x002fc800078e00ff */
[----:B------:R2:W-:Y:S08]  /*8b30*/  SYNCS.ARRIVE.TRANS64 RZ, [R0+URZ+0x26810], R5 ;  /* 0x0268100500ff79a7 */ /* 0x0005f0000800003f */
[----:B------:R-:W-:Y:S05]  /*8b40*/  @!P1 BRA `(.L_x_3820) ;  /* 0x0000000000049947 */ /* 0x000fea0003800000 */
[----:B------:R-:W-:Y:S01]  /*8b50*/  BPT.TRAP 0x1 ;  /* 0x000000040000795c */ /* 0x000fe20000300000 */
.L_x_3820:
        /* <DEDUP_REMOVED lines=37> */
.L_x_3812:
[----:B------:R-:W-:-:S13]  /*8db0*/  ISETP.NE.AND P1, PT, R13, RZ, PT ;  /* 0x000000ff0d00720c */ /* 0x000fda0003f25270 */
[----:B------:R-:W-:Y:S05]  /*8dc0*/  @!P1 BRA `(.L_x_3811) ;  /* 0x0000000400689947 */ /* 0x000fea0003800000 */
[----:B------:R-:W-:-:S04]  /*8dd0*/  SHF.L.U32 R7, R9, 0x1f, RZ ;  /* 0x0000001f09077819 */ /* 0x000fc800000006ff */
[----:B------:R-:W1:Y:S02]  /*8de0*/  SYNCS.PHASECHK.TRANS64.TRYWAIT P1, [R0+URZ+0x26840], R7 ;  /* 0x02684007000075a7 */ /* 0x000e64000802017f */
[----:B-1----:R-:W-:Y:S05]  /*8df0*/  @!P1 BRA `(.L_x_3822) ;  /* 0x0000000c00c09947 */ /* 0x002fea0003800000 */
.L_x_3843:
[----:B------:R-:W-:Y:S05]  /*8e00*/  @P0 BRA `(.L_x_3823) ;  /* 0x0000000000140947 */ /* 0x000fea0003800000 */
[----:B------:R-:W-:Y:S01]  /*8e10*/  ISETP.NE.AND P1, PT, R16, RZ, PT ;  /* 0x000000ff1000720c */ /* 0x000fe20003f25270 */
[----:B------:R-:W-:-:S04]  /*8e20*/  IMAD.MOV.U32 R5, RZ, RZ, 0x3100 ;  /* 0x00003100ff057424 */ /* 0x000fc800078e00ff */
[----:B------:R2:W-:Y:S08]  /*8e30*/  SYNCS.ARRIVE.TRANS64 RZ, [R0+URZ+0x26830], R5 ;  /* 0x0268300500ff79a7 */ /* 0x0005f0000800003f */
[----:B------:R-:W-:Y:S05]  /*8e40*/  @!P1 BRA `(.L_x_3823) ;  /* 0x0000000000049947 */ /* 0x000fea0003800000 */
[----:B------:R-:W-:Y:S01]  /*8e50*/  BPT.TRAP 0x1 ;  /* 0x000000040000795c */ /* 0x000fe20000300000 */
.L_x_3823:
        /* <DEDUP_REMOVED lines=41> */
.L_x_3844:
[----:B------:R-:W-:Y:S05]  /*90f0*/  @P0 BRA `(.L_x_3825) ;  /* 0x0000000000140947 */ /* 0x000fea0003800000 */
[----:B------:R-:W-:Y:S01]  /*9100*/  ISETP.NE.AND P0, PT, R16, RZ, PT ;  /* 0x000000ff1000720c */ /* 0x000fe20003f05270 */
[----:B------:R-:W-:-:S04]  /*9110*/  IMAD.MOV.U32 R5, RZ, RZ, 0x3100 ;  /* 0x00003100ff057424 */ /* 0x000fc800078e00ff */
[----:B------:R3:W-:Y:S08]  /*9120*/  SYNCS.ARRIVE.TRANS64 RZ, [R0+URZ+0x26818], R5 ;  /* 0x0268180500ff79a7 */ /* 0x0007f0000800003f */
[----:B------:R-:W-:Y:S05]  /*9130*/  @!P0 BRA `(.L_x_3825) ;  /* 0x0000000000048947 */ /* 0x000fea0003800000 */
[----:B------:R-:W-:Y:S01]  /*9140*/  BPT.TRAP 0x1 ;  /* 0x000000040000795c */ /* 0x000fe20000300000 */
.L_x_3825:
        /* <DEDUP_REMOVED lines=34> */
.L_x_3811:
[----:B------:R-:W3:Y:S01]  /*9370*/  S2R R2, SR_TID.X ;  /* 0x0000000000027919 */ /* 0x000ee20000002100 */
[----:B------:R-:W-:Y:S01]  /*9380*/  IMAD R3, R12, 0x8, R0 ;  /* 0x000000080c037824 */ /* 0x000fe200078e0200 */
[----:B---3--:R-:W-:Y:S02]  /*9390*/  LOP3.LUT R4, R2, 0x7f, RZ, 0xc0, !PT ;  /* 0x0000007f02047812 */ /* 0x008fe400078ec0ff */
[----:B------:R-:W-:Y:S02]  /*93a0*/  SHF.L.U32 R2, R9, 0x1f, RZ ;  /* 0x0000001f09027819 */ /* 0x000fe400000006ff */
[----:B------:R-:W-:Y:S02]  /*93b0*/  ISETP.NE.AND P1, PT, R4, RZ, PT ;  /* 0x000000ff0400720c */ /* 0x000fe40003f25270 */
[----:B------:R-:W3:Y:S02]  /*93c0*/  SYNCS.PHASECHK.TRANS64.TRYWAIT P0, [R3+URZ+0x26840], R2 ;  /* 0x02684002030075a7 */ /* 0x000ee4000800017f */
[----:B---3--:R-:W-:Y:S09]  /*93d0*/  @!P0 BRA `(.L_x_3826) ;  /* 0x0000000800708947 */ /* 0x008ff20003800000 */
.L_x_3845:
[----:B------:R-:W-:Y:S05]  /*93e0*/  @P1 BRA `(.L_x_3827) ;  /* 0x0000000000181947 */ /* 0x000fea0003800000 */
[----:B------:R-:W4:Y:S01]  /*93f0*/  S2R R4, SR_TID.X ;  /* 0x0000000000047919 */ /* 0x000f220000002100 */
[----:B---3--:R-:W-:-:S04]  /*9400*/  IMAD.MOV.U32 R2, RZ, RZ, 0x3100 ;  /* 0x00003100ff027424 */ /* 0x008fc800078e00ff */
[----:B------:R3:W-:Y:S01]  /*9410*/  SYNCS.ARRIVE.TRANS64 RZ, [R3+URZ+0x26830], R2 ;  /* 0x0268300203ff79a7 */ /* 0x0007e2000800003f */
[----:B----4-:R-:W-:-:S13]  /*9420*/  LOP3.LUT P0, RZ, R4, 0x1f, RZ, 0xc0, !PT ;  /* 0x0000001f04ff7812 */ /* 0x010fda000780c0ff */
[----:B---3--:R-:W-:Y:S05]  /*9430*/  @!P0 BRA `(.L_x_3827) ;  /* 0x0000000000048947 */ /* 0x008fea0003800000 */
[----:B------:R-:W-:Y:S01]  /*9440*/  BPT.TRAP 0x1 ;  /* 0x000000040000795c */ /* 0x000fe20000300000 */
.L_x_3827:
        /* <DEDUP_REMOVED lines=48> */
.L_x_3808:
[----:B------:R-:W-:Y:S05]  /*9750*/  BSYNC B0 ;  /* 0x0000000000007941 */ /* 0x000fea0003800000 */
.L_x_3806:
[----:B------:R-:W-:-:S03]  /*9760*/  UMOV UR8, 0xffffffff ;  /* 0xffffffff00087882 */ /* 0x000fc60000000000 */
[----:B------:R-:W-:Y:S05]  /*9770*/  BRA.DIV UR8, `(.L_x_3828) ;  /* 0x00000006089c7947 */ /* 0x000fea000b800000 */
[----:B------:R-:W-:-:S13]  /*9780*/  ELECT P0, URZ, PT ;  /* 0x00000000003f782f */ /* 0x000fda0003800000 */
.L_x_3848:
[----:B------:R-:W-:Y:S05]  /*9790*/  @!P0 BRA `(.L_x_3738) ;  /* 0x0000000000848947 */ /* 0x000fea0003800000 */
[----:B------:R-:W-:-:S06]  /*97a0*/  ULOP3.LUT UR8, UR38, 0x2, URZ, 0xfc, !UPT ;  /* 0x0000000226087892 */ /* 0x000fcc000f8efc3f */
[----:B------:R-:W-:-:S05]  /*97b0*/  IMAD.U32 R2, RZ, RZ, UR8 ;  /* 0x00000008ff027e24 */ /* 0x000fca000f8e00ff */
[----:B------:R-:W-:-:S13]  /*97c0*/  ISETP.NE.AND P2, PT, R2, 0x3, PT ;  /* 0x000000030200780c */ /* 0x000fda0003f45270 */
[----:B------:R-:W-:Y:S05]  /*97d0*/  @!P2 BRA `(.L_x_3829) ;  /* 0x000000000004a947 */ /* 0x000fea0003800000 */
[----:B--2---:R-:W-:Y:S01]  /*97e0*/  BPT.TRAP 0x1 ;  /* 0x000000040000795c */ /* 0x004fe20000300000 */
.L_x_3829:
        /* <DEDUP_REMOVED lines=15> */
.L_x_3849:
[----:B------:R-:W3:Y:S02]  /*98e0*/  SYNCS.PHASECHK.TRANS64.TRYWAIT P0, [R3+URZ], R2 ;  /* 0x00000002030075a7 */ /* 0x000ee4000800017f */
[----:B---3--:R-:W-:Y:S05]  /*98f0*/  @!P0 BRA `(.L_x_3831) ;  /* 0x0000000400748947 */ /* 0x008fea0003800000 */
.L_x_3850:
[----:B------:R-:W-:Y:S05]  /*9900*/  @!P2 BRA `(.L_x_3832) ;  /* 0x000000000004a947 */ /* 0x000fea0003800000 */
[----:B--2---:R-:W-:Y:S01]  /*9910*/  BPT.TRAP 0x1 ;  /* 0x000000040000795c */ /* 0x004fe20000300000 */
.L_x_3832:
[----:B---3--:R-:W-:-:S04]  /*9920*/  VIADD R3, R7, 0x26840 ;  /* 0x0002684007037836 */ /* 0x008fc80000000000 */
[----:B------:R-:W-:-:S04]  /*9930*/  IMAD R0, R0, 0x8, R3 ;  /* 0x0000000800007824 */ /* 0x000fc800078e0203 */
[----:B------:R-:W3:Y:S02]  /*9940*/  SYNCS.PHASECHK.TRANS64.TRYWAIT P0, [R0+URZ], R5 ;  /* 0x00000005000075a7 */ /* 0x000ee4000800017f */
[----:B---3--:R-:W-:Y:S05]  /*9950*/  @!P0 BRA `(.L_x_3833) ;  /* 0x0000000400708947 */ /* 0x008fea0003800000 */
.L_x_3851:
[----:B------:R-:W-:-:S07]  /*9960*/  IMAD R3, R4, 0x8, R3 ;  /* 0x0000000804037824 */ /* 0x000fce00078e0203 */
.L_x_3834:
[----:B----4-:R4:W1:Y:S02]  /*9970*/  SYNCS.PHASECHK.TRANS64.TRYWAIT P0, [R3+URZ], R2 ;  /* 0x00000002030075a7 */ /* 0x010864000800017f */
[----:B-1----:R-:W-:Y:S05]  /*9980*/  @!P0 NANOSLEEP.SYNCS 0x989680 ;  /* 0x009896800000895d */ /* 0x002fea0003900000 */
[----:B------:R-:W1:Y:S02]  /*9990*/  @!P0 SYNCS.PHASECHK.TRANS64 P0, [R3+URZ], R2 ;  /* 0x00000002030085a7 */ /* 0x000e64000800007f */
[----:B-1----:R-:W-:Y:S05]  /*99a0*/  @!P0 BRA `(.L_x_3834) ;  /* 0xfffffffc00f08947 */ /* 0x002fea000383ffff */
.L_x_3738:
[----:B--2---:R-:W-:Y:S05]  /*99b0*/  BSYNC B6 ;  /* 0x0000000000067941 */ /* 0x004fea0003800000 */
.L_x_3732:
[----:B------:R-:W-:Y:S05]  /*99c0*/  EXIT ;  /* 0x000000000000794d */ /* 0x000fea0003800000 */
.L_x_3748:
[----:B------:R-:W-:Y:S02]  /*99d0*/  IMAD.MOV.U32 R13, RZ, RZ, R16 ;  /* 0x000000ffff0d7224 */ /* 0x000fe400078e0010 */
[----:B------:R-:W-:Y:S02]  /*99e0*/  IMAD.MOV.U32 R12, RZ, RZ, RZ ;  /* 0x000000ffff0c7224 */ /* 0x000fe400078e00ff */
[----:B------:R-:W-:Y:S02]  /*99f0*/  IMAD.MOV.U32 R11, RZ, RZ, 0x1f ;  /* 0x0000001fff0b7424 */ /* 0x000fe400078e00ff */
[----:B------:R-:W-:-:S07]  /*9a00*/  IMAD.MOV.U32 R15, RZ, RZ, -0x1 ;  /* 0xffffffffff0f7424 */ /* 0x000fce00078e00ff */
[----:B-1---5:R-:W-:Y:S05]  /*9a10*/  WARPSYNC.COLLECTIVE R15, `(.L_x_3835) ;  /* 0x000000000f087348 */ /* 0x022fea0003c00000 */
[----:B------:R2:W3:Y:S02]  /*9a20*/  SHFL.IDX P6, R14, R13, R12, R11 ;  /* 0x0000000c0d0e7389 */ /* 0x0004e400000c000b */
[----:B-123-5:R-:W-:Y:S01]  /*9a30*/  ENDCOLLECTIVE ;  /* 0x000000000000791b */ /* 0x02efe20003800000 */
.L_x_3835:
[----:B------:R-:W-:Y:S05]  /*9a40*/  BRA `(.L_x_3836) ;  /* 0xffffff7800487947 */ /* 0x000fea000383ffff */
.L_x_3750:
[----:B-1----:R1:W3:Y:S02]  /*9a50*/  SYNCS.PHASECHK.TRANS64.TRYWAIT P0, [R18+URZ+0x26800], R5 ;  /* 0x02680005120075a7 */ /* 0x0022e4000800017f */
[----:B---3--:R-:W-:Y:S05]  /*9a60*/  @!P0 NANOSLEEP.SYNCS 0x989680 ;  /* 0x009896800000895d */ /* 0x008fea0003900000 */
[----:B------:R-:W3:Y:S02]  /*9a70*/  @!P0 SYNCS.PHASECHK.TRANS64 P0, [R18+URZ+0x26800], R5 ;  /* 0x02680005120085a7 */ /* 0x000ee4000800007f */
[----:B---3--:R-:W-:Y:S05]  /*9a80*/  @!P0 BRA `(.L_x_3750) ;  /* 0xfffffffc00f08947 */ /* 0x008fea000383ffff */
[----:B------:R-:W-:Y:S05]  /*9a90*/  BRA `(.L_x_3749) ;  /* 0xffffff78006c7947 */ /* 0x000fea000383ffff */
.L_x_3755:
[----:B--2---:R-:W-:-:S04]  /*9aa0*/  IMAD.U32 R5, RZ, RZ, UR8 ;  /* 0x00000008ff057e24 */ /* 0x004fc8000f8e00ff */
[----:B------:R2:W3:Y:S03]  /*9ab0*/  SYNCS.PHASECHK.TRANS64.TRYWAIT P1, [R5+URZ+0x26810], R16 ;  /* 0x02681010050075a7 */ /* 0x0004e6000802017f */
[----:B---3--:R-:W-:Y:S05]  /*9ac0*/  @!P1 NANOSLEEP.SYNCS 0x989680 ;  /* 0x009896800000995d */ /* 0x008fea0003900000 */
[----:B------:R-:W3:Y:S02]  /*9ad0*/  @!P1 SYNCS.PHASECHK.TRANS64 P1, [R5+URZ+0x26810], R16 ;  /* 0x02681010050095a7 */ /* 0x000ee4000802007f */
[----:B---3--:R-:W-:Y:S05]  /*9ae0*/  @!P1 BRA `(.L_x_3755) ;  /* 0xfffffffc00ec9947 */ /* 0x008fea000383ffff */
[----:B------:R-:W-:Y:S05]  /*9af0*/  BRA `(.L_x_3754) ;  /* 0xffffff8000cc7947 */ /* 0x000fea000383ffff */
.L_x_3759:
[----:B------:R-:W-:-:S04]  /*9b00*/  IMAD.U32 R5, RZ, RZ, UR8 ;  /* 0x00000008ff057e24 */ /* 0x000fc8000f8e00ff */
[----:B------:R1:W1:Y:S03]  /*9b10*/  SYNCS.PHASECHK.TRANS64.TRYWAIT P1, [R5+URZ+0x26830], R16 ;  /* 0x02683010050075a7 */ /* 0x000266000802017f */
[----:B-1----:R-:W-:Y:S05]  /*9b20*/  @!P1 NANOSLEEP.SYNCS 0x989680 ;  /* 0x009896800000995d */ /* 0x002fea0003900000 */
[----:B------:R-:W1:Y:S02]  /*9b30*/  @!P1 SYNCS.PHASECHK.TRANS64 P1, [R5+URZ+0x26830], R16 ;  /* 0x02683010050095a7 */ /* 0x000e64000802007f */
[----:B-1----:R-:W-:Y:S05]  /*9b40*/  @!P1 BRA `(.L_x_3759) ;  /* 0xfffffffc00ec9947 */ /* 0x002fea000383ffff */
[----:B------:R-:W-:Y:S05]  /*9b50*/  BRA `(.L_x_3758) ;  /* 0xffffff8400d87947 */ /* 0x000fea000383ffff */
.L_x_3809:
[----:B-1----:R1:W2:Y:S02]  /*9b60*/  SYNCS.PHASECHK.TRANS64.TRYWAIT P0, [R0+URZ+0x26820], R3 ;  /* 0x02682003000075a7 */ /* 0x0022a4000800017f */
[----:B--2---:R-:W-:Y:S05]  /*9b70*/  @!P0 NANOSLEEP.SYNCS 0x989680 ;  /* 0x009896800000895d */ /* 0x004fea0003900000 */
[----:B------:R-:W2:Y:S02]  /*9b80*/  @!P0 SYNCS.PHASECHK.TRANS64 P0, [R0+URZ+0x26820], R3 ;  /* 0x02682003000085a7 */ /* 0x000ea4000800007f */
[----:B--2---:R-:W-:Y:S05]  /*9b90*/  @!P0 BRA `(.L_x_3809) ;  /* 0xfffffffc00f08947 */ /* 0x004fea000383ffff */
[----:B------:R-:W-:Y:S05]  /*9ba0*/  BRA `(.L_x_3837) ;  /* 0xffffffdc00787947 */ /* 0x000fea000383ffff */
.L_x_3813:
[----:B-1----:R1:W2:Y:S02]  /*9bb0*/  SYNCS.PHASECHK.TRANS64.TRYWAIT P1, [R0+URZ+0x26840], R21 ;  /* 0x02684015000075a7 */ /* 0x0022a4000802017f */
[----:B--2---:R-:W-:Y:S05]  /*9bc0*/  @!P1 NANOSLEEP.SYNCS 0x989680 ;  /* 0x009896800000995d */ /* 0x004fea0003900000 */
[----:B------:R-:W2:Y:S02]  /*9bd0*/  @!P1 SYNCS.PHASECHK.TRANS64 P1, [R0+URZ+0x26840], R21 ;  /* 0x02684015000095a7 */ /* 0x000ea4000802007f */
[----:B--2---:R-:W-:Y:S05]  /*9be0*/  @!P1 BRA `(.L_x_3813) ;  /* 0xfffffffc00f09947 */ /* 0x004fea000383ffff */
[----:B------:R-:W-:Y:S05]  /*9bf0*/  BRA `(.L_x_3838) ;  /* 0xffffffe400987947 */ /* 0x000fea000383ffff */
.L_x_3815:
[----:B--2---:R2:W3:Y:S02]  /*9c00*/  SYNCS.PHASECHK.TRANS64.TRYWAIT P1, [R0+URZ+0x26828], R21 ;  /* 0x02682815000075a7 */ /* 0x0044e4000802017f */
[----:B---3--:R-:W-:Y:S05]  /*9c10*/  @!P1 NANOSLEEP.SYNCS 0x989680 ;  /* 0x009896800000995d */ /* 0x008fea0003900000 */
[----:B------:R-:W3:Y:S02]  /*9c20*/  @!P1 SYNCS.PHASECHK.TRANS64 P1, [R0+URZ+0x26828], R21 ;  /* 0x02682815000095a7 */ /* 0x000ee4000802007f */
[----:B---3--:R-:W-:Y:S05]  /*9c30*/  @!P1 BRA `(.L_x_3815) ;  /* 0xfffffffc00f09947 */ /* 0x008fea000383ffff */
[----:B------:R-:W-:Y:S05]  /*9c40*/  BRA `(.L_x_3839) ;  /* 0xffffffe800487947 */ /* 0x000fea000383ffff */
.L_x_3817:
[----:B---3--:R3:W4:Y:S02]  /*9c50*/  SYNCS.PHASECHK.TRANS64.TRYWAIT P1, [R0+URZ+0x26848], R21 ;  /* 0x02684815000075a7 */ /* 0x008724000802017f */
[----:B----4-:R-:W-:Y:S05]  /*9c60*/  @!P1 NANOSLEEP.SYNCS 0x989680 ;  /* 0x009896800000995d */ /* 0x010fea0003900000 */
[----:B------:R-:W4:Y:S02]  /*9c70*/  @!P1 SYNCS.PHASECHK.TRANS64 P1, [R0+URZ+0x26848], R21 ;  /* 0x02684815000095a7 */ /* 0x000f24000802007f */
[----:B----4-:R-:W-:Y:S05]  /*9c80*/  @!P1 BRA `(.L_x_3817) ;  /* 0xfffffffc00f09947 */ /* 0x010fea000383ffff */
[----:B------:R-:W-:Y:S05]  /*9c90*/  BRA `(.L_x_3840) ;  /* 0xffffffe800dc7947 */ /* 0x000fea000383ffff */
.L_x_3819:
[----:B------:R-:W-:-:S07]  /*9ca0*/  SHF.L.U32 R5, R9, 0x1f, RZ ;  /* 0x0000001f09057819 */ /* 0x000fce00000006ff */
.L_x_3841:
[----:B-1----:R1:W2:Y:S02]  /*9cb0*/  SYNCS.PHASECHK.TRANS64.TRYWAIT P1, [R0+URZ+0x26820], R5 ;  /* 0x02682005000075a7 */ /* 0x0022a4000802017f */
[----:B--2---:R-:W-:Y:S05]  /*9cc0*/  @!P1 NANOSLEEP.SYNCS 0x989680 ;  /* 0x009896800000995d */ /* 0x004fea0003900000 */
[----:B------:R-:W2:Y:S02]  /*9cd0*/  @!P1 SYNCS.PHASECHK.TRANS64 P1, [R0+URZ+0x26820], R5 ;  /* 0x02682005000095a7 */ /* 0x000ea4000802007f */
[----:B--2---:R-:W-:Y:S05]  /*9ce0*/  @!P1 BRA `(.L_x_3841) ;  /* 0xfffffffc00f09947 */ /* 0x004fea000383ffff */
[----:B------:R-:W-:Y:S05]  /*9cf0*/  BRA `(.L_x_3842) ;  /* 0xffffffec00807947 */ /* 0x000fea000383ffff */
.L_x_3822:
[----:B-1----:R1:W2:Y:S02]  /*9d00*/  SYNCS.PHASECHK.TRANS64.TRYWAIT P1, [R0+URZ+0x26840], R7 ;  /* 0x02684007000075a7 */ /* 0x0022a4000802017f */
[----:B--2---:R-:W-:Y:S05]  /*9d10*/  @!P1 NANOSLEEP.SYNCS 0x989680 ;  /* 0x009896800000995d */ /* 0x004fea0003900000 */
[----:B------:R-:W2:Y:S02]  /*9d20*/  @!P1 SYNCS.PHASECHK.TRANS64 P1, [R0+URZ+0x26840], R7 ;  /* 0x02684007000095a7 */ /* 0x000ea4000802007f */
[----:B--2---:R-:W-:Y:S05]  /*9d30*/  @!P1 BRA `(.L_x_3822) ;  /* 0xfffffffc00f09947 */ /* 0x004fea000383ffff */
[----:B------:R-:W-:Y:S05]  /*9d40*/  BRA `(.L_x_3843) ;  /* 0xfffffff0002c7947 */ /* 0x000fea000383ffff */
.L_x_3824:
[----:B--2---:R2:W3:Y:S02]  /*9d50*/  SYNCS.PHASECHK.TRANS64.TRYWAIT P1, [R0+URZ+0x26828], R7 ;  /* 0x02682807000075a7 */ /* 0x0044e4000802017f */
[----:B---3--:R-:W-:Y:S05]  /*9d60*/  @!P1 NANOSLEEP.SYNCS 0x989680 ;  /* 0x009896800000995d */ /* 0x008fea0003900000 */
[----:B------:R-:W3:Y:S02]  /*9d70*/  @!P1 SYNCS.PHASECHK.TRANS64 P1, [R0+URZ+0x26828], R7 ;  /* 0x02682807000095a7 */ /* 0x000ee4000802007f */
[----:B---3--:R-:W-:Y:S05]  /*9d80*/  @!P1 BRA `(.L_x_3824) ;  /* 0xfffffffc00f09947 */ /* 0x008fea000383ffff */
[----:B------:R-:W-:Y:S05]  /*9d90*/  BRA `(.L_x_3844) ;  /* 0xfffffff000d47947 */ /* 0x000fea000383ffff */
.L_x_3826:
[----:B---3--:R3:W4:Y:S02]  /*9da0*/  SYNCS.PHASECHK.TRANS64.TRYWAIT P0, [R3+URZ+0x26840], R2 ;  /* 0x02684002030075a7 */ /* 0x008724000800017f */
[----:B----4-:R-:W-:Y:S05]  /*9db0*/  @!P0 NANOSLEEP.SYNCS 0x989680 ;  /* 0x009896800000895d */ /* 0x010fea0003900000 */
[----:B------:R-:W4:Y:S02]  /*9dc0*/  @!P0 SYNCS.PHASECHK.TRANS64 P0, [R3+URZ+0x26840], R2 ;  /* 0x02684002030085a7 */ /* 0x000f24000800007f */
[----:B----4-:R-:W-:Y:S05]  /*9dd0*/  @!P0 BRA `(.L_x_3826) ;  /* 0xfffffffc00f08947 */ /* 0x010fea000383ffff */
[----:B------:R-:W-:Y:S05]  /*9de0*/  BRA `(.L_x_3845) ;  /* 0xfffffff4007c7947 */ /* 0x000fea000383ffff */
.L_x_3828:
[----:B------:R-:W-:Y:S01]  /*9df0*/  BSSY B0, `(.L_x_3846) ;  /* 0x0000006000007945 */ /* 0x000fe20003800000 */
[----:B------:R-:W-:-:S07]  /*9e00*/  IMAD.MOV.U32 R15, RZ, RZ, -0x1 ;  /* 0xffffffffff0f7424 */ /* 0x000fce00078e00ff */
[----:B--2---:R-:W-:Y:S05]  /*9e10*/  WARPSYNC.COLLECTIVE R15, `(.L_x_3847) ;  /* 0x000000000f0c7348 */ /* 0x004fea0003c00000 */
[----:B------:R-:W-:Y:S02]  /*9e20*/  ELECT P6, UR62, PT ;  /* 0x00000000003e782f */ /* 0x000fe400038c0000 */
[----:B------:R-:W-:Y:S01]  /*9e30*/  MOV R14, UR62 ;  /* 0x0000003e000e7c02 */ /* 0x000fe20008000f00 */
[----:B--2---:R-:W-:Y:S10]  /*9e40*/  ENDCOLLECTIVE ;  /* 0x000000000000791b */ /* 0x004ff40003800000 */
.L_x_3847:
[----:B------:R-:W-:Y:S05]  /*9e50*/  BSYNC B0 ;  /* 0x0000000000007941 */ /* 0x000fea0003800000 */
.L_x_3846:
[----:B------:R-:W-:Y:S01]  /*9e60*/  PLOP3.LUT P0, PT, P6, PT, PT, 0x80, 0x0 ;  /* 0x000000000000781c */ /* 0x000fe2000370f070 */
[----:B------:R-:W-:-:S12]  /*9e70*/  BRA `(.L_x_3848) ;  /* 0xfffffff800447947 */ /* 0x000fd8000383ffff */
.L_x_3830:
[----:B-1----:R1:W3:Y:S02]  /*9e80*/  SYNCS.PHASECHK.TRANS64.TRYWAIT P0, [R6+URZ], R5 ;  /* 0x00000005060075a7 */ /* 0x0022e4000800017f */
[----:B---3--:R-:W-:Y:S05]  /*9e90*/  @!P0 NANOSLEEP.SYNCS 0x989680 ;  /* 0x009896800000895d */ /* 0x008fea0003900000 */
[----:B------:R-:W3:Y:S02]  /*9ea0*/  @!P0 SYNCS.PHASECHK.TRANS64 P0, [R6+URZ], R5 ;  /* 0x00000005060085a7 */ /* 0x000ee4000800007f */
[----:B---3--:R-:W-:Y:S05]  /*9eb0*/  @!P0 BRA `(.L_x_3830) ;  /* 0xfffffffc00f08947 */ /* 0x008fea000383ffff */
[----:B------:R-:W-:Y:S05]  /*9ec0*/  BRA `(.L_x_3849) ;  /* 0xfffffff800847947 */ /* 0x000fea000383ffff */
.L_x_3831:
[----:B---3--:R3:W4:Y:S02]  /*9ed0*/  SYNCS.PHASECHK.TRANS64.TRYWAIT P0, [R3+URZ], R2 ;  /* 0x00000002030075a7 */ /* 0x008724000800017f */
[----:B----4-:R-:W-:Y:S05]  /*9ee0*/  @!P0 NANOSLEEP.SYNCS 0x989680 ;  /* 0x009896800000895d */ /* 0x010fea0003900000 */
[----:B------:R-:W4:Y:S02]  /*9ef0*/  @!P0 SYNCS.PHASECHK.TRANS64 P0, [R3+URZ], R2 ;  /* 0x00000002030085a7 */ /* 0x000f24000800007f */
[----:B----4-:R-:W-:Y:S05]  /*9f00*/  @!P0 BRA `(.L_x_3831) ;  /* 0xfffffffc00f08947 */ /* 0x010fea000383ffff */
[----:B------:R-:W-:Y:S05]  /*9f10*/  BRA `(.L_x_3850) ;  /* 0xfffffff800787947 */ /* 0x000fea000383ffff */
.L_x_3833:
[----:B---3--:R3:W4:Y:S02]  /*9f20*/  SYNCS.PHASECHK.TRANS64.TRYWAIT P0, [R0+URZ], R5 ;  /* 0x00000005000075a7 */ /* 0x008724000800017f */
[----:B----4-:R-:W-:Y:S05]  /*9f30*/  @!P0 NANOSLEEP.SYNCS 0x989680 ;  /* 0x009896800000895d */ /* 0x010fea0003900000 */
[----:B------:R-:W4:Y:S02]  /*9f40*/  @!P0 SYNCS.PHASECHK.TRANS64 P0, [R0+URZ], R5 ;  /* 0x00000005000085a7 */ /* 0x000f24000800007f */
[----:B----4-:R-:W-:Y:S05]  /*9f50*/  @!P0 BRA `(.L_x_3833) ;  /* 0xfffffffc00f08947 */ /* 0x010fea000383ffff */
[----:B------:R-:W-:Y:S05]  /*9f60*/  BRA `(.L_x_3851) ;  /* 0xfffffff8007c7947 */ /* 0x000fea000383ffff */
.L_x_3852:
        /* <DEDUP_REMOVED lines=9> */
.L_x_6579:


//--------------------- .text._ZN7cutlass13device_kernelIN5flash11enable_sm90INS1_16FlashAttnBwdSm90INS1_25CollectiveMainloopBwdSm90ILi2ELi2ELi2EN4cute5tupleIJNS5_1CILi1EEES8_S8_EEENS6_IJNS7_ILi64EEENS7_ILi128EEENS7_ILi96EEEEEENS_10bfloat16_tEfNS_4arch4Sm90ELb0ELb0ELb0ELb1ELb1ELb1ELb0ELb0ELi2ELi1ELi2ELi1ELb1EEENS1_21CollectiveEpilogueBwdISD_SE_SG_Li256ELb1ELb0ELi1EEENS1_19SingleTileSchedulerILb1ELb0ELb0ELi128EEEEEEEEEvNT_6ParamsE --------------------------
	.section	.text._ZN7cutlass13device_kernelIN5flash11enable_sm90INS1_16FlashAttnBwdSm90INS1_25CollectiveMainloopBwdSm90ILi2ELi2ELi2EN4cute5tupleIJNS5_1CILi1EEES8_S8_EEENS6_IJNS7_ILi64EEENS7_ILi128EEENS7_ILi96EEEEEENS_10bfloat16_tEfNS_4arch4Sm90ELb0ELb0ELb0ELb1ELb1ELb1ELb0ELb0ELi2ELi1ELi2ELi1ELb1EEENS1_21CollectiveEpilogueBwdISD_SE_SG_Li256ELb1ELb0ELi1EEENS1_19SingleTileSchedulerILb1ELb0ELb0ELi128EEEEEEEEEvNT_6ParamsE,"ax",@progbits
	.align	128
.text._ZN7cutlass13device_kernelIN5flash11enable_sm90INS1_16FlashAttnBwdSm90INS1_25CollectiveMainloopBwdSm90ILi2ELi2ELi2EN4cute5tupleIJNS5_1CILi1EEES8_S8_EEENS6_IJNS7_ILi64EEENS7_ILi128EEENS7_ILi96EEEEEENS_10bfloat16_tEfNS_4arch4Sm90ELb0ELb0ELb0ELb1ELb1ELb1ELb0ELb0ELi2ELi1ELi2ELi1ELb1EEENS1_21CollectiveEpilogueBwdISD_SE_SG_Li256ELb1ELb0ELi1EEENS1_19SingleTileSchedulerILb1ELb0ELb0ELi128EEEEEEEEEvNT_6ParamsE:
        .type           _ZN7cutlass13device_kernelIN5flash11enable_sm90INS1_16FlashAttnBwdSm90INS1_25CollectiveMainloopBwdSm90ILi2ELi2ELi2EN4cute5tupleIJNS5_1CILi1EEES8_S8_EEENS6_IJNS7_ILi64EEENS7_ILi128EEENS7_ILi96EEEEEENS_10bfloat16_tEfNS_4arch4Sm90ELb0ELb0ELb0ELb1ELb1ELb1ELb0ELb0ELi2ELi1ELi2ELi1ELb1EEENS1_21CollectiveEpilogueBwdISD_SE_SG_Li256ELb1ELb0ELi1EEENS1_19SingleTileSchedulerILb1ELb0ELb0ELi128EEEEEEEEEvNT_6ParamsE,@function
        .size           _ZN7cutlass13device_kernelIN5flash11enable_sm90INS1_16FlashAttnBwdSm90INS1_25CollectiveMainloopBwdSm90ILi2ELi2ELi2EN4cute5tupleIJNS5_1CILi1EEES8_S8_EEENS6_IJNS7_ILi64EEENS7_ILi128EEENS7_ILi96EEEEEENS_10bfloat16_tEfNS_4arch4Sm90ELb0ELb0ELb0ELb1ELb1ELb1ELb0ELb0ELi2ELi1ELi2ELi1ELb1EEENS1_21CollectiveEpilogueBwdISD_SE_SG_Li256ELb1ELb0ELi1EEENS1_19SingleTileSchedulerILb1ELb0ELb0ELi128EEEEEEEEEvNT_6ParamsE,(.L_x_6580 - _ZN7cutlass13device_kernelIN5flash11enable_sm90INS1_16FlashAttnBwdSm90INS1_25CollectiveMainloopBwdSm90ILi2ELi2ELi2EN4cute5tupleIJNS5_1CILi1EEES8_S8_EEENS6_IJNS7_ILi64EEENS7_ILi128EEENS7_ILi96EEEEEENS_10bfloat16_tEfNS_4arch4Sm90ELb0ELb0ELb0ELb1ELb1ELb1ELb0ELb0ELi2ELi1ELi2ELi1ELb1EEENS1_21CollectiveEpilogueBwdISD_SE_SG_Li256ELb1ELb0ELi1EEENS1_19SingleTileSchedulerILb1ELb0ELb0ELi128EEEEEEEEEvNT_6ParamsE)
        .other          _ZN7cutlass13device_kernelIN5flash11enable_sm90INS1_16FlashAttnBwdSm90INS1_25CollectiveMainloopBwdSm90ILi2ELi2ELi2EN4cute5tupleIJNS5_1CILi1EEES8_S8_EEENS6_IJNS7_ILi64EEENS7_ILi128EEENS7_ILi96EEEEEENS_10bfloat16_tEfNS_4arch4Sm90ELb0ELb0ELb0ELb1ELb1ELb1ELb0ELb0ELi2ELi1ELi2ELi1ELb1EEENS1_21CollectiveEpilogueBwdISD_SE_SG_Li256ELb1ELb0ELi1EEENS1_19SingleTileSchedulerILb1ELb0ELb0ELi128EEEEEEEEEvNT_6ParamsE,@"STO_CUDA_ENTRY STV_DEFAULT"
_ZN7cutlass13device_kernelIN5flash11enable_sm90INS1_16FlashAttnBwdSm90INS1_25CollectiveMainloopBwdSm90ILi2ELi2ELi2EN4cute5tupleIJNS5_1CILi1EEES8_S8_EEENS6_IJNS7_ILi64EEENS7_ILi128EEENS7_ILi96EEEEEENS_10bfloat16_tEfNS_4arch4Sm90ELb0ELb0ELb0ELb1ELb1ELb1ELb0ELb0ELi2ELi1ELi2ELi1ELb1EEENS1_21CollectiveEpilogueBwdISD_SE_SG_Li256ELb1ELb0ELi1EEENS1_19SingleTileSchedulerILb1ELb0ELb0ELi128EEEEEEEEEvNT_6ParamsE:
        /* <DEDUP_REMOVED lines=23> */
.L_x_3854:
[----:B------:R-:W-:Y:S05]  /*0170*/  BSYNC B0 ;  /* 0x0000000000007941 */ /* 0x000fea0003800000 */
.L_x_3853:
        /* <DEDUP_REMOVED lines=37> */
.L_x_3855:
        /* <DEDUP_REMOVED lines=22> */
.L_x_3856:
[----:B------:R-:W-:Y:S01]  /*0530*/  PLOP3.LUT P0, PT, PT, PT, UP0, 0x80, 0x0 ;  /* 0x000000000000781c */ /* 0x000fe20003f0f008 */
[----:B------:R-:W-:Y:S01]  /*0540*/  NOP ;  /* 0x0000000000007918 */ /* 0x000fe20000000000 */
[----:B------:R-:W-:Y:S01]  /*0550*/  ULDC.64 UR46, c[0x0][0x208] ;  /* 0x00008200002e7ab9 */ /* 0x000fe20000000a00 */
[----:B------:R-:W-:Y:S01]  /*0560*/  BSSY B6, `(.L_x_3857) ;  /* 0x00009ca000067945 */ /* 0x000fe20003800000 */
[----:B-12-4-:R-:W-:Y:S09]  /*0570*/  BAR.SYNC.DEFER_BLOCKING 0x0 ;  /* 0x0000000000007b1d */ /* 0x016ff20000010000 */
[----:B------:R-:W-:Y:S05]  /*0580*/  @!P0 BRA `(.L_x_3858) ;  /* 0x0000005800c88947 */ /* 0x000fea0003800000 */
.L_x_3859:
        /* <DEDUP_REMOVED lines=21> */
.L_x_3860:
        /* <DEDUP_REMOVED lines=14> */
.L_x_3862:
[----:B------:R-:W-:-:S05]  /*07c0*/  ULDC UR4, c[0x0][0x8bc] ;  /* 0x00022f0000047ab9 */ /* 0x000fca0000000800 */
.L_x_3861:
        /* <DEDUP_REMOVED lines=21> */
.L_x_3864:
        /* <DEDUP_REMOVED lines=14> */
.L_x_3865:
        /* <DEDUP_REMOVED lines=10> */
.L_x_3866:
        /* <DEDUP_REMOVED lines=11> */
.L_x_3867:
        /* <DEDUP_REMOVED lines=72> */
.L_x_3870:
        /* <DEDUP_REMOVED lines=15> */
.L_x_3869:
        /* <DEDUP_REMOVED lines=22> */
.L_x_3872:
        /* <DEDUP_REMOVED lines=15> */
.L_x_3871:
[----:B------:R-:W-:Y:S01]  /*1310*/  SHF.R.S32.HI R25, RZ, 0x1f, R22 ;  /* 0x0000001fff197819 */ /* 0x000fe20000011416 */
[----:B------:R-:W-:-:S03]  /*1320*/  UMOV UR4, 0xffffffff ;  /* 0xffffffff00047882 */ /* 0x000fc60000000000 */
[----:B------:R-:W-:-:S04]  /*1330*/  LEA.HI R0, R25, R22, RZ, 0x7 ;  /* 0x0000001619007211 */ /* 0x000fc800078f38ff */
[----:B------:R-:W-:Y:S01]  /*1340*/  SHF.R.S32.HI R16, RZ, 0x7, R0 ;  /* 0x00000007ff107819 */ /* 0x000fe20000011400 */
[----:B------:R-:W-:Y:S06]  /*1350*/  BRA.DIV UR4, `(.L_x_3873) ;  /* 0x0000008e04b07947 */ /* 0x000fec000b800000 */
[----:B------:R2:W3:Y:S02]  /*1360*/  SHFL.IDX PT, R14, R16, RZ, 0x1f ;  /* 0x00001fff100e7589 */ /* 0x0004e400000e0000 */
.L_x_3977:
        /* <DEDUP_REMOVED lines=14> */
.L_x_3874:
        /* <DEDUP_REMOVED lines=19> */
.L_x_3876:
        /* <DEDUP_REMOVED lines=125> */
.L_x_3887:
[----:B------:R-:W-:-:S06]  /*1d50*/  UISETP.NE.AND UP0, UPT, UR11, 0x3, UPT ;  /* 0x000000030b00788c */ /* 0x000fcc000bf05270 */
[----:B------:R-:W-:-:S13]  /*1d60*/  PLOP3.LUT P0, PT, PT, PT, UP0, 0x80, 0x0 ;  /* 0x000000000000781c */ /* 0x000fda0003f0f008 */
[----:B-1----:R-:W-:Y:S05]  /*1d70*/  @!P0 BRA `(.L_x_3877) ;  /* 0x0000000000048947 */ /* 0x002fea0003800000 */
[----:B------:R-:W-:Y:S01]  /*1d80*/  BPT.TRAP 0x1 ;  /* 0x000000040000795c */ /* 0x000fe20000300000 */
.L_x_3877:
[----:B------:R-:W-:Y:S01]  /*1d90*/  R2UR UR8, R18 ;  /* 0x00000000120872ca */ /* 0x000fe200000e0000 */
[----:B------:R-:W-:-:S05]  /*1da0*/  IMAD.U32 R16, RZ, RZ, UR5 ;  /* 0x00000005ff107e24 */ /* 0x000fca000f8e00ff */
[----:B------:R-:W-:-:S07]  /*1db0*/  SHF.L.U32 R16, R16, 0x1f, RZ ;  /* 0x0000001f10107819 */ /* 0x000fce00000006ff */
[----:B------:R-:W-:-:S09]  /*1dc0*/  ULEA UR8, UR6, UR8, 0x3 ;  /* 0x0000000806087291 */ /* 0x000fd2000f8e183f */
[----:B------:R1:W2:Y:S01]  /*1dd0*/  SYNCS.PHASECHK.TRANS64.TRYWAIT P1, [UR8+0x26810], R16 ;  /* 0x02681010ff0075a7 */ /* 0x0002a20008020148 */
[----:B------:R-:W-:Y:S05]  /*1de0*/  @!P0 BRA `(.L_x_3878) ;  /* 0x0000000000048947 */ /* 0x000fea0003800000 */
[----:B------:R-:W-:Y:S01]  /*1df0*/  BPT.TRAP 0x1 ;  /* 0x000000040000795c */ /* 0x000fe20000300000 */
.L_x_3878:
[----:B--2---:R-:W-:Y:S05]  /*1e00*/  @P1 BRA `(.L_x_3879) ;  /* 0x0000000000081947 */ /* 0x004fea0003800000 */
[----:B------:R-:W2:Y:S02]  /*1e10*/  SYNCS.PHASECHK.TRANS64.TRYWAIT P1, [UR8+0x26810], R16 ;  /* 0x02681010ff0075a7 */ /* 0x000ea40008020148 */
[----:B--2---:R-:W-:Y:S05]  /*1e20*/  @!P1 BRA `(.L_x_3880) ;  /* 0x0000008400309947 */ /* 0x004fea0003800000 */
.L_x_3879:
        /* <DEDUP_REMOVED lines=67> */
.L_x_3881:
[----:B------:R1:W1:Y:S01]  /*2260*/  SYNCS.PHASECHK.TRANS64.TRYWAIT P1, [UR8+0x26830], R16 ;  /* 0x02683010ff0075a7 */ /* 0x0002620008020148 */
[----:B------:R-:W-:Y:S05]  /*2270*/  @!P0 BRA `(.L_x_3882) ;  /* 0x0000000000048947 */ /* 0x000fea0003800000 */
[----:B------:R-:W-:Y:S01]  /*2280*/  BPT.TRAP 0x1 ;  /* 0x000000040000795c */ /* 0x000fe20000300000 */
.L_x_3882:
[----:B-1----:R-:W-:Y:S05]  /*2290*/  @P1 BRA `(.L_x_3883) ;  /* 0x0000000000081947 */ /* 0x002fea0003800000 */
[----:B------:R-:W1:Y:S02]  /*22a0*/  SYNCS.PHASECHK.TRANS64.TRYWAIT P1, [UR8+0x26830], R16 ;  /* 0x02683010ff0075a7 */ /* 0x000e640008020148 */
[----:B-1----:R-:W-:Y:S05]  /*22b0*/  @!P1 BRA `(.L_x_3884) ;  /* 0x0000008000249947 */ /* 0x002fea0003800000 */
.L_x_3883:
        /* <DEDUP_REMOVED lines=440> */
.L_x_3885:
        /* <DEDUP_REMOVED lines=46> */
.L_x_3886:
        /* <DEDUP_REMOVED lines=62> */
.L_x_3868:
        /* <DEDUP_REMOVED lines=150> */
.L_x_3889:
        /* <DEDUP_REMOVED lines=60> */
.L_x_3891:
[----:B------:R-:W-:Y:S05]  /*5220*/  BSYNC B0 ;  /* 0x0000000000007941 */ /* 0x000fea0003800000 */
.L_x_3890:
        /* <DEDUP_REMOVED lines=22> */
.L_x_3893:
[----:B------:R-:W-:Y:S05]  /*5390*/  BSYNC B0 ;  /* 0x0000000000007941 */ /* 0x000fea0003800000 */
.L_x_3892:
        /* <DEDUP_REMOVED lines=26> */
.L_x_3895:
[----:B------:R-:W-:Y:S05]  /*5540*/  BSYNC B0 ;  /* 0x0000000000007941 */ /* 0x000fea0003800000 */
.L_x_3894:
        /* <DEDUP_REMOVED lines=23> */
.L_x_3888:
        /* <DEDUP_REMOVED lines=41> */
.L_x_3896:
        /* <DEDUP_REMOVED lines=47> */
.L_x_3898:
[----:B------:R-:W-:Y:S05]  /*5c40*/  BSYNC B0 ;  /* 0x0000000000007941 */ /* 0x000fea0003800000 */
.L_x_3897:
        /* <DEDUP_REMOVED lines=21> */
.L_x_3900:
[----:B------:R-:W-:Y:S05]  /*5da0*/  BSYNC B0 ;  /* 0x0000000000007941 */ /* 0x000fea0003800000 */
.L_x_3899:
        /* <DEDUP_REMOVED lines=25> */
.L_x_3902:
[----:B------:R-:W-:Y:S05]  /*5f40*/  BSYNC B0 ;  /* 0x0000000000007941 */ /* 0x000fea0003800000 */
.L_x_3901:
        /* <DEDUP_REMOVED lines=22> */
.L_x_3858:
        /* <DEDUP_REMOVED lines=21> */
.L_x_3904:
        /* <DEDUP_REMOVED lines=13> */
.L_x_3906:
[----:B------:R-:W-:-:S05]  /*62d0*/  ULDC UR4, c[0x0][0x8bc] ;  /* 0x00022f0000047ab9 */ /* 0x000fca0000000800 */
.L_x_3905:
        /* <DEDUP_REMOVED lines=39> */
.L_x_3907:
        /* <DEDUP_REMOVED lines=61> */
.L_x_3933:
        /* <DEDUP_REMOVED lines=17> */
.L_x_3911:
[----:B------:R-:W2:Y:S04]  /*6a30*/  LDG.E.STRONG.GPU R4, desc[UR46][R2.64] ;  /* 0x0000002e02047981 */ /* 0x000ea8000c1ef900 */
[----:B--2---:R-:W-:Y:S01]  /*6a40*/  CCTL.IVALL ;  /* 0x00000000ff00798f */ /* 0x004fe20002000000 */
[----:B------:R-:W-:Y:S05]  /*6a50*/  YIELD ;  /* 0x0000000000007946 */ /* 0x000fea0003800000 */
[----:B------:R-:W-:-:S13]  /*6a60*/  ISETP.NE.AND P2, PT, R4, UR25, PT ;  /* 0x0000001904007c0c */ /* 0x000fda000bf45270 */
[----:B------:R-:W-:Y:S05]  /*6a70*/  @P2 BRA `(.L_x_3911) ;  /* 0xfffffffc00ec2947 */ /* 0x000fea000383ffff */
.L_x_3910:
[----:B------:R-:W-:Y:S05]  /*6a80*/  BSYNC B0 ;  /* 0x0000000000007941 */ /* 0x000fea0003800000 */
.L_x_3909:
[----:B------:R-:W-:-:S03]  /*6a90*/  UMOV UR16, 0xffffffff ;  /* 0xffffffff00107882 */ /* 0x000fc60000000000 */
[----:B------:R-:W-:Y:S05]  /*6aa0*/  BRA.DIV UR16, `(.L_x_3912) ;  /* 0x0000003a10407947 */ /* 0x000fea000b800000 */
[----:B------:R-:W-:Y:S01]  /*6ab0*/  NOP ;  /* 0x0000000000007918 */ /* 0x000fe20000000000 */
.L_x_3980:
        /* <DEDUP_REMOVED lines=19> */
.L_x_3914:
[----:B------:R-:W-:Y:S05]  /*6bf0*/  BSYNC B0 ;  /* 0x0000000000007941 */ /* 0x000fea0003800000 */
.L_x_3913:
        /* <DEDUP_REMOVED lines=13> */
.L_x_3916:
[----:B------:R-:W-:Y:S05]  /*6cd0*/  BSYNC B0 ;  /* 0x0000000000007941 */ /* 0x000fea0003800000 */
.L_x_3915:
[----:B------:R-:W-:Y:S06]  /*6ce0*/  BAR.ARV 0xa, 0xa0 ;  /* 0x0282800000007b1d */ /* 0x000fec0000002000 */
[----:B------:R-:W-:Y:S04]  /*6cf0*/  BSSY B0, `(.L_x_3917) ;  /* 0x0000003000007945 */ /* 0x000fe80003800000 */
[----:B------:R-:W-:Y:S05]  /*6d00*/  @!P0 BRA `(.L_x_3918) ;  /* 0x0000000000048947 */ /* 0x000fea0003800000 */
[----:B------:R-:W-:-:S04]  /*6d10*/  DEPBAR.LE SB0, 0x0 ;  /* 0x000080000000791a */ /* 0x000fc80000000000 */
.L_x_3918:
[----:B------:R-:W-:Y:S05]  /*6d20*/  BSYNC B0 ;  /* 0x0000000000007941 */ /* 0x000fea0003800000 */
.L_x_3917:
        /* <DEDUP_REMOVED lines=19> */
.L_x_3920:
[----:B------:R-:W-:Y:S05]  /*6e60*/  BSYNC B0 ;  /* 0x0000000000007941 */ /* 0x000fea0003800000 */
.L_x_3919:
        /* <DEDUP_REMOVED lines=9> */
.L_x_3923:
[----:B------:R-:W2:Y:S04]  /*6f00*/  LDG.E.STRONG.GPU R4, desc[UR46][R2.64] ;  /* 0x0000002e02047981 */ /* 0x000ea8000c1ef900 */
[----:B--2---:R-:W-:Y:S01]  /*6f10*/  CCTL.IVALL ;  /* 0x00000000ff00798f */ /* 0x004fe20002000000 */
[----:B------:R-:W-:Y:S05]  /*6f20*/  YIELD ;  /* 0x0000000000007946 */ /* 0x000fea0003800000 */
[----:B------:R-:W-:-:S13]  /*6f30*/  ISETP.NE.AND P2, PT, R4, UR25, PT ;  /* 0x0000001904007c0c */ /* 0x000fda000bf45270 */
[----:B------:R-:W-:Y:S05]  /*6f40*/  @P2 BRA `(.L_x_3923) ;  /* 0xfffffffc00ec2947 */ /* 0x000fea000383ffff */
.L_x_3922:
[----:B------:R-:W-:Y:S05]  /*6f50*/  BSYNC B0 ;  /* 0x0000000000007941 */ /* 0x000fea0003800000 */
.L_x_3921:
[----:B------:R-:W-:-:S03]  /*6f60*/  UMOV UR6, 0xffffffff ;  /* 0xffffffff00067882 */ /* 0x000fc60000000000 */
[----:B------:R-:W-:Y:S05]  /*6f70*/  BRA.DIV UR6, `(.L_x_3924) ;  /* 0x0000003606287947 */ /* 0x000fea000b800000 */
[----:B------:R-:W-:Y:S01]  /*6f80*/  NOP ;  /* 0x0000000000007918 */ /* 0x000fe20000000000 */
.L_x_3983:
        /* <DEDUP_REMOVED lines=13> */
.L_x_3926:
[----:B------:R-:W-:Y:S05]  /*7060*/  BSYNC B0 ;  /* 0x0000000000007941 */ /* 0x000fea0003800000 */
.L_x_3925:
        /* <DEDUP_REMOVED lines=13> */
.L_x_3928:
[----:B------:R-:W-:Y:S05]  /*7140*/  BSYNC B0 ;  /* 0x0000000000007941 */ /* 0x000fea0003800000 */
.L_x_3927:
[----:B------:R-:W-:Y:S06]  /*7150*/  BAR.ARV 0xa, 0xa0 ;  /* 0x0282800000007b1d */ /* 0x000fec0000002000 */
[----:B------:R-:W-:Y:S04]  /*7160*/  BSSY B0, `(.L_x_3929) ;  /* 0x0000003000007945 */ /* 0x000fe80003800000 */
[----:B------:R-:W-:Y:S05]  /*7170*/  @!P0 BRA `(.L_x_3930) ;  /* 0x0000000000048947 */ /* 0x000fea0003800000 */
[----:B------:R-:W-:-:S04]  /*7180*/  DEPBAR.LE SB0, 0x0 ;  /* 0x000080000000791a */ /* 0x000fc80000000000 */
.L_x_3930:
[----:B------:R-:W-:Y:S05]  /*7190*/  BSYNC B0 ;  /* 0x0000000000007941 */ /* 0x000fea0003800000 */
.L_x_3929:
        /* <DEDUP_REMOVED lines=19> */
.L_x_3932:
[----:B------:R-:W-:Y:S05]  /*72d0*/  BSYNC B0 ;  /* 0x0000000000007941 */ /* 0x000fea0003800000 */
.L_x_3931:
[----:B------:R-:W-:Y:S02]  /*72e0*/  UIADD3 UR4, UR4, 0x2, URZ ;  /* 0x0000000204047890 */ /* 0x000fe4000fffe03f */
[----:B------:R-:W-:Y:S01]  /*72f0*/  UIADD3 UR5, UR5, 0x1, URZ ;  /* 0x0000000105057890 */ /* 0x000fe2000fffe03f */
[----:B------:R-:W-:Y:S11]  /*7300*/  @P1 BRA `(.L_x_3933) ;  /* 0xfffffff400841947 */ /* 0x000ff6000383ffff */
.L_x_3908:
        /* <DEDUP_REMOVED lines=13> */
.L_x_3936:
[----:B------:R-:W2:Y:S04]  /*73e0*/  LDG.E.STRONG.GPU R0, desc[UR46][R2.64] ;  /* 0x0000002e02007981 */ /* 0x000ea8000c1ef900 */
[----:B--2---:R-:W-:Y:S01]  /*73f0*/  CCTL.IVALL ;  /* 0x00000000ff00798f */ /* 0x004fe20002000000 */
[----:B------:R-:W-:Y:S05]  /*7400*/  YIELD ;  /* 0x0000000000007946 */ /* 0x000fea0003800000 */
[----:B------:R-:W-:-:S13]  /*7410*/  ISETP.NE.AND P1, PT, R0, UR25, PT ;  /* 0x0000001900007c0c */ /* 0x000fda000bf25270 */
[----:B------:R-:W-:Y:S05]  /*7420*/  @P1 BRA `(.L_x_3936) ;  /* 0xfffffffc00ec1947 */ /* 0x000fea000383ffff */
.L_x_3935:
[----:B------:R-:W-:Y:S05]  /*7430*/  BSYNC B0 ;  /* 0x0000000000007941 */ /* 0x000fea0003800000 */
.L_x_3934:
[----:B------:R-:W-:-:S03]  /*7440*/  UMOV UR5, 0xffffffff ;  /* 0xffffffff00057882 */ /* 0x000fc60000000000 */
[----:B------:R-:W-:Y:S05]  /*7450*/  BRA.DIV UR5, `(.L_x_3937) ;  /* 0x00000032050c7947 */ /* 0x000fea000b800000 */
[----:B------:R-:W-:Y:S01]  /*7460*/  NOP ;  /* 0x0000000000007918 */ /* 0x000fe20000000000 */
.L_x_3986:
        /* <DEDUP_REMOVED lines=22> */
.L_x_3939:
[----:B------:R-:W-:Y:S05]  /*75d0*/  BSYNC B0 ;  /* 0x0000000000007941 */ /* 0x000fea0003800000 */
.L_x_3938:
        /* <DEDUP_REMOVED lines=20> */
.L_x_3941:
[----:B------:R-:W-:Y:S05]  /*7720*/  BSYNC B0 ;  /* 0x0000000000007941 */ /* 0x000fea0003800000 */
.L_x_3940:
[----:B------:R-:W-:Y:S06]  /*7730*/  BAR.ARV 0xa, 0xa0 ;  /* 0x0282800000007b1d */ /* 0x000fec0000002000 */
[----:B------:R-:W-:Y:S04]  /*7740*/  BSSY B0, `(.L_x_3942) ;  /* 0x0000003000007945 */ /* 0x000fe80003800000 */
[----:B------:R-:W-:Y:S05]  /*7750*/  @!P0 BRA `(.L_x_3943) ;  /* 0x0000000000048947 */ /* 0x000fea0003800000 */
[----:B------:R-:W-:-:S04]  /*7760*/  DEPBAR.LE SB0, 0x0 ;  /* 0x000080000000791a */ /* 0x000fc80000000000 */
.L_x_3943:
[----:B------:R-:W-:Y:S05]  /*7770*/  BSYNC B0 ;  /* 0x0000000000007941 */ /* 0x000fea0003800000 */
.L_x_3942:
        /* <DEDUP_REMOVED lines=19> */
.L_x_3903:
        /* <DEDUP_REMOVED lines=13> */
.L_x_3944:
        /* <DEDUP_REMOVED lines=14> */
.L_x_3946:
[----:B------:R-:W-:-:S05]  /*7a60*/  ULDC UR4, c[0x0][0x8bc] ;  /* 0x00022f0000047ab9 */ /* 0x000fca0000000800 */
.L_x_3945:
        /* <DEDUP_REMOVED lines=56> */
.L_x_3948:
        /* <DEDUP_REMOVED lines=63> */
.L_x_3987:
        /* <DEDUP_REMOVED lines=13> */
.L_x_3951:
        /* <DEDUP_REMOVED lines=125> */
.L_x_3962:
[----:B------:R-:W-:-:S04]  /*8a80*/  SHF.L.U32 R21, R9, 0x1f, RZ ;  /* 0x0000001f09157819 */ /* 0x000fc800000006ff */
[----:B-1----:R-:W1:Y:S02]  /*8a90*/  SYNCS.PHASECHK.TRANS64.TRYWAIT P1, [R0+URZ+0x26840], R21 ;  /* 0x02684015000075a7 */ /* 0x002e64000802017f */
[----:B-12---:R-:W-:Y:S05]  /*8aa0*/  @!P1 BRA `(.L_x_3954) ;  /* 0x0000001800a89947 */ /* 0x006fea0003800000 */
.L_x_3988:
[----:B------:R-:W-:Y:S05]  /*8ab0*/  @P0 BRA `(.L_x_3955) ;  /* 0x0000000000140947 */ /* 0x000fea0003800000 */
[----:B------:R-:W-:Y:S01]  /*8ac0*/  ISETP.NE.AND P1, PT, R16, RZ, PT ;  /* 0x000000ff1000720c */ /* 0x000fe20003f25270 */
[----:B------:R-:W-:-:S04]  /*8ad0*/  IMAD.MOV.U32 R3, RZ, RZ, 0x3100 ;  /* 0x00003100ff037424 */ /* 0x000fc800078e00ff */
[----:B------:R2:W-:Y:S08]  /*8ae0*/  SYNCS.ARRIVE.TRANS64 RZ, [R0+URZ+0x26830], R3 ;  /* 0x0268300300ff79a7 */ /* 0x0005f0000800003f */
[----:B------:R-:W-:Y:S05]  /*8af0*/  @!P1 BRA `(.L_x_3955) ;  /* 0x0000000000049947 */ /* 0x000fea0003800000 */
[----:B------:R-:W-:Y:S01]  /*8b00*/  BPT.TRAP 0x1 ;  /* 0x000000040000795c */ /* 0x000fe20000300000 */
.L_x_3955:
        /* <DEDUP_REMOVED lines=43> */
.L_x_3989:
[----:B------:R-:W-:Y:S05]  /*8dc0*/  @P0 BRA `(.L_x_3957) ;  /* 0x0000000000140947 */ /* 0x000fea0003800000 */
[----:B------:R-:W-:Y:S01]  /*8dd0*/  ISETP.NE.AND P1, PT, R16, RZ, PT ;  /* 0x000000ff1000720c */ /* 0x000fe20003f25270 */
[----:B------:R-:W-:-:S04]  /*8de0*/  IMAD.MOV.U32 R3, RZ, RZ, 0x3100 ;  /* 0x00003100ff037424 */ /* 0x000fc800078e00ff */
[----:B------:R3:W-:Y:S08]  /*8df0*/  SYNCS.ARRIVE.TRANS64 RZ, [R0+URZ+0x26818], R3 ;  /* 0x0268180300ff79a7 */ /* 0x0007f0000800003f */
[----:B------:R-:W-:Y:S05]  /*8e00*/  @!P1 BRA `(.L_x_3957) ;  /* 0x0000000000049947 */ /* 0x000fea0003800000 */
[----:B------:R-:W-:Y:S01]  /*8e10*/  BPT.TRAP 0x1 ;  /* 0x000000040000795c */ /* 0x000fe20000300000 */
.L_x_3957:
        /* <DEDUP_REMOVED lines=36> */
.L_x_3990:
        /* <DEDUP_REMOVED lines=9> */
.L_x_3959:
        /* <DEDUP_REMOVED lines=38> */
.L_x_3992:
[----:B------:R-:W-:Y:S05]  /*9350*/  @P0 BRA `(.L_x_3961) ;  /* 0x0000000000140947 */ /* 0x000fea0003800000 */
[----:B------:R-:W-:Y:S01]  /*9360*/  ISETP.NE.AND P1, PT, R16, RZ, PT ;  /* 0x000000ff1000720c */ /* 0x000fe20003f25270 */
[----:B-1----:R-:W-:-:S04]  /*9370*/  IMAD.MOV.U32 R5, RZ, RZ, 0x3100 ;  /* 0x00003100ff057424 */ /* 0x002fc800078e00ff */
[----:B------:R2:W-:Y:S08]  /*9380*/  SYNCS.ARRIVE.TRANS64 RZ, [R0+URZ+0x26810], R5 ;  /* 0x0268100500ff79a7 */ /* 0x0005f0000800003f */
[----:B------:R-:W-:Y:S05]  /*9390*/  @!P1 BRA `(.L_x_3961) ;  /* 0x0000000000049947 */ /* 0x000fea0003800000 */
[----:B------:R-:W-:Y:S01]  /*93a0*/  BPT.TRAP 0x1 ;  /* 0x000000040000795c */ /* 0x000fe20000300000 */
.L_x_3961:
        /* <DEDUP_REMOVED lines=37> */
.L_x_3953:
[----:B------:R-:W-:-:S13]  /*9600*/  ISETP.NE.AND P1, PT, R13, RZ, PT ;  /* 0x000000ff0d00720c */ /* 0x000fda0003f25270 */
[----:B------:R-:W-:Y:S05]  /*9610*/  @!P1 BRA `(.L_x_3952) ;  /* 0x0000000400689947 */ /* 0x000fea0003800000 */
[----:B------:R-:W-:-:S04]  /*9620*/  SHF.L.U32 R7, R9, 0x1f, RZ ;  /* 0x0000001f09077819 */ /* 0x000fc800000006ff */
[----:B------:R-:W1:Y:S02]  /*9630*/  SYNCS.PHASECHK.TRANS64.TRYWAIT P1, [R0+URZ+0x26840], R7 ;  /* 0x02684007000075a7 */ /* 0x000e64000802017f */
[----:B-1----:R-:W-:Y:S05]  /*9640*/  @!P1 BRA `(.L_x_3963) ;  /* 0x0000001000149947 */ /* 0x002fea0003800000 */
.L_x_3993:
[----:B------:R-:W-:Y:S05]  /*9650*/  @P0 BRA `(.L_x_3964) ;  /* 0x0000000000140947 */ /* 0x000fea0003800000 */
[----:B------:R-:W-:Y:S01]  /*9660*/  ISETP.NE.AND P1, PT, R16, RZ, PT ;  /* 0x000000ff1000720c */ /* 0x000fe20003f25270 */
[----:B------:R-:W-:-:S04]  /*9670*/  IMAD.MOV.U32 R5, RZ, RZ, 0x3100 ;  /* 0x00003100ff057424 */ /* 0x000fc800078e00ff */
[----:B------:R2:W-:Y:S08]  /*9680*/  SYNCS.ARRIVE.TRANS64 RZ, [R0+URZ+0x26830], R5 ;  /* 0x0268300500ff79a7 */ /* 0x0005f0000800003f */
[----:B------:R-:W-:Y:S05]  /*9690*/  @!P1 BRA `(.L_x_3964) ;  /* 0x0000000000049947 */ /* 0x000fea0003800000 */
[----:B------:R-:W-:Y:S01]  /*96a0*/  BPT.TRAP 0x1 ;  /* 0x000000040000795c */ /* 0x000fe20000300000 */
.L_x_3964:
        /* <DEDUP_REMOVED lines=41> */
.L_x_3994:
[----:B------:R-:W-:Y:S05]  /*9940*/  @P0 BRA `(.L_x_3966) ;  /* 0x0000000000140947 */ /* 0x000fea0003800000 */
[----:B------:R-:W-:Y:S01]  /*9950*/  ISETP.NE.AND P0, PT, R16, RZ, PT ;  /* 0x000000ff1000720c */ /* 0x000fe20003f05270 */
[----:B------:R-:W-:-:S04]  /*9960*/  IMAD.MOV.U32 R5, RZ, RZ, 0x3100 ;  /* 0x00003100ff057424 */ /* 0x000fc800078e00ff */
[----:B------:R3:W-:Y:S08]  /*9970*/  SYNCS.ARRIVE.TRANS64 RZ, [R0+URZ+0x26818], R5 ;  /* 0x0268180500ff79a7 */ /* 0x0007f0000800003f */
[----:B------:R-:W-:Y:S05]  /*9980*/  @!P0 BRA `(.L_x_3966) ;  /* 0x0000000000048947 */ /* 0x000fea0003800000 */
[----:B------:R-:W-:Y:S01]  /*9990*/  BPT.TRAP 0x1 ;  /* 0x000000040000795c */ /* 0x000fe20000300000 */
.L_x_3966:
        /* <DEDUP_REMOVED lines=34> */
.L_x_3952:
[----:B------:R-:W3:Y:S01]  /*9bc0*/  S2R R2, SR_TID.X ;  /* 0x0000000000027919 */ /* 0x000ee20000002100 */
[----:B------:R-:W-:Y:S01]  /*9bd0*/  IMAD R3, R12, 0x8, R0 ;  /* 0x000000080c037824 */ /* 0x000fe200078e0200 */
[----:B---3--:R-:W-:Y:S02]  /*9be0*/  LOP3.LUT R4, R2, 0x7f, RZ, 0xc0, !PT ;  /* 0x0000007f02047812 */ /* 0x008fe400078ec0ff */
[----:B------:R-:W-:Y:S02]  /*9bf0*/  SHF.L.U32 R2, R9, 0x1f, RZ ;  /* 0x0000001f09027819 */ /* 0x000fe400000006ff */
[----:B------:R-:W-:Y:S02]  /*9c00*/  ISETP.NE.AND P1, PT, R4, RZ, PT ;  /* 0x000000ff0400720c */ /* 0x000fe40003f25270 */
[----:B------:R-:W3:Y:S02]  /*9c10*/  SYNCS.PHASECHK.TRANS64.TRYWAIT P0, [R3+URZ+0x26840], R2 ;  /* 0x02684002030075a7 */ /* 0x000ee4000800017f */
[----:B---3--:R-:W-:Y:S09]  /*9c20*/  @!P0 BRA `(.L_x_3967) ;  /* 0x0000000800c48947 */ /* 0x008ff20003800000 */
.L_x_3995:
[----:B------:R-:W-:Y:S05]  /*9c30*/  @P1 BRA `(.L_x_3968) ;  /* 0x0000000000181947 */ /* 0x000fea0003800000 */
[----:B------:R-:W4:Y:S01]  /*9c40*/  S2R R4, SR_TID.X ;  /* 0x0000000000047919 */ /* 0x000f220000002100 */
[----:B---3--:R-:W-:-:S04]  /*9c50*/  IMAD.MOV.U32 R2, RZ, RZ, 0x3100 ;  /* 0x00003100ff027424 */ /* 0x008fc800078e00ff */
[----:B------:R3:W-:Y:S01]  /*9c60*/  SYNCS.ARRIVE.TRANS64 RZ, [R3+URZ+0x26830], R2 ;  /* 0x0268300203ff79a7 */ /* 0x0007e2000800003f */
[----:B----4-:R-:W-:-:S13]  /*9c70*/  LOP3.LUT P0, RZ, R4, 0x1f, RZ, 0xc0, !PT ;  /* 0x0000001f04ff7812 */ /* 0x010fda000780c0ff */
[----:B---3--:R-:W-:Y:S05]  /*9c80*/  @!P0 BRA `(.L_x_3968) ;  /* 0x0000000000048947 */ /* 0x008fea0003800000 */
[----:B------:R-:W-:Y:S01]  /*9c90*/  BPT.TRAP 0x1 ;  /* 0x000000040000795c */ /* 0x000fe20000300000 */
.L_x_3968:
        /* <DEDUP_REMOVED lines=48> */
.L_x_3949:
[----:B------:R-:W-:Y:S05]  /*9fa0*/  BSYNC B0 ;  /* 0x0000000000007941 */ /* 0x000fea0003800000 */
.L_x_3947:
[----:B------:R-:W-:-:S03]  /*9fb0*/  UMOV UR8, 0xffffffff ;  /* 0xffffffff00087882 */ /* 0x000fc60000000000 */
[----:B------:R-:W-:Y:S05]  /*9fc0*/  BRA.DIV UR8, `(.L_x_3969) ;  /* 0x0000000608f07947 */ /* 0x000fea000b800000 */
[----:B------:R-:W-:-:S13]  /*9fd0*/  ELECT P0, URZ, PT ;  /* 0x00000000003f782f */ /* 0x000fda0003800000 */
.L_x_3998:
[----:B------:R-:W-:Y:S05]  /*9fe0*/  @!P0 BRA `(.L_x_3863) ;  /* 0x0000000000848947 */ /* 0x000fea0003800000 */
[----:B------:R-:W-:-:S06]  /*9ff0*/  ULOP3.LUT UR8, UR38, 0x2, URZ, 0xfc, !UPT ;  /* 0x0000000226087892 */ /* 0x000fcc000f8efc3f */
[----:B------:R-:W-:-:S05]  /*a000*/  IMAD.U32 R2, RZ, RZ, UR8 ;  /* 0x00000008ff027e24 */ /* 0x000fca000f8e00ff */
[----:B------:R-:W-:-:S13]  /*a010*/  ISETP.NE.AND P2, PT, R2, 0x3, PT ;  /* 0x000000030200780c */ /* 0x000fda0003f45270 */
[----:B------:R-:W-:Y:S05]  /*a020*/  @!P2 BRA `(.L_x_3970) ;  /* 0x000000000004a947 */ /* 0x000fea0003800000 */
[----:B--2---:R-:W-:Y:S01]  /*a030*/  BPT.TRAP 0x1 ;  /* 0x000000040000795c */ /* 0x004fe20000300000 */
.L_x_3970:
        /* <DEDUP_REMOVED lines=15> */
.L_x_3999:
[----:B------:R-:W3:Y:S02]  /*a130*/  SYNCS.PHASECHK.TRANS64.TRYWAIT P0, [R3+URZ], R2 ;  /* 0x00000002030075a7 */ /* 0x000ee4000800017f */
[----:B---3--:R-:W-:Y:S05]  /*a140*/  @!P0 BRA `(.L_x_3972) ;  /* 0x0000000400c88947 */ /* 0x008fea0003800000 */
.L_x_4000:
[----:B------:R-:W-:Y:S05]  /*a150*/  @!P2 BRA `(.L_x_3973) ;  /* 0x000000000004a947 */ /* 0x000fea0003800000 */
[----:B--2---:R-:W-:Y:S01]  /*a160*/  BPT.TRAP 0x1 ;  /* 0x000000040000795c */ /* 0x004fe20000300000 */
.L_x_3973:
[----:B---3--:R-:W-:-:S04]  /*a170*/  VIADD R3, R7, 0x26840 ;  /* 0x0002684007037836 */ /* 0x008fc80000000000 */
[----:B------:R-:W-:-:S04]  /*a180*/  IMAD R0, R0, 0x8, R3 ;  /* 0x0000000800007824 */ /* 0x000fc800078e0203 */
[----:B------:R-:W3:Y:S02]  /*a190*/  SYNCS.PHASECHK.TRANS64.TRYWAIT P0, [R0+URZ], R5 ;  /* 0x00000005000075a7 */ /* 0x000ee4000800017f */
[----:B---3--:R-:W-:Y:S05]  /*a1a0*/  @!P0 BRA `(.L_x_3974) ;  /* 0x0000000400c48947 */ /* 0x008fea0003800000 */
.L_x_4001:
[----:B------:R-:W-:-:S07]  /*a1b0*/  IMAD R3, R4, 0x8, R3 ;  /* 0x0000000804037824 */ /* 0x000fce00078e0203 */
.L_x_3975:
[----:B----4-:R4:W1:Y:S02]  /*a1c0*/  SYNCS.PHASECHK.TRANS64.TRYWAIT P0, [R3+URZ], R2 ;  /* 0x00000002030075a7 */ /* 0x010864000800017f */
[----:B-1----:R-:W-:Y:S05]  /*a1d0*/  @!P0 NANOSLEEP.SYNCS 0x989680 ;  /* 0x009896800000895d */ /* 0x002fea0003900000 */
[----:B------:R-:W1:Y:S02]  /*a1e0*/  @!P0 SYNCS.PHASECHK.TRANS64 P0, [R3+URZ], R2 ;  /* 0x00000002030085a7 */ /* 0x000e64000800007f */
[----:B-1----:R-:W-:Y:S05]  /*a1f0*/  @!P0 BRA `(.L_x_3975) ;  /* 0xfffffffc00f08947 */ /* 0x002fea000383ffff */
.L_x_3863:
[----:B--2---:R-:W-:Y:S05]  /*a200*/  BSYNC B6 ;  /* 0x0000000000067941 */ /* 0x004fea0003800000 */
.L_x_3857:
[----:B------:R-:W-:Y:S05]  /*a210*/  EXIT ;  /* 0x000000000000794d */ /* 0x000fea0003800000 */
.L_x_3873:
[----:B------:R-:W-:Y:S02]  /*a220*/  IMAD.MOV.U32 R13, RZ, RZ, R16 ;  /* 0x000000ffff0d7224 */ /* 0x000fe400078e0010 */
[----:B------:R-:W-:Y:S02]  /*a230*/  IMAD.MOV.U32 R12, RZ, RZ, RZ ;  /* 0x000000ffff0c7224 */ /* 0x000fe400078e00ff */
[----:B------:R-:W-:Y:S02]  /*a240*/  IMAD.MOV.U32 R11, RZ, RZ, 0x1f ;  /* 0x0000001fff0b7424 */ /* 0x000fe400078e00ff */
[----:B------:R-:W-:-:S07]  /*a250*/  IMAD.MOV.U32 R15, RZ, RZ, -0x1 ;  /* 0xffffffffff0f7424 */ /* 0x000fce00078e00ff */
[----:B-1---5:R-:W-:Y:S05]  /*a260*/  WARPSYNC.COLLECTIVE R15, `(.L_x_3976) ;  /* 0x000000000f087348 */ /* 0x022fea0003c00000 */
[----:B------:R2:W3:Y:S02]  /*a270*/  SHFL.IDX P6, R14, R13, R12, R11 ;  /* 0x0000000c0d0e7389 */ /* 0x0004e400000c000b */
[----:B-123-5:R-:W-:Y:S01]  /*a280*/  ENDCOLLECTIVE ;  /* 0x000000000000791b */ /* 0x02efe20003800000 */
.L_x_3976:
[----:B------:R-:W-:Y:S05]  /*a290*/  BRA `(.L_x_3977) ;  /* 0xffffff7000347947 */ /* 0x000fea000383ffff */
.L_x_3875:
[----:B-1----:R1:W3:Y:S02]  /*a2a0*/  SYNCS.PHASECHK.TRANS64.TRYWAIT P0, [R18+URZ+0x26800], R5 ;  /* 0x02680005120075a7 */ /* 0x0022e4000800017f */
[----:B---3--:R-:W-:Y:S05]  /*a2b0*/  @!P0 NANOSLEEP.SYNCS 0x989680 ;  /* 0x009896800000895d */ /* 0x008fea0003900000 */
[----:B------:R-:W3:Y:S02]  /*a2c0*/  @!P0 SYNCS.PHASECHK.TRANS64 P0, [R18+URZ+0x26800], R5 ;  /* 0x02680005120085a7 */ /* 0x000ee4000800007f */
[----:B---3--:R-:W-:Y:S05]  /*a2d0*/  @!P0 BRA `(.L_x_3875) ;  /* 0xfffffffc00f08947 */ /* 0x008fea000383ffff */
[----:B------:R-:W-:Y:S05]  /*a2e0*/  BRA `(.L_x_3874) ;  /* 0xffffff7000587947 */ /* 0x000fea000383ffff */
.L_x_3880:
[----:B--2---:R-:W-:-:S04]  /*a2f0*/  IMAD.U32 R5, RZ, RZ, UR8 ;  /* 0x00000008ff057e24 */ /* 0x004fc8000f8e00ff */
[----:B------:R2:W3:Y:S03]  /*a300*/  SYNCS.PHASECHK.TRANS64.TRYWAIT P1, [R5+URZ+0x26810], R16 ;  /* 0x02681010050075a7 */ /* 0x0004e6000802017f */
[----:B---3--:R-:W-:Y:S05]  /*a310*/  @!P1 NANOSLEEP.SYNCS 0x989680 ;  /* 0x009896800000995d */ /* 0x008fea0003900000 */
[----:B------:R-:W3:Y:S02]  /*a320*/  @!P1 SYNCS.PHASECHK.TRANS64 P1, [R5+URZ+0x26810], R16 ;  /* 0x02681010050095a7 */ /* 0x000ee4000802007f */
[----:B---3--:R-:W-:Y:S05]  /*a330*/  @!P1 BRA `(.L_x_3880) ;  /* 0xfffffffc00ec9947 */ /* 0x008fea000383ffff */
[----:B------:R-:W-:Y:S05]  /*a340*/  BRA `(.L_x_3879) ;  /* 0xffffff7800b87947 */ /* 0x000fea000383ffff */
.L_x_3884:
[----:B------:R-:W-:-:S04]  /*a350*/  IMAD.U32 R5, RZ, RZ, UR8 ;  /* 0x00000008ff057e24 */ /* 0x000fc8000f8e00ff */
[----:B------:R1:W1:Y:S03]  /*a360*/  SYNCS.PHASECHK.TRANS64.TRYWAIT P1, [R5+URZ+0x26830], R16 ;  /* 0x02683010050075a7 */ /* 0x000266000802017f */
[----:B-1----:R-:W-:Y:S05]  /*a370*/  @!P1 NANOSLEEP.SYNCS 0x989680 ;  /* 0x009896800000995d */ /* 0x002fea0003900000 */
[----:B------:R-:W1:Y:S02]  /*a380*/  @!P1 SYNCS.PHASECHK.TRANS64 P1, [R5+URZ+0x26830], R16 ;  /* 0x02683010050095a7 */ /* 0x000e64000802007f */
[----:B-1----:R-:W-:Y:S05]  /*a390*/  @!P1 BRA `(.L_x_3884) ;  /* 0xfffffffc00ec9947 */ /* 0x002fea000383ffff */
[----:B------:R-:W-:Y:S05]  /*a3a0*/  BRA `(.L_x_3883) ;  /* 0xffffff7c00c47947 */ /* 0x000fea000383ffff */
.L_x_3912:
[----:B------:R-:W-:Y:S01]  /*a3b0*/  BSSY B0, `(.L_x_3978) ;  /* 0x0000005000007945 */ /* 0x000fe20003800000 */
[----:B------:R-:W-:-:S07]  /*a3c0*/  IMAD.MOV.U32 R15, RZ, RZ, -0x1 ;  /* 0xffffffffff0f7424 */ /* 0x000fce00078e00ff */
[----:B------:R-:W-:Y:S05]  /*a3d0*/  WARPSYNC.COLLECTIVE R15, `(.L_x_3979) ;  /* 0x000000000f087348 */ /* 0x000fea0003c00000 */
[----:B------:R-:W-:Y:S01]  /*a3e0*/  NOP ;  /* 0x0000000000007918 */ /* 0x000fe20000000000 */
[----:B------:R-:W-:Y:S01]  /*a3f0*/  ENDCOLLECTIVE ;  /* 0x000000000000791b */ /* 0x000fe20003800000 */
.L_x_3979:
[----:B------:R-:W-:Y:S05]  /*a400*/  BSYNC B0 ;  /* 0x0000000000007941 */ /* 0x000fea0003800000 */
.L_x_3978:
[----:B------:R-:W-:Y:S05]  /*a410*/  BRA `(.L_x_3980) ;  /* 0xffffffc400a87947 */ /* 0x000fea000383ffff */
.L_x_3924:
[----:B------:R-:W-:Y:S01]  /*a420*/  BSSY B0, `(.L_x_3981) ;  /* 0x0000005000007945 */ /* 0x000fe20003800000 */
[----:B------:R-:W-:-:S07]  /*a430*/  IMAD.MOV.U32 R15, RZ, RZ, -0x1 ;  /* 0xffffffffff0f7424 */ /* 0x000fce00078e00ff */
[----:B------:R-:W-:Y:S05]  /*a440*/  WARPSYNC.COLLECTIVE R15, `(.L_x_3982) ;  /* 0x000000000f087348 */ /* 0x000fea0003c00000 */
[----:B------:R-:W-:Y:S01]  /*a450*/  NOP ;  /* 0x0000000000007918 */ /* 0x000fe20000000000 */
[----:B------:R-:W-:Y:S01]  /*a460*/  ENDCOLLECTIVE ;  /* 0x000000000000791b */ /* 0x000fe20003800000 */
.L_x_3982:
[----:B------:R-:W-:Y:S05]  /*a470*/  BSYNC B0 ;  /* 0x0000000000007941 */ /* 0x000fea0003800000 */
.L_x_3981:
[----:B------:R-:W-:Y:S05]  /*a480*/  BRA `(.L_x_3983) ;  /* 0xffffffc800c07947 */ /* 0x000fea000383ffff */
.L_x_3937:
[----:B------:R-:W-:Y:S01]  /*a490*/  BSSY B0, `(.L_x_3984) ;  /* 0x0000005000007945 */ /* 0x000fe20003800000 */
[----:B------:R-:W-:-:S07]  /*a4a0*/  IMAD.MOV.U32 R15, RZ, RZ, -0x1 ;  /* 0xffffffffff0f7424 */ /* 0x000fce00078e00ff */
[----:B------:R-:W-:Y:S05]  /*a4b0*/  WARPSYNC.COLLECTIVE R15, `(.L_x_3985) ;  /* 0x000000000f087348 */ /* 0x000fea0003c00000 */
[----:B------:R-:W-:Y:S01]  /*a4c0*/  NOP ;  /* 0x0000000000007918 */ /* 0x000fe20000000000 */
[----:B------:R-:W-:Y:S01]  /*a4d0*/  ENDCOLLECTIVE ;  /* 0x000000000000791b */ /* 0x000fe20003800000 */
.L_x_3985:
[----:B------:R-:W-:Y:S05]  /*a4e0*/  BSYNC B0 ;  /* 0x0000000000007941 */ /* 0x000fea0003800000 */
.L_x_3984:
[----:B------:R-:W-:Y:S05]  /*a4f0*/  BRA `(.L_x_3986) ;  /* 0xffffffcc00dc7947 */ /* 0x000fea000383ffff */
.L_x_3950:
[----:B-1----:R1:W2:Y:S02]  /*a500*/  SYNCS.PHASECHK.TRANS64.TRYWAIT P0, [R0+URZ+0x26820], R3 ;  /* 0x02682003000075a7 */ /* 0x0022a4000800017f */
[----:B--2---:R-:W-:Y:S05]  /*a510*/  @!P0 NANOSLEEP.SYNCS 0x989680 ;  /* 0x009896800000895d */ /* 0x004fea0003900000 */
[----:B------:R-:W2:Y:S02]  /*a520*/  @!P0 SYNCS.PHASECHK.TRANS64 P0, [R0+URZ+0x26820], R3 ;  /* 0x02682003000085a7 */ /* 0x000ea4000800007f */
[----:B--2---:R-:W-:Y:S05]  /*a530*/  @!P0 BRA `(.L_x_3950) ;  /* 0xfffffffc00f08947 */ /* 0x004fea000383ffff */
[----:B------:R-:W-:Y:S05]  /*a540*/  BRA `(.L_x_3987) ;  /* 0xffffffdc00247947 */ /* 0x000fea000383ffff */
.L_x_3954:
[----:B-1----:R1:W2:Y:S02]  /*a550*/  SYNCS.PHASECHK.TRANS64.TRYWAIT P1, [R0+URZ+0x26840], R21 ;  /* 0x02684015000075a7 */ /* 0x0022a4000802017f */
[----:B--2---:R-:W-:Y:S05]  /*a560*/  @!P1 NANOSLEEP.SYNCS 0x989680 ;  /* 0x009896800000995d */ /* 0x004fea0003900000 */
[----:B------:R-:W2:Y:S02]  /*a570*/  @!P1 SYNCS.PHASECHK.TRANS64 P1, [R0+URZ+0x26840], R21 ;  /* 0x02684015000095a7 */ /* 0x000ea4000802007f */
[----:B--2---:R-:W-:Y:S05]  /*a580*/  @!P1 BRA `(.L_x_3954) ;  /* 0xfffffffc00f09947 */ /* 0x004fea000383ffff */
[----:B------:R-:W-:Y:S05]  /*a590*/  BRA `(.L_x_3988) ;  /* 0xffffffe400447947 */ /* 0x000fea000383ffff */
.L_x_3956:
[----:B--2---:R2:W3:Y:S02]  /*a5a0*/  SYNCS.PHASECHK.TRANS64.TRYWAIT P1, [R0+URZ+0x26828], R21 ;  /* 0x02682815000075a7 */ /* 0x0044e4000802017f */
[----:B---3--:R-:W-:Y:S05]  /*a5b0*/  @!P1 NANOSLEEP.SYNCS 0x989680 ;  /* 0x009896800000995d */ /* 0x008fea0003900000 */
[----:B------:R-:W3:Y:S02]  /*a5c0*/  @!P1 SYNCS.PHASECHK.TRANS64 P1, [R0+URZ+0x26828], R21 ;  /* 0x02682815000095a7 */ /* 0x000ee4000802007f */
[----:B---3--:R-:W-:Y:S05]  /*a5d0*/  @!P1 BRA `(.L_x_3956) ;  /* 0xfffffffc00f09947 */ /* 0x008fea000383ffff */
[----:B------:R-:W-:Y:S05]  /*a5e0*/  BRA `(.L_x_3989) ;  /* 0xffffffe400f47947 */ /* 0x000fea000383ffff */
.L_x_3958:
[----:B---3--:R3:W4:Y:S02]  /*a5f0*/  SYNCS.PHASECHK.TRANS64.TRYWAIT P1, [R0+URZ+0x26848], R21 ;  /* 0x02684815000075a7 */ /* 0x008724000802017f */
[----:B----4-:R-:W-:Y:S05]  /*a600*/  @!P1 NANOSLEEP.SYNCS 0x989680 ;  /* 0x009896800000995d */ /* 0x010fea0003900000 */
[----:B------:R-:W4:Y:S02]  /*a610*/  @!P1 SYNCS.PHASECHK.TRANS64 P1, [R0+URZ+0x26848], R21 ;  /* 0x02684815000095a7 */ /* 0x000f24000802007f */
[----:B----4-:R-:W-:Y:S05]  /*a620*/  @!P1 BRA `(.L_x_3958) ;  /* 0xfffffffc00f09947 */ /* 0x010fea000383ffff */
[----:B------:R-:W-:Y:S05]  /*a630*/  BRA `(.L_x_3990) ;  /* 0xffffffe800887947 */ /* 0x000fea000383ffff */
.L_x_3960:
[----:B------:R-:W-:-:S07]  /*a640*/  SHF.L.U32 R5, R9, 0x1f, RZ ;  /* 0x0000001f09057819 */ /* 0x000fce00000006ff */
.L_x_3991:
[----:B-1----:R1:W2:Y:S02]  /*a650*/  SYNCS.PHASECHK.TRANS64.TRYWAIT P1, [R0+URZ+0x26820], R5 ;  /* 0x02682005000075a7 */ /* 0x0022a4000802017f */
[----:B--2---:R-:W-:Y:S05]  /*a660*/  @!P1 NANOSLEEP.SYNCS 0x989680 ;  /* 0x009896800000995d */ /* 0x004fea0003900000 */
[----:B------:R-:W2:Y:S02]  /*a670*/  @!P1 SYNCS.PHASECHK.TRANS64 P1, [R0+URZ+0x26820], R5 ;  /* 0x02682005000095a7 */ /* 0x000ea4000802007f */
[----:B--2---:R-:W-:Y:S05]  /*a680*/  @!P1 BRA `(.L_x_3991) ;  /* 0xfffffffc00f09947 */ /* 0x004fea000383ffff */
[----:B------:R-:W-:Y:S05]  /*a690*/  BRA `(.L_x_3992) ;  /* 0xffffffec002c7947 */ /* 0x000fea000383ffff */
.L_x_3963:
[----:B-1----:R1:W2:Y:S02]  /*a6a0*/  SYNCS.PHASECHK.TRANS64.TRYWAIT P1, [R0+URZ+0x26840], R7 ;  /* 0x02684007000075a7 */ /* 0x0022a4000802017f */
[----:B--2---:R-:W-:Y:S05]  /*a6b0*/  @!P1 NANOSLEEP.SYNCS 0x989680 ;  /* 0x009896800000995d */ /* 0x004fea0003900000 */
[----:B------:R-:W2:Y:S02]  /*a6c0*/  @!P1 SYNCS.PHASECHK.TRANS64 P1, [R0+URZ+0x26840], R7 ;  /* 0x02684007000095a7 */ /* 0x000ea4000802007f */
[----:B--2---:R-:W-:Y:S05]  /*a6d0*/  @!P1 BRA `(.L_x_3963) ;  /* 0xfffffffc00f09947 */ /* 0x004fea000383ffff */
[----:B------:R-:W-:Y:S05]  /*a6e0*/  BRA `(.L_x_3993) ;  /* 0xffffffec00d87947 */ /* 0x000fea000383ffff */
.L_x_3965:
[----:B--2---:R2:W3:Y:S02]  /*a6f0*/  SYNCS.PHASECHK.TRANS64.TRYWAIT P1, [R0+URZ+0x26828], R7 ;  /* 0x02682807000075a7 */ /* 0x0044e4000802017f */
[----:B---3--:R-:W-:Y:S05]  /*a700*/  @!P1 NANOSLEEP.SYNCS 0x989680 ;  /* 0x009896800000995d */ /* 0x008fea0003900000 */
[----:B------:R-:W3:Y:S02]  /*a710*/  @!P1 SYNCS.PHASECHK.TRANS64 P1, [R0+URZ+0x26828], R7 ;  /* 0x02682807000095a7 */ /* 0x000ee4000802007f */
[----:B---3--:R-:W-:Y:S05]  /*a720*/  @!P1 BRA `(.L_x_3965) ;  /* 0xfffffffc00f09947 */ /* 0x008fea000383ffff */
[----:B------:R-:W-:Y:S05]  /*a730*/  BRA `(.L_x_3994) ;  /* 0xfffffff000807947 */ /* 0x000fea000383ffff */
.L_x_3967:
[----:B---3--:R3:W4:Y:S02]  /*a740*/  SYNCS.PHASECHK.TRANS64.TRYWAIT P0, [R3+URZ+0x26840], R2 ;  /* 0x02684002030075a7 */ /* 0x008724000800017f */
[----:B----4-:R-:W-:Y:S05]  /*a750*/  @!P0 NANOSLEEP.SYNCS 0x989680 ;  /* 0x009896800000895d */ /* 0x010fea0003900000 */
[----:B------:R-:W4:Y:S02]  /*a760*/  @!P0 SYNCS.PHASECHK.TRANS64 P0, [R3+URZ+0x26840], R2 ;  /* 0x02684002030085a7 */ /* 0x000f24000800007f */
[----:B----4-:R-:W-:Y:S05]  /*a770*/  @!P0 BRA `(.L_x_3967) ;  /* 0xfffffffc00f08947 */ /* 0x010fea000383ffff */
[----:B------:R-:W-:Y:S05]  /*a780*/  BRA `(.L_x_3995) ;  /* 0xfffffff400287947 */ /* 0x000fea000383ffff */
.L_x_3969:
[----:B------:R-:W-:Y:S01]  /*a790*/  BSSY B0, `(.L_x_3996) ;  /* 0x0000006000007945 */ /* 0x000fe20003800000 */
[----:B------:R-:W-:-:S07]  /*a7a0*/  IMAD.MOV.U32 R15, RZ, RZ, -0x1 ;  /* 0xffffffffff0f7424 */ /* 0x000fce00078e00ff */
[----:B--2---:R-:W-:Y:S05]  /*a7b0*/  WARPSYNC.COLLECTIVE R15, `(.L_x_3997) ;  /* 0x000000000f0c7348 */ /* 0x004fea0003c00000 */
[----:B------:R-:W-:Y:S02]  /*a7c0*/  ELECT P6, UR62, PT ;  /* 0x00000000003e782f */ /* 0x000fe400038c0000 */
[----:B------:R-:W-:Y:S01]  /*a7d0*/  MOV R14, UR62 ;  /* 0x0000003e000e7c02 */ /* 0x000fe20008000f00 */
[----:B--2---:R-:W-:Y:S10]  /*a7e0*/  ENDCOLLECTIVE ;  /* 0x000000000000791b */ /* 0x004ff40003800000 */
.L_x_3997:
[----:B------:R-:W-:Y:S05]  /*a7f0*/  BSYNC B0 ;  /* 0x0000000000007941 */ /* 0x000fea0003800000 */
.L_x_3996:
[----:B------:R-:W-:Y:S01]  /*a800*/  PLOP3.LUT P0, PT, P6, PT, PT, 0x80, 0x0 ;  /* 0x000000000000781c */ /* 0x000fe2000370f070 */
[----:B------:R-:W-:-:S12]  /*a810*/  BRA `(.L_x_3998) ;  /* 0xfffffff400f07947 */ /* 0x000fd8000383ffff */
.L_x_3971:
[----:B-1----:R1:W3:Y:S02]  /*a820*/  SYNCS.PHASECHK.TRANS64.TRYWAIT P0, [R6+URZ], R5 ;  /* 0x00000005060075a7 */ /* 0x0022e4000800017f */
[----:B---3--:R-:W-:Y:S05]  /*a830*/  @!P0 NANOSLEEP.SYNCS 0x989680 ;  /* 0x009896800000895d */ /* 0x008fea0003900000 */
[----:B------:R-:W3:Y:S02]  /*a840*/  @!P0 SYNCS.PHASECHK.TRANS64 P0, [R6+URZ], R5 ;  /* 0x00000005060085a7 */ /* 0x000ee4000800007f */
[----:B---3--:R-:W-:Y:S05]  /*a850*/  @!P0 BRA `(.L_x_3971) ;  /* 0xfffffffc00f08947 */ /* 0x008fea000383ffff */
[----:B------:R-:W-:Y:S05]  /*a860*/  BRA `(.L_x_3999) ;  /* 0xfffffff800307947 */ /* 0x000fea000383ffff */
.L_x_3972:
[----:B---3--:R3:W4:Y:S02]  /*a870*/  SYNCS.PHASECHK.TRANS64.TRYWAIT P0, [R3+URZ], R2 ;  /* 0x00000002030075a7 */ /* 0x008724000800017f */
[----:B----4-:R-:W-:Y:S05]  /*a880*/  @!P0 NANOSLEEP.SYNCS 0x989680 ;  /* 0x009896800000895d */ /* 0x010fea0003900000 */
[----:B------:R-:W4:Y:S02]  /*a890*/  @!P0 SYNCS.PHASECHK.TRANS64 P0, [R3+URZ], R2 ;  /* 0x00000002030085a7 */ /* 0x000f24000800007f */
[----:B----4-:R-:W-:Y:S05]  /*a8a0*/  @!P0 BRA `(.L_x_3972) ;  /* 0xfffffffc00f08947 */ /* 0x010fea000383ffff */
[----:B------:R-:W-:Y:S05]  /*a8b0*/  BRA `(.L_x_4000) ;  /* 0xfffffff800247947 */ /* 0x000fea000383ffff */
.L_x_3974:
[----:B---3--:R3:W4:Y:S02]  /*a8c0*/  SYNCS.PHASECHK.TRANS64.TRYWAIT P0, [R0+URZ], R5 ;  /* 0x00000005000075a7 */ /* 0x008724000800017f */
[----:B----4-:R-:W-:Y:S05]  /*a8d0*/  @!P0 NANOSLEEP.SYNCS 0x989680 ;  /* 0x009896800000895d */ /* 0x010fea0003900000 */
[----:B------:R-:W4:Y:S02]  /*a8e0*/  @!P0 SYNCS.PHASECHK.TRANS64 P0, [R0+URZ], R5 ;  /* 0x00000005000085a7 */ /* 0x000f24000800007f */
[----:B----4-:R-:W-:Y:S05]  /*a8f0*/  @!P0 BRA `(.L_x_3974) ;  /* 0xfffffffc00f08947 */ /* 0x010fea000383ffff */
[----:B------:R-:W-:Y:S05]  /*a900*/  BRA `(.L_x_4001) ;  /* 0xfffffff800287947 */ /* 0x000fea000383ffff */
.L_x_4002:
        /* <DEDUP_REMOVED lines=15> */
.L_x_6580:


//--------------------- .text._ZN7cutlass13device_kernelIN5flash11enable_sm90INS1_16FlashAttnBwdSm90INS1_25CollectiveMainloopBwdSm90ILi2ELi2ELi2EN4cute5tupleIJNS5_1CILi1EEES8_S8_EEENS6_IJNS7_ILi64EEENS7_ILi128EEENS7_ILi96EEEEEENS_10bfloat16_tEfNS_4arch4Sm90ELb0ELb0ELb0ELb1ELb0ELb1ELb0ELb0ELi2ELi1ELi2ELi1ELb1EEENS1_24CollectiveEpilogueBwdGQAISD_fSG_Li256ELb1ELb0EEENS1_19SingleTileSchedulerILb1ELb0ELb0ELi128EEEEEEEEEvNT_6ParamsE --------------------------
	.section	.text._ZN7cutlass13device_kernelIN5flash11enable_sm90INS1_16FlashAttnBwdSm90INS1_25CollectiveMainloopBwdSm90ILi2ELi2ELi2EN4cute5tupleIJNS5_1CILi1EEES8_S8_EEENS6_IJNS7_ILi64EEENS7_ILi128EEENS7_ILi96EEEEEENS_10bfloat16_tEfNS_4arch4Sm90ELb0ELb0ELb0ELb1ELb0ELb1ELb0ELb0ELi2ELi1ELi2ELi1ELb1EEENS1_24CollectiveEpilogueBwdGQAISD_fSG_Li256ELb1ELb0EEENS1_19SingleTileSchedulerILb1ELb0ELb0ELi128EEEEEEEEEvNT_6ParamsE,"ax",@progbits
	.align	128
.text._ZN7cutlass13device_kernelIN5flash11enable_sm90INS1_16FlashAttnBwdSm90INS1_25CollectiveMainloopBwdSm90ILi2ELi2ELi2EN4cute5tupleIJNS5_1CILi1EEES8_S8_EEENS6_IJNS7_ILi64EEENS7_ILi128EEENS7_ILi96EEEEEENS_10bfloat16_tEfNS_4arch4Sm90ELb0ELb0ELb0ELb1ELb0ELb1ELb0ELb0ELi2ELi1ELi2ELi1ELb1EEENS1_24CollectiveEpilogueBwdGQAISD_fSG_Li256ELb1ELb0EEENS1_19SingleTileSchedulerILb1ELb0ELb0ELi128EEEEEEEEEvNT_6ParamsE:
        .type           _ZN7cutlass13device_kernelIN5flash11enable_sm90INS1_16FlashAttnBwdSm90INS1_25CollectiveMainloopBwdSm90ILi2ELi2ELi2EN4cute5tupleIJNS5_1CILi1EEES8_S8_EEENS6_IJNS7_ILi64EEENS7_ILi128EEENS7_ILi96EEEEEENS_10bfloat16_tEfNS_4arch4Sm90ELb0ELb0ELb0ELb1ELb0ELb1ELb0ELb0ELi2ELi1ELi2ELi1ELb1EEENS1_24CollectiveEpilogueBwdGQAISD_fSG_Li256ELb1ELb0EEENS1_19SingleTileSchedulerILb1ELb0ELb0ELi128EEEEEEEEEvNT_6ParamsE,@function
        .size           _ZN7cutlass13device_kernelIN5flash11enable_sm90INS1_16FlashAttnBwdSm90INS1_25CollectiveMainloopBwdSm90ILi2ELi2ELi2EN4cute5tupleIJNS5_1CILi1EEES8_S8_EEENS6_IJNS7_ILi64EEENS7_ILi128EEENS7_ILi96EEEEEENS_10bfloat16_tEfNS_4arch4Sm90ELb0ELb0ELb0ELb1ELb0ELb1ELb0ELb0ELi2ELi1ELi2ELi1ELb1EEENS1_24CollectiveEpilogueBwdGQAISD_fSG_Li256ELb1ELb0EEENS1_19SingleTileSchedulerILb1ELb0ELb0ELi128EEEEEEEEEvNT_6ParamsE,(.L_x_6581 - _ZN7cutlass13device_kernelIN5flash11enable_sm90INS1_16FlashAttnBwdSm90INS1_25CollectiveMainloopBwdSm90ILi2ELi2ELi2EN4cute5tupleIJNS5_1CILi1EEES8_S8_EEENS6_IJNS7_ILi64EEENS7_ILi128EEENS7_ILi96EEEEEENS_10bfloat16_tEfNS_4arch4Sm90ELb0ELb0ELb0ELb1ELb0ELb1ELb0ELb0ELi2ELi1ELi2ELi1ELb1EEENS1_24CollectiveEpilogueBwdGQAISD_fSG_Li256ELb1ELb0EEENS1_19SingleTileSchedulerILb1ELb0ELb0ELi128EEEEEEEEEvNT_6ParamsE)
        .other          _ZN7cutlass13device_kernelIN5flash11enable_sm90INS1_16FlashAttnBwdSm90INS1_25CollectiveMainloopBwdSm90ILi2ELi2ELi2EN4cute5tupleIJNS5_1CILi1EEES8_S8_EEENS6_IJNS7_ILi64EEENS7_ILi128EEENS7_ILi96EEEEEENS_10bfloat16_tEfNS_4arch4Sm90ELb0ELb0ELb0ELb1ELb0ELb1ELb0ELb0ELi2ELi1ELi2ELi1ELb1EEENS1_24CollectiveEpilogueBwdGQAISD_fSG_Li256ELb1ELb0EEENS1_19SingleTileSchedulerILb1ELb0ELb0ELi128EEEEEEEEEvNT_6ParamsE,@"STO_CUDA_ENTRY STV_DEFAULT"
_ZN7cutlass13device_kernelIN5flash11enable_sm90INS1_16FlashAttnBwdSm90INS1_25CollectiveMainloopBwdSm90ILi2ELi2ELi2EN4cute5tupleIJNS5_1CILi1EEES8_S8_EEENS6_IJNS7_ILi64EEENS7_ILi128EEENS7_ILi96EEEEEENS_10bfloat16_tEfNS_4arch4Sm90ELb0ELb0ELb0ELb1ELb0ELb1ELb0ELb0ELi2ELi1ELi2ELi1ELb1EEENS1_24CollectiveEpilogueBwdGQAISD_fSG_Li256ELb1ELb0EEENS1_19SingleTileSchedulerILb1ELb0ELb0ELi128EEEEEEEEEvNT_6ParamsE:
        /* <DEDUP_REMOVED lines=23> */
.L_x_4004:
[----:B------:R-:W-:Y:S05]  /*0170*/  BSYNC B0 ;  /* 0x0000000000007941 */ /* 0x000fea0003800000 */
.L_x_4003:
        /* <DEDUP_REMOVED lines=37> */
.L_x_4005:
        /* <DEDUP_REMOVED lines=22> */
.L_x_4006:
[----:B------:R-:W-:Y:S01]  /*0530*/  PLOP3.LUT P0, PT, PT, PT, UP0, 0x80, 0x0 ;  /* 0x000000000000781c */ /* 0x000fe20003f0f008 */
[----:B------:R-:W-:Y:S01]  /*0540*/  NOP ;  /* 0x0000000000007918 */ /* 0x000fe20000000000 */
[----:B------:R-:W-:Y:S01]  /*0550*/  ULDC.64 UR46, c[0x0][0x208] ;  /* 0x00008200002e7ab9 */ /* 0x000fe20000000a00 */
[----:B------:R-:W-:Y:S01]  /*0560*/  BSSY B6, `(.L_x_4007) ;  /* 0x000081e000067945 */ /* 0x000fe20003800000 */
[----:B-12-4-:R-:W-:Y:S09]  /*0570*/  BAR.SYNC.DEFER_BLOCKING 0x0 ;  /* 0x0000000000007b1d */ /* 0x016ff20000010000 */
[----:B------:R-:W-:Y:S05]  /*0580*/  @!P0 BRA `(.L_x_4008) ;  /* 0x00000048002c8947 */ /* 0x000fea0003800000 */
.L_x_4009:
        /* <DEDUP_REMOVED lines=21> */
.L_x_4010:
        /* <DEDUP_REMOVED lines=14> */
.L_x_4012:
[----:B------:R-:W-:-:S05]  /*07c0*/  ULDC UR4, c[0x0][0x8c4] ;  /* 0x0002310000047ab9 */ /* 0x000fca0000000800 */
.L_x_4011:
        /* <DEDUP_REMOVED lines=21> */
.L_x_4014:
        /* <DEDUP_REMOVED lines=14> */
.L_x_4015:
        /* <DEDUP_REMOVED lines=10> */
.L_x_4016:
        /* <DEDUP_REMOVED lines=11> */
.L_x_4017:
        /* <DEDUP_REMOVED lines=71> */
.L_x_4020:
        /* <DEDUP_REMOVED lines=15> */
.L_x_4019:
        /* <DEDUP_REMOVED lines=22> */
.L_x_4022:
        /* <DEDUP_REMOVED lines=15> */
.L_x_4021:
[----:B------:R-:W-:Y:S01]  /*1300*/  SHF.R.S32.HI R25, RZ, 0x1f, R22 ;  /* 0x0000001fff197819 */ /* 0x000fe20000011416 */
[----:B------:R-:W-:-:S03]  /*1310*/  UMOV UR4, 0xffffffff ;  /* 0xffffffff00047882 */ /* 0x000fc60000000000 */
[----:B------:R-:W-:-:S04]  /*1320*/  LEA.HI R0, R25, R22, RZ, 0x7 ;  /* 0x0000001619007211 */ /* 0x000fc800078f38ff */
[----:B------:R-:W-:Y:S01]  /*1330*/  SHF.R.S32.HI R16, RZ, 0x7, R0 ;  /* 0x00000007ff107819 */ /* 0x000fe20000011400 */
[----:B------:R-:W-:Y:S06]  /*1340*/  BRA.DIV UR4, `(.L_x_4023) ;  /* 0x0000007604047947 */ /* 0x000fec000b800000 */
[----:B------:R1:W2:Y:S02]  /*1350*/  SHFL.IDX PT, R14, R16, RZ, 0x1f ;  /* 0x00001fff100e7589 */ /* 0x0002a400000e0000 */
.L_x_4100:
        /* <DEDUP_REMOVED lines=14> */
.L_x_4024:
        /* <DEDUP_REMOVED lines=19> */
.L_x_4026:
        /* <DEDUP_REMOVED lines=119> */
[----:B------:R-:W-:Y:S02]  /*1ce0*/  USHF.R.S32.HI UR7, URZ, 0x6, UR6 ;  /* 0x000000063f077899 */ /* 0x000fe40008011406 */
[----:B------:R-:W-:Y:S01]  /*1cf0*/  ULOP3.LUT UR11, UR38, 0x1, URZ, 0xfc, !UPT ;  /* 0x00000001260b7892 */ /* 0x000fe2000f8efc3f */
[----:B------:R-:W-:Y:S01]  /*1d00*/  UMOV UR4, URZ ;  /* 0x0000003f00047c82 */ /* 0x000fe20008000000 */
[----:B------:R-:W-:Y:S01]  /*1d10*/  UMOV UR5, URZ ;  /* 0x0000003f00057c82 */ /* 0x000fe20008000000 */
[----:B------:R-:W-:Y:S01]  /*1d20*/  UMOV UR6, URZ ;  /* 0x0000003f00067c82 */ /* 0x000fe20008000000 */
[----:B-1-34-:R-:W-:-:S08]  /*1d30*/  ULDC UR13, c[0x0][0x744] ;  /* 0x0001d100000d7ab9 */ /* 0x01afd00000000800 */
.L_x_4037:
[----:B------:R-:W-:-:S06]  /*1d40*/  UISETP.NE.AND UP0, UPT, UR11, 0x3, UPT ;  /* 0x000000030b00788c */ /* 0x000fcc000bf05270 */
[----:B------:R-:W-:-:S13]  /*1d50*/  PLOP3.LUT P0, PT, PT, PT, UP0, 0x80, 0x0 ;  /* 0x000000000000781c */ /* 0x000fda0003f0f008 */
[----:B-1----:R-:W-:Y:S05]  /*1d60*/  @!P0 BRA `(.L_x_4027) ;  /* 0x0000000000048947 */ /* 0x002fea0003800000 */
[----:B------:R-:W-:Y:S01]  /*1d70*/  BPT.TRAP 0x1 ;  /* 0x000000040000795c */ /* 0x000fe20000300000 */
.L_x_4027:
[----:B------:R-:W-:Y:S01]  /*1d80*/  R2UR UR8, R18 ;  /* 0x00000000120872ca */ /* 0x000fe200000e0000 */
[----:B------:R-:W-:-:S05]  /*1d90*/  IMAD.U32 R16, RZ, RZ, UR5 ;  /* 0x00000005ff107e24 */ /* 0x000fca000f8e00ff */
[----:B------:R-:W-:-:S07]  /*1da0*/  SHF.L.U32 R16, R16, 0x1f, RZ ;  /* 0x0000001f10107819 */ /* 0x000fce00000006ff */
[----:B------:R-:W-:-:S09]  /*1db0*/  ULEA UR8, UR6, UR8, 0x3 ;  /* 0x0000000806087291 */ /* 0x000fd2000f8e183f */
[----:B------:R1:W2:Y:S01]  /*1dc0*/  SYNCS.PHASECHK.TRANS64.TRYWAIT P1, [UR8+0x26810], R16 ;  /* 0x02681010ff0075a7 */ /* 0x0002a20008020148 */
[----:B------:R-:W-:Y:S05]  /*1dd0*/  @!P0 BRA `(.L_x_4028) ;  /* 0x0000000000048947 */ /* 0x000fea0003800000 */
[----:B------:R-:W-:Y:S01]  /*1de0*/  BPT.TRAP 0x1 ;  /* 0x000000040000795c */ /* 0x000fe20000300000 */
.L_x_4028:
[----:B--2---:R-:W-:Y:S05]  /*1df0*/  @P1 BRA `(.L_x_4029) ;  /* 0x0000000000081947 */ /* 0x004fea0003800000 */
[----:B------:R-:W2:Y:S02]  /*1e00*/  SYNCS.PHASECHK.TRANS64.TRYWAIT P1, [UR8+0x26810], R16 ;  /* 0x02681010ff0075a7 */ /* 0x000ea40008020148 */
[----:B--2---:R-:W-:Y:S05]  /*1e10*/  @!P1 BRA `(.L_x_4030) ;  /* 0x0000006800849947 */ /* 0x004fea0003800000 */
.L_x_4029:
        /* <DEDUP_REMOVED lines=67> */
.L_x_4031:
[----:B------:R1:W1:Y:S01]  /*2250*/  SYNCS.PHASECHK.TRANS64.TRYWAIT P1, [UR8+0x26830], R16 ;  /* 0x02683010ff0075a7 */ /* 0x0002620008020148 */
[----:B------:R-:W-:Y:S05]  /*2260*/  @!P0 BRA `(.L_x_4032) ;  /* 0x0000000000048947 */ /* 0x000fea0003800000 */
[----:B------:R-:W-:Y:S01]  /*2270*/  BPT.TRAP 0x1 ;  /* 0x000000040000795c */ /* 0x000fe20000300000 */
.L_x_4032:
[----:B-1----:R-:W-:Y:S05]  /*2280*/  @P1 BRA `(.L_x_4033) ;  /* 0x0000000000081947 */ /* 0x002fea0003800000 */
[----:B------:R-:W1:Y:S02]  /*2290*/  SYNCS.PHASECHK.TRANS64.TRYWAIT P1, [UR8+0x26830], R16 ;  /* 0x02683010ff0075a7 */ /* 0x000e640008020148 */
[----:B-1----:R-:W-:Y:S05]  /*22a0*/  @!P1 BRA `(.L_x_4034) ;  /* 0x0000006400789947 */ /* 0x002fea0003800000 */
.L_x_4033:
        /* <DEDUP_REMOVED lines=440> */
.L_x_4035:
        /* <DEDUP_REMOVED lines=46> */
.L_x_4036:
        /* <DEDUP_REMOVED lines=66> */
.L_x_4018:
        /* <DEDUP_REMOVED lines=101> */
.L_x_4040:
[----:B------:R-:W-:Y:S01]  /*4b80*/  @P0 ELECT P1, URZ, PT ;  /* 0x00000000003f082f */ /* 0x000fe20003820000 */
[----:B------:R2:W-:-:S12]  /*4b90*/  UBLKRED.G.S.ADD.F32.RN [UR6], [UR4], UR5, desc[UR8] ;  /* 0x00000806040073bb */ /* 0x0005d800080a1405 */
[----:B------:R-:W-:Y:S02]  /*4ba0*/  @P1 PLOP3.LUT P0, PT, P1, PT, PT, 0x8, 0x0 ;  /* 0x000000000000181c */ /* 0x000fe40000f0e170 */
[----:B------:R-:W-:-:S11]  /*4bb0*/  PLOP3.LUT P1, PT, PT, PT, PT, 0x8, 0x0 ;  /* 0x000000000000781c */ /* 0x000fd60003f2e170 */
[----:B--2---:R-:W-:Y:S05]  /*4bc0*/  @P0 BRA.U.ANY `(.L_x_4040) ;  /* 0xfffffffd00ec0947 */ /* 0x004fea000393ffff */
[----:B------:R0:W-:Y:S01]  /*4bd0*/  UTMACMDFLUSH ;  /* 0x00000000000079b7 */ /* 0x0001e20000000000 */
[----:B------:R-:W-:-:S04]  /*4be0*/  DEPBAR.LE SB0, 0x0 ;  /* 0x000080000000791a */ /* 0x000fc80000000000 */
.L_x_4039:
[----:B------:R-:W-:Y:S05]  /*4bf0*/  BSYNC B0 ;  /* 0x0000000000007941 */ /* 0x000fea0003800000 */
.L_x_4038:
        /* <DEDUP_REMOVED lines=28> */
.L_x_4041:
        /* <DEDUP_REMOVED lines=8> */
.L_x_4008:
        /* <DEDUP_REMOVED lines=20> */
.L_x_4043:
        /* <DEDUP_REMOVED lines=13> */
.L_x_4045:
[----:B------:R-:W-:-:S05]  /*5050*/  ULDC UR5, c[0x0][0x8c4] ;  /* 0x0002310000057ab9 */ /* 0x000fca0000000800 */
.L_x_4044:
        /* <DEDUP_REMOVED lines=40> */
.L_x_4046:
        /* <DEDUP_REMOVED lines=49> */
.L_x_4060:
        /* <DEDUP_REMOVED lines=21> */
.L_x_4049:
[----:B------:R-:W-:Y:S05]  /*5740*/  BSYNC B0 ;  /* 0x0000000000007941 */ /* 0x000fea0003800000 */
.L_x_4048:
        /* <DEDUP_REMOVED lines=13> */
.L_x_4051:
[----:B------:R-:W-:Y:S05]  /*5820*/  BSYNC B0 ;  /* 0x0000000000007941 */ /* 0x000fea0003800000 */
.L_x_4050:
[----:B------:R-:W-:Y:S06]  /*5830*/  BAR.ARV 0xa, 0xa0 ;  /* 0x0282800000007b1d */ /* 0x000fec0000002000 */
[----:B------:R-:W-:Y:S04]  /*5840*/  BSSY B0, `(.L_x_4052) ;  /* 0x0000003000007945 */ /* 0x000fe80003800000 */
[----:B------:R-:W-:Y:S05]  /*5850*/  @!P0 BRA `(.L_x_4053) ;  /* 0x0000000000048947 */ /* 0x000fea0003800000 */
[----:B------:R-:W-:-:S04]  /*5860*/  DEPBAR.LE SB0, 0x0 ;  /* 0x000080000000791a */ /* 0x000fc80000000000 */
.L_x_4053:
[----:B------:R-:W-:Y:S05]  /*5870*/  BSYNC B0 ;  /* 0x0000000000007941 */ /* 0x000fea0003800000 */
.L_x_4052:
        /* <DEDUP_REMOVED lines=13> */
.L_x_4055:
[----:B------:R-:W-:Y:S05]  /*5950*/  BSYNC B0 ;  /* 0x0000000000007941 */ /* 0x000fea0003800000 */
.L_x_4054:
        /* <DEDUP_REMOVED lines=13> */
.L_x_4057:
[----:B------:R-:W-:Y:S05]  /*5a30*/  BSYNC B0 ;  /* 0x0000000000007941 */ /* 0x000fea0003800000 */
.L_x_4056:
[----:B------:R-:W-:Y:S01]  /*5a40*/  VIADD R0, R0, 0xfffffffe ;  /* 0xfffffffe00007836 */ /* 0x000fe20000000000 */
[----:B------:R-:W-:Y:S06]  /*5a50*/  BAR.ARV 0xa, 0xa0 ;  /* 0x0282800000007b1d */ /* 0x000fec0000002000 */
[----:B------:R-:W-:Y:S01]  /*5a60*/  BSSY B0, `(.L_x_4058) ;  /* 0x0000004000007945 */ /* 0x000fe20003800000 */
[----:B------:R-:W-:-:S03]  /*5a70*/  ISETP.NE.AND P1, PT, R0, RZ, PT ;  /* 0x000000ff0000720c */ /* 0x000fc60003f25270 */
[----:B------:R-:W-:Y:S10]  /*5a80*/  @!P0 BRA `(.L_x_4059) ;  /* 0x0000000000048947 */ /* 0x000ff40003800000 */
[----:B------:R-:W-:-:S04]  /*5a90*/  DEPBAR.LE SB0, 0x0 ;  /* 0x000080000000791a */ /* 0x000fc80000000000 */
.L_x_4059:
[----:B------:R-:W-:Y:S05]  /*5aa0*/  BSYNC B0 ;  /* 0x0000000000007941 */ /* 0x000fea0003800000 */
.L_x_4058:
[----:B------:R-:W-:Y:S06]  /*5ab0*/  BAR.ARV 0xb, 0xa0 ;  /* 0x02c2800000007b1d */ /* 0x000fec0000002000 */
[----:B------:R-:W-:Y:S02]  /*5ac0*/  UIADD3 UR5, UR5, 0x2, URZ ;  /* 0x0000000205057890 */ /* 0x000fe4000fffe03f */
[----:B------:R-:W-:Y:S01]  /*5ad0*/  UIADD3 UR4, UR4, 0x1, URZ ;  /* 0x0000000104047890 */ /* 0x000fe2000fffe03f */
[----:B------:R-:W-:Y:S11]  /*5ae0*/  @P1 BRA `(.L_x_4060) ;  /* 0xfffffff800c01947 */ /* 0x000ff6000383ffff */
[----:B------:R-:W-:-:S12]  /*5af0*/  UIADD3 UR6, UR16, 0x3000, URZ ;  /* 0x0000300010067890 */ /* 0x000fd8000fffe03f */
.L_x_4047:
        /* <DEDUP_REMOVED lines=19> */
.L_x_4062:
[----:B------:R-:W-:Y:S05]  /*5c30*/  BSYNC B0 ;  /* 0x0000000000007941 */ /* 0x000fea0003800000 */
.L_x_4061:
        /* <DEDUP_REMOVED lines=19> */
.L_x_4064:
[----:B------:R-:W-:Y:S05]  /*5d70*/  BSYNC B0 ;  /* 0x0000000000007941 */ /* 0x000fea0003800000 */
.L_x_4063:
[----:B------:R-:W-:Y:S06]  /*5d80*/  BAR.ARV 0xa, 0xa0 ;  /* 0x0282800000007b1d */ /* 0x000fec0000002000 */
[----:B------:R-:W-:Y:S04]  /*5d90*/  BSSY B0, `(.L_x_4065) ;  /* 0x0000003000007945 */ /* 0x000fe80003800000 */
[----:B------:R-:W-:Y:S05]  /*5da0*/  @!P0 BRA `(.L_x_4066) ;  /* 0x0000000000048947 */ /* 0x000fea0003800000 */
[----:B------:R-:W-:-:S04]  /*5db0*/  DEPBAR.LE SB0, 0x0 ;  /* 0x000080000000791a */ /* 0x000fc80000000000 */
.L_x_4066:
[----:B------:R-:W-:Y:S05]  /*5dc0*/  BSYNC B0 ;  /* 0x0000000000007941 */ /* 0x000fea0003800000 */
.L_x_4065:
[----:B------:R-:W-:Y:S06]  /*5dd0*/  BAR.ARV 0xb, 0xa0 ;  /* 0x02c2800000007b1d */ /* 0x000fec0000002000 */
[----:B------:R-:W-:Y:S05]  /*5de0*/  BRA `(.L_x_4013) ;  /* 0x0000002800547947 */ /* 0x000fea0003800000 */
.L_x_4042:
        /* <DEDUP_REMOVED lines=13> */
.L_x_4067:
        /* <DEDUP_REMOVED lines=14> */
.L_x_4069:
[----:B------:R-:W-:-:S05]  /*5fa0*/  ULDC UR4, c[0x0][0x8c4] ;  /* 0x0002310000047ab9 */ /* 0x000fca0000000800 */
.L_x_4068:
        /* <DEDUP_REMOVED lines=56> */
.L_x_4071:
        /* <DEDUP_REMOVED lines=63> */
.L_x_4101:
        /* <DEDUP_REMOVED lines=13> */
.L_x_4074:
        /* <DEDUP_REMOVED lines=125> */
.L_x_4085:
[----:B------:R-:W-:-:S04]  /*6fc0*/  SHF.L.U32 R21, R9, 0x1f, RZ ;  /* 0x0000001f09157819 */ /* 0x000fc800000006ff */
[----:B-1----:R-:W1:Y:S02]  /*6fd0*/  SYNCS.PHASECHK.TRANS64.TRYWAIT P1, [R0+URZ+0x26840], R21 ;  /* 0x02684015000075a7 */ /* 0x002e64000802017f */
[----:B-12---:R-:W-:Y:S05]  /*6fe0*/  @!P1 BRA `(.L_x_4077) ;  /* 0x0000001800549947 */ /* 0x006fea0003800000 */
.L_x_4102:
[----:B------:R-:W-:Y:S05]  /*6ff0*/  @P0 BRA `(.L_x_4078) ;  /* 0x0000000000140947 */ /* 0x000fea0003800000 */
[----:B------:R-:W-:Y:S01]  /*7000*/  ISETP.NE.AND P1, PT, R16, RZ, PT ;  /* 0x000000ff1000720c */ /* 0x000fe20003f25270 */
[----:B------:R-:W-:-:S04]  /*7010*/  IMAD.MOV.U32 R3, RZ, RZ, 0x3100 ;  /* 0x00003100ff037424 */ /* 0x000fc800078e00ff */
[----:B------:R2:W-:Y:S08]  /*7020*/  SYNCS.ARRIVE.TRANS64 RZ, [R0+URZ+0x26830], R3 ;  /* 0x0268300300ff79a7 */ /* 0x0005f0000800003f */
[----:B------:R-:W-:Y:S05]  /*7030*/  @!P1 BRA `(.L_x_4078) ;  /* 0x0000000000049947 */ /* 0x000fea0003800000 */
[----:B------:R-:W-:Y:S01]  /*7040*/  BPT.TRAP 0x1 ;  /* 0x000000040000795c */ /* 0x000fe20000300000 */
.L_x_4078:
        /* <DEDUP_REMOVED lines=43> */
.L_x_4103:
[----:B------:R-:W-:Y:S05]  /*7300*/  @P0 BRA `(.L_x_4080) ;  /* 0x0000000000140947 */ /* 0x000fea0003800000 */
[----:B------:R-:W-:Y:S01]  /*7310*/  ISETP.NE.AND P1, PT, R16, RZ, PT ;  /* 0x000000ff1000720c */ /* 0x000fe20003f25270 */
[----:B------:R-:W-:-:S04]  /*7320*/  IMAD.MOV.U32 R3, RZ, RZ, 0x3100 ;  /* 0x00003100ff037424 */ /* 0x000fc800078e00ff */
[----:B------:R3:W-:Y:S08]  /*7330*/  SYNCS.ARRIVE.TRANS64 RZ, [R0+URZ+0x26818], R3 ;  /* 0x0268180300ff79a7 */ /* 0x0007f0000800003f */
[----:B------:R-:W-:Y:S05]  /*7340*/  @!P1 BRA `(.L_x_4080) ;  /* 0x0000000000049947 */ /* 0x000fea0003800000 */
[----:B------:R-:W-:Y:S01]  /*7350*/  BPT.TRAP 0x1 ;  /* 0x000000040000795c */ /* 0x000fe20000300000 */
.L_x_4080:
        /* <DEDUP_REMOVED lines=36> */
.L_x_4104:
        /* <DEDUP_REMOVED lines=9> */
.L_x_4082:
        /* <DEDUP_REMOVED lines=38> */
.L_x_4106:
[----:B------:R-:W-:Y:S05]  /*7890*/  @P0 BRA `(.L_x_4084) ;  /* 0x0000000000140947 */ /* 0x000fea0003800000 */
[----:B------:R-:W-:Y:S01]  /*78a0*/  ISETP.NE.AND P1, PT, R16, RZ, PT ;  /* 0x000000ff1000720c */ /* 0x000fe20003f25270 */
[----:B-1----:R-:W-:-:S04]  /*78b0*/  IMAD.MOV.U32 R5, RZ, RZ, 0x3100 ;  /* 0x00003100ff057424 */ /* 0x002fc800078e00ff */
[----:B------:R2:W-:Y:S08]  /*78c0*/  SYNCS.ARRIVE.TRANS64 RZ, [R0+URZ+0x26810], R5 ;  /* 0x0268100500ff79a7 */ /* 0x0005f0000800003f */
[----:B------:R-:W-:Y:S05]  /*78d0*/  @!P1 BRA `(.L_x_4084) ;  /* 0x0000000000049947 */ /* 0x000fea0003800000 */
[----:B------:R-:W-:Y:S01]  /*78e0*/  BPT.TRAP 0x1 ;  /* 0x000000040000795c */ /* 0x000fe20000300000 */
.L_x_4084:
        /* <DEDUP_REMOVED lines=37> */
.L_x_4076:
[----:B------:R-:W-:-:S13]  /*7b40*/  ISETP.NE.AND P1, PT, R13, RZ, PT ;  /* 0x000000ff0d00720c */ /* 0x000fda0003f25270 */
[----:B------:R-:W-:Y:S05]  /*7b50*/  @!P1 BRA `(.L_x_4075) ;  /* 0x0000000400689947 */ /* 0x000fea0003800000 */
[----:B------:R-:W-:-:S04]  /*7b60*/  SHF.L.U32 R7, R9, 0x1f, RZ ;  /* 0x0000001f09077819 */ /* 0x000fc800000006ff */
[----:B------:R-:W1:Y:S02]  /*7b70*/  SYNCS.PHASECHK.TRANS64.TRYWAIT P1, [R0+URZ+0x26840], R7 ;  /* 0x02684007000075a7 */ /* 0x000e64000802017f */
[----:B-1----:R-:W-:Y:S05]  /*7b80*/  @!P1 BRA `(.L_x_4086) ;  /* 0x0000000c00c09947 */ /* 0x002fea0003800000 */
.L_x_4107:
[----:B------:R-:W-:Y:S05]  /*7b90*/  @P0 BRA `(.L_x_4087) ;  /* 0x0000000000140947 */ /* 0x000fea0003800000 */
[----:B------:R-:W-:Y:S01]  /*7ba0*/  ISETP.NE.AND P1, PT, R16, RZ, PT ;  /* 0x000000ff1000720c */ /* 0x000fe20003f25270 */
[----:B------:R-:W-:-:S04]  /*7bb0*/  IMAD.MOV.U32 R5, RZ, RZ, 0x3100 ;  /* 0x00003100ff057424 */ /* 0x000fc800078e00ff */
[----:B------:R2:W-:Y:S08]  /*7bc0*/  SYNCS.ARRIVE.TRANS64 RZ, [R0+URZ+0x26830], R5 ;  /* 0x0268300500ff79a7 */ /* 0x0005f0000800003f */
[----:B------:R-:W-:Y:S05]  /*7bd0*/  @!P1 BRA `(.L_x_4087) ;  /* 0x0000000000049947 */ /* 0x000fea0003800000 */
[----:B------:R-:W-:Y:S01]  /*7be0*/  BPT.TRAP 0x1 ;  /* 0x000000040000795c */ /* 0x000fe20000300000 */
.L_x_4087:
        /* <DEDUP_REMOVED lines=41> */
.L_x_4108:
[----:B------:R-:W-:Y:S05]  /*7e80*/  @P0 BRA `(.L_x_4089) ;  /* 0x0000000000140947 */ /* 0x000fea0003800000 */
[----:B------:R-:W-:Y:S01]  /*7e90*/  ISETP.NE.AND P0, PT, R16, RZ, PT ;  /* 0x000000ff1000720c */ /* 0x000fe20003f05270 */
[----:B------:R-:W-:-:S04]  /*7ea0*/  IMAD.MOV.U32 R5, RZ, RZ, 0x3100 ;  /* 0x00003100ff057424 */ /* 0x000fc800078e00ff */
[----:B------:R3:W-:Y:S08]  /*7eb0*/  SYNCS.ARRIVE.TRANS64 RZ, [R0+URZ+0x26818], R5 ;  /* 0x0268180500ff79a7 */ /* 0x0007f0000800003f */
[----:B------:R-:W-:Y:S05]  /*7ec0*/  @!P0 BRA `(.L_x_4089) ;  /* 0x0000000000048947 */ /* 0x000fea0003800000 */
[----:B------:R-:W-:Y:S01]  /*7ed0*/  BPT.TRAP 0x1 ;  /* 0x000000040000795c */ /* 0x000fe20000300000 */
.L_x_4089:
        /* <DEDUP_REMOVED lines=34> */
.L_x_4075:
[----:B------:R-:W3:Y:S01]  /*8100*/  S2R R2, SR_TID.X ;  /* 0x0000000000027919 */ /* 0x000ee20000002100 */
[----:B------:R-:W-:Y:S01]  /*8110*/  IMAD R3, R12, 0x8, R0 ;  /* 0x000000080c037824 */ /* 0x000fe200078e0200 */
[----:B---3--:R-:W-:Y:S02]  /*8120*/  LOP3.LUT R4, R2, 0x7f, RZ, 0xc0, !PT ;  /* 0x0000007f02047812 */ /* 0x008fe400078ec0ff */
[----:B------:R-:W-:Y:S02]  /*8130*/  SHF.L.U32 R2, R9, 0x1f, RZ ;  /* 0x0000001f09027819 */ /* 0x000fe400000006ff */
[----:B------:R-:W-:Y:S02]  /*8140*/  ISETP.NE.AND P1, PT, R4, RZ, PT ;  /* 0x000000ff0400720c */ /* 0x000fe40003f25270 */
[----:B------:R-:W3:Y:S02]  /*8150*/  SYNCS.PHASECHK.TRANS64.TRYWAIT P0, [R3+URZ+0x26840], R2 ;  /* 0x02684002030075a7 */ /* 0x000ee4000800017f */
[----:B---3--:R-:W-:Y:S09]  /*8160*/  @!P0 BRA `(.L_x_4090) ;  /* 0x0000000800708947 */ /* 0x008ff20003800000 */
.L_x_4109:
[----:B------:R-:W-:Y:S05]  /*8170*/  @P1 BRA `(.L_x_4091) ;  /* 0x0000000000181947 */ /* 0x000fea0003800000 */
[----:B------:R-:W4:Y:S01]  /*8180*/  S2R R4, SR_TID.X ;  /* 0x0000000000047919 */ /* 0x000f220000002100 */
[----:B---3--:R-:W-:-:S04]  /*8190*/  IMAD.MOV.U32 R2, RZ, RZ, 0x3100 ;  /* 0x00003100ff027424 */ /* 0x008fc800078e00ff */
[----:B------:R3:W-:Y:S01]  /*81a0*/  SYNCS.ARRIVE.TRANS64 RZ, [R3+URZ+0x26830], R2 ;  /* 0x0268300203ff79a7 */ /* 0x0007e2000800003f */
[----:B----4-:R-:W-:-:S13]  /*81b0*/  LOP3.LUT P0, RZ, R4, 0x1f, RZ, 0xc0, !PT ;  /* 0x0000001f04ff7812 */ /* 0x010fda000780c0ff */
[----:B---3--:R-:W-:Y:S05]  /*81c0*/  @!P0 BRA `(.L_x_4091) ;  /* 0x0000000000048947 */ /* 0x008fea0003800000 */
[----:B------:R-:W-:Y:S01]  /*81d0*/  BPT.TRAP 0x1 ;  /* 0x000000040000795c */ /* 0x000fe20000300000 */
.L_x_4091:
        /* <DEDUP_REMOVED lines=48> */
.L_x_4072:
[----:B------:R-:W-:Y:S05]  /*84e0*/  BSYNC B0 ;  /* 0x0000000000007941 */ /* 0x000fea0003800000 */
.L_x_4070:
[----:B------:R-:W-:-:S03]  /*84f0*/  UMOV UR8, 0xffffffff ;  /* 0xffffffff00087882 */ /* 0x000fc60000000000 */
[----:B------:R-:W-:Y:S05]  /*8500*/  BRA.DIV UR8, `(.L_x_4092) ;  /* 0x00000006089c7947 */ /* 0x000fea000b800000 */
[----:B------:R-:W-:-:S13]  /*8510*/  ELECT P0, URZ, PT ;  /* 0x00000000003f782f */ /* 0x000fda0003800000 */
.L_x_4112:
[----:B------:R-:W-:Y:S05]  /*8520*/  @!P0 BRA `(.L_x_4013) ;  /* 0x0000000000848947 */ /* 0x000fea0003800000 */
[----:B------:R-:W-:-:S06]  /*8530*/  ULOP3.LUT UR8, UR38, 0x2, URZ, 0xfc, !UPT ;  /* 0x0000000226087892 */ /* 0x000fcc000f8efc3f */
[----:B------:R-:W-:-:S05]  /*8540*/  IMAD.U32 R2, RZ, RZ, UR8 ;  /* 0x00000008ff027e24 */ /* 0x000fca000f8e00ff */
[----:B------:R-:W-:-:S13]  /*8550*/  ISETP.NE.AND P0, PT, R2, 0x3, PT ;  /* 0x000000030200780c */ /* 0x000fda0003f05270 */
[----:B------:R-:W-:Y:S05]  /*8560*/  @!P0 BRA `(.L_x_4093) ;  /* 0x0000000000048947 */ /* 0x000fea0003800000 */
[----:B--2---:R-:W-:Y:S01]  /*8570*/  BPT.TRAP 0x1 ;  /* 0x000000040000795c */ /* 0x004fe20000300000 */
.L_x_4093:
        /* <DEDUP_REMOVED lines=15> */
.L_x_4113:
[----:B------:R-:W3:Y:S02]  /*8670*/  SYNCS.PHASECHK.TRANS64.TRYWAIT P1, [R3+URZ], R2 ;  /* 0x00000002030075a7 */ /* 0x000ee4000802017f */
[----:B---3--:R-:W-:Y:S05]  /*8680*/  @!P1 BRA `(.L_x_4095) ;  /* 0x0000000400749947 */ /* 0x008fea0003800000 */
.L_x_4114:
[----:B------:R-:W-:Y:S05]  /*8690*/  @!P0 BRA `(.L_x_4096) ;  /* 0x0000000000048947 */ /* 0x000fea0003800000 */
[----:B--2---:R-:W-:Y:S01]  /*86a0*/  BPT.TRAP 0x1 ;  /* 0x000000040000795c */ /* 0x004fe20000300000 */
.L_x_4096:
[----:B---3--:R-:W-:-:S04]  /*86b0*/  VIADD R3, R7, 0x26840 ;  /* 0x0002684007037836 */ /* 0x008fc80000000000 */
[----:B------:R-:W-:-:S04]  /*86c0*/  IMAD R0, R0, 0x8, R3 ;  /* 0x0000000800007824 */ /* 0x000fc800078e0203 */
[----:B------:R-:W3:Y:S02]  /*86d0*/  SYNCS.PHASECHK.TRANS64.TRYWAIT P0, [R0+URZ], R5 ;  /* 0x00000005000075a7 */ /* 0x000ee4000800017f */
[----:B---3--:R-:W-:Y:S05]  /*86e0*/  @!P0 BRA `(.L_x_4097) ;  /* 0x0000000400708947 */ /* 0x008fea0003800000 */
.L_x_4115:
[----:B------:R-:W-:-:S07]  /*86f0*/  IMAD R3, R4, 0x8, R3 ;  /* 0x0000000804037824 */ /* 0x000fce00078e0203 */
.L_x_4098:
[----:B----4-:R4:W1:Y:S02]  /*8700*/  SYNCS.PHASECHK.TRANS64.TRYWAIT P0, [R3+URZ], R2 ;  /* 0x00000002030075a7 */ /* 0x010864000800017f */
[----:B-1----:R-:W-:Y:S05]  /*8710*/  @!P0 NANOSLEEP.SYNCS 0x989680 ;  /* 0x009896800000895d */ /* 0x002fea0003900000 */
[----:B------:R-:W1:Y:S02]  /*8720*/  @!P0 SYNCS.PHASECHK.TRANS64 P0, [R3+URZ], R2 ;  /* 0x00000002030085a7 */ /* 0x000e64000800007f */
[----:B-1----:R-:W-:Y:S05]  /*8730*/  @!P0 BRA `(.L_x_4098) ;  /* 0xfffffffc00f08947 */ /* 0x002fea000383ffff */
.L_x_4013:
[----:B--2---:R-:W-:Y:S05]  /*8740*/  BSYNC B6 ;  /* 0x0000000000067941 */ /* 0x004fea0003800000 */
.L_x_4007:
[----:B------:R-:W-:Y:S05]  /*8750*/  EXIT ;  /* 0x000000000000794d */ /* 0x000fea0003800000 */
.L_x_4023:
[----:B------:R-:W-:Y:S02]  /*8760*/  IMAD.MOV.U32 R13, RZ, RZ, R16 ;  /* 0x000000ffff0d7224 */ /* 0x000fe400078e0010 */
[----:B------:R-:W-:Y:S02]  /*8770*/  IMAD.MOV.U32 R12, RZ, RZ, RZ ;  /* 0x000000ffff0c7224 */ /* 0x000fe400078e00ff */
[----:B------:R-:W-:Y:S02]  /*8780*/  IMAD.MOV.U32 R11, RZ, RZ, 0x1f ;  /* 0x0000001fff0b7424 */ /* 0x000fe400078e00ff */
[----:B------:R-:W-:-:S07]  /*8790*/  IMAD.MOV.U32 R15, RZ, RZ, -0x1 ;  /* 0xffffffffff0f7424 */ /* 0x000fce00078e00ff */
[----:B-----5:R-:W-:Y:S05]  /*87a0*/  WARPSYNC.COLLECTIVE R15, `(.L_x_4099) ;  /* 0x000000000f087348 */ /* 0x020fea0003c00000 */
[----:B------:R1:W2:Y:S02]  /*87b0*/  SHFL.IDX P6, R14, R13, R12, R11 ;  /* 0x0000000c0d0e7389 */ /* 0x0002a400000c000b */
[----:B-12--5:R-:W-:Y:S01]  /*87c0*/  ENDCOLLECTIVE ;  /* 0x000000000000791b */ /* 0x026fe20003800000 */
.L_x_4099:
[----:B------:R-:W-:Y:S05]  /*87d0*/  BRA `(.L_x_4100) ;  /* 0xffffff8800e07947 */ /* 0x000fea000383ffff */
.L_x_4025:
[----:B--2---:R2:W3:Y:S02]  /*87e0*/  SYNCS.PHASECHK.TRANS64.TRYWAIT P1, [R18+URZ+0x26800], R5 ;  /* 0x02680005120075a7 */ /* 0x0044e4000802017f */
[----:B---3--:R-:W-:Y:S05]  /*87f0*/  @!P1 NANOSLEEP.SYNCS 0x989680 ;  /* 0x009896800000995d */ /* 0x008fea0003900000 */
[----:B------:R-:W3:Y:S02]  /*8800*/  @!P1 SYNCS.PHASECHK.TRANS64 P1, [R18+URZ+0x26800], R5 ;  /* 0x02680005120095a7 */ /* 0x000ee4000802007f */
[----:B---3--:R-:W-:Y:S05]  /*8810*/  @!P1 BRA `(.L_x_4025) ;  /* 0xfffffffc00f09947 */ /* 0x008fea000383ffff */
[----:B------:R-:W-:Y:S05]  /*8820*/  BRA `(.L_x_4024) ;  /* 0xffffff8c00047947 */ /* 0x000fea000383ffff */
.L_x_4030:
[----:B--2---:R-:W-:-:S04]  /*8830*/  IMAD.U32 R5, RZ, RZ, UR8 ;  /* 0x00000008ff057e24 */ /* 0x004fc8000f8e00ff */
[----:B------:R2:W3:Y:S03]  /*8840*/  SYNCS.PHASECHK.TRANS64.TRYWAIT P1, [R5+URZ+0x26810], R16 ;  /* 0x02681010050075a7 */ /* 0x0004e6000802017f */
[----:B---3--:R-:W-:Y:S05]  /*8850*/  @!P1 NANOSLEEP.SYNCS 0x989680 ;  /* 0x009896800000995d */ /* 0x008fea0003900000 */
[----:B------:R-:W3:Y:S02]  /*8860*/  @!P1 SYNCS.PHASECHK.TRANS64 P1, [R5+URZ+0x26810], R16 ;  /* 0x02681010050095a7 */ /* 0x000ee4000802007f */
[----:B---3--:R-:W-:Y:S05]  /*8870*/  @!P1 BRA `(.L_x_4030) ;  /* 0xfffffffc00ec9947 */ /* 0x008fea000383ffff */
[----:B------:R-:W-:Y:S05]  /*8880*/  BRA `(.L_x_4029) ;  /* 0xffffff9400647947 */ /* 0x000fea000383ffff */
.L_x_4034:
[----:B------:R-:W-:-:S04]  /*8890*/  IMAD.U32 R5, RZ, RZ, UR8 ;  /* 0x00000008ff057e24 */ /* 0x000fc8000f8e00ff */
[----:B------:R1:W1:Y:S03]  /*88a0*/  SYNCS.PHASECHK.TRANS64.TRYWAIT P1, [R5+URZ+0x26830], R16 ;  /* 0x02683010050075a7 */ /* 0x000266000802017f */
[----:B-1----:R-:W-:Y:S05]  /*88b0*/  @!P1 NANOSLEEP.SYNCS 0x989680 ;  /* 0x009896800000995d */ /* 0x002fea0003900000 */
[----:B------:R-:W1:Y:S02]  /*88c0*/  @!P1 SYNCS.PHASECHK.TRANS64 P1, [R5+URZ+0x26830], R16 ;  /* 0x02683010050095a7 */ /* 0x000e64000802007f */
[----:B-1----:R-:W-:Y:S05]  /*88d0*/  @!P1 BRA `(.L_x_4034) ;  /* 0xfffffffc00ec9947 */ /* 0x002fea000383ffff */
[----:B------:R-:W-:Y:S05]  /*88e0*/  BRA `(.L_x_4033) ;  /* 0xffffff9800707947 */ /* 0x000fea000383ffff */
.L_x_4073:
[----:B-1----:R1:W2:Y:S02]  /*88f0*/  SYNCS.PHASECHK.TRANS64.TRYWAIT P0, [R0+URZ+0x26820], R3 ;  /* 0x02682003000075a7 */ /* 0x0022a4000800017f */
[----:B--2---:R-:W-:Y:S05]  /*8900*/  @!P0 NANOSLEEP.SYNCS 0x989680 ;  /* 0x009896800000895d */ /* 0x004fea0003900000 */
[----:B------:R-:W2:Y:S02]  /*8910*/  @!P0 SYNCS.PHASECHK.TRANS64 P0, [R0+URZ+0x26820], R3 ;  /* 0x02682003000085a7 */ /* 0x000ea4000800007f */
[----:B--2---:R-:W-:Y:S05]  /*8920*/  @!P0 BRA `(.L_x_4073) ;  /* 0xfffffffc00f08947 */ /* 0x004fea000383ffff */
[----:B------:R-:W-:Y:S05]  /*8930*/  BRA `(.L_x_4101) ;  /* 0xffffffdc00787947 */ /* 0x000fea000383ffff */
.L_x_4077:
[----:B-1----:R1:W2:Y:S02]  /*8940*/  SYNCS.PHASECHK.TRANS64.TRYWAIT P1, [R0+URZ+0x26840], R21 ;  /* 0x02684015000075a7 */ /* 0x0022a4000802017f */
[----:B--2---:R-:W-:Y:S05]  /*8950*/  @!P1 NANOSLEEP.SYNCS 0x989680 ;  /* 0x009896800000995d */ /* 0x004fea0003900000 */
[----:B------:R-:W2:Y:S02]  /*8960*/  @!P1 SYNCS.PHASECHK.TRANS64 P1, [R0+URZ+0x26840], R21 ;  /* 0x02684015000095a7 */ /* 0x000ea4000802007f */
[----:B--2---:R-:W-:Y:S05]  /*8970*/  @!P1 BRA `(.L_x_4077) ;  /* 0xfffffffc00f09947 */ /* 0x004fea000383ffff */
[----:B------:R-:W-:Y:S05]  /*8980*/  BRA `(.L_x_4102) ;  /* 0xffffffe400987947 */ /* 0x000fea000383ffff */
.L_x_4079:
[----:B--2---:R2:W3:Y:S02]  /*8990*/  SYNCS.PHASECHK.TRANS64.TRYWAIT P1, [R0+URZ+0x26828], R21 ;  /* 0x02682815000075a7 */ /* 0x0044e4000802017f */
[----:B---3--:R-:W-:Y:S05]  /*89a0*/  @!P1 NANOSLEEP.SYNCS 0x989680 ;  /* 0x009896800000995d */ /* 0x008fea0003900000 */
[----:B------:R-:W3:Y:S02]  /*89b0*/  @!P1 SYNCS.PHASECHK.TRANS64 P1, [R0+URZ+0x26828], R21 ;  /* 0x02682815000095a7 */ /* 0x000ee4000802007f */
[----:B---3--:R-:W-:Y:S05]  /*89c0*/  @!P1 BRA `(.L_x_4079) ;  /* 0xfffffffc00f09947 */ /* 0x008fea000383ffff */
[----:B------:R-:W-:Y:S05]  /*89d0*/  BRA `(.L_x_4103) ;  /* 0xffffffe800487947 */ /* 0x000fea000383ffff */
.L_x_4081:
[----:B---3--:R3:W4:Y:S02]  /*89e0*/  SYNCS.PHASECHK.TRANS64.TRYWAIT P1, [R0+URZ+0x26848], R21 ;  /* 0x02684815000075a7 */ /* 0x008724000802017f */
[----:B----4-:R-:W-:Y:S05]  /*89f0*/  @!P1 NANOSLEEP.SYNCS 0x989680 ;  /* 0x009896800000995d */ /* 0x010fea0003900000 */
[----:B------:R-:W4:Y:S02]  /*8a00*/  @!P1 SYNCS.PHASECHK.TRANS64 P1, [R0+URZ+0x26848], R21 ;  /* 0x02684815000095a7 */ /* 0x000f24000802007f */
[----:B----4-:R-:W-:Y:S05]  /*8a10*/  @!P1 BRA `(.L_x_4081) ;  /* 0xfffffffc00f09947 */ /* 0x010fea000383ffff */
[----:B------:R-:W-:Y:S05]  /*8a20*/  BRA `(.L_x_4104) ;  /* 0xffffffe800dc7947 */ /* 0x000fea000383ffff */
.L_x_4083:
[----:B------:R-:W-:-:S07]  /*8a30*/  SHF.L.U32 R5, R9, 0x1f, RZ ;  /* 0x0000001f09057819 */ /* 0x000fce00000006ff */
.L_x_4105:
[----:B-1----:R1:W2:Y:S02]  /*8a40*/  SYNCS.PHASECHK.TRANS64.TRYWAIT P1, [R0+URZ+0x26820], R5 ;  /* 0x02682005000075a7 */ /* 0x0022a4000802017f */
[----:B--2---:R-:W-:Y:S05]  /*8a50*/  @!P1 NANOSLEEP.SYNCS 0x989680 ;  /* 0x009896800000995d */ /* 0x004fea0003900000 */
[----:B------:R-:W2:Y:S02]  /*8a60*/  @!P1 SYNCS.PHASECHK.TRANS64 P1, [R0+URZ+0x26820], R5 ;  /* 0x02682005000095a7 */ /* 0x000ea4000802007f */
[----:B--2---:R-:W-:Y:S05]  /*8a70*/  @!P1 BRA `(.L_x_4105) ;  /* 0xfffffffc00f09947 */ /* 0x004fea000383ffff */
[----:B------:R-:W-:Y:S05]  /*8a80*/  BRA `(.L_x_4106) ;  /* 0xffffffec00807947 */ /* 0x000fea000383ffff */
.L_x_4086:
[----:B-1----:R1:W2:Y:S02]  /*8a90*/  SYNCS.PHASECHK.TRANS64.TRYWAIT P1, [R0+URZ+0x26840], R7 ;  /* 0x02684007000075a7 */ /* 0x0022a4000802017f */
[----:B--2---:R-:W-:Y:S05]  /*8aa0*/  @!P1 NANOSLEEP.SYNCS 0x989680 ;  /* 0x009896800000995d */ /* 0x004fea0003900000 */
[----:B------:R-:W2:Y:S02]  /*8ab0*/  @!P1 SYNCS.PHASECHK.TRANS64 P1, [R0+URZ+0x26840], R7 ;  /* 0x02684007000095a7 */ /* 0x000ea4000802007f */
[----:B--2---:R-:W-:Y:S05]  /*8ac0*/  @!P1 BRA `(.L_x_4086) ;  /* 0xfffffffc00f09947 */ /* 0x004fea000383ffff */
[----:B------:R-:W-:Y:S05]  /*8ad0*/  BRA `(.L_x_4107) ;  /* 0xfffffff0002c7947 */ /* 0x000fea000383ffff */
.L_x_4088:
[----:B--2---:R2:W3:Y:S02]  /*8ae0*/  SYNCS.PHASECHK.TRANS64.TRYWAIT P1, [R0+URZ+0x26828], R7 ;  /* 0x02682807000075a7 */ /* 0x0044e4000802017f */
[----:B---3--:R-:W-:Y:S05]  /*8af0*/  @!P1 NANOSLEEP.SYNCS 0x989680 ;  /* 0x009896800000995d */ /* 0x008fea0003900000 */
[----:B------:R-:W3:Y:S02]  /*8b00*/  @!P1 SYNCS.PHASECHK.TRANS64 P1, [R0+URZ+0x26828], R7 ;  /* 0x02682807000095a7 */ /* 0x000ee4000802007f */
[----:B---3--:R-:W-:Y:S05]  /*8b10*/  @!P1 BRA `(.L_x_4088) ;  /* 0xfffffffc00f09947 */ /* 0x008fea000383ffff */
[----:B------:R-:W-:Y:S05]  /*8b20*/  BRA `(.L_x_4108) ;  /* 0xfffffff000d47947 */ /* 0x000fea000383ffff */
.L_x_4090:
[----:B---3--:R3:W4:Y:S02]  /*8b30*/  SYNCS.PHASECHK.TRANS64.TRYWAIT P0, [R3+URZ+0x26840], R2 ;  /* 0x02684002030075a7 */ /* 0x008724000800017f */
[----:B----4-:R-:W-:Y:S05]  /*8b40*/  @!P0 NANOSLEEP.SYNCS 0x989680 ;  /* 0x009896800000895d */ /* 0x010fea0003900000 */
[----:B------:R-:W4:Y:S02]  /*8b50*/  @!P0 SYNCS.PHASECHK.TRANS64 P0, [R3+URZ+0x26840], R2 ;  /* 0x02684002030085a7 */ /* 0x000f24000800007f */
[----:B----4-:R-:W-:Y:S05]  /*8b60*/  @!P0 BRA `(.L_x_4090) ;  /* 0xfffffffc00f08947 */ /* 0x010fea000383ffff */
[----:B------:R-:W-:Y:S05]  /*8b70*/  BRA `(.L_x_4109) ;  /* 0xfffffff4007c7947 */ /* 0x000fea000383ffff */
.L_x_4092:
[----:B------:R-:W-:Y:S01]  /*8b80*/  BSSY B0, `(.L_x_4110) ;  /* 0x0000006000007945 */ /* 0x000fe20003800000 */
[----:B------:R-:W-:-:S07]  /*8b90*/  IMAD.MOV.U32 R15, RZ, RZ, -0x1 ;  /* 0xffffffffff0f7424 */ /* 0x000fce00078e00ff */
[----:B--2---:R-:W-:Y:S05]  /*8ba0*/  WARPSYNC.COLLECTIVE R15, `(.L_x_4111) ;  /* 0x000000000f0c7348 */ /* 0x004fea0003c00000 */
[----:B------:R-:W-:Y:S02]  /*8bb0*/  ELECT P6, UR62, PT ;  /* 0x00000000003e782f */ /* 0x000fe400038c0000 */
[----:B------:R-:W-:Y:S01]  /*8bc0*/  MOV R14, UR62 ;  /* 0x0000003e000e7c02 */ /* 0x000fe20008000f00 */
[----:B--2---:R-:W-:Y:S10]  /*8bd0*/  ENDCOLLECTIVE ;  /* 0x000000000000791b */ /* 0x004ff40003800000 */
.L_x_4111:
[----:B------:R-:W-:Y:S05]  /*8be0*/  BSYNC B0 ;  /* 0x0000000000007941 */ /* 0x000fea0003800000 */
.L_x_4110:
[----:B------:R-:W-:Y:S01]  /*8bf0*/  PLOP3.LUT P0, PT, P6, PT, PT, 0x80, 0x0 ;  /* 0x000000000000781c */ /* 0x000fe2000370f070 */
[----:B------:R-:W-:-:S12]  /*8c00*/  BRA `(.L_x_4112) ;  /* 0xfffffff800447947 */ /* 0x000fd8000383ffff */
.L_x_4094:
[----:B-1----:R1:W3:Y:S02]  /*8c10*/  SYNCS.PHASECHK.TRANS64.TRYWAIT P1, [R6+URZ], R5 ;  /* 0x00000005060075a7 */ /* 0x0022e4000802017f */
[----:B---3--:R-:W-:Y:S05]  /*8c20*/  @!P1 NANOSLEEP.SYNCS 0x989680 ;  /* 0x009896800000995d */ /* 0x008fea0003900000 */
[----:B------:R-:W3:Y:S02]  /*8c30*/  @!P1 SYNCS.PHASECHK.TRANS64 P1, [R6+URZ], R5 ;  /* 0x00000005060095a7 */ /* 0x000ee4000802007f */
[----:B---3--:R-:W-:Y:S05]  /*8c40*/  @!P1 BRA `(.L_x_4094) ;  /* 0xfffffffc00f09947 */ /* 0x008fea000383ffff */
[----:B------:R-:W-:Y:S05]  /*8c50*/  BRA `(.L_x_4113) ;  /* 0xfffffff800847947 */ /* 0x000fea000383ffff */
.L_x_4095:
[----:B---3--:R3:W4:Y:S02]  /*8c60*/  SYNCS.PHASECHK.TRANS64.TRYWAIT P1, [R3+URZ], R2 ;  /* 0x00000002030075a7 */ /* 0x008724000802017f */
[----:B----4-:R-:W-:Y:S05]  /*8c70*/  @!P1 NANOSLEEP.SYNCS 0x989680 ;  /* 0x009896800000995d */ /* 0x010fea0003900000 */
[----:B------:R-:W4:Y:S02]  /*8c80*/  @!P1 SYNCS.PHASECHK.TRANS64 P1, [R3+URZ], R2 ;  /* 0x00000002030095a7 */ /* 0x000f24000802007f */
[----:B----4-:R-:W-:Y:S05]  /*8c90*/  @!P1 BRA `(.L_x_4095) ;  /* 0xfffffffc00f09947 */ /* 0x010fea000383ffff */
[----:B------:R-:W-:Y:S05]  /*8ca0*/  BRA `(.L_x_4114) ;  /* 0xfffffff800787947 */ /* 0x000fea000383ffff */
.L_x_4097:
[----:B---3--:R3:W4:Y:S02]  /*8cb0*/  SYNCS.PHASECHK.TRANS64.TRYWAIT P0, [R0+URZ], R5 ;  /* 0x00000005000075a7 */ /* 0x008724000800017f */
[----:B----4-:R-:W-:Y:S05]  /*8cc0*/  @!P0 NANOSLEEP.SYNCS 0x989680 ;  /* 0x009896800000895d */ /* 0x010fea0003900000 */
[----:B------:R-:W4:Y:S02]  /*8cd0*/  @!P0 SYNCS.PHASECHK.TRANS64 P0, [R0+URZ], R5 ;  /* 0x00000005000085a7 */ /* 0x000f24000800007f */
[----:B----4-:R-:W-:Y:S05]  /*8ce0*/  @!P0 BRA `(.L_x_4097) ;  /* 0xfffffffc00f08947 */ /* 0x010fea000383ffff */
[----:B------:R-:W-:Y:S05]  /*8cf0*/  BRA `(.L_x_4115) ;  /* 0xfffffff8007c7947 */ /* 0x000fea000383ffff */
.L_x_4116:
        /* <DEDUP_REMOVED lines=16> */
.L_x_6581:


//--------------------- .text._ZN7cutlass13device_kernelIN5flash11enable_sm90INS1_16FlashAttnBwdSm90INS1_25CollectiveMainloopBwdSm90ILi2ELi2ELi2EN4cute5tupleIJNS5_1CILi1EEES8_S8_EEENS6_IJNS7_ILi64EEENS7_ILi128EEENS7_ILi96EEEEEENS_10bfloat16_tEfNS_4arch4Sm90ELb0ELb0ELb0ELb1ELb1ELb1ELb0ELb0ELi2ELi1ELi2ELi1ELb1EEENS1_24CollectiveEpilogueBwdGQAISD_fSG_Li256ELb1ELb1EEENS1_19SingleTileSchedulerILb1ELb0ELb0ELi128EEEEEEEEEvNT_6ParamsE --------------------------
	.section	.text._ZN7cutlass13device_kernelIN5flash11enable_sm90INS1_16FlashAttnBwdSm90INS1_25CollectiveMainloopBwdSm90ILi2ELi2ELi2EN4cute5tupleIJNS5_1CILi1EEES8_S8_EEENS6_IJNS7_ILi64EEENS7_ILi128EEENS7_ILi96EEEEEENS_10bfloat16_tEfNS_4arch4Sm90ELb0ELb0ELb0ELb1ELb1ELb1ELb0ELb0ELi2ELi1ELi2ELi1ELb1EEENS1_24CollectiveEpilogueBwdGQAISD_fSG_Li256ELb1ELb1EEENS1_19SingleTileSchedulerILb1ELb0ELb0ELi128EEEEEEEEEvNT_6ParamsE,"ax",@progbits
	.align	128
.text._ZN7cutlass13device_kernelIN5flash11enable_sm90INS1_16FlashAttnBwdSm90INS1_25CollectiveMainloopBwdSm90ILi2ELi2ELi2EN4cute5tupleIJNS5_1CILi1EEES8_S8_EEENS6_IJNS7_ILi64EEENS7_ILi128EEENS7_ILi96EEEEEENS_10bfloat16_tEfNS_4arch4Sm90ELb0ELb0ELb0ELb1ELb1ELb1ELb0ELb0ELi2ELi1ELi2ELi1ELb1EEENS1_24CollectiveEpilogueBwdGQAISD_fSG_Li256ELb1ELb1EEENS1_19SingleTileSchedulerILb1ELb0ELb0ELi128EEEEEEEEEvNT_6ParamsE:
        .type           _ZN7cutlass13device_kernelIN5flash11enable_sm90INS1_16FlashAttnBwdSm90INS1_25CollectiveMainloopBwdSm90ILi2ELi2ELi2EN4cute5tupleIJNS5_1CILi1EEES8_S8_EEENS6_IJNS7_ILi64EEENS7_ILi128EEENS7_ILi96EEEEEENS_10bfloat16_tEfNS_4arch4Sm90ELb0ELb0ELb0ELb1ELb1ELb1ELb0ELb0ELi2ELi1ELi2ELi1ELb1EEENS1_24CollectiveEpilogueBwdGQAISD_fSG_Li256ELb1ELb1EEENS1_19SingleTileSchedulerILb1ELb0ELb0ELi128EEEEEEEEEvNT_6ParamsE,@function
        .size           _ZN7cutlass13device_kernelIN5flash11enable_sm90INS1_16FlashAttnBwdSm90INS1_25CollectiveMainloopBwdSm90ILi2ELi2ELi2EN4cute5tupleIJNS5_1CILi1EEES8_S8_EEENS6_IJNS7_ILi64EEENS7_ILi128EEENS7_ILi96EEEEEENS_10bfloat16_tEfNS_4arch4Sm90ELb0ELb0ELb0ELb1ELb1ELb1ELb0ELb0ELi2ELi1ELi2ELi1ELb1EEENS1_24CollectiveEpilogueBwdGQAISD_fSG_Li256ELb1ELb1EEENS1_19SingleTileSchedulerILb1ELb0ELb0ELi128EEEEEEEEEvNT_6ParamsE,(.L_x_6582 - _ZN7cutlass13device_kernelIN5flash11enable_sm90INS1_16FlashAttnBwdSm90INS1_25CollectiveMainloopBwdSm90ILi2ELi2ELi2EN4cute5tupleIJNS5_1CILi1EEES8_S8_EEENS6_IJNS7_ILi64EEENS7_ILi128EEENS7_ILi96EEEEEENS_10bfloat16_tEfNS_4arch4Sm90ELb0ELb0ELb0ELb1ELb1ELb1ELb0ELb0ELi2ELi1ELi2ELi1ELb1EEENS1_24CollectiveEpilogueBwdGQAISD_fSG_Li256ELb1ELb1EEENS1_19SingleTileSchedulerILb1ELb0ELb0ELi128EEEEEEEEEvNT_6ParamsE)
        .other          _ZN7cutlass13device_kernelIN5flash11enable_sm90INS1_16FlashAttnBwdSm90INS1_25CollectiveMainloopBwdSm90ILi2ELi2ELi2EN4cute5tupleIJNS5_1CILi1EEES8_S8_EEENS6_IJNS7_ILi64EEENS7_ILi128EEENS7_ILi96EEEEEENS_10bfloat16_tEfNS_4arch4Sm90ELb0ELb0ELb0ELb1ELb1ELb1ELb0ELb0ELi2ELi1ELi2ELi1ELb1EEENS1_24CollectiveEpilogueBwdGQAISD_fSG_Li256ELb1ELb1EEENS1_19SingleTileSchedulerILb1ELb0ELb0ELi128EEEEEEEEEvNT_6ParamsE,@"STO_CUDA_ENTRY STV_DEFAULT"
_ZN7cutlass13device_kernelIN5flash11enable_sm90INS1_16FlashAttnBwdSm90INS1_25CollectiveMainloopBwdSm90ILi2ELi2ELi2EN4cute5tupleIJNS5_1CILi1EEES8_S8_EEENS6_IJNS7_ILi64EEENS7_ILi128EEENS7_ILi96EEEEEENS_10bfloat16_tEfNS_4arch4Sm90ELb0ELb0ELb0ELb1ELb1ELb1ELb0ELb0ELi2ELi1ELi2ELi1ELb1EEENS1_24CollectiveEpilogueBwdGQAISD_fSG_Li256ELb1ELb1EEENS1_19SingleTileSchedulerILb1ELb0ELb0ELi128EEEEEEEEEvNT_6ParamsE:
        /* <DEDUP_REMOVED lines=23> */
.L_x_4118:
[----:B------:R-:W-:Y:S05]  /*0170*/  BSYNC B0 ;  /* 0x0000000000007941 */ /* 0x000fea0003800000 */
.L_x_4117:
        /* <DEDUP_REMOVED lines=37> */
.L_x_4119:
        /* <DEDUP_REMOVED lines=22> */
.L_x_4120:
[----:B------:R-:W-:Y:S01]  /*0530*/  PLOP3.LUT P0, PT, PT, PT, UP0, 0x80, 0x0 ;  /* 0x000000000000781c */ /* 0x000fe20003f0f008 */
[----:B------:R-:W-:Y:S01]  /*0540*/  NOP ;  /* 0x0000000000007918 */ /* 0x000fe20000000000 */
[----:B------:R-:W-:Y:S01]  /*0550*/  ULDC.64 UR46, c[0x0][0x208] ;  /* 0x00008200002e7ab9 */ /* 0x000fe20000000a00 */
[----:B------:R-:W-:Y:S01]  /*0560*/  BSSY B6, `(.L_x_4121) ;  /* 0x00008f2000067945 */ /* 0x000fe20003800000 */
[----:B-12-4-:R-:W-:Y:S09]  /*0570*/  BAR.SYNC.DEFER_BLOCKING 0x0 ;  /* 0x0000000000007b1d */ /* 0x016ff20000010000 */
[----:B------:R-:W-:Y:S05]  /*0580*/  @!P0 BRA `(.L_x_4122) ;  /* 0x0000004c00688947 */ /* 0x000fea0003800000 */
.L_x_4123:
        /* <DEDUP_REMOVED lines=21> */
.L_x_4124:
        /* <DEDUP_REMOVED lines=14> */
.L_x_4126:
[----:B------:R-:W-:-:S05]  /*07c0*/  ULDC UR4, c[0x0][0x8c4] ;  /* 0x0002310000047ab9 */ /* 0x000fca0000000800 */
.L_x_4125:
        /* <DEDUP_REMOVED lines=21> */
.L_x_4128:
        /* <DEDUP_REMOVED lines=14> */
.L_x_4129:
        /* <DEDUP_REMOVED lines=10> */
.L_x_4130:
        /* <DEDUP_REMOVED lines=11> */
.L_x_4131:
        /* <DEDUP_REMOVED lines=71> */
.L_x_4134:
        /* <DEDUP_REMOVED lines=15> */
.L_x_4133:
        /* <DEDUP_REMOVED lines=22> */
.L_x_4136:
        /* <DEDUP_REMOVED lines=15> */
.L_x_4135:
[----:B------:R-:W-:Y:S01]  /*1300*/  SHF.R.S32.HI R25, RZ, 0x1f, R22 ;  /* 0x0000001fff197819 */ /* 0x000fe20000011416 */
[----:B------:R-:W-:-:S03]  /*1310*/  UMOV UR4, 0xffffffff ;  /* 0xffffffff00047882 */ /* 0x000fc60000000000 */
[----:B------:R-:W-:-:S04]  /*1320*/  LEA.HI R0, R25, R22, RZ, 0x7 ;  /* 0x0000001619007211 */ /* 0x000fc800078f38ff */
[----:B------:R-:W-:Y:S01]  /*1330*/  SHF.R.S32.HI R16, RZ, 0x7, R0 ;  /* 0x00000007ff107819 */ /* 0x000fe20000011400 */
[----:B------:R-:W-:Y:S06]  /*1340*/  BRA.DIV UR4, `(.L_x_4137) ;  /* 0x0000008204547947 */ /* 0x000fec000b800000 */
[----:B------:R1:W2:Y:S02]  /*1350*/  SHFL.IDX PT, R14, R16, RZ, 0x1f ;  /* 0x00001fff100e7589 */ /* 0x0002a400000e0000 */
.L_x_4242:
        /* <DEDUP_REMOVED lines=14> */
.L_x_4138:
        /* <DEDUP_REMOVED lines=19> */
.L_x_4140:
        /* <DEDUP_REMOVED lines=125> */
.L_x_4151:
[----:B------:R-:W-:-:S06]  /*1d40*/  UISETP.NE.AND UP0, UPT, UR11, 0x3, UPT ;  /* 0x000000030b00788c */ /* 0x000fcc000bf05270 */
[----:B------:R-:W-:-:S13]  /*1d50*/  PLOP3.LUT P0, PT, PT, PT, UP0, 0x80, 0x0 ;  /* 0x000000000000781c */ /* 0x000fda0003f0f008 */
[----:B-1----:R-:W-:Y:S05]  /*1d60*/  @!P0 BRA `(.L_x_4141) ;  /* 0x0000000000048947 */ /* 0x002fea0003800000 */
[----:B------:R-:W-:Y:S01]  /*1d70*/  BPT.TRAP 0x1 ;  /* 0x000000040000795c */ /* 0x000fe20000300000 */
.L_x_4141:
[----:B------:R-:W-:Y:S01]  /*1d80*/  R2UR UR8, R18 ;  /* 0x00000000120872ca */ /* 0x000fe200000e0000 */
[----:B------:R-:W-:-:S05]  /*1d90*/  IMAD.U32 R16, RZ, RZ, UR5 ;  /* 0x00000005ff107e24 */ /* 0x000fca000f8e00ff */
[----:B------:R-:W-:-:S07]  /*1da0*/  SHF.L.U32 R16, R16, 0x1f, RZ ;  /* 0x0000001f10107819 */ /* 0x000fce00000006ff */
[----:B------:R-:W-:-:S09]  /*1db0*/  ULEA UR8, UR6, UR8, 0x3 ;  /* 0x0000000806087291 */ /* 0x000fd2000f8e183f */
[----:B------:R1:W2:Y:S01]  /*1dc0*/  SYNCS.PHASECHK.TRANS64.TRYWAIT P1, [UR8+0x26810], R16 ;  /* 0x02681010ff0075a7 */ /* 0x0002a20008020148 */
[----:B------:R-:W-:Y:S05]  /*1dd0*/  @!P0 BRA `(.L_x_4142) ;  /* 0x0000000000048947 */ /* 0x000fea0003800000 */
[----:B------:R-:W-:Y:S01]  /*1de0*/  BPT.TRAP 0x1 ;  /* 0x000000040000795c */ /* 0x000fe20000300000 */
.L_x_4142:
[----:B--2---:R-:W-:Y:S05]  /*1df0*/  @P1 BRA `(.L_x_4143) ;  /* 0x0000000000081947 */ /* 0x004fea0003800000 */
[----:B------:R-:W2:Y:S02]  /*1e00*/  SYNCS.PHASECHK.TRANS64.TRYWAIT P1, [UR8+0x26810], R16 ;  /* 0x02681010ff0075a7 */ /* 0x000ea40008020148 */
[----:B--2---:R-:W-:Y:S05]  /*1e10*/  @!P1 BRA `(.L_x_4144) ;  /* 0x0000007400d49947 */ /* 0x004fea0003800000 */
.L_x_4143:
        /* <DEDUP_REMOVED lines=67> */
.L_x_4145:
[----:B------:R1:W1:Y:S01]  /*2250*/  SYNCS.PHASECHK.TRANS64.TRYWAIT P1, [UR8+0x26830], R16 ;  /* 0x02683010ff0075a7 */ /* 0x0002620008020148 */
[----:B------:R-:W-:Y:S05]  /*2260*/  @!P0 BRA `(.L_x_4146) ;  /* 0x0000000000048947 */ /* 0x000fea0003800000 */
[----:B------:R-:W-:Y:S01]  /*2270*/  BPT.TRAP 0x1 ;  /* 0x000000040000795c */ /* 0x000fe20000300000 */
.L_x_4146:
[----:B-1----:R-:W-:Y:S05]  /*2280*/  @P1 BRA `(.L_x_4147) ;  /* 0x0000000000081947 */ /* 0x002fea0003800000 */
[----:B------:R-:W1:Y:S02]  /*2290*/  SYNCS.PHASECHK.TRANS64.TRYWAIT P1, [UR8+0x26830], R16 ;  /* 0x02683010ff0075a7 */ /* 0x000e640008020148 */
[----:B-1----:R-:W-:Y:S05]  /*22a0*/  @!P1 BRA `(.L_x_4148) ;  /* 0x0000007000c89947 */ /* 0x002fea0003800000 */
.L_x_4147:
        /* <DEDUP_REMOVED lines=440> */
.L_x_4149:
        /* <DEDUP_REMOVED lines=46> */
.L_x_4150:
        /* <DEDUP_REMOVED lines=66> */
.L_x_4132:
        /* <DEDUP_REMOVED lines=109> */
.L_x_4154:
[----:B-1----:R-:W2:Y:S04]  /*4c00*/  LDG.E.STRONG.GPU R4, desc[UR46][R2.64] ;  /* 0x0000002e02047981 */ /* 0x002ea8000c1ef900 */
[----:B--2---:R-:W-:Y:S01]  /*4c10*/  CCTL.IVALL ;  /* 0x00000000ff00798f */ /* 0x004fe20002000000 */
[----:B------:R-:W-:Y:S05]  /*4c20*/  YIELD ;  /* 0x0000000000007946 */ /* 0x000fea0003800000 */
[----:B------:R-:W-:-:S13]  /*4c30*/  ISETP.NE.AND P0, PT, R4, UR17, PT ;  /* 0x0000001104007c0c */ /* 0x000fda000bf05270 */
[----:B------:R-:W-:Y:S05]  /*4c40*/  @P0 BRA `(.L_x_4154) ;  /* 0xfffffffc00ec0947 */ /* 0x000fea000383ffff */
.L_x_4153:
[----:B------:R-:W-:Y:S05]  /*4c50*/  BSYNC B0 ;  /* 0x0000000000007941 */ /* 0x000fea0003800000 */
.L_x_4152:
[----:B------:R-:W-:-:S03]  /*4c60*/  UMOV UR4, 0xffffffff ;  /* 0xffffffff00047882 */ /* 0x000fc60000000000 */
[----:B------:R-:W-:Y:S05]  /*4c70*/  BRA.DIV UR4, `(.L_x_4155) ;  /* 0x0000004a046c7947 */ /* 0x000fea000b800000 */
[----:B------:R-:W-:Y:S01]  /*4c80*/  NOP ;  /* 0x0000000000007918 */ /* 0x000fe20000000000 */
.L_x_4245:
        /* <DEDUP_REMOVED lines=16> */
.L_x_4158:
[----:B------:R-:W-:Y:S01]  /*4d90*/  @P0 ELECT P2, URZ, PT ;  /* 0x00000000003f082f */ /* 0x000fe20003840000 */
[----:B------:R2:W-:-:S12]  /*4da0*/  UBLKRED.G.S.ADD.F32.RN [UR4], [UR9], UR6, desc[UR10] ;  /* 0x00000a04090073bb */ /* 0x0005d800080a1406 */
[----:B------:R-:W-:Y:S02]  /*4db0*/  @P2 PLOP3.LUT P0, PT, P2, PT, PT, 0x8, 0x0 ;  /* 0x000000000000281c */ /* 0x000fe4000170e170 */
[----:B------:R-:W-:-:S11]  /*4dc0*/  PLOP3.LUT P2, PT, PT, PT, PT, 0x8, 0x0 ;  /* 0x000000000000781c */ /* 0x000fd60003f4e170 */
[----:B--2---:R-:W-:Y:S05]  /*4dd0*/  @P0 BRA.U.ANY `(.L_x_4158) ;  /* 0xfffffffd00ec0947 */ /* 0x004fea000393ffff */
[----:B------:R0:W-:Y:S01]  /*4de0*/  UTMACMDFLUSH ;  /* 0x00000000000079b7 */ /* 0x0001e20000000000 */
[----:B------:R-:W-:-:S04]  /*4df0*/  DEPBAR.LE SB0, 0x0 ;  /* 0x000080000000791a */ /* 0x000fc80000000000 */
.L_x_4157:
[----:B------:R-:W-:Y:S05]  /*4e00*/  BSYNC B0 ;  /* 0x0000000000007941 */ /* 0x000fea0003800000 */
.L_x_4156:
        /* <DEDUP_REMOVED lines=14> */
.L_x_4160:
[----:B------:R-:W-:Y:S05]  /*4ef0*/  BSYNC B0 ;  /* 0x0000000000007941 */ /* 0x000fea0003800000 */
.L_x_4159:
        /* <DEDUP_REMOVED lines=20> */
.L_x_4163:
[----:B-12---:R-:W2:Y:S04]  /*5040*/  LDG.E.STRONG.GPU R0, desc[UR46][R2.64] ;  /* 0x0000002e02007981 */ /* 0x006ea8000c1ef900 */
[----:B--2---:R-:W-:Y:S01]  /*5050*/  CCTL.IVALL ;  /* 0x00000000ff00798f */ /* 0x004fe20002000000 */
[----:B------:R-:W-:Y:S05]  /*5060*/  YIELD ;  /* 0x0000000000007946 */ /* 0x000fea0003800000 */
[----:B------:R-:W-:-:S13]  /*5070*/  ISETP.NE.AND P0, PT, R0, UR17, PT ;  /* 0x0000001100007c0c */ /* 0x000fda000bf05270 */
[----:B------:R-:W-:Y:S05]  /*5080*/  @P0 BRA `(.L_x_4163) ;  /* 0xfffffffc00ec0947 */ /* 0x000fea000383ffff */
.L_x_4162:
[----:B------:R-:W-:Y:S05]  /*5090*/  BSYNC B0 ;  /* 0x0000000000007941 */ /* 0x000fea0003800000 */
.L_x_4161:
[----:B------:R-:W-:-:S03]  /*50a0*/  UMOV UR4, 0xffffffff ;  /* 0xffffffff00047882 */ /* 0x000fc60000000000 */
[----:B------:R-:W-:Y:S05]  /*50b0*/  BRA.DIV UR4, `(.L_x_4164) ;  /* 0x0000004604787947 */ /* 0x000fea000b800000 */
[----:B------:R-:W-:Y:S01]  /*50c0*/  NOP ;  /* 0x0000000000007918 */ /* 0x000fe20000000000 */
.L_x_4248:
        /* <DEDUP_REMOVED lines=16> */
.L_x_4167:
[----:B------:R-:W-:Y:S01]  /*51d0*/  @P0 ELECT P2, URZ, PT ;  /* 0x00000000003f082f */ /* 0x000fe20003840000 */
[----:B------:R3:W-:-:S12]  /*51e0*/  UBLKRED.G.S.ADD.F32.RN [UR4], [UR9], UR6, desc[UR10] ;  /* 0x00000a04090073bb */ /* 0x0007d800080a1406 */
[----:B------:R-:W-:Y:S02]  /*51f0*/  @P2 PLOP3.LUT P0, PT, P2, PT, PT, 0x8, 0x0 ;  /* 0x000000000000281c */ /* 0x000fe4000170e170 */
[----:B------:R-:W-:-:S11]  /*5200*/  PLOP3.LUT P2, PT, PT, PT, PT, 0x8, 0x0 ;  /* 0x000000000000781c */ /* 0x000fd60003f4e170 */
[----:B---3--:R-:W-:Y:S05]  /*5210*/  @P0 BRA.U.ANY `(.L_x_4167) ;  /* 0xfffffffd00ec0947 */ /* 0x008fea000393ffff */
[----:B------:R0:W-:Y:S01]  /*5220*/  UTMACMDFLUSH ;  /* 0x00000000000079b7 */ /* 0x0001e20000000000 */
[----:B------:R-:W-:-:S04]  /*5230*/  DEPBAR.LE SB0, 0x0 ;  /* 0x000080000000791a */ /* 0x000fc80000000000 */
.L_x_4166:
[----:B------:R-:W-:Y:S05]  /*5240*/  BSYNC B0 ;  /* 0x0000000000007941 */ /* 0x000fea0003800000 */
.L_x_4165:
        /* <DEDUP_REMOVED lines=14> */
.L_x_4122:
        /* <DEDUP_REMOVED lines=21> */
.L_x_4169:
        /* <DEDUP_REMOVED lines=13> */
.L_x_4171:
[----:B------:R-:W-:-:S05]  /*5550*/  ULDC UR4, c[0x0][0x8c4] ;  /* 0x0002310000047ab9 */ /* 0x000fca0000000800 */
.L_x_4170:
        /* <DEDUP_REMOVED lines=39> */
.L_x_4172:
        /* <DEDUP_REMOVED lines=61> */
.L_x_4198:
        /* <DEDUP_REMOVED lines=17> */
.L_x_4176:
[----:B------:R-:W2:Y:S04]  /*5cb0*/  LDG.E.STRONG.GPU R4, desc[UR46][R2.64] ;  /* 0x0000002e02047981 */ /* 0x000ea8000c1ef900 */
[----:B--2---:R-:W-:Y:S01]  /*5cc0*/  CCTL.IVALL ;  /* 0x00000000ff00798f */ /* 0x004fe20002000000 */
[----:B------:R-:W-:Y:S05]  /*5cd0*/  YIELD ;  /* 0x0000000000007946 */ /* 0x000fea0003800000 */
[----:B------:R-:W-:-:S13]  /*5ce0*/  ISETP.NE.AND P3, PT, R4, UR25, PT ;  /* 0x0000001904007c0c */ /* 0x000fda000bf65270 */
[----:B------:R-:W-:Y:S05]  /*5cf0*/  @P3 BRA `(.L_x_4176) ;  /* 0xfffffffc00ec3947 */ /* 0x000fea000383ffff */
.L_x_4175:
[----:B------:R-:W-:Y:S05]  /*5d00*/  BSYNC B0 ;  /* 0x0000000000007941 */ /* 0x000fea0003800000 */
.L_x_4174:
[----:B------:R-:W-:-:S03]  /*5d10*/  UMOV UR16, 0xffffffff ;  /* 0xffffffff00107882 */ /* 0x000fc60000000000 */
[----:B------:R-:W-:Y:S05]  /*5d20*/  BRA.DIV UR16, `(.L_x_4177) ;  /* 0x0000003a10787947 */ /* 0x000fea000b800000 */
[----:B------:R-:W-:Y:S01]  /*5d30*/  NOP ;  /* 0x0000000000007918 */ /* 0x000fe20000000000 */
.L_x_4251:
        /* <DEDUP_REMOVED lines=19> */
.L_x_4179:
[----:B------:R-:W-:Y:S05]  /*5e70*/  BSYNC B0 ;  /* 0x0000000000007941 */ /* 0x000fea0003800000 */
.L_x_4178:
        /* <DEDUP_REMOVED lines=13> */
.L_x_4181:
[----:B------:R-:W-:Y:S05]  /*5f50*/  BSYNC B0 ;  /* 0x0000000000007941 */ /* 0x000fea0003800000 */
.L_x_4180:
[----:B------:R-:W-:Y:S06]  /*5f60*/  BAR.ARV 0xa, 0xa0 ;  /* 0x0282800000007b1d */ /* 0x000fec0000002000 */
[----:B------:R-:W-:Y:S04]  /*5f70*/  BSSY B0, `(.L_x_4182) ;  /* 0x0000003000007945 */ /* 0x000fe80003800000 */
[----:B------:R-:W-:Y:S05]  /*5f80*/  @!P0 BRA `(.L_x_4183) ;  /* 0x0000000000048947 */ /* 0x000fea0003800000 */
[----:B------:R-:W-:-:S04]  /*5f90*/  DEPBAR.LE SB0, 0x0 ;  /* 0x000080000000791a */ /* 0x000fc80000000000 */
.L_x_4183:
[----:B------:R-:W-:Y:S05]  /*5fa0*/  BSYNC B0 ;  /* 0x0000000000007941 */ /* 0x000fea0003800000 */
.L_x_4182:
        /* <DEDUP_REMOVED lines=19> */
.L_x_4185:
[----:B------:R-:W-:Y:S05]  /*60e0*/  BSYNC B0 ;  /* 0x0000000000007941 */ /* 0x000fea0003800000 */
.L_x_4184:
        /* <DEDUP_REMOVED lines=9> */
.L_x_4188:
[----:B------:R-:W2:Y:S04]  /*6180*/  LDG.E.STRONG.GPU R4, desc[UR46][R2.64] ;  /* 0x0000002e02047981 */ /* 0x000ea8000c1ef900 */
[----:B--2---:R-:W-:Y:S01]  /*6190*/  CCTL.IVALL ;  /* 0x00000000ff00798f */ /* 0x004fe20002000000 */
[----:B------:R-:W-:Y:S05]  /*61a0*/  YIELD ;  /* 0x0000000000007946 */ /* 0x000fea0003800000 */
[----:B------:R-:W-:-:S13]  /*61b0*/  ISETP.NE.AND P3, PT, R4, UR25, PT ;  /* 0x0000001904007c0c */ /* 0x000fda000bf65270 */
[----:B------:R-:W-:Y:S05]  /*61c0*/  @P3 BRA `(.L_x_4188) ;  /* 0xfffffffc00ec3947 */ /* 0x000fea000383ffff */
.L_x_4187:
[----:B------:R-:W-:Y:S05]  /*61d0*/  BSYNC B0 ;  /* 0x0000000000007941 */ /* 0x000fea0003800000 */
.L_x_4186:
[----:B------:R-:W-:-:S03]  /*61e0*/  UMOV UR6, 0xffffffff ;  /* 0xffffffff00067882 */ /* 0x000fc60000000000 */
[----:B------:R-:W-:Y:S05]  /*61f0*/  BRA.DIV UR6, `(.L_x_4189) ;  /* 0x0000003606607947 */ /* 0x000fea000b800000 */
[----:B------:R-:W-:Y:S01]  /*6200*/  NOP ;  /* 0x0000000000007918 */ /* 0x000fe20000000000 */
.L_x_4254:
        /* <DEDUP_REMOVED lines=13> */
.L_x_4191:
[----:B------:R-:W-:Y:S05]  /*62e0*/  BSYNC B0 ;  /* 0x0000000000007941 */ /* 0x000fea0003800000 */
.L_x_4190:
        /* <DEDUP_REMOVED lines=13> */
.L_x_4193:
[----:B------:R-:W-:Y:S05]  /*63c0*/  BSYNC B0 ;  /* 0x0000000000007941 */ /* 0x000fea0003800000 */
.L_x_4192:
[----:B------:R-:W-:Y:S06]  /*63d0*/  BAR.ARV 0xa, 0xa0 ;  /* 0x0282800000007b1d */ /* 0x000fec0000002000 */
[----:B------:R-:W-:Y:S04]  /*63e0*/  BSSY B0, `(.L_x_4194) ;  /* 0x0000003000007945 */ /* 0x000fe80003800000 */
[----:B------:R-:W-:Y:S05]  /*63f0*/  @!P0 BRA `(.L_x_4195) ;  /* 0x0000000000048947 */ /* 0x000fea0003800000 */
[----:B------:R-:W-:-:S04]  /*6400*/  DEPBAR.LE SB0, 0x0 ;  /* 0x000080000000791a */ /* 0x000fc80000000000 */
.L_x_4195:
[----:B------:R-:W-:Y:S05]  /*6410*/  BSYNC B0 ;  /* 0x0000000000007941 */ /* 0x000fea0003800000 */
.L_x_4194:
        /* <DEDUP_REMOVED lines=19> */
.L_x_4197:
[----:B------:R-:W-:Y:S05]  /*6550*/  BSYNC B0 ;  /* 0x0000000000007941 */ /* 0x000fea0003800000 */
.L_x_4196:
[----:B------:R-:W-:Y:S02]  /*6560*/  UIADD3 UR4, UR4, 0x2, URZ ;  /* 0x0000000204047890 */ /* 0x000fe4000fffe03f */
[----:B------:R-:W-:Y:S01]  /*6570*/  UIADD3 UR5, UR5, 0x1, URZ ;  /* 0x0000000105057890 */ /* 0x000fe2000fffe03f */
[----:B------:R-:W-:Y:S11]  /*6580*/  @P2 BRA `(.L_x_4198) ;  /* 0xfffffff400842947 */ /* 0x000ff6000383ffff */
.L_x_4173:
        /* <DEDUP_REMOVED lines=13> */
.L_x_4201:
[----:B------:R-:W2:Y:S04]  /*6660*/  LDG.E.STRONG.GPU R0, desc[UR46][R2.64] ;  /* 0x0000002e02007981 */ /* 0x000ea8000c1ef900 */
[----:B--2---:R-:W-:Y:S01]  /*6670*/  CCTL.IVALL ;  /* 0x00000000ff00798f */ /* 0x004fe20002000000 */
[----:B------:R-:W-:Y:S05]  /*6680*/  YIELD ;  /* 0x0000000000007946 */ /* 0x000fea0003800000 */
[----:B------:R-:W-:-:S13]  /*6690*/  ISETP.NE.AND P2, PT, R0, UR25, PT ;  /* 0x0000001900007c0c */ /* 0x000fda000bf45270 */
[----:B------:R-:W-:Y:S05]  /*66a0*/  @P2 BRA `(.L_x_4201) ;  /* 0xfffffffc00ec2947 */ /* 0x000fea000383ffff */
.L_x_4200:
[----:B------:R-:W-:Y:S05]  /*66b0*/  BSYNC B0 ;  /* 0x0000000000007941 */ /* 0x000fea0003800000 */
.L_x_4199:
[----:B------:R-:W-:-:S03]  /*66c0*/  UMOV UR5, 0xffffffff ;  /* 0xffffffff00057882 */ /* 0x000fc60000000000 */
[----:B------:R-:W-:Y:S05]  /*66d0*/  BRA.DIV UR5, `(.L_x_4202) ;  /* 0x0000003205447947 */ /* 0x000fea000b800000 */
[----:B------:R-:W-:Y:S01]  /*66e0*/  NOP ;  /* 0x0000000000007918 */ /* 0x000fe20000000000 */
.L_x_4257:
        /* <DEDUP_REMOVED lines=22> */
.L_x_4204:
[----:B------:R-:W-:Y:S05]  /*6850*/  BSYNC B0 ;  /* 0x0000000000007941 */ /* 0x000fea0003800000 */
.L_x_4203:
        /* <DEDUP_REMOVED lines=20> */
.L_x_4206:
[----:B------:R-:W-:Y:S05]  /*69a0*/  BSYNC B0 ;  /* 0x0000000000007941 */ /* 0x000fea0003800000 */
.L_x_4205:
[----:B------:R-:W-:Y:S06]  /*69b0*/  BAR.ARV 0xa, 0xa0 ;  /* 0x0282800000007b1d */ /* 0x000fec0000002000 */
[----:B------:R-:W-:Y:S04]  /*69c0*/  BSSY B0, `(.L_x_4207) ;  /* 0x0000003000007945 */ /* 0x000fe80003800000 */
[----:B------:R-:W-:Y:S05]  /*69d0*/  @!P0 BRA `(.L_x_4208) ;  /* 0x0000000000048947 */ /* 0x000fea0003800000 */
[----:B------:R-:W-:-:S04]  /*69e0*/  DEPBAR.LE SB0, 0x0 ;  /* 0x000080000000791a */ /* 0x000fc80000000000 */
.L_x_4208:
[----:B------:R-:W-:Y:S05]  /*69f0*/  BSYNC B0 ;  /* 0x0000000000007941 */ /* 0x000fea0003800000 */
.L_x_4207:
        /* <DEDUP_REMOVED lines=19> */
.L_x_4168:
        /* <DEDUP_REMOVED lines=13> */
.L_x_4209:
        /* <DEDUP_REMOVED lines=14> */
.L_x_4211:
[----:B------:R-:W-:-:S05]  /*6ce0*/  ULDC UR4, c[0x0][0x8c4] ;  /* 0x0002310000047ab9 */ /* 0x000fca0000000800 */
.L_x_4210:
        /* <DEDUP_REMOVED lines=56> */
.L_x_4213:
        /* <DEDUP_REMOVED lines=63> */
.L_x_4258:
        /* <DEDUP_REMOVED lines=13> */
.L_x_4216:
        /* <DEDUP_REMOVED lines=125> */
.L_x_4227:
[----:B------:R-:W-:-:S04]  /*7d00*/  SHF.L.U32 R21, R9, 0x1f, RZ ;  /* 0x0000001f09157819 */ /* 0x000fc800000006ff */
[----:B-1----:R-:W1:Y:S02]  /*7d10*/  SYNCS.PHASECHK.TRANS64.TRYWAIT P1, [R0+URZ+0x26840], R21 ;  /* 0x02684015000075a7 */ /* 0x002e64000802017f */
[----:B-12---:R-:W-:Y:S05]  /*7d20*/  @!P1 BRA `(.L_x_4219) ;  /* 0x0000001800e09947 */ /* 0x006fea0003800000 */
.L_x_4259:
[----:B------:R-:W-:Y:S05]  /*7d30*/  @P0 BRA `(.L_x_4220) ;  /* 0x0000000000140947 */ /* 0x000fea0003800000 */
[----:B------:R-:W-:Y:S01]  /*7d40*/  ISETP.NE.AND P1, PT, R16, RZ, PT ;  /* 0x000000ff1000720c */ /* 0x000fe20003f25270 */
[----:B------:R-:W-:-:S04]  /*7d50*/  IMAD.MOV.U32 R3, RZ, RZ, 0x3100 ;  /* 0x00003100ff037424 */ /* 0x000fc800078e00ff */
[----:B------:R2:W-:Y:S08]  /*7d60*/  SYNCS.ARRIVE.TRANS64 RZ, [R0+URZ+0x26830], R3 ;  /* 0x0268300300ff79a7 */ /* 0x0005f0000800003f */
[----:B------:R-:W-:Y:S05]  /*7d70*/  @!P1 BRA `(.L_x_4220) ;  /* 0x0000000000049947 */ /* 0x000fea0003800000 */
[----:B------:R-:W-:Y:S01]  /*7d80*/  BPT.TRAP 0x1 ;  /* 0x000000040000795c */ /* 0x000fe20000300000 */
.L_x_4220:
        /* <DEDUP_REMOVED lines=43> */
.L_x_4260:
[----:B------:R-:W-:Y:S05]  /*8040*/  @P0 BRA `(.L_x_4222) ;  /* 0x0000000000140947 */ /* 0x000fea0003800000 */
[----:B------:R-:W-:Y:S01]  /*8050*/  ISETP.NE.AND P1, PT, R16, RZ, PT ;  /* 0x000000ff1000720c */ /* 0x000fe20003f25270 */
[----:B------:R-:W-:-:S04]  /*8060*/  IMAD.MOV.U32 R3, RZ, RZ, 0x3100 ;  /* 0x00003100ff037424 */ /* 0x000fc800078e00ff */
[----:B------:R3:W-:Y:S08]  /*8070*/  SYNCS.ARRIVE.TRANS64 RZ, [R0+URZ+0x26818], R3 ;  /* 0x0268180300ff79a7 */ /* 0x0007f0000800003f */
[----:B------:R-:W-:Y:S05]  /*8080*/  @!P1 BRA `(.L_x_4222) ;  /* 0x0000000000049947 */ /* 0x000fea0003800000 */
[----:B------:R-:W-:Y:S01]  /*8090*/  BPT.TRAP 0x1 ;  /* 0x000000040000795c */ /* 0x000fe20000300000 */
.L_x_4222:
        /* <DEDUP_REMOVED lines=36> */
.L_x_4261:
        /* <DEDUP_REMOVED lines=9> */
.L_x_4224:
        /* <DEDUP_REMOVED lines=38> */
.L_x_4263:
[----:B------:R-:W-:Y:S05]  /*85d0*/  @P0 BRA `(.L_x_4226) ;  /* 0x0000000000140947 */ /* 0x000fea0003800000 */
[----:B------:R-:W-:Y:S01]  /*85e0*/  ISETP.NE.AND P1, PT, R16, RZ, PT ;  /* 0x000000ff1000720c */ /* 0x000fe20003f25270 */
[----:B-1----:R-:W-:-:S04]  /*85f0*/  IMAD.MOV.U32 R5, RZ, RZ, 0x3100 ;  /* 0x00003100ff057424 */ /* 0x002fc800078e00ff */
[----:B------:R2:W-:Y:S08]  /*8600*/  SYNCS.ARRIVE.TRANS64 RZ, [R0+URZ+0x26810], R5 ;  /* 0x0268100500ff79a7 */ /* 0x0005f0000800003f */
[----:B------:R-:W-:Y:S05]  /*8610*/  @!P1 BRA `(.L_x_4226) ;  /* 0x0000000000049947 */ /* 0x000fea0003800000 */
[----:B------:R-:W-:Y:S01]  /*8620*/  BPT.TRAP 0x1 ;  /* 0x000000040000795c */ /* 0x000fe20000300000 */
.L_x_4226:
        /* <DEDUP_REMOVED lines=37> */
.L_x_4218:
[----:B------:R-:W-:-:S13]  /*8880*/  ISETP.NE.AND P1, PT, R13, RZ, PT ;  /* 0x000000ff0d00720c */ /* 0x000fda0003f25270 */
[----:B------:R-:W-:Y:S05]  /*8890*/  @!P1 BRA `(.L_x_4217) ;  /* 0x0000000400689947 */ /* 0x000fea0003800000 */
[----:B------:R-:W-:-:S04]  /*88a0*/  SHF.L.U32 R7, R9, 0x1f, RZ ;  /* 0x0000001f09077819 */ /* 0x000fc800000006ff */
[----:B------:R-:W1:Y:S02]  /*88b0*/  SYNCS.PHASECHK.TRANS64.TRYWAIT P1, [R0+URZ+0x26840], R7 ;  /* 0x02684007000075a7 */ /* 0x000e64000802017f */
[----:B-1----:R-:W-:Y:S05]  /*88c0*/  @!P1 BRA `(.L_x_4228) ;  /* 0x00000010004c9947 */ /* 0x002fea0003800000 */
.L_x_4264:
[----:B------:R-:W-:Y:S05]  /*88d0*/  @P0 BRA `(.L_x_4229) ;  /* 0x0000000000140947 */ /* 0x000fea0003800000 */
[----:B------:R-:W-:Y:S01]  /*88e0*/  ISETP.NE.AND P1, PT, R16, RZ, PT ;  /* 0x000000ff1000720c */ /* 0x000fe20003f25270 */
[----:B------:R-:W-:-:S04]  /*88f0*/  IMAD.MOV.U32 R5, RZ, RZ, 0x3100 ;  /* 0x00003100ff057424 */ /* 0x000fc800078e00ff */
[----:B------:R2:W-:Y:S08]  /*8900*/  SYNCS.ARRIVE.TRANS64 RZ, [R0+URZ+0x26830], R5 ;  /* 0x0268300500ff79a7 */ /* 0x0005f0000800003f */
[----:B------:R-:W-:Y:S05]  /*8910*/  @!P1 BRA `(.L_x_4229) ;  /* 0x0000000000049947 */ /* 0x000fea0003800000 */
[----:B------:R-:W-:Y:S01]  /*8920*/  BPT.TRAP 0x1 ;  /* 0x000000040000795c */ /* 0x000fe20000300000 */
.L_x_4229:
        /* <DEDUP_REMOVED lines=41> */
.L_x_4265:
[----:B------:R-:W-:Y:S05]  /*8bc0*/  @P0 BRA `(.L_x_4231) ;  /* 0x0000000000140947 */ /* 0x000fea0003800000 */
[----:B------:R-:W-:Y:S01]  /*8bd0*/  ISETP.NE.AND P0, PT, R16, RZ, PT ;  /* 0x000000ff1000720c */ /* 0x000fe20003f05270 */
[----:B------:R-:W-:-:S04]  /*8be0*/  IMAD.MOV.U32 R5, RZ, RZ, 0x3100 ;  /* 0x00003100ff057424 */ /* 0x000fc800078e00ff */
[----:B------:R3:W-:Y:S08]  /*8bf0*/  SYNCS.ARRIVE.TRANS64 RZ, [R0+URZ+0x26818], R5 ;  /* 0x0268180500ff79a7 */ /* 0x0007f0000800003f */
[----:B------:R-:W-:Y:S05]  /*8c00*/  @!P0 BRA `(.L_x_4231) ;  /* 0x0000000000048947 */ /* 0x000fea0003800000 */
[----:B------:R-:W-:Y:S01]  /*8c10*/  BPT.TRAP 0x1 ;  /* 0x000000040000795c */ /* 0x000fe20000300000 */
.L_x_4231:
        /* <DEDUP_REMOVED lines=34> */
.L_x_4217:
[----:B------:R-:W3:Y:S01]  /*8e40*/  S2R R2, SR_TID.X ;  /* 0x0000000000027919 */ /* 0x000ee20000002100 */
[----:B------:R-:W-:Y:S01]  /*8e50*/  IMAD R3, R12, 0x8, R0 ;  /* 0x000000080c037824 */ /* 0x000fe200078e0200 */
[----:B---3--:R-:W-:Y:S02]  /*8e60*/  LOP3.LUT R4, R2, 0x7f, RZ, 0xc0, !PT ;  /* 0x0000007f02047812 */ /* 0x008fe400078ec0ff */
[----:B------:R-:W-:Y:S02]  /*8e70*/  SHF.L.U32 R2, R9, 0x1f, RZ ;  /* 0x0000001f09027819 */ /* 0x000fe400000006ff */
[----:B------:R-:W-:Y:S02]  /*8e80*/  ISETP.NE.AND P1, PT, R4, RZ, PT ;  /* 0x000000ff0400720c */ /* 0x000fe40003f25270 */
[----:B------:R-:W3:Y:S02]  /*8e90*/  SYNCS.PHASECHK.TRANS64.TRYWAIT P0, [R3+URZ+0x26840], R2 ;  /* 0x02684002030075a7 */ /* 0x000ee4000800017f */
[----:B---3--:R-:W-:Y:S09]  /*8ea0*/  @!P0 BRA `(.L_x_4232) ;  /* 0x0000000800fc8947 */ /* 0x008ff20003800000 */
.L_x_4266:
[----:B------:R-:W-:Y:S05]  /*8eb0*/  @P1 BRA `(.L_x_4233) ;  /* 0x0000000000181947 */ /* 0x000fea0003800000 */
[----:B------:R-:W4:Y:S01]  /*8ec0*/  S2R R4, SR_TID.X ;  /* 0x0000000000047919 */ /* 0x000f220000002100 */
[----:B---3--:R-:W-:-:S04]  /*8ed0*/  IMAD.MOV.U32 R2, RZ, RZ, 0x3100 ;  /* 0x00003100ff027424 */ /* 0x008fc800078e00ff */
[----:B------:R3:W-:Y:S01]  /*8ee0*/  SYNCS.ARRIVE.TRANS64 RZ, [R3+URZ+0x26830], R2 ;  /* 0x0268300203ff79a7 */ /* 0x0007e2000800003f */
[----:B----4-:R-:W-:-:S13]  /*8ef0*/  LOP3.LUT P0, RZ, R4, 0x1f, RZ, 0xc0, !PT ;  /* 0x0000001f04ff7812 */ /* 0x010fda000780c0ff */
[----:B---3--:R-:W-:Y:S05]  /*8f00*/  @!P0 BRA `(.L_x_4233) ;  /* 0x0000000000048947 */ /* 0x008fea0003800000 */
[----:B------:R-:W-:Y:S01]  /*8f10*/  BPT.TRAP 0x1 ;  /* 0x000000040000795c */ /* 0x000fe20000300000 */
.L_x_4233:
        /* <DEDUP_REMOVED lines=48> */
.L_x_4214:
[----:B------:R-:W-:Y:S05]  /*9220*/  BSYNC B0 ;  /* 0x0000000000007941 */ /* 0x000fea0003800000 */
.L_x_4212:
[----:B------:R-:W-:-:S03]  /*9230*/  UMOV UR8, 0xffffffff ;  /* 0xffffffff00087882 */ /* 0x000fc60000000000 */
[----:B------:R-:W-:Y:S05]  /*9240*/  BRA.DIV UR8, `(.L_x_4234) ;  /* 0x0000000a08287947 */ /* 0x000fea000b800000 */
[----:B------:R-:W-:-:S13]  /*9250*/  ELECT P0, URZ, PT ;  /* 0x00000000003f782f */ /* 0x000fda0003800000 */
.L_x_4269:
[----:B------:R-:W-:Y:S05]  /*9260*/  @!P0 BRA `(.L_x_4127) ;  /* 0x0000000000848947 */ /* 0x000fea0003800000 */
[----:B------:R-:W-:-:S06]  /*9270*/  ULOP3.LUT UR8, UR38, 0x2, URZ, 0xfc, !UPT ;  /* 0x0000000226087892 */ /* 0x000fcc000f8efc3f */
[----:B------:R-:W-:-:S05]  /*9280*/  IMAD.U32 R2, RZ, RZ, UR8 ;  /* 0x00000008ff027e24 */ /* 0x000fca000f8e00ff */
[----:B------:R-:W-:-:S13]  /*9290*/  ISETP.NE.AND P0, PT, R2, 0x3, PT ;  /* 0x000000030200780c */ /* 0x000fda0003f05270 */
[----:B------:R-:W-:Y:S05]  /*92a0*/  @!P0 BRA `(.L_x_4235) ;  /* 0x0000000000048947 */ /* 0x000fea0003800000 */
[----:B--2---:R-:W-:Y:S01]  /*92b0*/  BPT.TRAP 0x1 ;  /* 0x000000040000795c */ /* 0x004fe20000300000 */
.L_x_4235:
        /* <DEDUP_REMOVED lines=15> */
.L_x_4270:
[----:B------:R-:W3:Y:S02]  /*93b0*/  SYNCS.PHASECHK.TRANS64.TRYWAIT P1, [R3+URZ], R2 ;  /* 0x00000002030075a7 */ /* 0x000ee4000802017f */
[----:B---3--:R-:W-:Y:S05]  /*93c0*/  @!P1 BRA `(.L_x_4237) ;  /* 0x0000000800009947 */ /* 0x008fea0003800000 */
.L_x_4271:
[----:B------:R-:W-:Y:S05]  /*93d0*/  @!P0 BRA `(.L_x_4238) ;  /* 0x0000000000048947 */ /* 0x000fea0003800000 */
[----:B--2---:R-:W-:Y:S01]  /*93e0*/  BPT.TRAP 0x1 ;  /* 0x000000040000795c */ /* 0x004fe20000300000 */
.L_x_4238:
[----:B---3--:R-:W-:-:S04]  /*93f0*/  VIADD R3, R7, 0x26840 ;  /* 0x0002684007037836 */ /* 0x008fc80000000000 */
[----:B------:R-:W-:-:S04]  /*9400*/  IMAD R0, R0, 0x8, R3 ;  /* 0x0000000800007824 */ /* 0x000fc800078e0203 */
[----:B------:R-:W3:Y:S02]  /*9410*/  SYNCS.PHASECHK.TRANS64.TRYWAIT P0, [R0+URZ], R5 ;  /* 0x00000005000075a7 */ /* 0x000ee4000800017f */
[----:B---3--:R-:W-:Y:S05]  /*9420*/  @!P0 BRA `(.L_x_4239) ;  /* 0x0000000400fc8947 */ /* 0x008fea0003800000 */
.L_x_4272:
[----:B------:R-:W-:-:S07]  /*9430*/  IMAD R3, R4, 0x8, R3 ;  /* 0x0000000804037824 */ /* 0x000fce00078e0203 */
.L_x_4240:
[----:B----4-:R4:W1:Y:S02]  /*9440*/  SYNCS.PHASECHK.TRANS64.TRYWAIT P0, [R3+URZ], R2 ;  /* 0x00000002030075a7 */ /* 0x010864000800017f */
[----:B-1----:R-:W-:Y:S05]  /*9450*/  @!P0 NANOSLEEP.SYNCS 0x989680 ;  /* 0x009896800000895d */ /* 0x002fea0003900000 */
[----:B------:R-:W1:Y:S02]  /*9460*/  @!P0 SYNCS.PHASECHK.TRANS64 P0, [R3+URZ], R2 ;  /* 0x00000002030085a7 */ /* 0x000e64000800007f */
[----:B-1----:R-:W-:Y:S05]  /*9470*/  @!P0 BRA `(.L_x_4240) ;  /* 0xfffffffc00f08947 */ /* 0x002fea000383ffff */
.L_x_4127:
[----:B--2---:R-:W-:Y:S05]  /*9480*/  BSYNC B6 ;  /* 0x0000000000067941 */ /* 0x004fea0003800000 */
.L_x_4121:
[----:B------:R-:W-:Y:S05]  /*9490*/  EXIT ;  /* 0x000000000000794d */ /* 0x000fea0003800000 */
.L_x_4137:
[----:B------:R-:W-:Y:S02]  /*94a0*/  IMAD.MOV.U32 R13, RZ, RZ, R16 ;  /* 0x000000ffff0d7224 */ /* 0x000fe400078e0010 */
[----:B------:R-:W-:Y:S02]  /*94b0*/  IMAD.MOV.U32 R12, RZ, RZ, RZ ;  /* 0x000000ffff0c7224 */ /* 0x000fe400078e00ff */
[----:B------:R-:W-:Y:S02]  /*94c0*/  IMAD.MOV.U32 R11, RZ, RZ, 0x1f ;  /* 0x0000001fff0b7424 */ /* 0x000fe400078e00ff */
[----:B------:R-:W-:-:S07]  /*94d0*/  IMAD.MOV.U32 R15, RZ, RZ, -0x1 ;  /* 0xffffffffff0f7424 */ /* 0x000fce00078e00ff */
[----:B-----5:R-:W-:Y:S05]  /*94e0*/  WARPSYNC.COLLECTIVE R15, `(.L_x_4241) ;  /* 0x000000000f087348 */ /* 0x020fea0003c00000 */
[----:B------:R1:W2:Y:S02]  /*94f0*/  SHFL.IDX P6, R14, R13, R12, R11 ;  /* 0x0000000c0d0e7389 */ /* 0x0002a400000c000b */
[----:B-12--5:R-:W-:Y:S01]  /*9500*/  ENDCOLLECTIVE ;  /* 0x000000000000791b */ /* 0x026fe20003800000 */
.L_x_4241:
[----:B------:R-:W-:Y:S05]  /*9510*/  BRA `(.L_x_4242) ;  /* 0xffffff7c00907947 */ /* 0x000fea000383ffff */
.L_x_4139:
[----:B--2---:R2:W3:Y:S02]  /*9520*/  SYNCS.PHASECHK.TRANS64.TRYWAIT P0, [R18+URZ+0x26800], R5 ;  /* 0x02680005120075a7 */ /* 0x0044e4000800017f */
[----:B---3--:R-:W-:Y:S05]  /*9530*/  @!P0 NANOSLEEP.SYNCS 0x989680 ;  /* 0x009896800000895d */ /* 0x008fea0003900000 */
[----:B------:R-:W3:Y:S02]  /*9540*/  @!P0 SYNCS.PHASECHK.TRANS64 P0, [R18+URZ+0x26800], R5 ;  /* 0x02680005120085a7 */ /* 0x000ee4000800007f */
[----:B---3--:R-:W-:Y:S05]  /*9550*/  @!P0 BRA `(.L_x_4139) ;  /* 0xfffffffc00f08947 */ /* 0x008fea000383ffff */
[----:B------:R-:W-:Y:S05]  /*9560*/  BRA `(.L_x_4138) ;  /* 0xffffff7c00b47947 */ /* 0x000fea000383ffff */
.L_x_4144:
[----:B--2---:R-:W-:-:S04]  /*9570*/  IMAD.U32 R5, RZ, RZ, UR8 ;  /* 0x00000008ff057e24 */ /* 0x004fc8000f8e00ff */
[----:B------:R2:W3:Y:S03]  /*9580*/  SYNCS.PHASECHK.TRANS64.TRYWAIT P1, [R5+URZ+0x26810], R16 ;  /* 0x02681010050075a7 */ /* 0x0004e6000802017f */
[----:B---3--:R-:W-:Y:S05]  /*9590*/  @!P1 NANOSLEEP.SYNCS 0x989680 ;  /* 0x009896800000995d */ /* 0x008fea0003900000 */
[----:B------:R-:W3:Y:S02]  /*95a0*/  @!P1 SYNCS.PHASECHK.TRANS64 P1, [R5+URZ+0x26810], R16 ;  /* 0x02681010050095a7 */ /* 0x000ee4000802007f */
[----:B---3--:R-:W-:Y:S05]  /*95b0*/  @!P1 BRA `(.L_x_4144) ;  /* 0xfffffffc00ec9947 */ /* 0x008fea000383ffff */
[----:B------:R-:W-:Y:S05]  /*95c0*/  BRA `(.L_x_4143) ;  /* 0xffffff8800147947 */ /* 0x000fea000383ffff */
.L_x_4148:
[----:B------:R-:W-:-:S04]  /*95d0*/  IMAD.U32 R5, RZ, RZ, UR8 ;  /* 0x00000008ff057e24 */ /* 0x000fc8000f8e00ff */
[----:B------:R1:W1:Y:S03]  /*95e0*/  SYNCS.PHASECHK.TRANS64.TRYWAIT P1, [R5+URZ+0x26830], R16 ;  /* 0x02683010050075a7 */ /* 0x000266000802017f */
[----:B-1----:R-:W-:Y:S05]  /*95f0*/  @!P1 NANOSLEEP.SYNCS 0x989680 ;  /* 0x009896800000995d */ /* 0x002fea0003900000 */
[----:B------:R-:W1:Y:S02]  /*9600*/  @!P1 SYNCS.PHASECHK.TRANS64 P1, [R5+URZ+0x26830], R16 ;  /* 0x02683010050095a7 */ /* 0x000e64000802007f */
[----:B-1----:R-:W-:Y:S05]  /*9610*/  @!P1 BRA `(.L_x_4148) ;  /* 0xfffffffc00ec9947 */ /* 0x002fea000383ffff */
[----:B------:R-:W-:Y:S05]  /*9620*/  BRA `(.L_x_4147) ;  /* 0xffffff8c00207947 */ /* 0x000fea000383ffff */
.L_x_4155:
[----:B------:R-:W-:Y:S01]  /*9630*/  BSSY B0, `(.L_x_4243) ;  /* 0x0000005000007945 */ /* 0x000fe20003800000 */
[----:B------:R-:W-:-:S07]  /*9640*/  IMAD.MOV.U32 R15, RZ, RZ, -0x1 ;  /* 0xffffffffff0f7424 */ /* 0x000fce00078e00ff */
[----:B-1---5:R-:W-:Y:S05]  /*9650*/  WARPSYNC.COLLECTIVE R15, `(.L_x_4244) ;  /* 0x000000000f087348 */ /* 0x022fea0003c00000 */
[----:B------:R-:W-:Y:S01]  /*9660*/  NOP ;  /* 0x0000000000007918 */ /* 0x000fe20000000000 */
[----:B-1---5:R-:W-:Y:S01]  /*9670*/  ENDCOLLECTIVE ;  /* 0x000000000000791b */ /* 0x022fe20003800000 */
.L_x_4244:
[----:B------:R-:W-:Y:S05]  /*9680*/  BSYNC B0 ;  /* 0x0000000000007941 */ /* 0x000fea0003800000 */
.L_x_4243:
[----:B------:R-:W-:Y:S05]  /*9690*/  BRA `(.L_x_4245) ;  /* 0xffffffb4007c7947 */ /* 0x000fea000383ffff */
.L_x_4164:
[----:B------:R-:W-:Y:S01]  /*96a0*/  BSSY B0, `(.L_x_4246) ;  /* 0x0000005000007945 */ /* 0x000fe20003800000 */
[----:B------:R-:W-:-:S07]  /*96b0*/  IMAD.MOV.U32 R15, RZ, RZ, -0x1 ;  /* 0xffffffffff0f7424 */ /* 0x000fce00078e00ff */
[----:B-12--5:R-:W-:Y:S05]  /*96c0*/  WARPSYNC.COLLECTIVE R15, `(.L_x_4247) ;  /* 0x000000000f087348 */ /* 0x026fea0003c00000 */
[----:B------:R-:W-:Y:S01]  /*96d0*/  NOP ;  /* 0x0000000000007918 */ /* 0x000fe20000000000 */
[----:B-12--5:R-:W-:Y:S01]  /*96e0*/  ENDCOLLECTIVE ;  /* 0x000000000000791b */ /* 0x026fe20003800000 */
.L_x_4247:
[----:B------:R-:W-:Y:S05]  /*96f0*/  BSYNC B0 ;  /* 0x0000000000007941 */ /* 0x000fea0003800000 */
.L_x_4246:
[----:B------:R-:W-:Y:S05]  /*9700*/  BRA `(.L_x_4248) ;  /* 0xffffffb800707947 */ /* 0x000fea000383ffff */
.L_x_4177:
[----:B------:R-:W-:Y:S01]  /*9710*/  BSSY B0, `(.L_x_4249) ;  /* 0x0000005000007945 */ /* 0x000fe20003800000 */
[----:B------:R-:W-:-:S07]  /*9720*/  IMAD.MOV.U32 R15, RZ, RZ, -0x1 ;  /* 0xffffffffff0f7424 */ /* 0x000fce00078e00ff */
[----:B------:R-:W-:Y:S05]  /*9730*/  WARPSYNC.COLLECTIVE R15, `(.L_x_4250) ;  /* 0x000000000f087348 */ /* 0x000fea0003c00000 */
[----:B------:R-:W-:Y:S01]  /*9740*/  NOP ;  /* 0x0000000000007918 */ /* 0x000fe20000000000 */
[----:B------:R-:W-:Y:S01]  /*9750*/  ENDCOLLECTIVE ;  /* 0x000000000000791b */ /* 0x000fe20003800000 */
.L_x_4250:
[----:B------:R-:W-:Y:S05]  /*9760*/  BSYNC B0 ;  /* 0x0000000000007941 */ /* 0x000fea0003800000 */
.L_x_4249:
[----:B------:R-:W-:Y:S05]  /*9770*/  BRA `(.L_x_4251) ;  /* 0xffffffc400707947 */ /* 0x000fea000383ffff */
.L_x_4189:
[----:B------:R-:W-:Y:S01]  /*9780*/  BSSY B0, `(.L_x_4252) ;  /* 0x0000005000007945 */ /* 0x000fe20003800000 */
[----:B------:R-:W-:-:S07]  /*9790*/  IMAD.MOV.U32 R15, RZ, RZ, -0x1 ;  /* 0xffffffffff0f7424 */ /* 0x000fce00078e00ff */
[----:B------:R-:W-:Y:S05]  /*97a0*/  WARPSYNC.COLLECTIVE R15, `(.L_x_4253) ;  /* 0x000000000f087348 */ /* 0x000fea0003c00000 */
[----:B------:R-:W-:Y:S01]  /*97b0*/  NOP ;  /* 0x0000000000007918 */ /* 0x000fe20000000000 */
[----:B------:R-:W-:Y:S01]  /*97c0*/  ENDCOLLECTIVE ;  /* 0x000000000000791b */ /* 0x000fe20003800000 */
.L_x_4253:
[----:B------:R-:W-:Y:S05]  /*97d0*/  BSYNC B0 ;  /* 0x0000000000007941 */ /* 0x000fea0003800000 */
.L_x_4252:
[----:B------:R-:W-:Y:S05]  /*97e0*/  BRA `(.L_x_4254) ;  /* 0xffffffc800887947 */ /* 0x000fea000383ffff */
.L_x_4202:
[----:B------:R-:W-:Y:S01]  /*97f0*/  BSSY B0, `(.L_x_4255) ;  /* 0x0000005000007945 */ /* 0x000fe20003800000 */
[----:B------:R-:W-:-:S07]  /*9800*/  IMAD.MOV.U32 R15, RZ, RZ, -0x1 ;  /* 0xffffffffff0f7424 */ /* 0x000fce00078e00ff */
[----:B------:R-:W-:Y:S05]  /*9810*/  WARPSYNC.COLLECTIVE R15, `(.L_x_4256) ;  /* 0x000000000f087348 */ /* 0x000fea0003c00000 */
[----:B------:R-:W-:Y:S01]  /*9820*/  NOP ;  /* 0x0000000000007918 */ /* 0x000fe20000000000 */
[----:B------:R-:W-:Y:S01]  /*9830*/  ENDCOLLECTIVE ;  /* 0x000000000000791b */ /* 0x000fe20003800000 */
.L_x_4256:
[----:B------:R-:W-:Y:S05]  /*9840*/  BSYNC B0 ;  /* 0x0000000000007941 */ /* 0x000fea0003800000 */
.L_x_4255:
[----:B------:R-:W-:Y:S05]  /*9850*/  BRA `(.L_x_4257) ;  /* 0xffffffcc00a47947 */ /* 0x000fea000383ffff */
.L_x_4215:
[----:B-1----:R1:W2:Y:S02]  /*9860*/  SYNCS.PHASECHK.TRANS64.TRYWAIT P0, [R0+URZ+0x26820], R3 ;  /* 0x02682003000075a7 */ /* 0x0022a4000800017f */
[----:B--2---:R-:W-:Y:S05]  /*9870*/  @!P0 NANOSLEEP.SYNCS 0x989680 ;  /* 0x009896800000895d */ /* 0x004fea0003900000 */
[----:B------:R-:W2:Y:S02]  /*9880*/  @!P0 SYNCS.PHASECHK.TRANS64 P0, [R0+URZ+0x26820], R3 ;  /* 0x02682003000085a7 */ /* 0x000ea4000800007f */
[----:B--2---:R-:W-:Y:S05]  /*9890*/  @!P0 BRA `(.L_x_4215) ;  /* 0xfffffffc00f08947 */ /* 0x004fea000383ffff */
[----:B------:R-:W-:Y:S05]  /*98a0*/  BRA `(.L_x_4258) ;  /* 0xffffffd800ec7947 */ /* 0x000fea000383ffff */
.L_x_4219:
[----:B-1----:R1:W2:Y:S02]  /*98b0*/  SYNCS.PHASECHK.TRANS64.TRYWAIT P1, [R0+URZ+0x26840], R21 ;  /* 0x02684015000075a7 */ /* 0x0022a4000802017f */
[----:B--2---:R-:W-:Y:S05]  /*98c0*/  @!P1 NANOSLEEP.SYNCS 0x989680 ;  /* 0x009896800000995d */ /* 0x004fea0003900000 */
[----:B------:R-:W2:Y:S02]  /*98d0*/  @!P1 SYNCS.PHASECHK.TRANS64 P1, [R0+URZ+0x26840], R21 ;  /* 0x02684015000095a7 */ /* 0x000ea4000802007f */
[----:B--2---:R-:W-:Y:S05]  /*98e0*/  @!P1 BRA `(.L_x_4219) ;  /* 0xfffffffc00f09947 */ /* 0x004fea000383ffff */
[----:B------:R-:W-:Y:S05]  /*98f0*/  BRA `(.L_x_4259) ;  /* 0xffffffe4000c7947 */ /* 0x000fea000383ffff */
.L_x_4221:
[----:B--2---:R2:W3:Y:S02]  /*9900*/  SYNCS.PHASECHK.TRANS64.TRYWAIT P1, [R0+URZ+0x26828], R21 ;  /* 0x02682815000075a7 */ /* 0x0044e4000802017f */
[----:B---3--:R-:W-:Y:S05]  /*9910*/  @!P1 NANOSLEEP.SYNCS 0x989680 ;  /* 0x009896800000995d */ /* 0x008fea0003900000 */
[----:B------:R-:W3:Y:S02]  /*9920*/  @!P1 SYNCS.PHASECHK.TRANS64 P1, [R0+URZ+0x26828], R21 ;  /* 0x02682815000095a7 */ /* 0x000ee4000802007f */
[----:B---3--:R-:W-:Y:S05]  /*9930*/  @!P1 BRA `(.L_x_4221) ;  /* 0xfffffffc00f09947 */ /* 0x008fea000383ffff */
[----:B------:R-:W-:Y:S05]  /*9940*/  BRA `(.L_x_4260) ;  /* 0xffffffe400bc7947 */ /* 0x000fea000383ffff */
.L_x_4223:
[----:B---3--:R3:W4:Y:S02]  /*9950*/  SYNCS.PHASECHK.TRANS64.TRYWAIT P1, [R0+URZ+0x26848], R21 ;  /* 0x02684815000075a7 */ /* 0x008724000802017f */
[----:B----4-:R-:W-:Y:S05]  /*9960*/  @!P1 NANOSLEEP.SYNCS 0x989680 ;  /* 0x009896800000995d */ /* 0x010fea0003900000 */
[----:B------:R-:W4:Y:S02]  /*9970*/  @!P1 SYNCS.PHASECHK.TRANS64 P1, [R0+URZ+0x26848], R21 ;  /* 0x02684815000095a7 */ /* 0x000f24000802007f */
[----:B----4-:R-:W-:Y:S05]  /*9980*/  @!P1 BRA `(.L_x_4223) ;  /* 0xfffffffc00f09947 */ /* 0x010fea000383ffff */
[----:B------:R-:W-:Y:S05]  /*9990*/  BRA `(.L_x_4261) ;  /* 0xffffffe800507947 */ /* 0x000fea000383ffff */
.L_x_4225:
[----:B------:R-:W-:-:S07]  /*99a0*/  SHF.L.U32 R5, R9, 0x1f, RZ ;  /* 0x0000001f09057819 */ /* 0x000fce00000006ff */
.L_x_4262:
[----:B-1----:R1:W2:Y:S02]  /*99b0*/  SYNCS.PHASECHK.TRANS64.TRYWAIT P1, [R0+URZ+0x26820], R5 ;  /* 0x02682005000075a7 */ /* 0x0022a4000802017f */
[----:B--2---:R-:W-:Y:S05]  /*99c0*/  @!P1 NANOSLEEP.SYNCS 0x989680 ;  /* 0x009896800000995d */ /* 0x004fea0003900000 */
[----:B------:R-:W2:Y:S02]  /*99d0*/  @!P1 SYNCS.PHASECHK.TRANS64 P1, [R0+URZ+0x26820], R5 ;  /* 0x02682005000095a7 */ /* 0x000ea4000802007f */
[----:B--2---:R-:W-:Y:S05]  /*99e0*/  @!P1 BRA `(.L_x_4262) ;  /* 0xfffffffc00f09947 */ /* 0x004fea000383ffff */
[----:B------:R-:W-:Y:S05]  /*99f0*/  BRA `(.L_x_4263) ;  /* 0xffffffe800f47947 */ /* 0x000fea000383ffff */
.L_x_4228:
[----:B-1----:R1:W2:Y:S02]  /*9a00*/  SYNCS.PHASECHK.TRANS64.TRYWAIT P1, [R0+URZ+0x26840], R7 ;  /* 0x02684007000075a7 */ /* 0x0022a4000802017f */
[----:B--2---:R-:W-:Y:S05]  /*9a10*/  @!P1 NANOSLEEP.SYNCS 0x989680 ;  /* 0x009896800000995d */ /* 0x004fea0003900000 */
[----:B------:R-:W2:Y:S02]  /*9a20*/  @!P1 SYNCS.PHASECHK.TRANS64 P1, [R0+URZ+0x26840], R7 ;  /* 0x02684007000095a7 */ /* 0x000ea4000802007f */
[----:B--2---:R-:W-:Y:S05]  /*9a30*/  @!P1 BRA `(.L_x_4228) ;  /* 0xfffffffc00f09947 */ /* 0x004fea000383ffff */
[----:B------:R-:W-:Y:S05]  /*9a40*/  BRA `(.L_x_4264) ;  /* 0xffffffec00a07947 */ /* 0x000fea000383ffff */
.L_x_4230:
[----:B--2---:R2:W3:Y:S02]  /*9a50*/  SYNCS.PHASECHK.TRANS64.TRYWAIT P1, [R0+URZ+0x26828], R7 ;  /* 0x02682807000075a7 */ /* 0x0044e4000802017f */
[----:B---3--:R-:W-:Y:S05]  /*9a60*/  @!P1 NANOSLEEP.SYNCS 0x989680 ;  /* 0x009896800000995d */ /* 0x008fea0003900000 */
[----:B------:R-:W3:Y:S02]  /*9a70*/  @!P1 SYNCS.PHASECHK.TRANS64 P1, [R0+URZ+0x26828], R7 ;  /* 0x02682807000095a7 */ /* 0x000ee4000802007f */
[----:B---3--:R-:W-:Y:S05]  /*9a80*/  @!P1 BRA `(.L_x_4230) ;  /* 0xfffffffc00f09947 */ /* 0x008fea000383ffff */
[----:B------:R-:W-:Y:S05]  /*9a90*/  BRA `(.L_x_4265) ;  /* 0xfffffff000487947 */ /* 0x000fea000383ffff */
.L_x_4232:
[----:B---3--:R3:W4:Y:S02]  /*9aa0*/  SYNCS.PHASECHK.TRANS64.TRYWAIT P0, [R3+URZ+0x26840], R2 ;  /* 0x02684002030075a7 */ /* 0x008724000800017f */
[----:B----4-:R-:W-:Y:S05]  /*9ab0*/  @!P0 NANOSLEEP.SYNCS 0x989680 ;  /* 0x009896800000895d */ /* 0x010fea0003900000 */
[----:B------:R-:W4:Y:S02]  /*9ac0*/  @!P0 SYNCS.PHASECHK.TRANS64 P0, [R3+URZ+0x26840], R2 ;  /* 0x02684002030085a7 */ /* 0x000f24000800007f */
[----:B----4-:R-:W-:Y:S05]  /*9ad0*/  @!P0 BRA `(.L_x_4232) ;  /* 0xfffffffc00f08947 */ /* 0x010fea000383ffff */
[----:B------:R-:W-:Y:S05]  /*9ae0*/  BRA `(.L_x_4266) ;  /* 0xfffffff000f07947 */ /* 0x000fea000383ffff */
.L_x_4234:
[----:B------:R-:W-:Y:S01]  /*9af0*/  BSSY B0, `(.L_x_4267) ;  /* 0x0000006000007945 */ /* 0x000fe20003800000 */
[----:B------:R-:W-:-:S07]  /*9b00*/  IMAD.MOV.U32 R15, RZ, RZ, -0x1 ;  /* 0xffffffffff0f7424 */ /* 0x000fce00078e00ff */
[----:B--2---:R-:W-:Y:S05]  /*9b10*/  WARPSYNC.COLLECTIVE R15, `(.L_x_4268) ;  /* 0x000000000f0c7348 */ /* 0x004fea0003c00000 */
[----:B------:R-:W-:Y:S02]  /*9b20*/  ELECT P6, UR62, PT ;  /* 0x00000000003e782f */ /* 0x000fe400038c0000 */
[----:B------:R-:W-:Y:S01]  /*9b30*/  MOV R14, UR62 ;  /* 0x0000003e000e7c02 */ /* 0x000fe20008000f00 */
[----:B--2---:R-:W-:Y:S10]  /*9b40*/  ENDCOLLECTIVE ;  /* 0x000000000000791b */ /* 0x004ff40003800000 */
.L_x_4268:
[----:B------:R-:W-:Y:S05]  /*9b50*/  BSYNC B0 ;  /* 0x0000000000007941 */ /* 0x000fea0003800000 */
.L_x_4267:
[----:B------:R-:W-:Y:S01]  /*9b60*/  PLOP3.LUT P0, PT, P6, PT, PT, 0x80, 0x0 ;  /* 0x000000000000781c */ /* 0x000fe2000370f070 */
[----:B------:R-:W-:-:S12]  /*9b70*/  BRA `(.L_x_4269) ;  /* 0xfffffff400b87947 */ /* 0x000fd8000383ffff */
.L_x_4236:
[----:B-1----:R1:W3:Y:S02]  /*9b80*/  SYNCS.PHASECHK.TRANS64.TRYWAIT P1, [R6+URZ], R5 ;  /* 0x00000005060075a7 */ /* 0x0022e4000802017f */
[----:B---3--:R-:W-:Y:S05]  /*9b90*/  @!P1 NANOSLEEP.SYNCS 0x989680 ;  /* 0x009896800000995d */ /* 0x008fea0003900000 */
[----:B------:R-:W3:Y:S02]  /*9ba0*/  @!P1 SYNCS.PHASECHK.TRANS64 P1, [R6+URZ], R5 ;  /* 0x00000005060095a7 */ /* 0x000ee4000802007f */
[----:B---3--:R-:W-:Y:S05]  /*9bb0*/  @!P1 BRA `(.L_x_4236) ;  /* 0xfffffffc00f09947 */ /* 0x008fea000383ffff */
[----:B------:R-:W-:Y:S05]  /*9bc0*/  BRA `(.L_x_4270) ;  /* 0xfffffff400f87947 */ /* 0x000fea000383ffff */
.L_x_4237:
[----:B---3--:R3:W4:Y:S02]  /*9bd0*/  SYNCS.PHASECHK.TRANS64.TRYWAIT P1, [R3+URZ], R2 ;  /* 0x00000002030075a7 */ /* 0x008724000802017f */
[----:B----4-:R-:W-:Y:S05]  /*9be0*/  @!P1 NANOSLEEP.SYNCS 0x989680 ;  /* 0x009896800000995d */ /* 0x010fea0003900000 */
[----:B------:R-:W4:Y:S02]  /*9bf0*/  @!P1 SYNCS.PHASECHK.TRANS64 P1, [R3+URZ], R2 ;  /* 0x00000002030095a7 */ /* 0x000f24000802007f */
[----:B----4-:R-:W-:Y:S05]  /*9c00*/  @!P1 BRA `(.L_x_4237) ;  /* 0xfffffffc00f09947 */ /* 0x010fea000383ffff */
[----:B------:R-:W-:Y:S05]  /*9c10*/  BRA `(.L_x_4271) ;  /* 0xfffffff400ec7947 */ /* 0x000fea000383ffff */
.L_x_4239:
[----:B---3--:R3:W4:Y:S02]  /*9c20*/  SYNCS.PHASECHK.TRANS64.TRYWAIT P0, [R0+URZ], R5 ;  /* 0x00000005000075a7 */ /* 0x008724000800017f */
[----:B----4-:R-:W-:Y:S05]  /*9c30*/  @!P0 NANOSLEEP.SYNCS 0x989680 ;  /* 0x009896800000895d */ /* 0x010fea0003900000 */
[----:B------:R-:W4:Y:S02]  /*9c40*/  @!P0 SYNCS.PHASECHK.TRANS64 P0, [R0+URZ], R5 ;  /* 0x00000005000085a7 */ /* 0x000f24000800007f */
[----:B----4-:R-:W-:Y:S05]  /*9c50*/  @!P0 BRA `(.L_x_4239) ;  /* 0xfffffffc00f08947 */ /* 0x010fea000383ffff */
[----:B------:R-:W-:Y:S05]  /*9c60*/  BRA `(.L_x_4272) ;  /* 0xfffffff400f07947 */ /* 0x000fea000383ffff */
.L_x_4273:
        /* <DEDUP_REMOVED lines=9> */
.L_x_6582:


//--------------------- .text._ZN7cutlass13device_kernelIN5flash11enable_sm90INS1_16FlashAttnBwdSm90INS1_25CollectiveMainloopBwdSm90ILi2ELi2ELi2EN4cute5tupleIJNS5_1CILi1EEES8_S8_EEENS6_IJNS7_ILi64EEENS7_ILi128EEENS7_ILi96EEEEEENS_10bfloat16_tEfNS_4arch4Sm90ELb0ELb1ELb0ELb0ELb0ELb1ELb0ELb0ELi2ELi1ELi2ELi1ELb1EEENS1_21CollectiveEpilogueBwdISD_SE_SG_Li256ELb0ELb0ELi1EEENS1_19SingleTileSchedulerILb0ELb0ELb0ELi128EEEEEEEEEvNT_6ParamsE --------------------------
	.section	.text._ZN7cutlass13device_kernelIN5flash11enable_sm90INS1_16FlashAttnBwdSm90INS1_25CollectiveMainloopBwdSm90ILi2ELi2ELi2EN4cute5tupleIJNS5_1CILi1EEES8_S8_EEENS6_IJNS7_ILi64EEENS7_ILi128EEENS7_ILi96EEEEEENS_10bfloat16_tEfNS_4arch4Sm90ELb0ELb1ELb0ELb0ELb0ELb1ELb0ELb0ELi2ELi1ELi2ELi1ELb1EEENS1_21CollectiveEpilogueBwdISD_SE_SG_Li256ELb0ELb0ELi1EEENS1_19SingleTileSchedulerILb0ELb0ELb0ELi128EEEEEEEEEvNT_6ParamsE,"ax",@progbits
	.align	128
.text._ZN7cutlass13device_kernelIN5flash11enable_sm90INS1_16FlashAttnBwdSm90INS1_25CollectiveMainloopBwdSm90ILi2ELi2ELi2EN4cute5tupleIJNS5_1CILi1EEES8_S8_EEENS6_IJNS7_ILi64EEENS7_ILi128EEENS7_ILi96EEEEEENS_10bfloat16_tEfNS_4arch4Sm90ELb0ELb1ELb0ELb0ELb0ELb1ELb0ELb0ELi2ELi1ELi2ELi1ELb1EEENS1_21CollectiveEpilogueBwdISD_SE_SG_Li256ELb0ELb0ELi1EEENS1_19SingleTileSchedulerILb0ELb0ELb0ELi128EEEEEEEEEvNT_6ParamsE:
        .type           _ZN7cutlass13device_kernelIN5flash11enable_sm90INS1_16FlashAttnBwdSm90INS1_25CollectiveMainloopBwdSm90ILi2ELi2ELi2EN4cute5tupleIJNS5_1CILi1EEES8_S8_EEENS6_IJNS7_ILi64EEENS7_ILi128EEENS7_ILi96EEEEEENS_10bfloat16_tEfNS_4arch4Sm90ELb0ELb1ELb0ELb0ELb0ELb1ELb0ELb0ELi2ELi1ELi2ELi1ELb1EEENS1_21CollectiveEpilogueBwdISD_SE_SG_Li256ELb0ELb0ELi1EEENS1_19SingleTileSchedulerILb0ELb0ELb0ELi128EEEEEEEEEvNT_6ParamsE,@function
        .size           _ZN7cutlass13device_kernelIN5flash11enable_sm90INS1_16FlashAttnBwdSm90INS1_25CollectiveMainloopBwdSm90ILi2ELi2ELi2EN4cute5tupleIJNS5_1CILi1EEES8_S8_EEENS6_IJNS7_ILi64EEENS7_ILi128EEENS7_ILi96EEEEEENS_10bfloat16_tEfNS_4arch4Sm90ELb0ELb1ELb0ELb0ELb0ELb1ELb0ELb0ELi2ELi1ELi2ELi1ELb1EEENS1_21CollectiveEpilogueBwdISD_SE_SG_Li256ELb0ELb0ELi1EEENS1_19SingleTileSchedulerILb0ELb0ELb0ELi128EEEEEEEEEvNT_6ParamsE,(.L_x_6583 - _ZN7cutlass13device_kernelIN5flash11enable_sm90INS1_16FlashAttnBwdSm90INS1_25CollectiveMainloopBwdSm90ILi2ELi2ELi2EN4cute5tupleIJNS5_1CILi1EEES8_S8_EEENS6_IJNS7_ILi64EEENS7_ILi128EEENS7_ILi96EEEEEENS_10bfloat16_tEfNS_4arch4Sm90ELb0ELb1ELb0ELb0ELb0ELb1ELb0ELb0ELi2ELi1ELi2ELi1ELb1EEENS1_21CollectiveEpilogueBwdISD_SE_SG_Li256ELb0ELb0ELi1EEENS1_19SingleTileSchedulerILb0ELb0ELb0ELi128EEEEEEEEEvNT_6ParamsE)
        .other          _ZN7cutlass13device_kernelIN5flash11enable_sm90INS1_16FlashAttnBwdSm90INS1_25CollectiveMainloopBwdSm90ILi2ELi2ELi2EN4cute5tupleIJNS5_1CILi1EEES8_S8_EEENS6_IJNS7_ILi64EEENS7_ILi128EEENS7_ILi96EEEEEENS_10bfloat16_tEfNS_4arch4Sm90ELb0ELb1ELb0ELb0ELb0ELb1ELb0ELb0ELi2ELi1ELi2ELi1ELb1EEENS1_21CollectiveEpilogueBwdISD_SE_SG_Li256ELb0ELb0ELi1EEENS1_19SingleTileSchedulerILb0ELb0ELb0ELi128EEEEEEEEEvNT_6ParamsE,@"STO_CUDA_ENTRY STV_DEFAULT"
_ZN7cutlass13device_kernelIN5flash11enable_sm90INS1_16FlashAttnBwdSm90INS1_25CollectiveMainloopBwdSm90ILi2ELi2ELi2EN4cute5tupleIJNS5_1CILi1EEES8_S8_EEENS6_IJNS7_ILi64EEENS7_ILi128EEENS7_ILi96EEEEEENS_10bfloat16_tEfNS_4arch4Sm90ELb0ELb1ELb0ELb0ELb0ELb1ELb0ELb0ELi2ELi1ELi2ELi1ELb1EEENS1_21CollectiveEpilogueBwdISD_SE_SG_Li256ELb0ELb0ELi1EEENS1_19SingleTileSchedulerILb0ELb0ELb0ELi128EEEEEEEEEvNT_6ParamsE:
[----:B------:R-:W1:Y:S02]  /*0000*/  LDC R1, c[0x0][0x28] ;  /* 0x00000a00ff017b82 */ /* 0x000e640000000800 */
[----:B-1----:R-:W-:Y:S01]  /*0010*/  VIADD R1, R1, 0xfffffff8 ;  /* 0xfffffff801017836 */ /* 0x002fe20000000000 */
[----:B------:R-:W1:Y:S01]  /*0020*/  S2R R3, SR_TID.X ;  /* 0x0000000000037919 */ /* 0x000e620000002100 */
[----:B------:R-:W-:Y:S01]  /*0030*/  ELECT P0, URZ, PT ;  /* 0x00000000003f782f */ /* 0x000fe20003800000 */
[----:B------:R-:W-:Y:S01]  /*0040*/  BSSY B0, `(.L_x_4274) ;  /* 0x000001a000007945 */ /* 0x000fe20003800000 */
[----:B-1----:R-:W-:-:S05]  /*0050*/  SHF.R.U32.HI R0, RZ, 0x5, R3 ;  /* 0x00000005ff007819 */ /* 0x002fca0000011603 */
[----:B------:R-:W1:Y:S02]  /*0060*/  SHFL.IDX PT, R2, R0, RZ, 0x1f ;  /* 0x00001fff00027589 */ /* 0x000e6400000e0000 */
[----:B-1----:R-:W-:Y:S02]  /*0070*/  ISETP.EQ.AND P0, PT, R2, RZ, P0 ;  /* 0x000000ff0200720c */ /* 0x002fe40000702270 */
[----:B------:R-:W-:-:S11]  /*0080*/  SHF.R.U32.HI R2, RZ, 0x7, R3 ;  /* 0x00000007ff027819 */ /* 0x000fd60000011603 */
        /* <DEDUP_REMOVED lines=21> */
.L_x_4275:
[----:B------:R-:W-:Y:S05]  /*01e0*/  BSYNC B0 ;  /* 0x0000000000007941 */ /* 0x000fea0003800000 */
.L_x_4274:
        /* <DEDUP_REMOVED lines=37> */
.L_x_4276:
        /* <DEDUP_REMOVED lines=22> */
.L_x_4277:
[----:B------:R-:W-:Y:S01]  /*05a0*/  PLOP3.LUT P0, PT, PT, PT, UP0, 0x80, 0x0 ;  /* 0x000000000000781c */ /* 0x000fe20003f0f008 */
[----:B------:R-:W-:Y:S01]  /*05b0*/  NOP ;  /* 0x0000000000007918 */ /* 0x000fe20000000000 */
[----:B-12-4-:R-:W-:Y:S11]  /*05c0*/  BAR.SYNC.DEFER_BLOCKING 0x0 ;  /* 0x0000000000007b1d */ /* 0x016ff60000010000 */
[----:B------:R-:W-:Y:S05]  /*05d0*/  @!P0 BRA `(.L_x_4278) ;  /* 0x0000005400e08947 */ /* 0x000fea0003800000 */
.L_x_4279:
        /* <DEDUP_REMOVED lines=85> */
.L_x_4280:
        /* <DEDUP_REMOVED lines=28> */
.L_x_4283:
        /* <DEDUP_REMOVED lines=15> */
.L_x_4282:
        /* <DEDUP_REMOVED lines=22> */
.L_x_4285:
        /* <DEDUP_REMOVED lines=15> */
.L_x_4284:
[----:B------:R-:W-:Y:S01]  /*1030*/  SHF.R.S32.HI R25, RZ, 0x1f, R22 ;  /* 0x0000001fff197819 */ /* 0x000fe20000011416 */
[----:B------:R-:W-:-:S03]  /*1040*/  UMOV UR4, 0xffffffff ;  /* 0xffffffff00047882 */ /* 0x000fc60000000000 */
[----:B------:R-:W-:-:S04]  /*1050*/  LEA.HI R0, R25, R22, RZ, 0x7 ;  /* 0x0000001619007211 */ /* 0x000fc800078f38ff */
[----:B------:R-:W-:Y:S01]  /*1060*/  SHF.R.S32.HI R16, RZ, 0x7, R0 ;  /* 0x00000007ff107819 */ /* 0x000fe20000011400 */
[----:B------:R-:W-:Y:S06]  /*1070*/  BRA.DIV UR4, `(.L_x_4286) ;  /* 0x0000008204147947 */ /* 0x000fec000b800000 */
[----:B------:R1:W2:Y:S02]  /*1080*/  SHFL.IDX PT, R14, R16, RZ, 0x1f ;  /* 0x00001fff100e7589 */ /* 0x0002a400000e0000 */
.L_x_4371:
        /* <DEDUP_REMOVED lines=15> */
.L_x_4287:
[----:B------:R-:W-:Y:S02]  /*1180*/  IMAD.IADD R23, R14, 0x1, -R23 ;  /* 0x000000010e177824 */ /* 0x000fe400078e0a17 */
[----:B------:R-:W-:Y:S01]  /*1190*/  IMAD.SHL.U32 R17, R4, 0x2, RZ ;  /* 0x0000000204117824 */ /* 0x000fe200078e00ff */
        /* <DEDUP_REMOVED lines=17> */
.L_x_4289:
        /* <DEDUP_REMOVED lines=34> */
[----:B------:R-:W-:-:S05]  /*14d0*/  IMAD R7, R7, 0x2, R18 ;  /* 0x0000000207077824 */ /* 0x000fca00078e0212 */
[----:B------:R-:W2:Y:S01]  /*14e0*/  LDSM.16.M88.4 R184, [R7+0x6000] ;  /* 0x0060000007b8783b */ /* 0x000ea20000000200 */
[--C-:B------:R-:W-:Y:S01]  /*14f0*/  SHF.R.S32.HI R4, RZ, 0x2, R26.reuse ;  /* 0x00000002ff047819 */ /* 0x100fe2000001141a */
[----:B------:R-:W-:Y:S01]  /*1500*/  IMAD.SHL.U32 R9, R9, 0x10, RZ ;  /* 0x0000001009097824 */ /* 0x000fe200078e00ff */
[----:B------:R-:W-:Y:S01]  /*1510*/  SHF.R.S32.HI R5, RZ, 0x1f, R26 ;  /* 0x0000001fff057819 */ /* 0x000fe2000001141a */
[----:B------:R-:W3:Y:S01]  /*1520*/  LDSM.16.M88.4 R188, [R7+0x8000] ;  /* 0x0080000007bc783b */ /* 0x000ee20000000200 */
[----:B------:R-:W-:Y:S01]  /*1530*/  LEA.HI R22, R25, R22, RZ, 0x3 ;  /* 0x0000001619167211 */ /* 0x000fe200078f18ff */
[----:B------:R-:W-:Y:S01]  /*1540*/  ULDC UR6, c[0x0][0x290] ;  /* 0x0000a40000067ab9 */ /* 0x000fe20000000800 */
[----:B------:R-:W-:Y:S01]  /*1550*/  LEA.HI R5, R5, R4, RZ, 0x3 ;  /* 0x0000000405057211 */ /* 0x000fe200078f18ff */
[----:B------:R-:W4:Y:S01]  /*1560*/  LDSM.16.M88.4 R192, [R7+0xa000] ;  /* 0x00a0000007c0783b */ /* 0x000f220000000200 */
[----:B------:R-:W-:Y:S01]  /*1570*/  LOP3.LUT R9, R0, 0x30, R9, 0xf8, !PT ;  /* 0x0000003000097812 */ /* 0x000fe200078ef809 */
[----:B------:R-:W-:Y:S01]  /*1580*/  UIMAD UR39, UR39, -0x80, UR6 ;  /* 0xffffff80272778a4 */ /* 0x000fe2000f8e0206 */
[----:B------:R-:W-:Y:S01]  /*1590*/  LOP3.LUT R5, R5, 0xfffffff8, RZ, 0xc0, !PT ;  /* 0xfffffff805057812 */ /* 0x000fe200078ec0ff */
[----:B------:R-:W5:Y:S01]  /*15a0*/  S2R R6, SR_CTAID.X ;  /* 0x0000000000067919 */ /* 0x000f620000002500 */
[----:B------:R-:W-:-:S02]  /*15b0*/  LEA.HI R24, R24, R27, RZ, 0x5 ;  /* 0x0000001b18187211 */ /* 0x000fc400078f28ff */
[----:B------:R-:W-:Y:S02]  /*15c0*/  CS2R R70, SRZ ;  /* 0x0000000000467805 */ /* 0x000fe4000001ff00 */
[----:B------:R-:W-:Y:S01]  /*15d0*/  LOP3.LUT R22, R9, 0x8, R22, 0xf8, !PT ;  /* 0x0000000809167812 */ /* 0x000fe200078ef816 */
[----:B------:R-:W-:Y:S01]  /*15e0*/  IMAD.IADD R5, R4, 0x1, -R5 ;  /* 0x0000000104057824 */ /* 0x000fe200078e0a05 */
[----:B------:R-:W-:Y:S01]  /*15f0*/  SHF.R.U32.HI R11, RZ, 0x3, R0 ;  /* 0x00000003ff0b7819 */ /* 0x000fe20000011600 */
[C---:B------:R-:W-:Y:S01]  /*1600*/  IMAD R0, R16.reuse, 0x8, R3 ;  /* 0x0000000810007824 */ /* 0x040fe200078e0203 */
[----:B------:R-:W-:Y:S01]  /*1610*/  SHF.R.S32.HI R24, RZ, 0x5, R24 ;  /* 0x00000005ff187819 */ /* 0x000fe20000011418 */
[----:B------:R-:W-:Y:S01]  /*1620*/  IMAD R3, R16, 0x300, R27 ;  /* 0x0000030010037824 */ /* 0x000fe200078e021b */
[----:B------:R-:W-:Y:S02]  /*1630*/  LOP3.LUT R11, R22, R11, RZ, 0x3c, !PT ;  /* 0x0000000b160b7212 */ /* 0x000fe400078e3cff */
[----:B------:R-:W-:-:S02]  /*1640*/  CS2R R68, SRZ ;  /* 0x0000000000447805 */ /* 0x000fc4000001ff00 */
[----:B------:R-:W-:Y:S01]  /*1650*/  LEA.HI R4, R16, R16, RZ, 0x1 ;  /* 0x0000001010047211 */ /* 0x000fe200078f08ff */
[----:B------:R-:W-:Y:S01]  /*1660*/  IMAD R24, R24, 0x10, R5 ;  /* 0x0000001018187824 */ /* 0x000fe200078e0205 */
[----:B------:R-:W-:Y:S01]  /*1670*/  CS2R R66, SRZ ;  /* 0x0000000000427805 */ /* 0x000fe2000001ff00 */
[----:B------:R-:W-:Y:S01]  /*1680*/  IMAD.U32 R5, R0, 0x200, R11 ;  /* 0x0000020000057824 */ /* 0x000fe200078e000b */
[----:B------:R-:W-:Y:S01]  /*1690*/  LOP3.LUT R9, R4, 0x3fffffe, RZ, 0xc0, !PT ;  /* 0x03fffffe04097812 */ /* 0x000fe200078ec0ff */
[----:B------:R-:W-:Y:S01]  /*16a0*/  IMAD.MOV.U32 R0, RZ, RZ, 0x20 ;  /* 0x00000020ff007424 */ /* 0x000fe200078e00ff */
[----:B------:R-:W-:Y:S01]  /*16b0*/  CS2R R64, SRZ ;  /* 0x0000000000407805 */ /* 0x000fe2000001ff00 */
[----:B------:R-:W-:Y:S01]  /*16c0*/  IMAD.SHL.U32 R3, R3, 0x4, RZ ;  /* 0x0000000403037824 */ /* 0x000fe200078e00ff */
[----:B------:R-:W-:Y:S01]  /*16d0*/  CS2R R62, SRZ ;  /* 0x00000000003e7805 */ /* 0x000fe2000001ff00 */
[----:B------:R-:W-:Y:S01]  /*16e0*/  IMAD.IADD R9, R16, 0x1, -R9 ;  /* 0x0000000110097824 */ /* 0x000fe200078e0a09 */
[----:B------:R-:W-:Y:S01]  /*16f0*/  SEL R0, R0, 0xffffffe0, !P0 ;  /* 0xffffffe000007807 */ /* 0x000fe20004000000 */
[----:B------:R-:W-:Y:S01]  /*1700*/  IMAD R4, R3, 0x4, R18 ;  /* 0x0000000403047824 */ /* 0x000fe200078e0212 */
[----:B------:R-:W-:Y:S01]  /*1710*/  CS2R R60, SRZ ;  /* 0x00000000003c7805 */ /* 0x000fe2000001ff00 */
[----:B------:R-:W-:Y:S01]  /*1720*/  IMAD R9, R9, 0x40, R24 ;  /* 0x0000004009097824 */ /* 0x000fe200078e0218 */
[----:B------:R-:W-:Y:S01]  /*1730*/  CS2R R58, SRZ ;  /* 0x00000000003a7805 */ /* 0x000fe2000001ff00 */
[----:B------:R-:W-:Y:S01]  /*1740*/  IMAD.IADD R0, R7, 0x1, R0 ;  /* 0x0000000107007824 */ /* 0x000fe200078e0200 */
[----:B------:R-:W-:-:S02]  /*1750*/  CS2R R56, SRZ ;  /* 0x0000000000387805 */ /* 0x000fc4000001ff00 */
[----:B------:R-:W-:Y:S02]  /*1760*/  CS2R R54, SRZ ;  /* 0x0000000000367805 */ /* 0x000fe4000001ff00 */
        /* <DEDUP_REMOVED lines=42> */
[----:B-----5:R-:W-:Y:S01]  /*1a10*/  IMAD R3, R6, -0x80, -R9 ;  /* 0xffffff8006037824 */ /* 0x020fe200078e0a09 */
[----:B--2---:R-:W-:Y:S01]  /*1a20*/  IADD3 R0, -R9, UR39, RZ ;  /* 0x0000002709007c10 */ /* 0x004fe2000fffe1ff */
[----:B------:R-:W-:Y:S01]  /*1a30*/  ULOP3.LUT UR16, UR38, 0x1, URZ, 0xfc, !UPT ;  /* 0x0000000126107892 */ /* 0x000fe2000f8efc3f */
[----:B------:R-:W-:Y:S01]  /*1a40*/  UMOV UR4, URZ ;  /* 0x0000003f00047c82 */ /* 0x000fe20008000000 */
[----:B------:R-:W-:Y:S01]  /*1a50*/  UMOV UR5, URZ ;  /* 0x0000003f00057c82 */ /* 0x000fe20008000000 */
[----:B------:R-:W-:Y:S01]  /*1a60*/  ULDC UR17, c[0x0][0x280] ;  /* 0x0000a00000117ab9 */ /* 0x000fe20000000800 */
[----:B-1-34-:R-:W-:-:S08]  /*1a70*/  ULDC UR18, c[0x0][0x744] ;  /* 0x0001d10000127ab9 */ /* 0x01afd00000000800 */
.L_x_4300:
[----:B------:R-:W-:-:S06]  /*1a80*/  UISETP.NE.AND UP0, UPT, UR16, 0x3, UPT ;  /* 0x000000031000788c */ /* 0x000fcc000bf05270 */
[----:B------:R-:W-:-:S13]  /*1a90*/  PLOP3.LUT P6, PT, PT, PT, UP0, 0x80, 0x0 ;  /* 0x000000000000781c */ /* 0x000fda0003fcf008 */
[----:B-1----:R-:W-:Y:S05]  /*1aa0*/  @!P6 BRA `(.L_x_4290) ;  /* 0x000000000004e947 */ /* 0x002fea0003800000 */
[----:B------:R-:W-:Y:S01]  /*1ab0*/  BPT.TRAP 0x1 ;  /* 0x000000040000795c */ /* 0x000fe20000300000 */
.L_x_4290:
[----:B------:R-:W-:Y:S01]  /*1ac0*/  R2UR UR6, R18 ;  /* 0x00000000120672ca */ /* 0x000fe200000e0000 */
[----:B------:R-:W-:-:S05]  /*1ad0*/  IMAD.U32 R16, RZ, RZ, UR4 ;  /* 0x00000004ff107e24 */ /* 0x000fca000f8e00ff */
[----:B------:R-:W-:-:S07]  /*1ae0*/  SHF.L.U32 R16, R16, 0x1f, RZ ;  /* 0x0000001f10107819 */ /* 0x000fce00000006ff */
[----:B------:R-:W-:-:S09]  /*1af0*/  ULEA UR6, UR5, UR6, 0x3 ;  /* 0x0000000605067291 */ /* 0x000fd2000f8e183f */
[----:B------:R1:W2:Y:S01]  /*1b00*/  SYNCS.PHASECHK.TRANS64.TRYWAIT P0, [UR6+0x26810], R16 ;  /* 0x02681010ff0075a7 */ /* 0x0002a20008000146 */
[----:B------:R-:W-:Y:S05]  /*1b10*/  @!P6 BRA `(.L_x_4291) ;  /* 0x000000000004e947 */ /* 0x000fea0003800000 */
[----:B------:R-:W-:Y:S01]  /*1b20*/  BPT.TRAP 0x1 ;  /* 0x000000040000795c */ /* 0x000fe20000300000 */
.L_x_4291:
[----:B--2---:R-:W-:Y:S05]  /*1b30*/  @P0 BRA `(.L_x_4292) ;  /* 0x0000000000080947 */ /* 0x004fea0003800000 */
[----:B------:R-:W2:Y:S02]  /*1b40*/  SYNCS.PHASECHK.TRANS64.TRYWAIT P0, [UR6+0x26810], R16 ;  /* 0x02681010ff0075a7 */ /* 0x000ea40008000146 */
[----:B--2---:R-:W-:Y:S05]  /*1b50*/  @!P0 BRA `(.L_x_4293) ;  /* 0x0000007400908947 */ /* 0x004fea0003800000 */
.L_x_4292:
[----:B------:R-:W-:Y:S01]  /*1b60*/  R2UR UR7, R18 ;  /* 0x00000000120772ca */ /* 0x000fe200000e0000 */
[----:B------:R-:W-:Y:S01]  /*1b70*/  IMAD R6, R23, 0x800, R18 ;  /* 0x0000080017067824 */ /* 0x000fe200078e0212 */
[----:B------:R-:W-:Y:S01]  /*1b80*/  WARPGROUP.ARRIVE ;  /* 0x00000000000079c5 */ /* 0x000fe20000000000 */
[----:B------:R-:W-:Y:S01]  /*1b90*/  UMOV UR9, 0xc0000010 ;  /* 0xc000001000097882 */ /* 0x000fe20000000000 */
[----:B------:R-:W-:Y:S02]  /*1ba0*/  UMOV UR11, 0x80000020 ;  /* 0x80000020000b7882 */ /* 0x000fe40000000000 */
[----:B------:R-:W-:Y:S01]  /*1bb0*/  R2UR UR8, R6 ;  /* 0x00000000060872ca */ /* 0x000fe200000e0000 */
[----:B------:R-:W-:-:S04]  /*1bc0*/  IMAD.U32 R6, RZ, RZ, UR5 ;  /* 0x00000005ff067e24 */ /* 0x000fc8000f8e00ff */
[----:B--2---:R-:W-:Y:S02]  /*1bd0*/  IMAD R7, R6, 0x40, R17 ;  /* 0x0000004006077824 */ /* 0x004fe400078e0211 */
        /* <DEDUP_REMOVED lines=58> */
.L_x_4294:
[----:B------:R1:W1:Y:S01]  /*1f80*/  SYNCS.PHASECHK.TRANS64.TRYWAIT P0, [UR6+0x26830], R16 ;  /* 0x02683010ff0075a7 */ /* 0x0002620008000146 */
[----:B------:R-:W-:Y:S05]  /*1f90*/  @!P6 BRA `(.L_x_4295) ;  /* 0x000000000004e947 */ /* 0x000fea0003800000 */
[----:B------:R-:W-:Y:S01]  /*1fa0*/  BPT.TRAP 0x1 ;  /* 0x000000040000795c */ /* 0x000fe20000300000 */
.L_x_4295:
[----:B-1----:R-:W-:Y:S05]  /*1fb0*/  @P0 BRA `(.L_x_4296) ;  /* 0x0000000000080947 */ /* 0x002fea0003800000 */
[----:B------:R-:W1:Y:S02]  /*1fc0*/  SYNCS.PHASECHK.TRANS64.TRYWAIT P0, [UR6+0x26830], R16 ;  /* 0x02683010ff0075a7 */ /* 0x000e640008000146 */
[----:B-1----:R-:W-:Y:S05]  /*1fd0*/  @!P0 BRA `(.L_x_4297) ;  /* 0x0000007000888947 */ /* 0x002fea0003800000 */
.L_x_4296:
[----:B------:R-:W-:Y:S01]  /*1fe0*/  R2UR UR8, R18 ;  /* 0x00000000120872ca */ /* 0x000fe200000e0000 */
[----:B------:R-:W-:Y:S01]  /*1ff0*/  WARPGROUP.ARRIVE ;  /* 0x00000000000079c5 */ /* 0x000fe20000000000 */
[----:B------:R-:W-:Y:S01]  /*2000*/  UMOV UR11, 0x80000020 ;  /* 0x80000020000b7882 */ /* 0x000fe20000000000 */
[----:B------:R-:W-:Y:S01]  /*2010*/  UMOV UR15, 0x80000020 ;  /* 0x80000020000f7882 */ /* 0x000fe20000000000 */
[----:B------:R-:W1:Y:S01]  /*2020*/  LDC.64 R218, c[0x0][0x748] ;  /* 0x0001d200ffda7b82 */ /* 0x000e620000000a00 */
[----:B------:R-:W-:Y:S01]  /*2030*/  ULEA UR9, UR37, -UR17, 0x6 ;  /* 0x8000001125097291 */ /* 0x000fe2000f8e303f */
[C---:B------:R-:W-:Y:S01]  /*2040*/  ISETP.GT.AND P1, PT, R3.reuse, RZ, PT ;  /* 0x000000ff0300720c */ /* 0x040fe20003f24270 */
[----:B------:R-:W-:Y:S01]  /*2050*/  UMOV UR23, 0x80000020 ;  /* 0x8000002000177882 */ /* 0x000fe20000000000 */
[----:B------:R-:W-:Y:S02]  /*2060*/  ISETP.GT.AND P0, PT, R0, RZ, PT ;  /* 0x000000ff0000720c */ /* 0x000fe40003f04270 */
[----:B------:R-:W-:-:S02]  /*2070*/  ISETP.GT.AND P2, PT, R3, 0x8, PT ;  /* 0x000000080300780c */ /* 0x000fc40003f44270 */
[C---:B------:R-:W-:Y:S01]  /*2080*/  IADD3 R16, R0.reuse, UR9, R17 ;  /* 0x0000000900107c10 */ /* 0x040fe2000fffe011 */
[----:B------:R-:W-:Y:S01]  /*2090*/  UIADD3 UR8, UR8, 0x18000, URZ ;  /* 0x0001800008087890 */ /* 0x000fe2000fffe03f */
[----:B------:R-:W-:Y:S02]  /*20a0*/  ISETP.GT.AND P3, PT, R0, 0x8, PT ;  /* 0x000000080000780c */ /* 0x000fe40003f64270 */
[----:B------:R-:W-:Y:S01]  /*20b0*/  R2UR UR9, R19 ;  /* 0x00000000130972ca */ /* 0x000fe200000e0000 */
[----:B------:R-:W-:-:S04]  /*20c0*/  USHF.R.U32.HI UR8, URZ, 0x4, UR8 ;  /* 0x000000043f087899 */ /* 0x000fc80008011608 */
[----:B------:R-:W-:-:S04]  /*20d0*/  ULOP3.LUT UR8, UR8, 0x3fff, URZ, 0xc0, !UPT ;  /* 0x00003fff08087892 */ /* 0x000fc8000f8ec03f */
[----:B------:R-:W-:Y:S02]  /*20e0*/  ULOP3.LUT UR10, UR8, 0x10000, URZ, 0xfc, !UPT ;  /* 0x00010000080a7892 */ /* 0x000fe4000f8efc3f */
[----:B------:R-:W-:Y:S01]  /*20f0*/  ULOP3.LUT UR8, UR8, 0x1000000, URZ, 0xfc, !UPT ;  /* 0x0100000008087892 */ /* 0x000fe2000f8efc3f */
[----:B-1----:R-:W-:Y:S01]  /*2100*/  IMAD.IADD R217, R218, 0x1, -R16 ;  /* 0x00000001dad97824 */ /* 0x002fe200078e0a10 */
[----:B------:R-:W-:Y:S01]  /*2110*/  UIMAD UR10, UR5, 0x300, UR10 ;  /* 0x00000300050a78a4 */ /* 0x000fe2000f8e020a */
[--C-:B------:R-:W-:Y:S01]  /*2120*/  IADD3 R216, RZ, -R16, -R219.reuse ;  /* 0x80000010ffd87210 */ /* 0x100fe20007ffe8db */
[----:B------:R-:W-:Y:S01]  /*2130*/  UIMAD UR8, UR5, 0x300, UR8 ;  /* 0x00000300050878a4 */ /* 0x000fe2000f8e0208 */
[----:B------:R-:W-:Y:S01]  /*2140*/  IADD3 R219, -R16, 0x8, -R219 ;  /* 0x0000000810db7810 */ /* 0x000fe20007ffe9db */
[----:B------:R-:W-:Y:S01]  /*2150*/  UIADD3 UR12, UR10, 0x2, URZ ;  /* 0x000000020a0c7890 */ /* 0x000fe2000fffe03f */
[----:B------:R-:W-:Y:S01]  /*2160*/  SEL R217, R217, 0x40, !P1 ;  /* 0x00000040d9d97807 */ /* 0x000fe20004800000 */
[----:B------:R-:W-:Y:S01]  /*2170*/  USHF.R.U32.HI UR9, URZ, 0x4, UR9 ;  /* 0x000000043f097899 */ /* 0x000fe20008011609 */
[----:B------:R-:W-:-:S08]  /*2180*/  SEL R216, R216, 0x40, P0 ;  /* 0x00000040d8d87807 */ /* 0x000fd00000000000 */
[----:B------:R-:W-:Y:S01]  /*2190*/  HGMMA.64x64x16.F32.BF16 R120, R184, gdesc[UR8], RZ, !UPT, gsb0 ;  /* 0x00e00008b8787df0 */ /* 0x000fe2000c0018ff */
[C---:B------:R-:W-:Y:S01]  /*21a0*/  ISETP.GE.AND P0, PT, R217.reuse, RZ, PT ;  /* 0x000000ffd900720c */ /* 0x040fe20003f06270 */
[----:B------:R-:W-:Y:S01]  /*21b0*/  UMOV UR14, UR12 ;  /* 0x0000000c000e7c82 */ /* 0x000fe20008000000 */
[----:B------:R-:W-:Y:S01]  /*21c0*/  UIADD3 UR12, UR10, 0x100, URZ ;  /* 0x000001000a0c7890 */ /* 0x000fe2000fffe03f */
[C---:B------:R-:W-:Y:S01]  /*21d0*/  ISETP.GE.AND P1, PT, R217.reuse, 0x1, PT ;  /* 0x00000001d900780c */ /* 0x040fe20003f26270 */
[----:B------:R-:W-:Y:S01]  /*21e0*/  UMOV UR11, 0x80000020 ;  /* 0x80000020000b7882 */ /* 0x000fe20000000000 */
[----:B------:R-:W-:Y:S01]  /*21f0*/  ISETP.GT.OR P0, PT, R216, RZ, !P0 ;  /* 0x000000ffd800720c */ /* 0x000fe20004704670 */
[----:B------:R-:W-:Y:S01]  /*2200*/  ULOP3.LUT UR9, UR9, 0x3fff, URZ, 0xc0, !UPT ;  /* 0x00003fff09097892 */ /* 0x000fe2000f8ec03f */
[----:B------:R-:W-:Y:S02]  /*2210*/  ISETP.GE.AND P5, PT, R217, 0x31, PT ;  /* 0x00000031d900780c */ /* 0x000fe40003fa6270 */
[----:B------:R-:W-:Y:S01]  /*2220*/  FSEL R213, R152, -INF , !P0 ;  /* 0xff80000098d57808 */ /* 0x000fe20004000000 */
[----:B------:R-:W-:Y:S01]  /*2230*/  ULOP3.LUT UR9, UR9, 0x10000, URZ, 0xfc, !UPT ;  /* 0x0001000009097892 */ /* 0x000fe2000f8efc3f */
[----:B------:R-:W-:-:S02]  /*2240*/  ISETP.GT.OR P0, PT, R216, 0x1, !P1 ;  /* 0x00000001d800780c */ /* 0x000fc40004f04670 */
[----:B------:R-:W-:Y:S01]  /*2250*/  ISETP.GE.AND P1, PT, R217, 0x8, PT ;  /* 0x00000008d900780c */ /* 0x000fe20003f26270 */
[----:B---3--:R-:W-:Y:S01]  /*2260*/  FFMA.FTZ R152, R213, UR18, -R210 ;  /* 0x00000012d5987c23 */ /* 0x008fe200080108d2 */
[----:B------:R-:W-:Y:S02]  /*2270*/  FSEL R22, R153, -INF , !P0 ;  /* 0xff80000099167808 */ /* 0x000fe40004000000 */
[----:B------:R-:W-:Y:S02]  /*2280*/  ISETP.GT.OR P0, PT, R216, 0x8, !P1 ;  /* 0x00000008d800780c */ /* 0x000fe40004f04670 */
[----:B------:R-:W-:Y:S01]  /*2290*/  ISETP.GE.AND P1, PT, R217, 0x9, PT ;  /* 0x00000009d900780c */ /* 0x000fe20003f26270 */
[----:B------:R-:W-:Y:S01]  /*22a0*/  FFMA.FTZ R153, R22, UR18, -R211 ;  /* 0x0000001216997c23 */ /* 0x000fe200080108d3 */
[----:B------:R-:W-:Y:S01]  /*22b0*/  FSEL R213, R156, -INF , !P0 ;  /* 0xff8000009cd57808 */ /* 0x000fe20004000000 */
[----:B------:R-:W-:Y:S01]  /*22c0*/  MUFU.EX2 R152, R152 ;  /* 0x0000009800987308 */ /* 0x000fe20000000800 */
[----:B------:R-:W-:-:S02]  /*22d0*/  ISETP.GT.OR P0, PT, R216, 0x9, !P1 ;  /* 0x00000009d800780c */ /* 0x000fc40004f04670 */
[----:B------:R-:W-:Y:S01]  /*22e0*/  ISETP.GE.AND P1, PT, R217, 0x10, PT ;  /* 0x00000010d900780c */ /* 0x000fe20003f26270 */
[----:B----4-:R-:W-:Y:S01]  /*22f0*/  FFMA.FTZ R212, R213, UR18, -R208 ;  /* 0x00000012d5d47c23 */ /* 0x010fe200080108d0 */
[----:B------:R-:W-:Y:S02]  /*2300*/  FSEL R22, R157, -INF , !P0 ;  /* 0xff8000009d167808 */ /* 0x000fe40004000000 */
[----:B------:R-:W-:Y:S01]  /*2310*/  ISETP.GT.OR P0, PT, R216, 0x10, !P1 ;  /* 0x00000010d800780c */ /* 0x000fe20004f04670 */
[----:B------:R-:W-:Y:S01]  /*2320*/  MUFU.EX2 R153, R153 ;  /* 0x0000009900997308 */ /* 0x000fe20000000800 */
[----:B------:R-:W-:Y:S01]  /*2330*/  ISETP.GE.AND P1, PT, R217, 0x11, PT ;  /* 0x00000011d900780c */ /* 0x000fe20003f26270 */
[----:B------:R-:W-:Y:S01]  /*2340*/  FFMA.FTZ R215, R22, UR18, -R209 ;  /* 0x0000001216d77c23 */ /* 0x000fe200080108d1 */
[----:B------:R-:W-:Y:S02]  /*2350*/  FSEL R157, R160, -INF , !P0 ;  /* 0xff800000a09d7808 */ /* 0x000fe40004000000 */
[----:B------:R-:W-:-:S02]  /*2360*/  ISETP.GT.OR P0, PT, R216, 0x11, !P1 ;  /* 0x00000011d800780c */ /* 0x000fc40004f04670 */
[----:B------:R-:W-:Y:S01]  /*2370*/  ISETP.GE.AND P1, PT, R217, 0x18, PT ;  /* 0x00000018d900780c */ /* 0x000fe20003f26270 */
[----:B------:R-:W-:Y:S01]  /*2380*/  FFMA.FTZ R22, R157, UR18, -R14 ;  /* 0x000000129d167c23 */ /* 0x000fe2000801080e */
[----:B------:R-:W-:Y:S01]  /*2390*/  FSEL R156, R161, -INF , !P0 ;  /* 0xff800000a19c7808 */ /* 0x000fe20004000000 */
[----:B------:R-:W1:Y:S01]  /*23a0*/  MUFU.EX2 R212, R212 ;  /* 0x000000d400d47308 */ /* 0x000e620000000800 */
[----:B------:R-:W-:Y:S02]  /*23b0*/  ISETP.GT.OR P0, PT, R216, 0x18, !P1 ;  /* 0x00000018d800780c */ /* 0x000fe40004f04670 */
[C---:B------:R-:W-:Y:S01]  /*23c0*/  ISETP.GE.AND P1, PT, R217.reuse, 0x19, PT ;  /* 0x00000019d900780c */ /* 0x040fe20003f26270 */
[----:B------:R-:W-:Y:S01]  /*23d0*/  FFMA.FTZ R213, R156, UR18, -R15 ;  /* 0x000000129cd57c23 */ /* 0x000fe2000801080f */
[----:B------:R-:W-:Y:S02]  /*23e0*/  FSEL R157, R164, -INF , !P0 ;  /* 0xff800000a49d7808 */ /* 0x000fe40004000000 */
[----:B------:R-:W-:Y:S01]  /*23f0*/  ISETP.GT.OR P0, PT, R216, 0x19, !P1 ;  /* 0x00000019d800780c */ /* 0x000fe20004f04670 */
[----:B------:R-:W3:Y:S01]  /*2400*/  MUFU.EX2 R215, R215 ;  /* 0x000000d700d77308 */ /* 0x000ee20000000800 */
[----:B------:R-:W-:Y:S01]  /*2410*/  ISETP.GE.AND P1, PT, R217, 0x20, PT ;  /* 0x00000020d900780c */ /* 0x000fe20003f26270 */
[----:B------:R-:W-:Y:S01]  /*2420*/  FFMA.FTZ R160, R157, UR18, -R20 ;  /* 0x000000129da07c23 */ /* 0x000fe20008010814 */
[----:B------:R-:W-:-:S02]  /*2430*/  IADD3 R156, R218, 0x8, -R16 ;  /* 0x00000008da9c7810 */ /* 0x000fc40007ffe810 */
[----:B------:R-:W-:Y:S02]  /*2440*/  FSEL R16, R165, -INF , !P0 ;  /* 0xff800000a5107808 */ /* 0x000fe40004000000 */
[----:B------:R-:W-:Y:S01]  /*2450*/  ISETP.GT.OR P0, PT, R216, 0x20, !P1 ;  /* 0x00000020d800780c */ /* 0x000fe20004f04670 */
[----:B------:R-:W-:Y:S01]  /*2460*/  MUFU.EX2 R22, R22 ;  /* 0x0000001600167308 */ /* 0x000fe20000000800 */
[----:B------:R-:W-:Y:S01]  /*2470*/  ISETP.GE.AND P1, PT, R217, 0x21, PT ;  /* 0x00000021d900780c */ /* 0x000fe20003f26270 */
[----:B------:R-:W-:Y:S01]  /*2480*/  FFMA.FTZ R165, R16, UR18, -R21 ;  /* 0x0000001210a57c23 */ /* 0x000fe20008010815 */
[----:B------:R-:W-:Y:S02]  /*2490*/  SEL R156, R156, 0x40, !P2 ;  /* 0x000000409c9c7807 */ /* 0x000fe40005000000 */
[----:B------:R-:W-:Y:S02]  /*24a0*/  FSEL R157, R168, -INF , !P0 ;  /* 0xff800000a89d7808 */ /* 0x000fe40004000000 */
[----:B------:R-:W-:Y:S01]  /*24b0*/  ISETP.GT.OR P0, PT, R216, 0x21, !P1 ;  /* 0x00000021d800780c */ /* 0x000fe20004f04670 */
[----:B------:R-:W-:Y:S01]  /*24c0*/  MUFU.EX2 R213, R213 ;  /* 0x000000d500d57308 */ /* 0x000fe20000000800 */
[----:B------:R-:W-:Y:S01]  /*24d0*/  SEL R218, R219, 0x40, P3 ;  /* 0x00000040dbda7807 */ /* 0x000fe20001800000 */
[----:B------:R-:W-:Y:S01]  /*24e0*/  FFMA.FTZ R16, R157, UR18, -R12 ;  /* 0x000000129d107c23 */ /* 0x000fe2000801080c */
[----:B------:R-:W-:-:S02]  /*24f0*/  ISETP.GE.AND P1, PT, R156, RZ, PT ;  /* 0x000000ff9c00720c */ /* 0x000fc40003f26270 */
[----:B------:R-:W-:Y:S02]  /*2500*/  FSEL R164, R169, -INF , !P0 ;  /* 0xff800000a9a47808 */ /* 0x000fe40004000000 */
[----:B------:R-:W-:Y:S01]  /*2510*/  ISETP.GT.OR P0, PT, R218, RZ, !P1 ;  /* 0x000000ffda00720c */ /* 0x000fe20004f04670 */
[----:B------:R-:W-:Y:S01]  /*2520*/  MUFU.EX2 R160, R160 ;  /* 0x000000a000a07308 */ /* 0x000fe20000000800 */
[----:B------:R-:W-:Y:S01]  /*2530*/  ISETP.GE.AND P1, PT, R156, 0x1, PT ;  /* 0x000000019c00780c */ /* 0x000fe20003f26270 */
[----:B------:R-:W-:Y:S01]  /*2540*/  FFMA.FTZ R161, R164, UR18, -R13 ;  /* 0x00000012a4a17c23 */ /* 0x000fe2000801080d */
[----:B------:R-:W-:Y:S01]  /*2550*/  FSEL R157, R154, -INF , !P0 ;  /* 0xff8000009a9d7808 */ /* 0x000fe20004000000 */
[----:B------:R-:W-:Y:S02]  /*2560*/  WARPGROUP.DEPBAR.LE gsb0, 0x0 ;  /* 0x00008000000079c5 */ /* 0x000fe40000010000 */
[----:B------:R-:W-:Y:S01]  /*2570*/  WARPGROUP.ARRIVE ;  /* 0x00000000000079c5 */ /* 0x000fe20000000000 */
[----:B------:R-:W-:Y:S01]  /*2580*/  ISETP.GT.OR P0, PT, R218, 0x1, !P1 ;  /* 0x00000001da00780c */ /* 0x000fe20004f04670 */
[----:B------:R-:W-:Y:S01]  /*2590*/  FFMA.FTZ R157, R157, UR18, -R210 ;  /* 0x000000129d9d7c23 */ /* 0x000fe200080108d2 */
[----:B------:R-:W-:Y:S01]  /*25a0*/  ISETP.GE.AND P1, PT, R156, 0x8, PT ;  /* 0x000000089c00780c */ /* 0x000fe20003f26270 */
[----:B------:R-:W-:Y:S01]  /*25b0*/  MUFU.EX2 R165, R165 ;  /* 0x000000a500a57308 */ /* 0x000fe20000000800 */
[----:B------:R-:W-:Y:S01]  /*25c0*/  FSEL R154, R155, -INF , !P0 ;  /* 0xff8000009b9a7808 */ /* 0x000fe20004000000 */
[----:B------:R-:W-:Y:S01]  /*25d0*/  HGMMA.64x64x16.F32.BF16 R120, R196, gdesc[UR12], R120, gsb0 ;  /* 0x00e0000cc4787df0 */ /* 0x000fe20008001878 */
[----:B------:R-:W-:Y:S01]  /*25e0*/  UMOV UR14, UR12 ;  /* 0x0000000c000e7c82 */ /* 0x000fe20008000000 */
[----:B------:R-:W-:Y:S01]  /*25f0*/  UMOV UR15, 0x80000020 ;  /* 0x80000020000f7882 */ /* 0x000fe20000000000 */
[----:B------:R-:W-:Y:S01]  /*2600*/  UIADD3 UR12, UR10, 0x102, URZ ;  /* 0x000001020a0c7890 */ /* 0x000fe2000fffe03f */
[----:B------:R-:W-:Y:S01]  /*2610*/  ISETP.GT.OR P0, PT, R218, 0x8, !P1 ;  /* 0x00000008da00780c */ /* 0x000fe20004f04670 */
[----:B------:R-:W-:Y:S01]  /*2620*/  FFMA.FTZ R169, R154, UR18, -R211 ;  /* 0x000000129aa97c23 */ /* 0x000fe200080108d3 */
[----:B------:R-:W-:Y:S01]  /*2630*/  ISETP.GE.AND P1, PT, R156, 0x9, PT ;  /* 0x000000099c00780c */ /* 0x000fe20003f26270 */
[----:B------:R-:W4:Y:S01]  /*2640*/  MUFU.EX2 R164, R157 ;  /* 0x0000009d00a47308 */ /* 0x000f220000000800 */
[----:B------:R-:W-:-:S02]  /*2650*/  FSEL R155, R158, -INF , !P0 ;  /* 0xff8000009e9b7808 */ /* 0x000fc40004000000 */
[----:B------:R-:W-:Y:S02]  /*2660*/  ISETP.GT.OR P0, PT, R218, 0x9, !P1 ;  /* 0x00000009da00780c */ /* 0x000fe40004f04670 */
[----:B------:R-:W-:Y:S01]  /*2670*/  ISETP.GE.AND P1, PT, R156, 0x10, PT ;  /* 0x000000109c00780c */ /* 0x000fe20003f26270 */
[----:B------:R-:W-:Y:S01]  /*2680*/  FFMA.FTZ R168, R155, UR18, -R208 ;  /* 0x000000129ba87c23 */ /* 0x000fe200080108d0 */
[----:B------:R-:W-:Y:S01]  /*2690*/  FSEL R154, R159, -INF , !P0 ;  /* 0xff8000009f9a7808 */ /* 0x000fe20004000000 */
[----:B------:R-:W5:Y:S01]  /*26a0*/  MUFU.EX2 R169, R169 ;  /* 0x000000a900a97308 */ /* 0x000f620000000800 */
[----:B------:R-:W-:Y:S02]  /*26b0*/  ISETP.GT.OR P0, PT, R218, 0x10, !P1 ;  /* 0x00000010da00780c */ /* 0x000fe40004f04670 */
[----:B------:R-:W-:Y:S01]  /*26c0*/  ISETP.GE.AND P1, PT, R156, 0x11, PT ;  /* 0x000000119c00780c */ /* 0x000fe20003f26270 */
[----:B------:R-:W-:Y:S01]  /*26d0*/  FFMA.FTZ R209, R154, UR18, -R209 ;  /* 0x000000129ad17c23 */ /* 0x000fe200080108d1 */
[----:B------:R-:W-:-:S02]  /*26e0*/  FSEL R155, R162, -INF , !P0 ;  /* 0xff800000a29b7808 */ /* 0x000fc40004000000 */
[----:B------:R-:W-:Y:S01]  /*26f0*/  ISETP.GT.OR P0, PT, R218, 0x11, !P1 ;  /* 0x00000011da00780c */ /* 0x000fe20004f04670 */
[----:B------:R-:W-:Y:S01]  /*2700*/  MUFU.EX2 R168, R168 ;  /* 0x000000a800a87308 */ /* 0x000fe20000000800 */
[C---:B------:R-:W-:Y:S01]  /*2710*/  ISETP.GE.AND P1, PT, R156.reuse, 0x18, PT ;  /* 0x000000189c00780c */ /* 0x040fe20003f26270 */
[----:B------:R-:W-:Y:S01]  /*2720*/  FFMA.FTZ R14, R155, UR18, -R14 ;  /* 0x000000129b0e7c23 */ /* 0x000fe2000801080e */
[----:B------:R-:W-:Y:S02]  /*2730*/  FSEL R154, R163, -INF , !P0 ;  /* 0xff800000a39a7808 */ /* 0x000fe40004000000 */
[----:B------:R-:W-:Y:S02]  /*2740*/  ISETP.GE.AND P2, PT, R156, 0x19, PT ;  /* 0x000000199c00780c */ /* 0x000fe40003f46270 */
[----:B------:R-:W-:Y:S01]  /*2750*/  ISETP.GT.OR P0, PT, R218, 0x18, !P1 ;  /* 0x00000018da00780c */ /* 0x000fe20004f04670 */
[----:B------:R-:W-:Y:S01]  /*2760*/  FFMA.FTZ R15, R154, UR18, -R15 ;  /* 0x000000129a0f7c23 */ /* 0x000fe2000801080f */
[----:B------:R-:W-:Y:S01]  /*2770*/  ISETP.GE.AND P3, PT, R156, 0x20, PT ;  /* 0x000000209c00780c */ /* 0x000fe20003f66270 */
[----:B------:R-:W-:Y:S01]  /*2780*/  MUFU.EX2 R209, R209 ;  /* 0x000000d100d17308 */ /* 0x000fe20000000800 */
[----:B------:R-:W-:-:S02]  /*2790*/  ISETP.GT.OR P1, PT, R218, 0x19, !P2 ;  /* 0x00000019da00780c */ /* 0x000fc40005724670 */
[----:B------:R-:W-:Y:S02]  /*27a0*/  FSEL R155, R166, -INF , !P0 ;  /* 0xff800000a69b7808 */ /* 0x000fe40004000000 */
[----:B------:R-:W-:Y:S02]  /*27b0*/  ISETP.GT.OR P0, PT, R218, 0x20, !P3 ;  /* 0x00000020da00780c */ /* 0x000fe40005f04670 */
[----:B------:R-:W-:Y:S01]  /*27c0*/  FSEL R154, R167, -INF , !P1 ;  /* 0xff800000a79a7808 */ /* 0x000fe20004800000 */
[----:B------:R-:W-:Y:S01]  /*27d0*/  FFMA.FTZ R162, R155, UR18, -R20 ;  /* 0x000000129ba27c23 */ /* 0x000fe20008010814 */
[----:B------:R-:W-:Y:S01]  /*27e0*/  ISETP.GE.AND P1, PT, R217, 0x28, PT ;  /* 0x00000028d900780c */ /* 0x000fe20003f26270 */
[----:B------:R-:W-:Y:S01]  /*27f0*/  MUFU.EX2 R14, R14 ;  /* 0x0000000e000e7308 */ /* 0x000fe20000000800 */
[----:B------:R-:W-:Y:S01]  /*2800*/  FSEL R155, R170, -INF , !P0 ;  /* 0xff800000aa9b7808 */ /* 0x000fe20004000000 */
[----:B------:R-:W-:Y:S01]  /*2810*/  FFMA.FTZ R154, R154, UR18, -R21 ;  /* 0x000000129a9a7c23 */ /* 0x000fe20008010815 */
[----:B------:R-:W-:-:S02]  /*2820*/  ISETP.GE.AND P0, PT, R156, 0x21, PT ;  /* 0x000000219c00780c */ /* 0x000fc40003f06270 */
[----:B------:R-:W-:Y:S01]  /*2830*/  ISETP.GT.OR P1, PT, R216, 0x28, !P1 ;  /* 0x00000028d800780c */ /* 0x000fe20004f24670 */
[----:B------:R-:W-:Y:S01]  /*2840*/  FFMA.FTZ R166, R155, UR18, -R12 ;  /* 0x000000129ba67c23 */ /* 0x000fe2000801080c */
[----:B------:R-:W-:Y:S01]  /*2850*/  ISETP.GE.AND P4, PT, R156, 0x28, PT ;  /* 0x000000289c00780c */ /* 0x000fe20003f86270 */
[----:B------:R2:W-:Y:S01]  /*2860*/  MUFU.EX2 R163, R154 ;  /* 0x0000009a00a37308 */ /* 0x0005e20000000800 */
[----:B------:R-:W-:Y:S02]  /*2870*/  ISETP.GT.OR P0, PT, R218, 0x21, !P0 ;  /* 0x00000021da00780c */ /* 0x000fe40004704670 */
[----:B------:R-:W-:Y:S02]  /*2880*/  FSEL R21, R172, -INF , !P1 ;  /* 0xff800000ac157808 */ /* 0x000fe40004800000 */
[----:B------:R-:W-:Y:S02]  /*2890*/  ISETP.GT.OR P4, PT, R218, 0x28, !P4 ;  /* 0x00000028da00780c */ /* 0x000fe40006784670 */
[----:B------:R-:W-:Y:S01]  /*28a0*/  FSEL R12, R171, -INF , !P0 ;  /* 0xff800000ab0c7808 */ /* 0x000fe20004000000 */
[--C-:B------:R-:W-:Y:S01]  /*28b0*/  FFMA.FTZ R172, R21, UR18, -R6.reuse ;  /* 0x0000001215ac7c23 */ /* 0x100fe20008010806 */
[----:B------:R-:W-:Y:S01]  /*28c0*/  FSEL R155, R174, -INF , !P4 ;  /* 0xff800000ae9b7808 */ /* 0x000fe20006000000 */
[----:B------:R-:W-:Y:S01]  /*28d0*/  MUFU.EX2 R15, R15 ;  /* 0x0000000f000f7308 */ /* 0x000fe20000000800 */
[C---:B------:R-:W-:Y:S01]  /*28e0*/  ISETP.GE.AND P3, PT, R217.reuse, 0x29, PT ;  /* 0x00000029d900780c */ /* 0x040fe20003f66270 */
[----:B------:R-:W-:Y:S01]  /*28f0*/  FFMA.FTZ R167, R12, UR18, -R13 ;  /* 0x000000120ca77c23 */ /* 0x000fe2000801080d */
[----:B------:R-:W-:Y:S01]  /*2900*/  ISETP.GE.AND P2, PT, R217, 0x30, PT ;  /* 0x00000030d900780c */ /* 0x000fe20003f46270 */
[----:B------:R-:W-:Y:S01]  /*2910*/  FFMA.FTZ R158, R155, UR18, -R6 ;  /* 0x000000129b9e7c23 */ /* 0x000fe20008010806 */
[----:B------:R-:W-:-:S02]  /*2920*/  ISETP.GE.AND P4, PT, R156, 0x29, PT ;  /* 0x000000299c00780c */ /* 0x000fc40003f86270 */
[C---:B------:R-:W-:Y:S01]  /*2930*/  ISETP.GT.OR P3, PT, R216.reuse, 0x29, !P3 ;  /* 0x00000029d800780c */ /* 0x040fe20005f64670 */
[----:B------:R-:W-:Y:S01]  /*2940*/  MUFU.EX2 R162, R162 ;  /* 0x000000a200a27308 */ /* 0x000fe20000000800 */
[C---:B------:R-:W-:Y:S02]  /*2950*/  ISETP.GT.OR P2, PT, R216.reuse, 0x30, !P2 ;  /* 0x00000030d800780c */ /* 0x040fe40005744670 */
[----:B------:R-:W-:Y:S02]  /*2960*/  ISETP.GT.OR P5, PT, R216, 0x31, !P5 ;  /* 0x00000031d800780c */ /* 0x000fe40006fa4670 */
[----:B------:R-:W-:Y:S02]  /*2970*/  ISETP.GT.OR P4, PT, R218, 0x29, !P4 ;  /* 0x00000029da00780c */ /* 0x000fe40006784670 */
[----:B------:R-:W-:Y:S01]  /*2980*/  FSEL R6, R173, -INF , !P3 ;  /* 0xff800000ad067808 */ /* 0x000fe20005800000 */
[----:B------:R-:W-:Y:S01]  /*2990*/  MUFU.EX2 R16, R16 ;  /* 0x0000001000107308 */ /* 0x000fe20000000800 */
[----:B------:R-:W-:-:S02]  /*29a0*/  WARPGROUP.DEPBAR.LE gsb0, 0x0 ;  /* 0x00008000000079c5 */ /* 0x000fc40000010000 */
[----:B------:R-:W-:Y:S01]  /*29b0*/  WARPGROUP.ARRIVE ;  /* 0x00000000000079c5 */ /* 0x000fe20000000000 */
[----:B------:R-:W-:Y:S02]  /*29c0*/  FSEL R211, R176, -INF , !P2 ;  /* 0xff800000b0d37808 */ /* 0x000fe40005000000 */
[----:B------:R-:W-:Y:S01]  /*29d0*/  FSEL R208, R177, -INF , !P5 ;  /* 0xff800000b1d07808 */ /* 0x000fe20006800000 */
[--C-:B------:R-:W-:Y:S01]  /*29e0*/  FFMA.FTZ R177, R6, UR18, -R7.reuse ;  /* 0x0000001206b17c23 */ /* 0x100fe20008010807 */
[----:B------:R-:W-:Y:S01]  /*29f0*/  FSEL R170, R175, -INF , !P4 ;  /* 0xff800000afaa7808 */ /* 0x000fe20006000000 */
[----:B------:R-:W-:Y:S01]  /*2a00*/  HGMMA.64x64x16.F32.BF16 R120, R188, gdesc[UR12], R120, gsb0 ;  /* 0x00e0000cbc787df0 */ /* 0x000fe20008001878 */
[----:B------:R-:W-:Y:S01]  /*2a10*/  UMOV UR14, UR12 ;  /* 0x0000000c000e7c82 */ /* 0x000fe20008000000 */
[----:B------:R-:W-:Y:S01]  /*2a20*/  UMOV UR15, 0x80000020 ;  /* 0x80000020000f7882 */ /* 0x000fe20000000000 */
[----:B------:R-:W-:Y:S01]  /*2a30*/  UIADD3 UR12, UR10, 0x200, URZ ;  /* 0x000002000a0c7890 */ /* 0x000fe2000fffe03f */
[C---:B------:R-:W-:Y:S01]  /*2a40*/  ISETP.GE.AND P3, PT, R156.reuse, 0x30, PT ;  /* 0x000000309c00780c */ /* 0x040fe20003f66270 */
[----:B------:R-:W-:Y:S01]  /*2a50*/  UIADD3 UR10, UR10, 0x202, URZ ;  /* 0x000002020a0a7890 */ /* 0x000fe2000fffe03f */
[C---:B------:R-:W-:Y:S01]  /*2a60*/  ISETP.GE.AND P2, PT, R156.reuse, 0x31, PT ;  /* 0x000000319c00780c */ /* 0x040fe20003f46270 */
[----:B------:R1:W5:Y:S01]  /*2a70*/  MUFU.EX2 R173, R158 ;  /* 0x0000009e00ad7308 */ /* 0x0003620000000800 */
[----:B------:R-:W-:Y:S01]  /*2a80*/  ISETP.GE.AND P5, PT, R156, 0x38, PT ;  /* 0x000000389c00780c */ /* 0x000fe20003fa6270 */
[----:B------:R-:W-:Y:S01]  /*2a90*/  FFMA.FTZ R176, R170, UR18, -R7 ;  /* 0x00000012aab07c23 */ /* 0x000fe20008010807 */
[----:B------:R-:W-:Y:S01]  /*2aa0*/  ISETP.GE.AND P4, PT, R156, 0x39, PT ;  /* 0x000000399c00780c */ /* 0x000fe20003f86270 */
[----:B------:R-:W-:Y:S01]  /*2ab0*/  FFMA.FTZ R208, R208, UR18, -R9 ;  /* 0x00000012d0d07c23 */ /* 0x000fe20008010809 */
[----:B------:R-:W-:-:S02]  /*2ac0*/  ISETP.GE.AND P0, PT, R217, 0x39, PT ;  /* 0x00000039d900780c */ /* 0x000fc40003f06270 */
[----:B------:R-:W-:Y:S01]  /*2ad0*/  ISETP.GE.AND P1, PT, R217, 0x38, PT ;  /* 0x00000038d900780c */ /* 0x000fe20003f26270 */
[----:B------:R-:W5:Y:S01]  /*2ae0*/  MUFU.EX2 R176, R176 ;  /* 0x000000b000b07308 */ /* 0x000f620000000800 */
[----:B------:R-:W-:Y:S02]  /*2af0*/  ISETP.GT.OR P0, PT, R216, 0x39, !P0 ;  /* 0x00000039d800780c */ /* 0x000fe40004704670 */
[----:B------:R-:W-:Y:S02]  /*2b00*/  ISETP.GT.OR P3, PT, R218, 0x30, !P3 ;  /* 0x00000030da00780c */ /* 0x000fe40005f64670 */
[----:B------:R-:W-:Y:S02]  /*2b10*/  ISETP.GT.OR P1, PT, R216, 0x38, !P1 ;  /* 0x00000038d800780c */ /* 0x000fe40004f24670 */
[----:B------:R-:W-:Y:S01]  /*2b20*/  ISETP.GT.OR P2, PT, R218, 0x31, !P2 ;  /* 0x00000031da00780c */ /* 0x000fe20005744670 */
[----:B------:R-:W5:Y:S01]  /*2b30*/  MUFU.EX2 R161, R161 ;  /* 0x000000a100a17308 */ /* 0x000f620000000800 */
[----:B------:R-:W-:-:S02]  /*2b40*/  FSEL R210, R181, -INF , !P0 ;  /* 0xff800000b5d27808 */ /* 0x000fc40004000000 */
[----:B------:R-:W-:Y:S02]  /*2b50*/  ISETP.GT.OR P5, PT, R218, 0x38, !P5 ;  /* 0x00000038da00780c */ /* 0x000fe40006fa4670 */
[----:B------:R-:W-:Y:S01]  /*2b60*/  FSEL R181, R178, -INF , !P3 ;  /* 0xff800000b2b57808 */ /* 0x000fe20005800000 */
[--C-:B------:R-:W-:Y:S01]  /*2b70*/  FFMA.FTZ R178, R211, UR18, -R8.reuse ;  /* 0x00000012d3b27c23 */ /* 0x100fe20008010808 */
[----:B------:R-:W-:Y:S01]  /*2b80*/  ISETP.GT.OR P4, PT, R218, 0x39, !P4 ;  /* 0x00000039da00780c */ /* 0x000fe20006784670 */
[----:B------:R-:W5:Y:S01]  /*2b90*/  MUFU.EX2 R166, R166 ;  /* 0x000000a600a67308 */ /* 0x000f620000000800 */
[----:B------:R-:W-:Y:S01]  /*2ba0*/  FSEL R217, R180, -INF , !P1 ;  /* 0xff800000b4d97808 */ /* 0x000fe20004800000 */
[----:B------:R-:W-:Y:S01]  /*2bb0*/  FFMA.FTZ R8, R181, UR18, -R8 ;  /* 0x00000012b5087c23 */ /* 0x000fe20008010808 */
[----:B------:R-:W-:Y:S02]  /*2bc0*/  FSEL R180, R179, -INF , !P2 ;  /* 0xff800000b3b47808 */ /* 0x000fe40005000000 */
[----:B------:R-:W-:-:S02]  /*2bd0*/  FSEL R179, R182, -INF , !P5 ;  /* 0xff800000b6b37808 */ /* 0x000fc40006800000 */
[----:B------:R-:W-:Y:S01]  /*2be0*/  FSEL R182, R183, -INF , !P4 ;  /* 0xff800000b7b67808 */ /* 0x000fe20006000000 */
[----:B------:R-:W-:Y:S01]  /*2bf0*/  FFMA.FTZ R211, R180, UR18, -R9 ;  /* 0x00000012b4d37c23 */ /* 0x000fe20008010809 */
[--C-:B------:R-:W-:Y:S01]  /*2c00*/  FFMA.FTZ R180, R217, UR18, -R10.reuse ;  /* 0x00000012d9b47c23 */ /* 0x100fe2000801080a */
[----:B------:R-:W-:Y:S01]  /*2c10*/  FFMA.FTZ R179, R179, UR18, -R10 ;  /* 0x00000012b3b37c23 */ /* 0x000fe2000801080a */
[--C-:B------:R-:W-:Y:S01]  /*2c20*/  FFMA.FTZ R10, R210, UR18, -R11.reuse ;  /* 0x00000012d20a7c23 */ /* 0x100fe2000801080b */
[----:B------:R-:W-:Y:S01]  /*2c30*/  FFMA.FTZ R11, R182, UR18, -R11 ;  /* 0x00000012b60b7c23 */ /* 0x000fe2000801080b */
[----:B------:R-:W5:Y:S08]  /*2c40*/  MUFU.EX2 R167, R167 ;  /* 0x000000a700a77308 */ /* 0x000f700000000800 */
[----:B------:R-:W5:Y:S08]  /*2c50*/  MUFU.EX2 R172, R172 ;  /* 0x000000ac00ac7308 */ /* 0x000f700000000800 */
[----:B------:R-:W5:Y:S08]  /*2c60*/  MUFU.EX2 R177, R177 ;  /* 0x000000b100b17308 */ /* 0x000f700000000800 */
[----:B------:R-:W5:Y:S08]  /*2c70*/  MUFU.EX2 R178, R178 ;  /* 0x000000b200b27308 */ /* 0x000f700000000800 */
[----:B------:R-:W-:Y:S01]  /*2c80*/  MUFU.EX2 R8, R8 ;  /* 0x0000000800087308 */ /* 0x000fe20000000800 */
[----:B------:R-:W-:-:S02]  /*2c90*/  WARPGROUP.DEPBAR.LE gsb0, 0x0 ;  /* 0x00008000000079c5 */ /* 0x000fc40000010000 */
[----:B------:R-:W-:-:S05]  /*2ca0*/  WARPGROUP.ARRIVE ;  /* 0x00000000000079c5 */ /* 0x000fca0000000000 */
[----:B------:R-:W5:Y:S01]  /*2cb0*/  MUFU.EX2 R9, R208 ;  /* 0x000000d000097308 */ /* 0x000f620000000800 */
[----:B------:R-:W-:Y:S01]  /*2cc0*/  HGMMA.64x64x16.F32.BF16 R120, R200, gdesc[UR12], R120, gsb0 ;  /* 0x00e0000cc8787df0 */ /* 0x000fe20008001878 */
[----:B------:R-:W-:Y:S01]  /*2cd0*/  UMOV UR14, UR12 ;  /* 0x0000000c000e7c82 */ /* 0x000fe20008000000 */
[----:B------:R-:W-:Y:S01]  /*2ce0*/  UMOV UR15, 0x80000020 ;  /* 0x80000020000f7882 */ /* 0x000fe20000000000 */
[----:B------:R-:W-:-:S04]  /*2cf0*/  UIADD3 UR12, UR8, 0xc0, URZ ;  /* 0x000000c0080c7890 */ /* 0x000fc8000fffe03f */
[----:B------:R-:W-:Y:S03]  /*2d00*/  MUFU.EX2 R180, R180 ;  /* 0x000000b400b47308 */ /* 0x000fe60000000800 */
[----:B------:R-:W-:-:S05]  /*2d10*/  UMOV UR22, UR12 ;  /* 0x0000000c00167c82 */ /* 0x000fca0008000000 */
[----:B------:R-:W-:Y:S08]  /*2d20*/  MUFU.EX2 R179, R179 ;  /* 0x000000b300b37308 */ /* 0x000ff00000000800 */
[----:B------:R-:W-:Y:S01]  /*2d30*/  MUFU.EX2 R10, R10 ;  /* 0x0000000a000a7308 */ /* 0x000fe20000000800 */
[----:B------:R-:W-:Y:S02]  /*2d40*/  WARPGROUP.DEPBAR.LE gsb0, 0x0 ;  /* 0x00008000000079c5 */ /* 0x000fe40000010000 */
[----:B------:R-:W-:-:S06]  /*2d50*/  WARPGROUP.ARRIVE ;  /* 0x00000000000079c5 */ /* 0x000fcc0000000000 */
[----:B------:R-:W-:Y:S01]  /*2d60*/  HGMMA.64x64x16.F32.BF16 R120, R192, gdesc[UR12], R120, gsb0 ;  /* 0x00e0000cc0787df0 */ /* 0x000fe20008001878 */
[----:B------:R-:W-:Y:S02]  /*2d70*/  UMOV UR15, 0xc0000010 ;  /* 0xc0000010000f7882 */ /* 0x000fe40000000000 */
[----:B------:R-:W-:Y:S02]  /*2d80*/  WARPGROUP.DEPBAR.LE gsb0, 0x0 ;  /* 0x00008000000079c5 */ /* 0x000fe40000010000 */
[----:B------:R-:W-:-:S06]  /*2d90*/  WARPGROUP.ARRIVE ;  /* 0x00000000000079c5 */ /* 0x000fcc0000000000 */
[----:B------:R-:W-:Y:S01]  /*2da0*/  HGMMA.64x64x16.F32.BF16 R120, R204, gdesc[UR8], R120, gsb0 ;  /* 0x00e00008cc787df0 */ /* 0x000fe20008001878 */
[----:B------:R-:W-:Y:S01]  /*2db0*/  UMOV UR10, UR8 ;  /* 0x00000008000a7c82 */ /* 0x000fe20008000000 */
[----:B------:R-:W-:Y:S01]  /*2dc0*/  UMOV UR11, 0x80000020 ;  /* 0x80000020000b7882 */ /* 0x000fe20000000000 */
[----:B------:R-:W-:Y:S02]  /*2dd0*/  WARPGROUP.DEPBAR.LE gsb0, 0x0 ;  /* 0x00008000000079c5 */ /* 0x000fe40000010000 */
[----:B------:R-:W3:Y:S04]  /*2de0*/  LDS.64 R20, [R214+0x1e200] ;  /* 0x01e20000d6147984 */ /* 0x000ee80000000a00 */
[----:B------:R-:W4:Y:S04]  /*2df0*/  LDS.64 R12, [R214+0x1e220] ;  /* 0x01e22000d60c7984 */ /* 0x000f280000000a00 */
[----:B--2---:R-:W2:Y:S04]  /*2e00*/  LDS.64 R154, [R214+0x1e240] ;  /* 0x01e24000d69a7984 */ /* 0x004ea80000000a00 */
[----:B------:R-:W5:Y:S04]  /*2e10*/  LDS.64 R156, [R214+0x1e260] ;  /* 0x01e26000d69c7984 */ /* 0x000f680000000a00 */
[----:B-1----:R-:W1:Y:S04]  /*2e20*/  LDS.64 R158, [R214+0x1e280] ;  /* 0x01e28000d69e7984 */ /* 0x002e680000000a00 */
[----:B------:R-:W1:Y:S04]  /*2e30*/  LDS.64 R6, [R214+0x1e2a0] ;  /* 0x01e2a000d6067984 */ /* 0x000e680000000a00 */
[----:B------:R-:W1:Y:S04]  /*2e40*/  LDS.64 R170, [R214+0x1e2c0] ;  /* 0x01e2c000d6aa7984 */ /* 0x000e680000000a00 */
[----:B------:R-:W1:Y:S01]  /*2e50*/  LDS.64 R174, [R214+0x1e2e0] ;  /* 0x01e2e000d6ae7984 */ /* 0x000e620000000a00 */
[--C-:B---3--:R-:W-:Y:S01]  /*2e60*/  FADD.FTZ R181, R120, -R20.reuse ;  /* 0x8000001478b57221 */ /* 0x108fe20000010000 */
[----:B------:R-:W-:Y:S01]  /*2e70*/  FADD.FTZ R183, R122, -R20 ;  /* 0x800000147ab77221 */ /* 0x000fe20000010000 */
[--C-:B------:R-:W-:Y:S01]  /*2e80*/  FADD.FTZ R20, R121, -R21.reuse ;  /* 0x8000001579147221 */ /* 0x100fe20000010000 */
[----:B------:R-:W-:Y:S01]  /*2e90*/  FADD.FTZ R120, R123, -R21 ;  /* 0x800000157b787221 */ /* 0x000fe20000010000 */
[--C-:B----4-:R-:W-:Y:S01]  /*2ea0*/  FADD.FTZ R21, R124, -R12.reuse ;  /* 0x8000000c7c157221 */ /* 0x110fe20000010000 */
[----:B------:R-:W-:Y:S01]  /*2eb0*/  FADD.FTZ R123, R126, -R12 ;  /* 0x8000000c7e7b7221 */ /* 0x000fe20000010000 */
[--C-:B------:R-:W-:Y:S01]  /*2ec0*/  FADD.FTZ R12, R125, -R13.reuse ;  /* 0x8000000d7d0c7221 */ /* 0x100fe20000010000 */
[----:B------:R-:W-:Y:S01]  /*2ed0*/  FADD.FTZ R124, R127, -R13 ;  /* 0x8000000d7f7c7221 */ /* 0x000fe20000010000 */
[----:B------:R-:W-:Y:S01]  /*2ee0*/  FMUL.FTZ R21, R212, R21 ;  /* 0x00000015d4157220 */ /* 0x000fe20000410000 */
[--C-:B--2---:R-:W-:Y:S01]  /*2ef0*/  FADD.FTZ R121, R128, -R154.reuse ;  /* 0x8000009a80797221 */ /* 0x104fe20000010000 */
[----:B------:R-:W-:Y:S01]  /*2f00*/  FMUL.FTZ R12, R215, R12 ;  /* 0x0000000cd70c7220 */ /* 0x000fe20000410000 */
[----:B------:R-:W-:Y:S01]  /*2f10*/  FADD.FTZ R126, R131, -R155 ;  /* 0x8000009b837e7221 */ /* 0x000fe20000010000 */
[--C-:B-----5:R-:W-:Y:S01]  /*2f20*/  FADD.FTZ R128, R133, -R157.reuse ;  /* 0x8000009d85807221 */ /* 0x120fe20000010000 */
[----:B------:R-:W-:Y:S01]  /*2f30*/  FADD.FTZ R125, R130, -R154 ;  /* 0x8000009a827d7221 */ /* 0x000fe20000010000 */
[----:B------:R-:W2:Y:S01]  /*2f40*/  MUFU.EX2 R13, R211 ;  /* 0x000000d3000d7308 */ /* 0x000ea20000000800 */
[----:B------:R-:W-:Y:S01]  /*2f50*/  FADD.FTZ R130, R135, -R157 ;  /* 0x8000009d87827221 */ /* 0x000fe20000010000 */
[--C-:B-1----:R-:W-:Y:S01]  /*2f60*/  FADD.FTZ R133, R136, -R158.reuse ;  /* 0x8000009e88857221 */ /* 0x102fe20000010000 */
[----:B------:R-:W-:Y:S01]  /*2f70*/  FADD.FTZ R131, R138, -R158 ;  /* 0x8000009e8a837221 */ /* 0x000fe20000010000 */
[----:B------:R-:W-:Y:S01]  /*2f80*/  F2FP.BF16.F32.PACK_AB R158, R12, R21 ;  /* 0x000000150c9e723e */ /* 0x000fe200000010ff */
        /* <DEDUP_REMOVED lines=8> */
[----:B------:R-:W-:Y:S01]  /*3010*/  FADD.FTZ R122, R129, -R155 ;  /* 0x8000009b817a7221 */ /* 0x000fe20000010000 */
[--C-:B------:R-:W-:Y:S01]  /*3020*/  FADD.FTZ R127, R132, -R156.reuse ;  /* 0x8000009c847f7221 */ /* 0x100fe20000010000 */
[----:B------:R-:W-:Y:S01]  /*3030*/  FADD.FTZ R129, R134, -R156 ;  /* 0x8000009c86817221 */ /* 0x000fe20000010000 */
[----:B------:R-:W-:Y:S01]  /*3040*/  FADD.FTZ R132, R139, -R159 ;  /* 0x8000009f8b847221 */ /* 0x000fe20000010000 */
[----:B------:R-:W-:Y:S01]  /*3050*/  F2FP.BF16.F32.PACK_AB R157, R20, R157 ;  /* 0x0000009d149d723e */ /* 0x000fe200000010ff */
[----:B------:R-:W-:Y:S01]  /*3060*/  FADD.FTZ R134, R141, -R7 ;  /* 0x800000078d867221 */ /* 0x000fe20000010000 */
[----:B------:R-:W-:Y:S01]  /*3070*/  FMUL.FTZ R6, R173, R6 ;  /* 0x00000006ad067220 */ /* 0x000fe20000410000 */
[----:B------:R-:W-:Y:S01]  /*3080*/  FMUL.FTZ R143, R176, R143 ;  /* 0x0000008fb08f7220 */ /* 0x000fe20000410000 */
[----:B------:R-:W-:-:S02]  /*3090*/  IMAD.U32 R20, RZ, RZ, UR5 ;  /* 0x00000005ff147e24 */ /* 0x000fc4000f8e00ff */
[----:B------:R-:W-:Y:S01]  /*30a0*/  FADD.FTZ R136, R137, -R159 ;  /* 0x8000009f89887221 */ /* 0x000fe20000010000 */
[----:B------:R-:W-:Y:S01]  /*30b0*/  FADD.FTZ R139, R148, -R174 ;  /* 0x800000ae948b7221 */ /* 0x000fe20000010000 */
[----:B------:R-:W-:Y:S01]  /*30c0*/  FADD.FTZ R141, R149, -R175 ;  /* 0x800000af958d7221 */ /* 0x000fe20000010000 */
[--C-:B------:R-:W-:Y:S01]  /*30d0*/  FADD.FTZ R137, R144, -R170.reuse ;  /* 0x800000aa90897221 */ /* 0x100fe20000010000 */
[----:B------:R-:W-:Y:S01]  /*30e0*/  FADD.FTZ R7, R146, -R170 ;  /* 0x800000aa92077221 */ /* 0x000fe20000010000 */
        /* <DEDUP_REMOVED lines=14> */
[----:B-1----:R-:W-:-:S02]  /*31d0*/  IMAD R11, R20, 0x2000, R5 ;  /* 0x00002000140b7824 */ /* 0x002fc400078e0205 */
        /* <DEDUP_REMOVED lines=10> */
[----:B--2---:R-:W-:Y:S01]  /*3280*/  FMUL.FTZ R138, R13, R138 ;  /* 0x0000008a0d8a7220 */ /* 0x004fe20000410000 */
[----:B------:R-:W-:Y:S01]  /*3290*/  FMUL.FTZ R139, R180, R139 ;  /* 0x0000008bb48b7220 */ /* 0x000fe20000410000 */
[----:B------:R-:W-:Y:S01]  /*32a0*/  FMUL.FTZ R146, R10, R141 ;  /* 0x0000008d0a927220 */ /* 0x000fe20000410000 */
        /* <DEDUP_REMOVED lines=11> */
[----:B------:R-:W-:-:S02]  /*3360*/  F2FP.BF16.F32.PACK_AB R148, R136, R133 ;  /* 0x000000858894723e */ /* 0x000fc400000010ff */
[----:B------:R-:W-:Y:S01]  /*3370*/  F2FP.BF16.F32.PACK_AB R149, R132, R131 ;  /* 0x000000838495723e */ /* 0x000fe200000010ff */
[----:B------:R1:W-:Y:S01]  /*3380*/  STSM.16.MT88.4 [R11+0x1f000], R152 ;  /* 0x01f000980b007844 */ /* 0x0003e20000004200 */
[----:B------:R-:W-:Y:S02]  /*3390*/  F2FP.BF16.F32.PACK_AB R150, R134, R135 ;  /* 0x000000878696723e */ /* 0x000fe400000010ff */
        /* <DEDUP_REMOVED lines=22> */
[----:B------:R-:W-:Y:S01]  /*3500*/  UIADD3 UR10, UR8, 0x80, URZ ;  /* 0x00000080080a7890 */ /* 0x000fe2000fffe03f */
[----:B------:R-:W-:Y:S01]  /*3510*/  UMOV UR11, 0x80000020 ;  /* 0x80000020000b7882 */ /* 0x000fe20000000000 */
[----:B------:R-:W-:-:S03]  /*3520*/  ULEA UR8, UR5, UR9, 0xa ;  /* 0x0000000905087291 */ /* 0x000fc6000f8e503f */
[----:B------:R-:W-:Y:S02]  /*3530*/  UMOV UR9, 0x40000040 ;  /* 0x4000004000097882 */ /* 0x000fe40000000000 */
[----:B------:R-:W-:Y:S02]  /*3540*/  UMOV UR13, UR9 ;  /* 0x00000009000d7c82 */ /* 0x000fe40008000000 */
[----:B------:R-:W-:Y:S01]  /*3550*/  UMOV UR12, UR8 ;  /* 0x00000008000c7c82 */ /* 0x000fe20008000000 */
[----:B------:R-:W-:Y:S02]  /*3560*/  WARPGROUP.DEPBAR.LE gsb0, 0x0 ;  /* 0x00008000000079c5 */ /* 0x000fe40000010000 */
[----:B------:R-:W-:Y:S02]  /*3570*/  F2FP.BF16.F32.PACK_AB R120, R161, R16 ;  /* 0x00000010a178723e */ /* 0x000fe400000010ff */
[----:B------:R-:W-:Y:S02]  /*3580*/  F2FP.BF16.F32.PACK_AB R121, R167, R166 ;  /* 0x000000a6a779723e */ /* 0x000fe400000010ff */
[----:B------:R-:W-:-:S02]  /*3590*/  F2FP.BF16.F32.PACK_AB R122, R177, R172 ;  /* 0x000000acb17a723e */ /* 0x000fc400000010ff */
[----:B------:R-:W-:Y:S02]  /*35a0*/  F2FP.BF16.F32.PACK_AB R123, R176, R173 ;  /* 0x000000adb07b723e */ /* 0x000fe400000010ff */
[----:B------:R-:W-:Y:S02]  /*35b0*/  F2FP.BF16.F32.PACK_AB R176, R9, R178 ;  /* 0x000000b209b0723e */ /* 0x000fe400000010ff */
[----:B------:R-:W-:Y:S01]  /*35c0*/  WARPGROUP.ARRIVE ;  /* 0x00000000000079c5 */ /* 0x000fe20000000000 */
[----:B------:R-:W-:Y:S02]  /*35d0*/  F2FP.BF16.F32.PACK_AB R177, R13, R8 ;  /* 0x000000080db1723e */ /* 0x000fe400000010ff */
[----:B------:R-:W-:-:S03]  /*35e0*/  F2FP.BF16.F32.PACK_AB R178, R10, R180 ;  /* 0x000000b40ab2723e */ /* 0x000fc600000010ff */
[----:B------:R-:W-:Y:S01]  /*35f0*/  HGMMA.64x96x16.F32.BF16 R72, R120, gdesc[UR8].tnspB, R72, gsb0 ;  /* 0x4160000878487df0 */ /* 0x000fe20008001848 */
[----:B------:R-:W-:Y:S01]  /*3600*/  R2UR UR10, R6 ;  /* 0x00000000060a72ca */ /* 0x000fe200000e0000 */
[----:B------:R-:W-:-:S12]  /*3610*/  UMOV UR11, 0xc0000010 ;  /* 0xc0000010000b7882 */ /* 0x000fd80000000000 */
[----:B------:R-:W-:-:S04]  /*3620*/  USHF.R.U32.HI UR10, URZ, 0x4, UR10 ;  /* 0x000000043f0a7899 */ /* 0x000fc8000801160a */
[----:B------:R-:W-:-:S04]  /*3630*/  ULOP3.LUT UR10, UR10, 0x3fff, URZ, 0xc0, !UPT ;  /* 0x00003fff0a0a7892 */ /* 0x000fc8000f8ec03f */
[----:B------:R-:W-:Y:S02]  /*3640*/  UIADD3 UR14, UR10, 0x200, URZ ;  /* 0x000002000a0e7890 */ /* 0x000fe4000fffe03f */
[----:B------:R-:W-:Y:S01]  /*3650*/  UIADD3 UR19, UR10, 0x400, URZ ;  /* 0x000004000a137890 */ /* 0x000fe2000fffe03f */
[----:B------:R-:W-:Y:S02]  /*3660*/  WARPGROUP.DEPBAR.LE gsb0, 0x0 ;  /* 0x00008000000079c5 */ /* 0x000fe40000010000 */
[----:B------:R-:W-:-:S06]  /*3670*/  WARPGROUP.ARRIVE ;  /* 0x00000000000079c5 */ /* 0x000fcc0000000000 */
[----:B------:R-:W-:Y:S03]  /*3680*/  HGMMA.64x96x16.F32.BF16 R72, R176, gdesc[UR20].tnspB, R72, gsb0 ;  /* 0x41600014b0487df0 */ /* 0x000fe60008001848 */
        /* <DEDUP_REMOVED lines=10> */
[----:B------:R-:W-:Y:S02]  /*3730*/  UIADD3 UR11, UR10, 0x420, URZ ;  /* 0x000004200a0b7890 */ /* 0x000fe4000fffe03f */
[----:B------:R-:W-:Y:S02]  /*3740*/  WARPGROUP.DEPBAR.LE gsb0, 0x0 ;  /* 0x00008000000079c5 */ /* 0x000fe40000010000 */
[----:B------:R-:W-:-:S06]  /*3750*/  WARPGROUP.ARRIVE ;  /* 0x00000000000079c5 */ /* 0x000fcc0000000000 */
[----:B------:R-:W-:Y:S01]  /*3760*/  HGMMA.64x16x16.F32.BF16 R128, gdesc[UR12].tnspB, RZ, !UPT, gsb0 ;  /* 0x402000000c8079f0 */ /* 0x000fe2000c0018ff */
[----:B------:R-:W-:Y:S01]  /*3770*/  UMOV UR12, UR8 ;  /* 0x00000008000c7c82 */ /* 0x000fe20008000000 */
[----:B------:R-:W-:Y:S01]  /*3780*/  UMOV UR13, UR9 ;  /* 0x00000009000d7c82 */ /* 0x000fe20008000000 */
        /* <DEDUP_REMOVED lines=141> */
.L_x_4298:
        /* <DEDUP_REMOVED lines=44> */
.L_x_4299:
        /* <DEDUP_REMOVED lines=62> */
.L_x_4281:
        /* <DEDUP_REMOVED lines=23> */
.L_x_4302:
        /* <DEDUP_REMOVED lines=20> */
.L_x_4303:
        /* <DEDUP_REMOVED lines=18> */
.L_x_4304:
        /* <DEDUP_REMOVED lines=18> */
.L_x_4305:
        /* <DEDUP_REMOVED lines=29> */
[----:B-1----:R-:W-:Y:S01]  /*4dc0*/  LEA.HI R4, R5, R5, RZ, 0x1 ;  /* 0x0000000505047211 */ /* 0x002fe200078f08ff */
        /* <DEDUP_REMOVED lines=119> */
.L_x_4307:
[----:B------:R-:W-:Y:S05]  /*5540*/  BSYNC B0 ;  /* 0x0000000000007941 */ /* 0x000fea0003800000 */
.L_x_4306:
[----:B------:R-:W-:-:S04]  /*5550*/  DEPBAR.LE SB0, 0x0 ;  /* 0x000080000000791a */ /* 0x000fc80000000000 */
[----:B------:R-:W-:Y:S05]  /*5560*/  EXIT ;  /* 0x000000000000794d */ /* 0x000fea0003800000 */
.L_x_4301:
        /* <DEDUP_REMOVED lines=62> */
.L_x_4309:
[----:B------:R-:W-:Y:S05]  /*5950*/  BSYNC B0 ;  /* 0x0000000000007941 */ /* 0x000fea0003800000 */
.L_x_4308:
        /* <DEDUP_REMOVED lines=20> */
.L_x_4311:
[----:B------:R-:W-:Y:S05]  /*5aa0*/  BSYNC B0 ;  /* 0x0000000000007941 */ /* 0x000fea0003800000 */
.L_x_4310:
        /* <DEDUP_REMOVED lines=18> */
.L_x_4313:
[----:B------:R-:W-:Y:S05]  /*5bd0*/  BSYNC B0 ;  /* 0x0000000000007941 */ /* 0x000fea0003800000 */
.L_x_4312:
        /* <DEDUP_REMOVED lines=22> */
.L_x_4315:
[----:B------:R-:W-:Y:S05]  /*5d40*/  BSYNC B0 ;  /* 0x0000000000007941 */ /* 0x000fea0003800000 */
.L_x_4314:
[----:B------:R-:W-:Y:S05]  /*5d50*/  EXIT ;  /* 0x000000000000794d */ /* 0x000fea0003800000 */
.L_x_4278:
        /* <DEDUP_REMOVED lines=41> */
.L_x_4319:
        /* <DEDUP_REMOVED lines=39> */
.L_x_4322:
[----:B------:R-:W-:Y:S05]  /*6260*/  BSYNC B1 ;  /* 0x0000000000017941 */ /* 0x000fea0003800000 */
.L_x_4321:
        /* <DEDUP_REMOVED lines=19> */
.L_x_4324:
[----:B------:R-:W-:Y:S05]  /*63a0*/  BSYNC B1 ;  /* 0x0000000000017941 */ /* 0x000fea0003800000 */
.L_x_4323:
[----:B------:R-:W-:Y:S06]  /*63b0*/  BAR.ARV 0xa, 0xa0 ;  /* 0x0282800000007b1d */ /* 0x000fec0000002000 */
[----:B------:R-:W-:Y:S04]  /*63c0*/  BSSY B1, `(.L_x_4325) ;  /* 0x0000003000017945 */ /* 0x000fe80003800000 */
[----:B------:R-:W-:Y:S05]  /*63d0*/  @!P0 BRA `(.L_x_4326) ;  /* 0x0000000000048947 */ /* 0x000fea0003800000 */
[----:B------:R-:W-:-:S04]  /*63e0*/  DEPBAR.LE SB0, 0x0 ;  /* 0x000080000000791a */ /* 0x000fc80000000000 */
.L_x_4326:
[----:B------:R-:W-:Y:S05]  /*63f0*/  BSYNC B1 ;  /* 0x0000000000017941 */ /* 0x000fea0003800000 */
.L_x_4325:
[----:B------:R-:W-:Y:S06]  /*6400*/  BAR.ARV 0xb, 0xa0 ;  /* 0x02c2800000007b1d */ /* 0x000fec0000002000 */
[----:B------:R-:W-:Y:S01]  /*6410*/  UIADD3 UR12, UR5, 0x1, URZ ;  /* 0x00000001050c7890 */ /* 0x000fe2000fffe03f */
[----:B------:R-:W-:Y:S11]  /*6420*/  BRA `(.L_x_4327) ;  /* 0x0000000000047947 */ /* 0x000ff60003800000 */
.L_x_4320:
[----:B------:R-:W-:-:S05]  /*6430*/  UMOV UR12, UR5 ;  /* 0x00000005000c7c82 */ /* 0x000fca0008000000 */
.L_x_4327:
        /* <DEDUP_REMOVED lines=17> */
.L_x_4340:
        /* <DEDUP_REMOVED lines=20> */
.L_x_4329:
[----:B------:R-:W-:Y:S05]  /*6690*/  BSYNC B1 ;  /* 0x0000000000017941 */ /* 0x000fea0003800000 */
.L_x_4328:
        /* <DEDUP_REMOVED lines=13> */
.L_x_4331:
[----:B------:R-:W-:Y:S05]  /*6770*/  BSYNC B1 ;  /* 0x0000000000017941 */ /* 0x000fea0003800000 */
.L_x_4330:
[----:B------:R-:W-:Y:S06]  /*6780*/  BAR.ARV 0xa, 0xa0 ;  /* 0x0282800000007b1d */ /* 0x000fec0000002000 */
[----:B------:R-:W-:Y:S04]  /*6790*/  BSSY B1, `(.L_x_4332) ;  /* 0x0000003000017945 */ /* 0x000fe80003800000 */
[----:B------:R-:W-:Y:S05]  /*67a0*/  @!P0 BRA `(.L_x_4333) ;  /* 0x0000000000048947 */ /* 0x000fea0003800000 */
[----:B------:R-:W-:-:S04]  /*67b0*/  DEPBAR.LE SB0, 0x0 ;  /* 0x000080000000791a */ /* 0x000fc80000000000 */
.L_x_4333:
[----:B------:R-:W-:Y:S05]  /*67c0*/  BSYNC B1 ;  /* 0x0000000000017941 */ /* 0x000fea0003800000 */
.L_x_4332:
        /* <DEDUP_REMOVED lines=13> */
.L_x_4335:
[----:B------:R-:W-:Y:S05]  /*68a0*/  BSYNC B1 ;  /* 0x0000000000017941 */ /* 0x000fea0003800000 */
.L_x_4334:
        /* <DEDUP_REMOVED lines=13> */
.L_x_4337:
[----:B------:R-:W-:Y:S05]  /*6980*/  BSYNC B1 ;  /* 0x0000000000017941 */ /* 0x000fea0003800000 */
.L_x_4336:
[----:B------:R-:W-:Y:S01]  /*6990*/  UIADD3 UR12, UR12, 0x2, URZ ;  /* 0x000000020c0c7890 */ /* 0x000fe2000fffe03f */
[----:B------:R-:W-:Y:S06]  /*69a0*/  BAR.ARV 0xa, 0xa0 ;  /* 0x0282800000007b1d */ /* 0x000fec0000002000 */
[----:B------:R-:W-:Y:S01]  /*69b0*/  UISETP.GE.AND UP0, UPT, UR12, UR8, UPT ;  /* 0x000000080c00728c */ /* 0x000fe2000bf06270 */
[----:B------:R-:W-:Y:S04]  /*69c0*/  BSSY B1, `(.L_x_4338) ;  /* 0x0000003000017945 */ /* 0x000fe80003800000 */
[----:B------:R-:W-:Y:S06]  /*69d0*/  @!P0 BRA `(.L_x_4339) ;  /* 0x0000000000048947 */ /* 0x000fec0003800000 */
[----:B------:R-:W-:-:S04]  /*69e0*/  DEPBAR.LE SB0, 0x0 ;  /* 0x000080000000791a */ /* 0x000fc80000000000 */
.L_x_4339:
[----:B------:R-:W-:Y:S05]  /*69f0*/  BSYNC B1 ;  /* 0x0000000000017941 */ /* 0x000fea0003800000 */
.L_x_4338:
[----:B------:R-:W-:Y:S06]  /*6a00*/  BAR.ARV 0xb, 0xa0 ;  /* 0x02c2800000007b1d */ /* 0x000fec0000002000 */
[----:B------:R-:W-:Y:S01]  /*6a10*/  PLOP3.LUT P1, PT, PT, PT, UP0, 0x80, 0x0 ;  /* 0x000000000000781c */ /* 0x000fe20003f2f008 */
[----:B------:R-:W-:Y:S02]  /*6a20*/  UIADD3 UR20, UR20, 0x3000, URZ ;  /* 0x0000300014147890 */ /* 0x000fe4000fffe03f */
[----:B------:R-:W-:-:S10]  /*6a30*/  UIADD3 UR4, UR4, 0x3000, URZ ;  /* 0x0000300004047890 */ /* 0x000fd4000fffe03f */
[----:B------:R-:W-:Y:S05]  /*6a40*/  @!P1 BRA `(.L_x_4340) ;  /* 0xfffffff800c09947 */ /* 0x000fea000383ffff */
[----:B------:R-:W-:Y:S05]  /*6a50*/  BRA `(.L_x_4318) ;  /* 0x0000002400947947 */ /* 0x000fea0003800000 */
.L_x_4317:
        /* <DEDUP_REMOVED lines=33> */
.L_x_4342:
        /* <DEDUP_REMOVED lines=43> */
.L_x_4372:
        /* <DEDUP_REMOVED lines=15> */
.L_x_4345:
        /* <DEDUP_REMOVED lines=128> */
.L_x_4356:
[----:B--234-:R-:W-:-:S04]  /*7810*/  SHF.L.U32 R21, R11, 0x1f, RZ ;  /* 0x0000001f0b157819 */ /* 0x01cfc800000006ff */
[----:B------:R-:W1:Y:S02]  /*7820*/  SYNCS.PHASECHK.TRANS64.TRYWAIT P1, [R16+URZ+0x26840], R21 ;  /* 0x02684015100075a7 */ /* 0x000e64000802017f */
[----:B-1----:R-:W-:Y:S05]  /*7830*/  @!P1 BRA `(.L_x_4348) ;  /* 0x00000018009c9947 */ /* 0x002fea0003800000 */
.L_x_4373:
[----:B------:R-:W-:Y:S05]  /*7840*/  @P0 BRA `(.L_x_4349) ;  /* 0x0000000000140947 */ /* 0x000fea0003800000 */
[----:B------:R-:W-:Y:S01]  /*7850*/  ISETP.NE.AND P1, PT, R6, RZ, PT ;  /* 0x000000ff0600720c */ /* 0x000fe20003f25270 */
[----:B------:R-:W-:-:S04]  /*7860*/  IMAD.MOV.U32 R3, RZ, RZ, 0x3100 ;  /* 0x00003100ff037424 */ /* 0x000fc800078e00ff */
[----:B------:R3:W-:Y:S08]  /*7870*/  SYNCS.ARRIVE.TRANS64 RZ, [R16+URZ+0x26830], R3 ;  /* 0x0268300310ff79a7 */ /* 0x0007f0000800003f */
[----:B------:R-:W-:Y:S05]  /*7880*/  @!P1 BRA `(.L_x_4349) ;  /* 0x0000000000049947 */ /* 0x000fea0003800000 */
[----:B------:R-:W-:Y:S01]  /*7890*/  BPT.TRAP 0x1 ;  /* 0x000000040000795c */ /* 0x000fe20000300000 */
.L_x_4349:
        /* <DEDUP_REMOVED lines=43> */
.L_x_4374:
[----:B------:R-:W-:Y:S05]  /*7b50*/  @P0 BRA `(.L_x_4351) ;  /* 0x0000000000140947 */ /* 0x000fea0003800000 */
[----:B------:R-:W-:Y:S01]  /*7b60*/  ISETP.NE.AND P1, PT, R6, RZ, PT ;  /* 0x000000ff0600720c */ /* 0x000fe20003f25270 */
[----:B------:R-:W-:-:S04]  /*7b70*/  IMAD.MOV.U32 R2, RZ, RZ, 0x3100 ;  /* 0x00003100ff027424 */ /* 0x000fc800078e00ff */
[----:B------:R3:W-:Y:S08]  /*7b80*/  SYNCS.ARRIVE.TRANS64 RZ, [R16+URZ+0x26818], R2 ;  /* 0x0268180210ff79a7 */ /* 0x0007f0000800003f */
[----:B------:R-:W-:Y:S05]  /*7b90*/  @!P1 BRA `(.L_x_4351) ;  /* 0x0000000000049947 */ /* 0x000fea0003800000 */
[----:B------:R-:W-:Y:S01]  /*7ba0*/  BPT.TRAP 0x1 ;  /* 0x000000040000795c */ /* 0x000fe20000300000 */
.L_x_4351:
        /* <DEDUP_REMOVED lines=43> */
.L_x_4375:
[----:B------:R-:W-:Y:S05]  /*7e60*/  @P0 BRA `(.L_x_4353) ;  /* 0x0000000000140947 */ /* 0x000fea0003800000 */
[----:B------:R-:W-:Y:S01]  /*7e70*/  ISETP.NE.AND P1, PT, R6, RZ, PT ;  /* 0x000000ff0600720c */ /* 0x000fe20003f25270 */
[----:B-123--:R-:W-:-:S04]  /*7e80*/  IMAD.MOV.U32 R21, RZ, RZ, 0x3100 ;  /* 0x00003100ff157424 */ /* 0x00efc800078e00ff */
[----:B------:R4:W-:Y:S08]  /*7e90*/  SYNCS.ARRIVE.TRANS64 RZ, [R16+URZ+0x26838], R21 ;  /* 0x0268381510ff79a7 */ /* 0x0009f0000800003f */
[----:B------:R-:W-:Y:S05]  /*7ea0*/  @!P1 BRA `(.L_x_4353) ;  /* 0x0000000000049947 */ /* 0x000fea0003800000 */
[----:B------:R-:W-:Y:S01]  /*7eb0*/  BPT.TRAP 0x1 ;  /* 0x000000040000795c */ /* 0x000fe20000300000 */
.L_x_4353:
        /* <DEDUP_REMOVED lines=38> */
.L_x_4377:
[----:B------:R-:W-:Y:S05]  /*8120*/  @P0 BRA `(.L_x_4355) ;  /* 0x0000000000140947 */ /* 0x000fea0003800000 */
[----:B------:R-:W-:Y:S01]  /*8130*/  ISETP.NE.AND P1, PT, R6, RZ, PT ;  /* 0x000000ff0600720c */ /* 0x000fe20003f25270 */
[----:B------:R-:W-:-:S04]  /*8140*/  IMAD.MOV.U32 R5, RZ, RZ, 0x3100 ;  /* 0x00003100ff057424 */ /* 0x000fc800078e00ff */
[----:B------:R1:W-:Y:S08]  /*8150*/  SYNCS.ARRIVE.TRANS64 RZ, [R16+URZ+0x26810], R5 ;  /* 0x0268100510ff79a7 */ /* 0x0003f0000800003f */
[----:B------:R-:W-:Y:S05]  /*8160*/  @!P1 BRA `(.L_x_4355) ;  /* 0x0000000000049947 */ /* 0x000fea0003800000 */
[----:B------:R-:W-:Y:S01]  /*8170*/  BPT.TRAP 0x1 ;  /* 0x000000040000795c */ /* 0x000fe20000300000 */
.L_x_4355:
        /* <DEDUP_REMOVED lines=44> */
.L_x_4347:
[----:B------:R-:W3:Y:S02]  /*8440*/  LDL.LU R4, [R1+0x4] ;  /* 0x0000040001047983 */ /* 0x000ee40000300800 */
[----:B---3--:R-:W-:Y:S02]  /*8450*/  ISETP.NE.AND P1, PT, R4, RZ, PT ;  /* 0x000000ff0400720c */ /* 0x008fe40003f25270 */
[----:B------:R1:W5:Y:S11]  /*8460*/  LDL R4, [R1] ;  /* 0x0000000001047983 */ /* 0x0003760000100800 */
[----:B-1----:R-:W-:Y:S05]  /*8470*/  @!P1 BRA `(.L_x_4346) ;  /* 0x0000000400809947 */ /* 0x002fea0003800000 */
[----:B------:R-:W-:-:S04]  /*8480*/  SHF.L.U32 R13, R11, 0x1f, RZ ;  /* 0x0000001f0b0d7819 */ /* 0x000fc800000006ff */
[----:B------:R-:W1:Y:S02]  /*8490*/  SYNCS.PHASECHK.TRANS64.TRYWAIT P1, [R16+URZ+0x26840], R13 ;  /* 0x0268400d100075a7 */ /* 0x000e64000802017f */
[----:B-1----:R-:W-:Y:S05]  /*84a0*/  @!P1 BRA `(.L_x_4357) ;  /* 0x0000000c00d49947 */ /* 0x002fea0003800000 */
.L_x_4378:
[----:B------:R-:W-:Y:S05]  /*84b0*/  @P0 BRA `(.L_x_4358) ;  /* 0x0000000000140947 */ /* 0x000fea0003800000 */
[----:B------:R-:W-:Y:S01]  /*84c0*/  ISETP.NE.AND P1, PT, R6, RZ, PT ;  /* 0x000000ff0600720c */ /* 0x000fe20003f25270 */
[----:B--2---:R-:W-:-:S04]  /*84d0*/  IMAD.MOV.U32 R5, RZ, RZ, 0x3100 ;  /* 0x00003100ff057424 */ /* 0x004fc800078e00ff */
[----:B------:R3:W-:Y:S08]  /*84e0*/  SYNCS.ARRIVE.TRANS64 RZ, [R16+URZ+0x26830], R5 ;  /* 0x0268300510ff79a7 */ /* 0x0007f0000800003f */
[----:B------:R-:W-:Y:S05]  /*84f0*/  @!P1 BRA `(.L_x_4358) ;  /* 0x0000000000049947 */ /* 0x000fea0003800000 */
[----:B------:R-:W-:Y:S01]  /*8500*/  BPT.TRAP 0x1 ;  /* 0x000000040000795c */ /* 0x000fe20000300000 */
.L_x_4358:
        /* <DEDUP_REMOVED lines=40> */
.L_x_4379:
[----:B------:R-:W-:Y:S05]  /*8790*/  @P0 BRA `(.L_x_4360) ;  /* 0x0000000000140947 */ /* 0x000fea0003800000 */
[----:B------:R-:W-:Y:S01]  /*87a0*/  ISETP.NE.AND P0, PT, R6, RZ, PT ;  /* 0x000000ff0600720c */ /* 0x000fe20003f05270 */
[----:B------:R-:W-:-:S04]  /*87b0*/  IMAD.MOV.U32 R5, RZ, RZ, 0x3100 ;  /* 0x00003100ff057424 */ /* 0x000fc800078e00ff */
[----:B------:R3:W-:Y:S08]  /*87c0*/  SYNCS.ARRIVE.TRANS64 RZ, [R16+URZ+0x26818], R5 ;  /* 0x0268180510ff79a7 */ /* 0x0007f0000800003f */
[----:B------:R-:W-:Y:S05]  /*87d0*/  @!P0 BRA `(.L_x_4360) ;  /* 0x0000000000048947 */ /* 0x000fea0003800000 */
[----:B------:R-:W-:Y:S01]  /*87e0*/  BPT.TRAP 0x1 ;  /* 0x000000040000795c */ /* 0x000fe20000300000 */
.L_x_4360:
        /* <DEDUP_REMOVED lines=41> */
.L_x_4346:
[----:B------:R-:W3:Y:S01]  /*8a80*/  S2R R0, SR_TID.X ;  /* 0x0000000000007919 */ /* 0x000ee20000002100 */
[----:B------:R-:W-:Y:S01]  /*8a90*/  IMAD R3, R19, 0x8, R16 ;  /* 0x0000000813037824 */ /* 0x000fe200078e0210 */
[----:B---3--:R-:W-:Y:S02]  /*8aa0*/  LOP3.LUT R2, R0, 0x7f, RZ, 0xc0, !PT ;  /* 0x0000007f00027812 */ /* 0x008fe400078ec0ff */
[----:B------:R-:W-:Y:S02]  /*8ab0*/  SHF.L.U32 R0, R11, 0x1f, RZ ;  /* 0x0000001f0b007819 */ /* 0x000fe400000006ff */
[----:B------:R-:W-:Y:S02]  /*8ac0*/  ISETP.NE.AND P1, PT, R2, RZ, PT ;  /* 0x000000ff0200720c */ /* 0x000fe40003f25270 */
[----:B------:R-:W3:Y:S02]  /*8ad0*/  SYNCS.PHASECHK.TRANS64.TRYWAIT P0, [R3+URZ+0x26840], R0 ;  /* 0x02684000030075a7 */ /* 0x000ee4000800017f */
[----:B---3--:R-:W-:Y:S09]  /*8ae0*/  @!P0 BRA `(.L_x_4361) ;  /* 0x00000008006c8947 */ /* 0x008ff20003800000 */
.L_x_4380:
[----:B------:R-:W-:Y:S05]  /*8af0*/  @P1 BRA `(.L_x_4362) ;  /* 0x0000000000181947 */ /* 0x000fea0003800000 */
[----:B------:R-:W1:Y:S01]  /*8b00*/  S2R R2, SR_TID.X ;  /* 0x0000000000027919 */ /* 0x000e620000002100 */
[----:B---3--:R-:W-:-:S04]  /*8b10*/  IMAD.MOV.U32 R0, RZ, RZ, 0x3100 ;  /* 0x00003100ff007424 */ /* 0x008fc800078e00ff */
[----:B------:R3:W-:Y:S01]  /*8b20*/  SYNCS.ARRIVE.TRANS64 RZ, [R3+URZ+0x26830], R0 ;  /* 0x0268300003ff79a7 */ /* 0x0007e2000800003f */
[----:B-1----:R-:W-:-:S13]  /*8b30*/  LOP3.LUT P0, RZ, R2, 0x1f, RZ, 0xc0, !PT ;  /* 0x0000001f02ff7812 */ /* 0x002fda000780c0ff */
[----:B---3--:R-:W-:Y:S05]  /*8b40*/  @!P0 BRA `(.L_x_4362) ;  /* 0x0000000000048947 */ /* 0x008fea0003800000 */
[----:B------:R-:W-:Y:S01]  /*8b50*/  BPT.TRAP 0x1 ;  /* 0x000000040000795c */ /* 0x000fe20000300000 */
.L_x_4362:
        /* <DEDUP_REMOVED lines=47> */
.L_x_4343:
[----:B------:R-:W-:Y:S05]  /*8e50*/  BSYNC B1 ;  /* 0x0000000000017941 */ /* 0x000fea0003800000 */
.L_x_4341:
[----:B------:R-:W-:-:S03]  /*8e60*/  UMOV UR7, 0xffffffff ;  /* 0xffffffff00077882 */ /* 0x000fc60000000000 */
[----:B------:R-:W-:Y:S05]  /*8e70*/  BRA.DIV UR7, `(.L_x_4363) ;  /* 0x00000006079c7947 */ /* 0x000fea000b800000 */
[----:B------:R-:W-:-:S13]  /*8e80*/  ELECT P6, URZ, PT ;  /* 0x00000000003f782f */ /* 0x000fda00038c0000 */
.L_x_4383:
[----:B------:R-:W-:Y:S05]  /*8e90*/  @!P6 BRA `(.L_x_4318) ;  /* 0x000000000084e947 */ /* 0x000fea0003800000 */
[----:B------:R-:W-:-:S06]  /*8ea0*/  ULOP3.LUT UR7, UR38, 0x2, URZ, 0xfc, !UPT ;  /* 0x0000000226077892 */ /* 0x000fcc000f8efc3f */
[----:B------:R-:W-:-:S05]  /*8eb0*/  IMAD.U32 R2, RZ, RZ, UR7 ;  /* 0x00000007ff027e24 */ /* 0x000fca000f8e00ff */
[----:B------:R-:W-:-:S13]  /*8ec0*/  ISETP.NE.AND P2, PT, R2, 0x3, PT ;  /* 0x000000030200780c */ /* 0x000fda0003f45270 */
[----:B------:R-:W-:Y:S05]  /*8ed0*/  @!P2 BRA `(.L_x_4364) ;  /* 0x000000000004a947 */ /* 0x000fea0003800000 */
[----:B------:R-:W-:Y:S01]  /*8ee0*/  BPT.TRAP 0x1 ;  /* 0x000000040000795c */ /* 0x000fe20000300000 */
.L_x_4364:
        /* <DEDUP_REMOVED lines=15> */
.L_x_4384:
[----:B------:R-:W2:Y:S02]  /*8fe0*/  SYNCS.PHASECHK.TRANS64.TRYWAIT P0, [R3+URZ], R2 ;  /* 0x00000002030075a7 */ /* 0x000ea4000800017f */
[----:B--2---:R-:W-:Y:S05]  /*8ff0*/  @!P0 BRA `(.L_x_4366) ;  /* 0x0000000400708947 */ /* 0x004fea0003800000 */
.L_x_4385:
[----:B------:R-:W-:Y:S05]  /*9000*/  @!P2 BRA `(.L_x_4367) ;  /* 0x000000000004a947 */ /* 0x000fea0003800000 */
[----:B------:R-:W-:Y:S01]  /*9010*/  BPT.TRAP 0x1 ;  /* 0x000000040000795c */ /* 0x000fe20000300000 */
.L_x_4367:
[----:B--2---:R-:W-:-:S04]  /*9020*/  VIADD R3, R7, 0x26840 ;  /* 0x0002684007037836 */ /* 0x004fc80000000000 */
[----:B------:R-:W-:-:S04]  /*9030*/  IMAD R0, R0, 0x8, R3 ;  /* 0x0000000800007824 */ /* 0x000fc800078e0203 */
[----:B------:R-:W2:Y:S02]  /*9040*/  SYNCS.PHASECHK.TRANS64.TRYWAIT P0, [R0+URZ], R5 ;  /* 0x00000005000075a7 */ /* 0x000ea4000800017f */
[----:B--2---:R-:W-:Y:S05]  /*9050*/  @!P0 BRA `(.L_x_4368) ;  /* 0x00000004006c8947 */ /* 0x004fea0003800000 */
.L_x_4386:
[----:B------:R-:W-:-:S07]  /*9060*/  IMAD R3, R4, 0x8, R3 ;  /* 0x0000000804037824 */ /* 0x000fce00078e0203 */
.L_x_4369:
[----:B---3--:R3:W4:Y:S02]  /*9070*/  SYNCS.PHASECHK.TRANS64.TRYWAIT P0, [R3+URZ], R2 ;  /* 0x00000002030075a7 */ /* 0x008724000800017f */
[----:B----4-:R-:W-:Y:S05]  /*9080*/  @!P0 NANOSLEEP.SYNCS 0x989680 ;  /* 0x009896800000895d */ /* 0x010fea0003900000 */
[----:B------:R-:W4:Y:S02]  /*9090*/  @!P0 SYNCS.PHASECHK.TRANS64 P0, [R3+URZ], R2 ;  /* 0x00000002030085a7 */ /* 0x000f24000800007f */
[----:B----4-:R-:W-:Y:S05]  /*90a0*/  @!P0 BRA `(.L_x_4369) ;  /* 0xfffffffc00f08947 */ /* 0x010fea000383ffff */
.L_x_4318:
[----:B------:R-:W-:Y:S05]  /*90b0*/  BSYNC B0 ;  /* 0x0000000000007941 */ /* 0x000fea0003800000 */
.L_x_4316:
[----:B------:R-:W-:Y:S05]  /*90c0*/  EXIT ;  /* 0x000000000000794d */ /* 0x000fea0003800000 */
.L_x_4286:
[----:B------:R-:W-:Y:S02]  /*90d0*/  IMAD.MOV.U32 R13, RZ, RZ, R16 ;  /* 0x000000ffff0d7224 */ /* 0x000fe400078e0010 */
[----:B------:R-:W-:Y:S02]  /*90e0*/  IMAD.MOV.U32 R12, RZ, RZ, RZ ;  /* 0x000000ffff0c7224 */ /* 0x000fe400078e00ff */
[----:B------:R-:W-:Y:S02]  /*90f0*/  IMAD.MOV.U32 R11, RZ, RZ, 0x1f ;  /* 0x0000001fff0b7424 */ /* 0x000fe400078e00ff */
[----:B------:R-:W-:-:S07]  /*9100*/  IMAD.MOV.U32 R15, RZ, RZ, -0x1 ;  /* 0xffffffffff0f7424 */ /* 0x000fce00078e00ff */
[----:B------:R-:W-:Y:S05]  /*9110*/  WARPSYNC.COLLECTIVE R15, `(.L_x_4370) ;  /* 0x000000000f087348 */ /* 0x000fea0003c00000 */
[----:B------:R1:W2:Y:S02]  /*9120*/  SHFL.IDX P6, R14, R13, R12, R11 ;  /* 0x0000000c0d0e7389 */ /* 0x0002a400000c000b */
[----:B-12---:R-:W-:Y:S01]  /*9130*/  ENDCOLLECTIVE ;  /* 0x000000000000791b */ /* 0x006fe20003800000 */
.L_x_4370:
[----:B------:R-:W-:Y:S05]  /*9140*/  BRA `(.L_x_4371) ;  /* 0xffffff7c00d07947 */ /* 0x000fea000383ffff */
.L_x_4288:
[----:B--2---:R2:W3:Y:S02]  /*9150*/  SYNCS.PHASECHK.TRANS64.TRYWAIT P0, [R18+URZ+0x26800], R5 ;  /* 0x02680005120075a7 */ /* 0x0044e4000800017f */
[----:B---3--:R-:W-:Y:S05]  /*9160*/  @!P0 NANOSLEEP.SYNCS 0x989680 ;  /* 0x009896800000895d */ /* 0x008fea0003900000 */
[----:B------:R-:W3:Y:S02]  /*9170*/  @!P0 SYNCS.PHASECHK.TRANS64 P0, [R18+URZ+0x26800], R5 ;  /* 0x02680005120085a7 */ /* 0x000ee4000800007f */
[----:B---3--:R-:W-:Y:S05]  /*9180*/  @!P0 BRA `(.L_x_4288) ;  /* 0xfffffffc00f08947 */ /* 0x008fea000383ffff */
[----:B------:R-:W-:Y:S05]  /*9190*/  BRA `(.L_x_4287) ;  /* 0xffffff7c00f87947 */ /* 0x000fea000383ffff */
.L_x_4293:
[----:B--2---:R-:W-:-:S04]  /*91a0*/  IMAD.U32 R7, RZ, RZ, UR6 ;  /* 0x00000006ff077e24 */ /* 0x004fc8000f8e00ff */
[----:B------:R2:W3:Y:S03]  /*91b0*/  SYNCS.PHASECHK.TRANS64.TRYWAIT P0, [R7+URZ+0x26810], R16 ;  /* 0x02681010070075a7 */ /* 0x0004e6000800017f */
[----:B---3--:R-:W-:Y:S05]  /*91c0*/  @!P0 NANOSLEEP.SYNCS 0x989680 ;  /* 0x009896800000895d */ /* 0x008fea0003900000 */
[----:B------:R-:W3:Y:S02]  /*91d0*/  @!P0 SYNCS.PHASECHK.TRANS64 P0, [R7+URZ+0x26810], R16 ;  /* 0x02681010070085a7 */ /* 0x000ee4000800007f */
[----:B---3--:R-:W-:Y:S05]  /*91e0*/  @!P0 BRA `(.L_x_4293) ;  /* 0xfffffffc00ec8947 */ /* 0x008fea000383ffff */
[----:B------:R-:W-:Y:S05]  /*91f0*/  BRA `(.L_x_4292) ;  /* 0xffffff8800587947 */ /* 0x000fea000383ffff */
.L_x_4297:
[----:B------:R-:W-:-:S04]  /*9200*/  IMAD.U32 R121, RZ, RZ, UR6 ;  /* 0x00000006ff797e24 */ /* 0x000fc8000f8e00ff */
[----:B------:R1:W1:Y:S03]  /*9210*/  SYNCS.PHASECHK.TRANS64.TRYWAIT P0, [R121+URZ+0x26830], R16 ;  /* 0x02683010790075a7 */ /* 0x000266000800017f */
[----:B-1----:R-:W-:Y:S05]  /*9220*/  @!P0 NANOSLEEP.SYNCS 0x989680 ;  /* 0x009896800000895d */ /* 0x002fea0003900000 */
[----:B------:R-:W1:Y:S02]  /*9230*/  @!P0 SYNCS.PHASECHK.TRANS64 P0, [R121+URZ+0x26830], R16 ;  /* 0x02683010790085a7 */ /* 0x000e64000800007f */
[----:B-1----:R-:W-:Y:S05]  /*9240*/  @!P0 BRA `(.L_x_4297) ;  /* 0xfffffffc00ec8947 */ /* 0x002fea000383ffff */
[----:B------:R-:W-:Y:S05]  /*9250*/  BRA `(.L_x_4296) ;  /* 0xffffff8c00607947 */ /* 0x000fea000383ffff */
.L_x_4344:
[----:B-1----:R1:W2:Y:S02]  /*9260*/  SYNCS.PHASECHK.TRANS64.TRYWAIT P0, [R16+URZ+0x26820], R3 ;  /* 0x02682003100075a7 */ /* 0x0022a4000800017f */
[----:B--2---:R-:W-:Y:S05]  /*9270*/  @!P0 NANOSLEEP.SYNCS 0x989680 ;  /* 0x009896800000895d */ /* 0x004fea0003900000 */
[----:B------:R-:W2:Y:S02]  /*9280*/  @!P0 SYNCS.PHASECHK.TRANS64 P0, [R16+URZ+0x26820], R3 ;  /* 0x02682003100085a7 */ /* 0x000ea4000800007f */
[----:B--2---:R-:W-:Y:S05]  /*9290*/  @!P0 BRA `(.L_x_4344) ;  /* 0xfffffffc00f08947 */ /* 0x004fea000383ffff */
[----:B------:R-:W-:Y:S05]  /*92a0*/  BRA `(.L_x_4372) ;  /* 0xffffffdc001c7947 */ /* 0x000fea000383ffff */
.L_x_4348:
[----:B-1----:R1:W3:Y:S02]  /*92b0*/  SYNCS.PHASECHK.TRANS64.TRYWAIT P1, [R16+URZ+0x26840], R21 ;  /* 0x02684015100075a7 */ /* 0x0022e4000802017f */
[----:B---3--:R-:W-:Y:S05]  /*92c0*/  @!P1 NANOSLEEP.SYNCS 0x989680 ;  /* 0x009896800000995d */ /* 0x008fea0003900000 */
[----:B------:R-:W3:Y:S02]  /*92d0*/  @!P1 SYNCS.PHASECHK.TRANS64 P1, [R16+URZ+0x26840], R21 ;  /* 0x02684015100095a7 */ /* 0x000ee4000802007f */
[----:B---3--:R-:W-:Y:S05]  /*92e0*/  @!P1 BRA `(.L_x_4348) ;  /* 0xfffffffc00f09947 */ /* 0x008fea000383ffff */
[----:B------:R-:W-:Y:S05]  /*92f0*/  BRA `(.L_x_4373) ;  /* 0xffffffe400507947 */ /* 0x000fea000383ffff */
.L_x_4350:
[----:B--2---:R2:W3:Y:S02]  /*9300*/  SYNCS.PHASECHK.TRANS64.TRYWAIT P1, [R16+URZ+0x26828], R21 ;  /* 0x02682815100075a7 */ /* 0x0044e4000802017f */
[----:B---3--:R-:W-:Y:S05]  /*9310*/  @!P1 NANOSLEEP.SYNCS 0x989680 ;  /* 0x009896800000995d */ /* 0x008fea0003900000 */
[----:B------:R-:W3:Y:S02]  /*9320*/  @!P1 SYNCS.PHASECHK.TRANS64 P1, [R16+URZ+0x26828], R21 ;  /* 0x02682815100095a7 */ /* 0x000ee4000802007f */
[----:B---3--:R-:W-:Y:S05]  /*9330*/  @!P1 BRA `(.L_x_4350) ;  /* 0xfffffffc00f09947 */ /* 0x008fea000383ffff */
[----:B------:R-:W-:Y:S05]  /*9340*/  BRA `(.L_x_4374) ;  /* 0xffffffe800007947 */ /* 0x000fea000383ffff */
.L_x_4352:
[----:B---3--:R3:W4:Y:S02]  /*9350*/  SYNCS.PHASECHK.TRANS64.TRYWAIT P1, [R16+URZ+0x26848], R21 ;  /* 0x02684815100075a7 */ /* 0x008724000802017f */
[----:B----4-:R-:W-:Y:S05]  /*9360*/  @!P1 NANOSLEEP.SYNCS 0x989680 ;  /* 0x009896800000995d */ /* 0x010fea0003900000 */
[----:B------:R-:W4:Y:S02]  /*9370*/  @!P1 SYNCS.PHASECHK.TRANS64 P1, [R16+URZ+0x26848], R21 ;  /* 0x02684815100095a7 */ /* 0x000f24000802007f */
[----:B----4-:R-:W-:Y:S05]  /*9380*/  @!P1 BRA `(.L_x_4352) ;  /* 0xfffffffc00f09947 */ /* 0x010fea000383ffff */
[----:B------:R-:W-:Y:S05]  /*9390*/  BRA `(.L_x_4375) ;  /* 0xffffffe800b07947 */ /* 0x000fea000383ffff */
.L_x_4354:
[----:B------:R-:W-:-:S07]  /*93a0*/  SHF.L.U32 R5, R11, 0x1f, RZ ;  /* 0x0000001f0b057819 */ /* 0x000fce00000006ff */
.L_x_4376:
[----:B------:R1:W1:Y:S02]  /*93b0*/  SYNCS.PHASECHK.TRANS64.TRYWAIT P1, [R16+URZ+0x26820], R5 ;  /* 0x02682005100075a7 */ /* 0x000264000802017f */
[----:B-1----:R-:W-:Y:S05]  /*93c0*/  @!P1 NANOSLEEP.SYNCS 0x989680 ;  /* 0x009896800000995d */ /* 0x002fea0003900000 */
[----:B------:R-:W1:Y:S02]  /*93d0*/  @!P1 SYNCS.PHASECHK.TRANS64 P1, [R16+URZ+0x26820], R5 ;  /* 0x02682005100095a7 */ /* 0x000e64000802007f */
[----:B-1----:R-:W-:Y:S05]  /*93e0*/  @!P1 BRA `(.L_x_4376) ;  /* 0xfffffffc00f09947 */ /* 0x002fea000383ffff */
[----:B------:R-:W-:Y:S05]  /*93f0*/  BRA `(.L_x_4377) ;  /* 0xffffffec00487947 */ /* 0x000fea000383ffff */
.L_x_4357:
[----:B-1----:R1:W3:Y:S02]  /*9400*/  SYNCS.PHASECHK.TRANS64.TRYWAIT P1, [R16+URZ+0x26840], R13 ;  /* 0x0268400d100075a7 */ /* 0x0022e4000802017f */
[----:B---3--:R-:W-:Y:S05]  /*9410*/  @!P1 NANOSLEEP.SYNCS 0x989680 ;  /* 0x009896800000995d */ /* 0x008fea0003900000 */
[----:B------:R-:W3:Y:S02]  /*9420*/  @!P1 SYNCS.PHASECHK.TRANS64 P1, [R16+URZ+0x26840], R13 ;  /* 0x0268400d100095a7 */ /* 0x000ee4000802007f */
[----:B---3--:R-:W-:Y:S05]  /*9430*/  @!P1 BRA `(.L_x_4357) ;  /* 0xfffffffc00f09947 */ /* 0x008fea000383ffff */
[----:B------:R-:W-:Y:S05]  /*9440*/  BRA `(.L_x_4378) ;  /* 0xfffffff000187947 */ /* 0x000fea000383ffff */
.L_x_4359:
[----:B--2---:R2:W3:Y:S02]  /*9450*/  SYNCS.PHASECHK.TRANS64.TRYWAIT P1, [R16+URZ+0x26828], R13 ;  /* 0x0268280d100075a7 */ /* 0x0044e4000802017f */
[----:B---3--:R-:W-:Y:S05]  /*9460*/  @!P1 NANOSLEEP.SYNCS 0x989680 ;  /* 0x009896800000995d */ /* 0x008fea0003900000 */
[----:B------:R-:W3:Y:S02]  /*9470*/  @!P1 SYNCS.PHASECHK.TRANS64 P1, [R16+URZ+0x26828], R13 ;  /* 0x0268280d100095a7 */ /* 0x000ee4000802007f */
[----:B---3--:R-:W-:Y:S05]  /*9480*/  @!P1 BRA `(.L_x_4359) ;  /* 0xfffffffc00f09947 */ /* 0x008fea000383ffff */
[----:B------:R-:W-:Y:S05]  /*9490*/  BRA `(.L_x_4379) ;  /* 0xfffffff000bc7947 */ /* 0x000fea000383ffff */
.L_x_4361:
[----:B---3--:R3:W1:Y:S02]  /*94a0*/  SYNCS.PHASECHK.TRANS64.TRYWAIT P0, [R3+URZ+0x26840], R0 ;  /* 0x02684000030075a7 */ /* 0x008664000800017f */
[----:B-1----:R-:W-:Y:S05]  /*94b0*/  @!P0 NANOSLEEP.SYNCS 0x989680 ;  /* 0x009896800000895d */ /* 0x002fea0003900000 */
[----:B------:R-:W1:Y:S02]  /*94c0*/  @!P0 SYNCS.PHASECHK.TRANS64 P0, [R3+URZ+0x26840], R0 ;  /* 0x02684000030085a7 */ /* 0x000e64000800007f */
[----:B-1----:R-:W-:Y:S05]  /*94d0*/  @!P0 BRA `(.L_x_4361) ;  /* 0xfffffffc00f08947 */ /* 0x002fea000383ffff */
[----:B------:R-:W-:Y:S05]  /*94e0*/  BRA `(.L_x_4380) ;  /* 0xfffffff400807947 */ /* 0x000fea000383ffff */
.L_x_4363:
[----:B------:R-:W-:Y:S01]  /*94f0*/  BSSY B1, `(.L_x_4381) ;  /* 0x0000006000017945 */ /* 0x000fe20003800000 */
[----:B------:R-:W-:-:S07]  /*9500*/  IMAD.MOV.U32 R15, RZ, RZ, -0x1 ;  /* 0xffffffffff0f7424 */ /* 0x000fce00078e00ff */
[----:B------:R-:W-:Y:S05]  /*9510*/  WARPSYNC.COLLECTIVE R15, `(.L_x_4382) ;  /* 0x000000000f0c7348 */ /* 0x000fea0003c00000 */
[----:B------:R-:W-:Y:S02]  /*9520*/  ELECT P6, UR62, PT ;  /* 0x00000000003e782f */ /* 0x000fe400038c0000 */
[----:B------:R-:W-:Y:S01]  /*9530*/  MOV R14, UR62 ;  /* 0x0000003e000e7c02 */ /* 0x000fe20008000f00 */
[----:B------:R-:W-:Y:S10]  /*9540*/  ENDCOLLECTIVE ;  /* 0x000000000000791b */ /* 0x000ff40003800000 */
.L_x_4382:
[----:B------:R-:W-:Y:S05]  /*9550*/  BSYNC B1 ;  /* 0x0000000000017941 */ /* 0x000fea0003800000 */
.L_x_4381:
[----:B------:R-:W-:Y:S05]  /*9560*/  BRA `(.L_x_4383) ;  /* 0xfffffff800487947 */ /* 0x000fea000383ffff */
.L_x_4365:
[----:B-1----:R1:W2:Y:S02]  /*9570*/  SYNCS.PHASECHK.TRANS64.TRYWAIT P0, [R6+URZ], R5 ;  /* 0x00000005060075a7 */ /* 0x0022a4000800017f */
[----:B--2---:R-:W-:Y:S05]  /*9580*/  @!P0 NANOSLEEP.SYNCS 0x989680 ;  /* 0x009896800000895d */ /* 0x004fea0003900000 */
[----:B------:R-:W2:Y:S02]  /*9590*/  @!P0 SYNCS.PHASECHK.TRANS64 P0, [R6+URZ], R5 ;  /* 0x00000005060085a7 */ /* 0x000ea4000800007f */
[----:B--2---:R-:W-:Y:S05]  /*95a0*/  @!P0 BRA `(.L_x_4365) ;  /* 0xfffffffc00f08947 */ /* 0x004fea000383ffff */
[----:B------:R-:W-:Y:S05]  /*95b0*/  BRA `(.L_x_4384) ;  /* 0xfffffff800887947 */ /* 0x000fea000383ffff */
.L_x_4366:
[----:B--2---:R2:W3:Y:S02]  /*95c0*/  SYNCS.PHASECHK.TRANS64.TRYWAIT P0, [R3+URZ], R2 ;  /* 0x00000002030075a7 */ /* 0x0044e4000800017f */
[----:B---3--:R-:W-:Y:S05]  /*95d0*/  @!P0 NANOSLEEP.SYNCS 0x989680 ;  /* 0x009896800000895d */ /* 0x008fea0003900000 */
[----:B------:R-:W3:Y:S02]  /*95e0*/  @!P0 SYNCS.PHASECHK.TRANS64 P0, [R3+URZ], R2 ;  /* 0x00000002030085a7 */ /* 0x000ee4000800007f */
[----:B---3--:R-:W-:Y:S05]  /*95f0*/  @!P0 BRA `(.L_x_4366) ;  /* 0xfffffffc00f08947 */ /* 0x008fea000383ffff */
[----:B------:R-:W-:Y:S05]  /*9600*/  BRA `(.L_x_4385) ;  /* 0xfffffff8007c7947 */ /* 0x000fea000383ffff */
.L_x_4368:
[----:B--2---:R2:W3:Y:S02]  /*9610*/  SYNCS.PHASECHK.TRANS64.TRYWAIT P0, [R0+URZ], R5 ;  /* 0x00000005000075a7 */ /* 0x0044e4000800017f */
[----:B---3--:R-:W-:Y:S05]  /*9620*/  @!P0 NANOSLEEP.SYNCS 0x989680 ;  /* 0x009896800000895d */ /* 0x008fea0003900000 */
[----:B------:R-:W3:Y:S02]  /*9630*/  @!P0 SYNCS.PHASECHK.TRANS64 P0, [R0+URZ], R5 ;  /* 0x00000005000085a7 */ /* 0x000ee4000800007f */
[----:B---3--:R-:W-:Y:S05]  /*9640*/  @!P0 BRA `(.L_x_4368) ;  /* 0xfffffffc00f08947 */ /* 0x008fea000383ffff */
[----:B------:R-:W-:Y:S05]  /*9650*/  BRA `(.L_x_4386) ;  /* 0xfffffff800807947 */ /* 0x000fea000383ffff */
.L_x_4387:
        /* <DEDUP_REMOVED lines=10> */
.L_x_6583:


//--------------------- .text._ZN7cutlass13device_kernelIN5flash11enable_sm90INS1_16FlashAttnBwdSm90INS1_25CollectiveMainloopBwdSm90ILi2ELi2ELi2EN4cute5tupleIJNS5_1CILi1EEES8_S8_EEENS6_IJNS7_ILi64EEENS7_ILi128EEENS7_ILi96EEEEEENS_10bfloat16_tEfNS_4arch4Sm90ELb0ELb1ELb0ELb0ELb1ELb1ELb0ELb0ELi2ELi1ELi2ELi1ELb1EEENS1_21CollectiveEpilogueBwdISD_SE_SG_Li256ELb0ELb0ELi1EEENS1_19SingleTileSchedulerILb0ELb0ELb0ELi128EEEEEEEEEvNT_6ParamsE --------------------------
	.section	.text._ZN7cutlass13device_kernelIN5flash11enable_sm90INS1_16FlashAttnBwdSm90INS1_25CollectiveMainloopBwdSm90ILi2ELi2ELi2EN4cute5tupleIJNS5_1CILi1EEES8_S8_EEENS6_IJNS7_ILi64EEENS7_ILi128EEENS7_ILi96EEEEEENS_10bfloat16_tEfNS_4arch4Sm90ELb0ELb1ELb0ELb0ELb1ELb1ELb0ELb0ELi2ELi1ELi2ELi1ELb1EEENS1_21CollectiveEpilogueBwdISD_SE_SG_Li256ELb0ELb0ELi1EEENS1_19SingleTileSchedulerILb0ELb0ELb0ELi128EEEEEEEEEvNT_6ParamsE,"ax",@progbits
	.align	128
.text._ZN7cutlass13device_kernelIN5flash11enable_sm90INS1_16FlashAttnBwdSm90INS1_25CollectiveMainloopBwdSm90ILi2ELi2ELi2EN4cute5tupleIJNS5_1CILi1EEES8_S8_EEENS6_IJNS7_ILi64EEENS7_ILi128EEENS7_ILi96EEEEEENS_10bfloat16_tEfNS_4arch4Sm90ELb0ELb1ELb0ELb0ELb1ELb1ELb0ELb0ELi2ELi1ELi2ELi1ELb1EEENS1_21CollectiveEpilogueBwdISD_SE_SG_Li256ELb0ELb0ELi1EEENS1_19SingleTileSchedulerILb0ELb0ELb0ELi128EEEEEEEEEvNT_6ParamsE:
        .type           _ZN7cutlass13device_kernelIN5flash11enable_sm90INS1_16FlashAttnBwdSm90INS1_25CollectiveMainloopBwdSm90ILi2ELi2ELi2EN4cute5tupleIJNS5_1CILi1EEES8_S8_EEENS6_IJNS7_ILi64EEENS7_ILi128EEENS7_ILi96EEEEEENS_10bfloat16_tEfNS_4arch4Sm90ELb0ELb1ELb0ELb0ELb1ELb1ELb0ELb0ELi2ELi1ELi2ELi1ELb1EEENS1_21CollectiveEpilogueBwdISD_SE_SG_Li256ELb0ELb0ELi1EEENS1_19SingleTileSchedulerILb0ELb0ELb0ELi128EEEEEEEEEvNT_6ParamsE,@function
        .size           _ZN7cutlass13device_kernelIN5flash11enable_sm90INS1_16FlashAttnBwdSm90INS1_25CollectiveMainloopBwdSm90ILi2ELi2ELi2EN4cute5tupleIJNS5_1CILi1EEES8_S8_EEENS6_IJNS7_ILi64EEENS7_ILi128EEENS7_ILi96EEEEEENS_10bfloat16_tEfNS_4arch4Sm90ELb0ELb1ELb0ELb0ELb1ELb1ELb0ELb0ELi2ELi1ELi2ELi1ELb1EEENS1_21CollectiveEpilogueBwdISD_SE_SG_Li256ELb0ELb0ELi1EEENS1_19SingleTileSchedulerILb0ELb0ELb0ELi128EEEEEEEEEvNT_6ParamsE,(.L_x_6584 - _ZN7cutlass13device_kernelIN5flash11enable_sm90INS1_16FlashAttnBwdSm90INS1_25CollectiveMainloopBwdSm90ILi2ELi2ELi2EN4cute5tupleIJNS5_1CILi1EEES8_S8_EEENS6_IJNS7_ILi64EEENS7_ILi128EEENS7_ILi96EEEEEENS_10bfloat16_tEfNS_4arch4Sm90ELb0ELb1ELb0ELb0ELb1ELb1ELb0ELb0ELi2ELi1ELi2ELi1ELb1EEENS1_21CollectiveEpilogueBwdISD_SE_SG_Li256ELb0ELb0ELi1EEENS1_19SingleTileSchedulerILb0ELb0ELb0ELi128EEEEEEEEEvNT_6ParamsE)
        .other          _ZN7cutlass13device_kernelIN5flash11enable_sm90INS1_16FlashAttnBwdSm90INS1_25CollectiveMainloopBwdSm90ILi2ELi2ELi2EN4cute5tupleIJNS5_1CILi1EEES8_S8_EEENS6_IJNS7_ILi64EEENS7_ILi128EEENS7_ILi96EEEEEENS_10bfloat16_tEfNS_4arch4Sm90ELb0ELb1ELb0ELb0ELb1ELb1ELb0ELb0ELi2ELi1ELi2ELi1ELb1EEENS1_21CollectiveEpilogueBwdISD_SE_SG_Li256ELb0ELb0ELi1EEENS1_19SingleTileSchedulerILb0ELb0ELb0ELi128EEEEEEEEEvNT_6ParamsE,@"STO_CUDA_ENTRY STV_DEFAULT"
_ZN7cutlass13device_kernelIN5flash11enable_sm90INS1_16FlashAttnBwdSm90INS1_25CollectiveMainloopBwdSm90ILi2ELi2ELi2EN4cute5tupleIJNS5_1CILi1EEES8_S8_EEENS6_IJNS7_ILi64EEENS7_ILi128EEENS7_ILi96EEEEEENS_10bfloat16_tEfNS_4arch4Sm90ELb0ELb1ELb0ELb0ELb1ELb1ELb0ELb0ELi2ELi1ELi2ELi1ELb1EEENS1_21CollectiveEpilogueBwdISD_SE_SG_Li256ELb0ELb0ELi1EEENS1_19SingleTileSchedulerILb0ELb0ELb0ELi128EEEEEEEEEvNT_6ParamsE:
        /* <DEDUP_REMOVED lines=30> */
.L_x_4389:
[----:B------:R-:W-:Y:S05]  /*01e0*/  BSYNC B0 ;  /* 0x0000000000007941 */ /* 0x000fea0003800000 */
.L_x_4388:
        /* <DEDUP_REMOVED lines=37> */
.L_x_4390:
        /* <DEDUP_REMOVED lines=22> */
.L_x_4391:
[----:B------:R-:W-:Y:S01]  /*05a0*/  PLOP3.LUT P0, PT, PT, PT, UP0, 0x80, 0x0 ;  /* 0x000000000000781c */ /* 0x000fe20003f0f008 */
[----:B------:R-:W-:Y:S01]  /*05b0*/  NOP ;  /* 0x0000000000007918 */ /* 0x000fe20000000000 */
[----:B------:R-:W-:Y:S01]  /*05c0*/  ULDC.64 UR46, c[0x0][0x208] ;  /* 0x00008200002e7ab9 */ /* 0x000fe20000000a00 */
[----:B-12-4-:R-:W-:Y:S10]  /*05d0*/  BAR.SYNC.DEFER_BLOCKING 0x0 ;  /* 0x0000000000007b1d */ /* 0x016ff40000010000 */
[----:B------:R-:W-:Y:S05]  /*05e0*/  @!P0 BRA `(.L_x_4392) ;  /* 0x0000005400e08947 */ /* 0x000fea0003800000 */
.L_x_4393:
        /* <DEDUP_REMOVED lines=85> */
.L_x_4394:
        /* <DEDUP_REMOVED lines=28> */
.L_x_4397:
        /* <DEDUP_REMOVED lines=15> */
.L_x_4396:
        /* <DEDUP_REMOVED lines=22> */
.L_x_4399:
        /* <DEDUP_REMOVED lines=15> */
.L_x_4398:
[----:B------:R-:W-:Y:S01]  /*1040*/  SHF.R.S32.HI R25, RZ, 0x1f, R22 ;  /* 0x0000001fff197819 */ /* 0x000fe20000011416 */
[----:B------:R-:W-:-:S03]  /*1050*/  UMOV UR4, 0xffffffff ;  /* 0xffffffff00047882 */ /* 0x000fc60000000000 */
[----:B------:R-:W-:-:S04]  /*1060*/  LEA.HI R0, R25, R22, RZ, 0x7 ;  /* 0x0000001619007211 */ /* 0x000fc800078f38ff */
[----:B------:R-:W-:Y:S01]  /*1070*/  SHF.R.S32.HI R16, RZ, 0x7, R0 ;  /* 0x00000007ff107819 */ /* 0x000fe20000011400 */
[----:B------:R-:W-:Y:S06]  /*1080*/  BRA.DIV UR4, `(.L_x_4400) ;  /* 0x0000008e04d47947 */ /* 0x000fec000b800000 */
[----:B------:R1:W2:Y:S02]  /*1090*/  SHFL.IDX PT, R14, R16, RZ, 0x1f ;  /* 0x00001fff100e7589 */ /* 0x0002a400000e0000 */
.L_x_4514:
        /* <DEDUP_REMOVED lines=15> */
.L_x_4401:
        /* <DEDUP_REMOVED lines=19> */
.L_x_4403:
        /* <DEDUP_REMOVED lines=125> */
.L_x_4414:
[----:B------:R-:W-:-:S06]  /*1a90*/  UISETP.NE.AND UP0, UPT, UR16, 0x3, UPT ;  /* 0x000000031000788c */ /* 0x000fcc000bf05270 */
[----:B------:R-:W-:-:S13]  /*1aa0*/  PLOP3.LUT P6, PT, PT, PT, UP0, 0x80, 0x0 ;  /* 0x000000000000781c */ /* 0x000fda0003fcf008 */
[----:B-1----:R-:W-:Y:S05]  /*1ab0*/  @!P6 BRA `(.L_x_4404) ;  /* 0x000000000004e947 */ /* 0x002fea0003800000 */
[----:B------:R-:W-:Y:S01]  /*1ac0*/  BPT.TRAP 0x1 ;  /* 0x000000040000795c */ /* 0x000fe20000300000 */
.L_x_4404:
[----:B------:R-:W-:Y:S01]  /*1ad0*/  R2UR UR6, R18 ;  /* 0x00000000120672ca */ /* 0x000fe200000e0000 */
[----:B------:R-:W-:-:S05]  /*1ae0*/  IMAD.U32 R16, RZ, RZ, UR4 ;  /* 0x00000004ff107e24 */ /* 0x000fca000f8e00ff */
[----:B------:R-:W-:-:S07]  /*1af0*/  SHF.L.U32 R16, R16, 0x1f, RZ ;  /* 0x0000001f10107819 */ /* 0x000fce00000006ff */
[----:B------:R-:W-:-:S09]  /*1b00*/  ULEA UR6, UR5, UR6, 0x3 ;  /* 0x0000000605067291 */ /* 0x000fd2000f8e183f */
[----:B------:R1:W2:Y:S01]  /*1b10*/  SYNCS.PHASECHK.TRANS64.TRYWAIT P0, [UR6+0x26810], R16 ;  /* 0x02681010ff0075a7 */ /* 0x0002a20008000146 */
[----:B------:R-:W-:Y:S05]  /*1b20*/  @!P6 BRA `(.L_x_4405) ;  /* 0x000000000004e947 */ /* 0x000fea0003800000 */
[----:B------:R-:W-:Y:S01]  /*1b30*/  BPT.TRAP 0x1 ;  /* 0x000000040000795c */ /* 0x000fe20000300000 */
.L_x_4405:
[----:B--2---:R-:W-:Y:S05]  /*1b40*/  @P0 BRA `(.L_x_4406) ;  /* 0x0000000000080947 */ /* 0x004fea0003800000 */
[----:B------:R-:W2:Y:S02]  /*1b50*/  SYNCS.PHASECHK.TRANS64.TRYWAIT P0, [UR6+0x26810], R16 ;  /* 0x02681010ff0075a7 */ /* 0x000ea40008000146 */
[----:B--2---:R-:W-:Y:S05]  /*1b60*/  @!P0 BRA `(.L_x_4407) ;  /* 0x0000008400508947 */ /* 0x004fea0003800000 */
.L_x_4406:
        /* <DEDUP_REMOVED lines=66> */
.L_x_4408:
[----:B------:R1:W1:Y:S01]  /*1f90*/  SYNCS.PHASECHK.TRANS64.TRYWAIT P0, [UR6+0x26830], R16 ;  /* 0x02683010ff0075a7 */ /* 0x0002620008000146 */
[----:B------:R-:W-:Y:S05]  /*1fa0*/  @!P6 BRA `(.L_x_4409) ;  /* 0x000000000004e947 */ /* 0x000fea0003800000 */
[----:B------:R-:W-:Y:S01]  /*1fb0*/  BPT.TRAP 0x1 ;  /* 0x000000040000795c */ /* 0x000fe20000300000 */
.L_x_4409:
[----:B-1----:R-:W-:Y:S05]  /*1fc0*/  @P0 BRA `(.L_x_4410) ;  /* 0x0000000000080947 */ /* 0x002fea0003800000 */
[----:B------:R-:W1:Y:S02]  /*1fd0*/  SYNCS.PHASECHK.TRANS64.TRYWAIT P0, [UR6+0x26830], R16 ;  /* 0x02683010ff0075a7 */ /* 0x000e640008000146 */
[----:B-1----:R-:W-:Y:S05]  /*1fe0*/  @!P0 BRA `(.L_x_4411) ;  /* 0x0000008000488947 */ /* 0x002fea0003800000 */
.L_x_4410:
[----:B------:R-:W-:Y:S01]  /*1ff0*/  R2UR UR8, R18 ;  /* 0x00000000120872ca */ /* 0x000fe200000e0000 */
[----:B------:R-:W-:Y:S01]  /*2000*/  WARPGROUP.ARRIVE ;  /* 0x00000000000079c5 */ /* 0x000fe20000000000 */
[----:B------:R-:W-:Y:S01]  /*2010*/  UMOV UR11, 0x80000020 ;  /* 0x80000020000b7882 */ /* 0x000fe20000000000 */
[----:B------:R-:W-:Y:S01]  /*2020*/  UMOV UR15, 0x80000020 ;  /* 0x80000020000f7882 */ /* 0x000fe20000000000 */
[----:B------:R-:W1:Y:S01]  /*2030*/  LDC.64 R214, c[0x0][0x748] ;  /* 0x0001d200ffd67b82 */ /* 0x000e620000000a00 */
[----:B------:R-:W-:Y:S01]  /*2040*/  ULEA UR9, UR37, -UR17, 0x6 ;  /* 0x8000001125097291 */ /* 0x000fe2000f8e303f */
[C---:B------:R-:W-:Y:S02]  /*2050*/  ISETP.GT.AND P1, PT, R3.reuse, RZ, PT ;  /* 0x000000ff0300720c */ /* 0x040fe40003f24270 */
        /* <DEDUP_REMOVED lines=10> */
[C-C-:B-1----:R-:W-:Y:S01]  /*2100*/  IMAD.IADD R217, R214.reuse, 0x1, -R218.reuse ;  /* 0x00000001d6d97824 */ /* 0x142fe200078e0ada */
[----:B------:R-:W-:Y:S01]  /*2110*/  UIMAD UR10, UR5, 0x300, UR10 ;  /* 0x00000300050a78a4 */ /* 0x000fe2000f8e020a */
[----:B------:R-:W-:Y:S01]  /*2120*/  IADD3 R216, RZ, -R218, -R215 ;  /* 0x800000daffd87210 */ /* 0x000fe20007ffe8d7 */
[----:B------:R-:W-:Y:S01]  /*2130*/  UIMAD UR8, UR5, 0x300, UR8 ;  /* 0x00000300050878a4 */ /* 0x000fe2000f8e0208 */
[----:B------:R-:W-:Y:S01]  /*2140*/  IADD3 R214, R214, 0x8, -R218 ;  /* 0x00000008d6d67810 */ /* 0x000fe20007ffe8da */
        /* <DEDUP_REMOVED lines=8> */
[----:B------:R-:W-:Y:S01]  /*21d0*/  ISETP.GE.AND P1, PT, R217, 0x1, PT ;  /* 0x00000001d900780c */ /* 0x000fe20003f26270 */
[----:B------:R-:W-:Y:S01]  /*21e0*/  UMOV UR11, 0x80000020 ;  /* 0x80000020000b7882 */ /* 0x000fe20000000000 */
[----:B------:R-:W-:Y:S01]  /*21f0*/  ISETP.GT.OR P0, PT, R216, RZ, !P0 ;  /* 0x000000ffd800720c */ /* 0x000fe20004704670 */
[----:B------:R-:W-:Y:S01]  /*2200*/  ULOP3.LUT UR9, UR9, 0x3fff, URZ, 0xc0, !UPT ;  /* 0x00003fff09097892 */ /* 0x000fe2000f8ec03f */
[----:B------:R-:W-:Y:S02]  /*2210*/  IADD3 R215, -R218, 0x8, -R215 ;  /* 0x00000008dad77810 */ /* 0x000fe40007ffe9d7 */
        /* <DEDUP_REMOVED lines=33> */
[----:B------:R-:W-:-:S02]  /*2430*/  FSEL R156, R165, -INF , !P0 ;  /* 0xff800000a59c7808 */ /* 0x000fc40004000000 */
[----:B------:R-:W-:Y:S02]  /*2440*/  ISETP.GT.OR P0, PT, R216, 0x20, !P1 ;  /* 0x00000020d800780c */ /* 0x000fe40004f04670 */
[C---:B------:R-:W-:Y:S01]  /*2450*/  ISETP.GE.AND P1, PT, R217.reuse, 0x21, PT ;  /* 0x00000021d900780c */ /* 0x040fe20003f26270 */
[----:B------:R-:W-:Y:S01]  /*2460*/  FFMA.FTZ R165, R156, UR18, -R15 ;  /* 0x000000129ca57c23 */ /* 0x000fe2000801080f */
[----:B------:R-:W-:Y:S01]  /*2470*/  FSEL R157, R168, -INF , !P0 ;  /* 0xff800000a89d7808 */ /* 0x000fe20004000000 */
[----:B------:R-:W-:Y:S01]  /*2480*/  MUFU.EX2 R16, R16 ;  /* 0x0000001000107308 */ /* 0x000fe20000000800 */
[----:B------:R-:W-:Y:S02]  /*2490*/  ISETP.GT.OR P0, PT, R216, 0x21, !P1 ;  /* 0x00000021d800780c */ /* 0x000fe40004f04670 */
[----:B------:R-:W-:Y:S01]  /*24a0*/  ISETP.GE.AND P1, PT, R217, 0x28, PT ;  /* 0x00000028d900780c */ /* 0x000fe20003f26270 */
[----:B------:R-:W-:Y:S01]  /*24b0*/  FFMA.FTZ R164, R157, UR18, -R8 ;  /* 0x000000129da47c23 */ /* 0x000fe20008010808 */
[----:B------:R-:W-:-:S02]  /*24c0*/  FSEL R156, R169, -INF , !P0 ;  /* 0xff800000a99c7808 */ /* 0x000fc40004000000 */
        /* <DEDUP_REMOVED lines=10> */
[----:B------:R-:W-:-:S02]  /*2570*/  WARPGROUP.DEPBAR.LE gsb0, 0x0 ;  /* 0x00008000000079c5 */ /* 0x000fc40000010000 */
[----:B------:R-:W-:Y:S01]  /*2580*/  WARPGROUP.ARRIVE ;  /* 0x00000000000079c5 */ /* 0x000fe20000000000 */
[----:B------:R-:W-:Y:S02]  /*2590*/  ISETP.GE.AND P1, PT, R156, RZ, PT ;  /* 0x000000ff9c00720c */ /* 0x000fe40003f26270 */
[----:B------:R-:W-:Y:S01]  /*25a0*/  FSEL R172, R173, -INF , !P0 ;  /* 0xff800000adac7808 */ /* 0x000fe20004000000 */
[----:B------:R-:W-:Y:S01]  /*25b0*/  MUFU.EX2 R165, R165 ;  /* 0x000000a500a57308 */ /* 0x000fe20000000800 */
[----:B------:R-:W-:Y:S01]  /*25c0*/  ISETP.GT.OR P0, PT, R214, RZ, !P1 ;  /* 0x000000ffd600720c */ /* 0x000fe20004f04670 */
[----:B------:R-:W-:Y:S01]  /*25d0*/  HGMMA.64x64x16.F32.BF16 R120, R196, gdesc[UR12], R120, gsb0 ;  /* 0x00e0000cc4787df0 */ /* 0x000fe20008001878 */
[----:B------:R-:W-:Y:S01]  /*25e0*/  UMOV UR14, UR12 ;  /* 0x0000000c000e7c82 */ /* 0x000fe20008000000 */
[----:B------:R-:W-:Y:S01]  /*25f0*/  UMOV UR15, 0x80000020 ;  /* 0x80000020000f7882 */ /* 0x000fe20000000000 */
[----:B------:R-:W-:Y:S01]  /*2600*/  UIADD3 UR12, UR10, 0x102, URZ ;  /* 0x000001020a0c7890 */ /* 0x000fe2000fffe03f */
[----:B------:R-:W-:Y:S01]  /*2610*/  ISETP.GE.AND P1, PT, R156, 0x1, PT ;  /* 0x000000019c00780c */ /* 0x000fe20003f26270 */
[----:B------:R-:W-:Y:S01]  /*2620*/  FFMA.FTZ R173, R172, UR18, -R7 ;  /* 0x00000012acad7c23 */ /* 0x000fe20008010807 */
[----:B------:R-:W-:Y:S01]  /*2630*/  FSEL R157, R154, -INF , !P0 ;  /* 0xff8000009a9d7808 */ /* 0x000fe20004000000 */
[----:B------:R-:W-:Y:S01]  /*2640*/  MUFU.EX2 R164, R164 ;  /* 0x000000a400a47308 */ /* 0x000fe20000000800 */
[----:B------:R-:W-:-:S02]  /*2650*/  ISETP.GT.OR P0, PT, R214, 0x1, !P1 ;  /* 0x00000001d600780c */ /* 0x000fc40004f04670 */
[----:B------:R-:W-:Y:S01]  /*2660*/  ISETP.GE.AND P1, PT, R156, 0x8, PT ;  /* 0x000000089c00780c */ /* 0x000fe20003f26270 */
[----:B------:R-:W-:Y:S01]  /*2670*/  FFMA.FTZ R157, R157, UR18, -R208 ;  /* 0x000000129d9d7c23 */ /* 0x000fe200080108d0 */
[----:B------:R-:W-:Y:S02]  /*2680*/  FSEL R154, R155, -INF , !P0 ;  /* 0xff8000009b9a7808 */ /* 0x000fe40004000000 */
[----:B------:R-:W-:Y:S01]  /*2690*/  ISETP.GT.OR P0, PT, R214, 0x8, !P1 ;  /* 0x00000008d600780c */ /* 0x000fe20004f04670 */
[----:B------:R4:W-:Y:S01]  /*26a0*/  MUFU.EX2 R172, R157 ;  /* 0x0000009d00ac7308 */ /* 0x0009e20000000800 */
[----:B------:R-:W-:Y:S01]  /*26b0*/  ISETP.GE.AND P1, PT, R156, 0x9, PT ;  /* 0x000000099c00780c */ /* 0x000fe20003f26270 */
[----:B------:R-:W-:Y:S01]  /*26c0*/  FFMA.FTZ R209, R154, UR18, -R209 ;  /* 0x000000129ad17c23 */ /* 0x000fe200080108d1 */
[----:B------:R-:W-:Y:S02]  /*26d0*/  FSEL R155, R158, -INF , !P0 ;  /* 0xff8000009e9b7808 */ /* 0x000fe40004000000 */
[----:B------:R-:W-:-:S02]  /*26e0*/  ISETP.GT.OR P0, PT, R214, 0x9, !P1 ;  /* 0x00000009d600780c */ /* 0x000fc40004f04670 */
[----:B------:R-:W-:Y:S01]  /*26f0*/  ISETP.GE.AND P1, PT, R156, 0x10, PT ;  /* 0x000000109c00780c */ /* 0x000fe20003f26270 */
[----:B------:R-:W-:Y:S01]  /*2700*/  FFMA.FTZ R20, R155, UR18, -R20 ;  /* 0x000000129b147c23 */ /* 0x000fe20008010814 */
[----:B------:R-:W-:Y:S01]  /*2710*/  FSEL R154, R159, -INF , !P0 ;  /* 0xff8000009f9a7808 */ /* 0x000fe20004000000 */
[----:B------:R-:W-:Y:S01]  /*2720*/  MUFU.EX2 R209, R209 ;  /* 0x000000d100d17308 */ /* 0x000fe20000000800 */
[----:B------:R-:W-:Y:S02]  /*2730*/  ISETP.GT.OR P0, PT, R214, 0x10, !P1 ;  /* 0x00000010d600780c */ /* 0x000fe40004f04670 */
[----:B------:R-:W-:Y:S01]  /*2740*/  ISETP.GE.AND P3, PT, R156, 0x18, PT ;  /* 0x000000189c00780c */ /* 0x000fe20003f66270 */
[----:B------:R-:W-:Y:S01]  /*2750*/  FFMA.FTZ R21, R154, UR18, -R21 ;  /* 0x000000129a157c23 */ /* 0x000fe20008010815 */
[----:B------:R-:W-:Y:S02]  /*2760*/  ISETP.GE.AND P2, PT, R156, 0x11, PT ;  /* 0x000000119c00780c */ /* 0x000fe40003f46270 */
[----:B------:R-:W-:Y:S01]  /*2770*/  FSEL R155, R162, -INF , !P0 ;  /* 0xff800000a29b7808 */ /* 0x000fe20004000000 */
[----:B------:R-:W-:Y:S01]  /*2780*/  MUFU.EX2 R20, R20 ;  /* 0x0000001400147308 */ /* 0x000fe20000000800 */
[----:B------:R-:W-:-:S02]  /*2790*/  ISETP.GT.OR P0, PT, R214, 0x18, !P3 ;  /* 0x00000018d600780c */ /* 0x000fc40005f04670 */
[----:B------:R-:W-:Y:S01]  /*27a0*/  ISETP.GT.OR P1, PT, R214, 0x11, !P2 ;  /* 0x00000011d600780c */ /* 0x000fe20005724670 */
[----:B------:R-:W-:Y:S01]  /*27b0*/  FFMA.FTZ R162, R155, UR18, -R210 ;  /* 0x000000129ba27c23 */ /* 0x000fe200080108d2 */
[----:B------:R-:W-:Y:S02]  /*27c0*/  FSEL R155, R166, -INF , !P0 ;  /* 0xff800000a69b7808 */ /* 0x000fe40004000000 */
[C---:B------:R-:W-:Y:S01]  /*27d0*/  ISETP.GE.AND P0, PT, R156.reuse, 0x19, PT ;  /* 0x000000199c00780c */ /* 0x040fe20003f06270 */
[----:B------:R-:W-:Y:S01]  /*27e0*/  MUFU.EX2 R21, R21 ;  /* 0x0000001500157308 */ /* 0x000fe20000000800 */
[----:B------:R-:W-:Y:S01]  /*27f0*/  FSEL R154, R163, -INF , !P1 ;  /* 0xff800000a39a7808 */ /* 0x000fe20004800000 */
[----:B------:R-:W-:Y:S01]  /*2800*/  FFMA.FTZ R166, R155, UR18, -R14 ;  /* 0x000000129ba67c23 */ /* 0x000fe2000801080e */
[C---:B------:R-:W-:Y:S02]  /*2810*/  ISETP.GE.AND P3, PT, R156.reuse, 0x21, PT ;  /* 0x000000219c00780c */ /* 0x040fe40003f66270 */
[----:B------:R-:W-:Y:S01]  /*2820*/  ISETP.GE.AND P1, PT, R156, 0x20, PT ;  /* 0x000000209c00780c */ /* 0x000fe20003f26270 */
[----:B------:R-:W-:Y:S01]  /*2830*/  FFMA.FTZ R163, R154, UR18, -R211 ;  /* 0x000000129aa37c23 */ /* 0x000fe200080108d3 */
[C---:B------:R-:W-:Y:S01]  /*2840*/  ISETP.GT.OR P0, PT, R214.reuse, 0x19, !P0 ;  /* 0x00000019d600780c */ /* 0x040fe20004704670 */
[----:B------:R-:W-:Y:S01]  /*2850*/  MUFU.EX2 R162, R162 ;  /* 0x000000a200a27308 */ /* 0x000fe20000000800 */
[----:B------:R-:W-:-:S02]  /*2860*/  ISETP.GT.OR P3, PT, R214, 0x21, !P3 ;  /* 0x00000021d600780c */ /* 0x000fc40005f64670 */
[----:B------:R-:W-:Y:S02]  /*2870*/  ISETP.GT.OR P1, PT, R214, 0x20, !P1 ;  /* 0x00000020d600780c */ /* 0x000fe40004f24670 */
[----:B------:R-:W-:Y:S02]  /*2880*/  FSEL R14, R167, -INF , !P0 ;  /* 0xff800000a70e7808 */ /* 0x000fe40004000000 */
[----:B------:R-:W-:Y:S01]  /*2890*/  FSEL R154, R171, -INF , !P3 ;  /* 0xff800000ab9a7808 */ /* 0x000fe20005800000 */
[----:B------:R-:W-:Y:S01]  /*28a0*/  MUFU.EX2 R163, R163 ;  /* 0x000000a300a37308 */ /* 0x000fe20000000800 */
[----:B------:R-:W-:Y:S01]  /*28b0*/  ISETP.GE.AND P5, PT, R156, 0x28, PT ;  /* 0x000000289c00780c */ /* 0x000fe20003fa6270 */
[----:B------:R-:W-:Y:S01]  /*28c0*/  FFMA.FTZ R211, R14, UR18, -R15 ;  /* 0x000000120ed37c23 */ /* 0x000fe2000801080f */
[----:B------:R-:W-:Y:S01]  /*28d0*/  FSEL R155, R170, -INF , !P1 ;  /* 0xff800000aa9b7808 */ /* 0x000fe20004800000 */
[----:B------:R-:W-:Y:S01]  /*28e0*/  FFMA.FTZ R158, R154, UR18, -R9 ;  /* 0x000000129a9e7c23 */ /* 0x000fe20008010809 */
[----:B------:R-:W-:-:S02]  /*28f0*/  ISETP.GE.AND P3, PT, R156, 0x29, PT ;  /* 0x000000299c00780c */ /* 0x000fc40003f66270 */
[----:B------:R-:W-:Y:S01]  /*2900*/  ISETP.GE.AND P2, PT, R217, 0x30, PT ;  /* 0x00000030d900780c */ /* 0x000fe20003f46270 */
[----:B------:R-:W-:Y:S01]  /*2910*/  FFMA.FTZ R167, R155, UR18, -R8 ;  /* 0x000000129ba77c23 */ /* 0x000fe20008010808 */
[----:B------:R-:W-:Y:S01]  /*2920*/  ISETP.GE.AND P4, PT, R217, 0x31, PT ;  /* 0x00000031d900780c */ /* 0x000fe20003f86270 */
[----:B------:R-:W-:Y:S01]  /*2930*/  MUFU.EX2 R166, R166 ;  /* 0x000000a600a67308 */ /* 0x000fe20000000800 */
[C---:B------:R-:W-:Y:S02]  /*2940*/  ISETP.GT.OR P5, PT, R214.reuse, 0x28, !P5 ;  /* 0x00000028d600780c */ /* 0x040fe40006fa4670 */
[----:B------:R-:W-:Y:S02]  /*2950*/  ISETP.GT.OR P3, PT, R214, 0x29, !P3 ;  /* 0x00000029d600780c */ /* 0x000fe40005f64670 */
[C---:B------:R-:W-:Y:S02]  /*2960*/  ISETP.GT.OR P2, PT, R216.reuse, 0x30, !P2 ;  /* 0x00000030d800780c */ /* 0x040fe40005744670 */
[----:B------:R-:W-:Y:S01]  /*2970*/  ISETP.GT.OR P4, PT, R216, 0x31, !P4 ;  /* 0x00000031d800780c */ /* 0x000fe20006784670 */
[----:B------:R-:W-:Y:S01]  /*2980*/  MUFU.EX2 R211, R211 ;  /* 0x000000d300d37308 */ /* 0x000fe20000000800 */
[----:B----4-:R-:W-:Y:S01]  /*2990*/  FSEL R157, R174, -INF , !P5 ;  /* 0xff800000ae9d7808 */ /* 0x010fe20006800000 */
[----:B------:R-:W-:-:S02]  /*29a0*/  WARPGROUP.DEPBAR.LE gsb0, 0x0 ;  /* 0x00008000000079c5 */ /* 0x000fc40000010000 */
[----:B------:R-:W-:Y:S01]  /*29b0*/  WARPGROUP.ARRIVE ;  /* 0x00000000000079c5 */ /* 0x000fe20000000000 */
[----:B------:R-:W-:Y:S01]  /*29c0*/  FSEL R170, R175, -INF , !P3 ;  /* 0xff800000afaa7808 */ /* 0x000fe20005800000 */
[----:B------:R-:W-:Y:S01]  /*29d0*/  FFMA.FTZ R175, R157, UR18, -R6 ;  /* 0x000000129daf7c23 */ /* 0x000fe20008010806 */
[----:B------:R-:W-:Y:S01]  /*29e0*/  FSEL R215, R176, -INF , !P2 ;  /* 0xff800000b0d77808 */ /* 0x000fe20005000000 */
[----:B------:R4:W-:Y:S01]  /*29f0*/  MUFU.EX2 R174, R158 ;  /* 0x0000009e00ae7308 */ /* 0x0009e20000000800 */
[----:B------:R-:W-:Y:S01]  /*2a00*/  FSEL R208, R177, -INF , !P4 ;  /* 0xff800000b1d07808 */ /* 0x000fe20006000000 */
[----:B------:R-:W-:Y:S01]  /*2a10*/  HGMMA.64x64x16.F32.BF16 R120, R188, gdesc[UR12], R120, gsb0 ;  /* 0x00e0000cbc787df0 */ /* 0x000fe20008001878 */
[----:B------:R-:W-:Y:S01]  /*2a20*/  UMOV UR14, UR12 ;  /* 0x0000000c000e7c82 */ /* 0x000fe20008000000 */
[----:B------:R-:W-:Y:S01]  /*2a30*/  UMOV UR15, 0x80000020 ;  /* 0x80000020000f7882 */ /* 0x000fe20000000000 */
[----:B------:R-:W-:Y:S01]  /*2a40*/  UIADD3 UR12, UR10, 0x200, URZ ;  /* 0x000002000a0c7890 */ /* 0x000fe2000fffe03f */
[C---:B------:R-:W-:Y:S01]  /*2a50*/  ISETP.GE.AND P2, PT, R156.reuse, 0x30, PT ;  /* 0x000000309c00780c */ /* 0x040fe20003f46270 */
[----:B------:R-:W-:Y:S01]  /*2a60*/  UIADD3 UR10, UR10, 0x202, URZ ;  /* 0x000002020a0a7890 */ /* 0x000fe2000fffe03f */
[----:B------:R-:W-:Y:S01]  /*2a70*/  ISETP.GE.AND P4, PT, R156, 0x31, PT ;  /* 0x000000319c00780c */ /* 0x000fe20003f86270 */
[----:B------:R-:W-:Y:S01]  /*2a80*/  FFMA.FTZ R218, R170, UR18, -R7 ;  /* 0x00000012aada7c23 */ /* 0x000fe20008010807 */
[----:B------:R-:W-:Y:S01]  /*2a90*/  ISETP.GE.AND P5, PT, R156, 0x38, PT ;  /* 0x000000389c00780c */ /* 0x000fe20003fa6270 */
[----:B------:R-:W-:Y:S01]  /*2aa0*/  FFMA.FTZ R208, R208, UR18, -R11 ;  /* 0x00000012d0d07c23 */ /* 0x000fe2000801080b */
[----:B------:R-:W-:Y:S01]  /*2ab0*/  ISETP.GE.AND P3, PT, R156, 0x39, PT ;  /* 0x000000399c00780c */ /* 0x000fe20003f66270 */
[----:B------:R-:W5:Y:S01]  /*2ac0*/  MUFU.EX2 R175, R175 ;  /* 0x000000af00af7308 */ /* 0x000f620000000800 */
[----:B------:R-:W-:-:S02]  /*2ad0*/  ISETP.GE.AND P1, PT, R217, 0x38, PT ;  /* 0x00000038d900780c */ /* 0x000fc40003f26270 */
[----:B------:R-:W-:Y:S02]  /*2ae0*/  ISETP.GE.AND P0, PT, R217, 0x39, PT ;  /* 0x00000039d900780c */ /* 0x000fe40003f06270 */
[----:B------:R-:W-:Y:S02]  /*2af0*/  ISETP.GT.OR P4, PT, R214, 0x31, !P4 ;  /* 0x00000031d600780c */ /* 0x000fe40006784670 */
[C---:B------:R-:W-:Y:S01]  /*2b00*/  ISETP.GT.OR P1, PT, R216.reuse, 0x38, !P1 ;  /* 0x00000038d800780c */ /* 0x040fe20004f24670 */
[----:B------:R-:W-:Y:S01]  /*2b10*/  MUFU.EX2 R169, R169 ;  /* 0x000000a900a97308 */ /* 0x000fe20000000800 */
[----:B------:R-:W-:Y:S02]  /*2b20*/  ISETP.GT.OR P0, PT, R216, 0x39, !P0 ;  /* 0x00000039d800780c */ /* 0x000fe40004704670 */
[C---:B------:R-:W-:Y:S02]  /*2b30*/  ISETP.GT.OR P2, PT, R214.reuse, 0x30, !P2 ;  /* 0x00000030d600780c */ /* 0x040fe40005744670 */
[----:B------:R-:W-:-:S02]  /*2b40*/  ISETP.GT.OR P5, PT, R214, 0x38, !P5 ;  /* 0x00000038d600780c */ /* 0x000fc40006fa4670 */
[----:B------:R-:W-:Y:S01]  /*2b50*/  ISETP.GT.OR P3, PT, R214, 0x39, !P3 ;  /* 0x00000039d600780c */ /* 0x000fe20005f64670 */
[----:B------:R-:W-:Y:S01]  /*2b60*/  MUFU.EX2 R168, R168 ;  /* 0x000000a800a87308 */ /* 0x000fe20000000800 */
[----:B------:R-:W-:Y:S02]  /*2b70*/  FSEL R214, R179, -INF , !P4 ;  /* 0xff800000b3d67808 */ /* 0x000fe40006000000 */
[----:B------:R-:W-:Y:S02]  /*2b80*/  FSEL R217, R180, -INF , !P1 ;  /* 0xff800000b4d97808 */ /* 0x000fe40004800000 */
[----:B------:R-:W-:Y:S01]  /*2b90*/  FSEL R210, R181, -INF , !P0 ;  /* 0xff800000b5d27808 */ /* 0x000fe20004000000 */
[----:B------:R-:W-:Y:S01]  /*2ba0*/  FFMA.FTZ R214, R214, UR18, -R11 ;  /* 0x00000012d6d67c23 */ /* 0x000fe2000801080b */
[----:B------:R-:W-:Y:S01]  /*2bb0*/  FSEL R181, R178, -INF , !P2 ;  /* 0xff800000b2b57808 */ /* 0x000fe20005000000 */
[----:B------:R-:W-:Y:S01]  /*2bc0*/  FFMA.FTZ R178, R215, UR18, -R10 ;  /* 0x00000012d7b27c23 */ /* 0x000fe2000801080a */
[----:B------:R-:W-:Y:S01]  /*2bd0*/  FSEL R179, R182, -INF , !P5 ;  /* 0xff800000b6b37808 */ /* 0x000fe20006800000 */
[----:B------:R-:W-:Y:S01]  /*2be0*/  FFMA.FTZ R182, R217, UR18, -R12 ;  /* 0x00000012d9b67c23 */ /* 0x000fe2000801080c */
[----:B------:R-:W-:Y:S01]  /*2bf0*/  FSEL R216, R183, -INF , !P3 ;  /* 0xff800000b7d87808 */ /* 0x000fe20005800000 */
[--C-:B------:R-:W-:Y:S01]  /*2c00*/  FFMA.FTZ R11, R210, UR18, -R13.reuse ;  /* 0x00000012d20b7c23 */ /* 0x100fe2000801080d */
[----:B------:R-:W2:Y:S01]  /*2c10*/  MUFU.EX2 R180, R218 ;  /* 0x000000da00b47308 */ /* 0x000ea20000000800 */
[----:B------:R-:W-:Y:S01]  /*2c20*/  FFMA.FTZ R10, R181, UR18, -R10 ;  /* 0x00000012b50a7c23 */ /* 0x000fe2000801080a */
[----:B------:R-:W-:Y:S01]  /*2c30*/  FFMA.FTZ R12, R179, UR18, -R12 ;  /* 0x00000012b30c7c23 */ /* 0x000fe2000801080c */
[----:B------:R-:W-:-:S05]  /*2c40*/  FFMA.FTZ R13, R216, UR18, -R13 ;  /* 0x00000012d80d7c23 */ /* 0x000fca000801080d */
[----:B------:R-:W-:Y:S08]  /*2c50*/  MUFU.EX2 R173, R173 ;  /* 0x000000ad00ad7308 */ /* 0x000ff00000000800 */
[----:B------:R-:W2:Y:S08]  /*2c60*/  MUFU.EX2 R167, R167 ;  /* 0x000000a700a77308 */ /* 0x000eb00000000800 */
[----:B------:R-:W2:Y:S08]  /*2c70*/  MUFU.EX2 R178, R178 ;  /* 0x000000b200b27308 */ /* 0x000eb00000000800 */
[----:B------:R-:W-:Y:S01]  /*2c80*/  MUFU.EX2 R10, R10 ;  /* 0x0000000a000a7308 */ /* 0x000fe20000000800 */
[----:B------:R-:W-:-:S02]  /*2c90*/  WARPGROUP.DEPBAR.LE gsb0, 0x0 ;  /* 0x00008000000079c5 */ /* 0x000fc40000010000 */
[----:B------:R-:W-:-:S05]  /*2ca0*/  WARPGROUP.ARRIVE ;  /* 0x00000000000079c5 */ /* 0x000fca0000000000 */
[----:B------:R-:W-:Y:S01]  /*2cb0*/  MUFU.EX2 R182, R182 ;  /* 0x000000b600b67308 */ /* 0x000fe20000000800 */
[----:B------:R-:W-:Y:S01]  /*2cc0*/  HGMMA.64x64x16.F32.BF16 R120, R200, gdesc[UR12], R120, gsb0 ;  /* 0x00e0000cc8787df0 */ /* 0x000fe20008001878 */
[----:B------:R-:W-:Y:S01]  /*2cd0*/  UMOV UR14, UR12 ;  /* 0x0000000c000e7c82 */ /* 0x000fe20008000000 */
[----:B------:R-:W-:-:S05]  /*2ce0*/  UMOV UR15, 0x80000020 ;  /* 0x80000020000f7882 */ /* 0x000fca0000000000 */
[----:B------:R-:W-:Y:S01]  /*2cf0*/  MUFU.EX2 R12, R12 ;  /* 0x0000000c000c7308 */ /* 0x000fe20000000800 */
[----:B------:R-:W-:-:S07]  /*2d00*/  UIADD3 UR12, UR8, 0xc0, URZ ;  /* 0x000000c0080c7890 */ /* 0x000fce000fffe03f */
[----:B------:R-:W-:Y:S08]  /*2d10*/  MUFU.EX2 R11, R11 ;  /* 0x0000000b000b7308 */ /* 0x000ff00000000800 */
[----:B------:R-:W-:Y:S01]  /*2d20*/  MUFU.EX2 R13, R13 ;  /* 0x0000000d000d7308 */ /* 0x000fe20000000800 */
[----:B------:R-:W-:Y:S02]  /*2d30*/  WARPGROUP.DEPBAR.LE gsb0, 0x0 ;  /* 0x00008000000079c5 */ /* 0x000fe40000010000 */
[----:B------:R-:W-:-:S06]  /*2d40*/  WARPGROUP.ARRIVE ;  /* 0x00000000000079c5 */ /* 0x000fcc0000000000 */
[----:B------:R-:W-:Y:S01]  /*2d50*/  HGMMA.64x64x16.F32.BF16 R120, R192, gdesc[UR12], R120, gsb0 ;  /* 0x00e0000cc0787df0 */ /* 0x000fe20008001878 */
[----:B------:R-:W-:Y:S01]  /*2d60*/  UMOV UR14, UR12 ;  /* 0x0000000c000e7c82 */ /* 0x000fe20008000000 */
[----:B------:R-:W-:Y:S01]  /*2d70*/  UMOV UR15, 0x80000020 ;  /* 0x80000020000f7882 */ /* 0x000fe20000000000 */
        /* <DEDUP_REMOVED lines=10> */
[----:B------:R-:W2:Y:S04]  /*2e20*/  LDS.64 R6, [R212+0x1e2a0] ;  /* 0x01e2a000d4067984 */ /* 0x000ea80000000a00 */
[----:B----4-:R-:W4:Y:S04]  /*2e30*/  LDS.64 R158, [R212+0x1e280] ;  /* 0x01e28000d49e7984 */ /* 0x010f280000000a00 */
[----:B------:R-:W4:Y:S04]  /*2e40*/  LDS.64 R170, [R212+0x1e2c0] ;  /* 0x01e2c000d4aa7984 */ /* 0x000f280000000a00 */
[----:B------:R-:W4:Y:S01]  /*2e50*/  LDS.64 R176, [R212+0x1e2e0] ;  /* 0x01e2e000d4b07984 */ /* 0x000f220000000a00 */
[--C-:B-1----:R-:W-:Y:S01]  /*2e60*/  FADD.FTZ R179, R120, -R14.reuse ;  /* 0x8000000e78b37221 */ /* 0x102fe20000010000 */
[----:B------:R-:W-:Y:S01]  /*2e70*/  FADD.FTZ R181, R122, -R14 ;  /* 0x8000000e7ab57221 */ /* 0x000fe20000010000 */
[--C-:B------:R-:W-:Y:S01]  /*2e80*/  FADD.FTZ R14, R121, -R15.reuse ;  /* 0x8000000f790e7221 */ /* 0x100fe20000010000 */
[----:B------:R-:W-:Y:S01]  /*2e90*/  FADD.FTZ R120, R123, -R15 ;  /* 0x8000000f7b787221 */ /* 0x000fe20000010000 */
[--C-:B---3--:R-:W-:Y:S01]  /*2ea0*/  FADD.FTZ R121, R124, -R8.reuse ;  /* 0x800000087c797221 */ /* 0x108fe20000010000 */
[----:B------:R-:W-:Y:S01]  /*2eb0*/  FADD.FTZ R183, R126, -R8 ;  /* 0x800000087eb77221 */ /* 0x000fe20000010000 */
[--C-:B------:R-:W-:Y:S01]  /*2ec0*/  FADD.FTZ R8, R125, -R9.reuse ;  /* 0x800000097d087221 */ /* 0x100fe20000010000 */
[----:B------:R-:W-:Y:S01]  /*2ed0*/  FADD.FTZ R124, R127, -R9 ;  /* 0x800000097f7c7221 */ /* 0x000fe20000010000 */
[----:B------:R-:W-:Y:S01]  /*2ee0*/  MUFU.EX2 R15, R214 ;  /* 0x000000d6000f7308 */ /* 0x000fe20000000800 */
[--C-:B-----5:R-:W-:Y:S01]  /*2ef0*/  FADD.FTZ R123, R128, -R154.reuse ;  /* 0x8000009a807b7221 */ /* 0x120fe20000010000 */
[----:B------:R-:W-:Y:S01]  /*2f00*/  FMUL.FTZ R121, R22, R121 ;  /* 0x0000007916797220 */ /* 0x000fe20000410000 */
[----:B------:R-:W-:Y:S01]  /*2f10*/  FMUL.FTZ R8, R213, R8 ;  /* 0x00000008d5087220 */ /* 0x000fe20000410000 */
[----:B--2---:R-:W-:Y:S01]  /*2f20*/  FADD.FTZ R128, R133, -R157 ;  /* 0x8000009d85807221 */ /* 0x004fe20000010000 */
[--C-:B------:R-:W-:Y:S01]  /*2f30*/  FADD.FTZ R126, R131, -R155.reuse ;  /* 0x8000009b837e7221 */ /* 0x100fe20000010000 */
[----:B------:R-:W-:Y:S01]  /*2f40*/  FADD.FTZ R125, R130, -R154 ;  /* 0x8000009a827d7221 */ /* 0x000fe20000010000 */
[----:B------:R-:W-:Y:S01]  /*2f50*/  FADD.FTZ R122, R129, -R155 ;  /* 0x8000009b817a7221 */ /* 0x000fe20000010000 */
[----:B------:R-:W1:Y:S01]  /*2f60*/  MUFU.EX2 R9, R208 ;  /* 0x000000d000097308 */ /* 0x000e620000000800 */
[--C-:B------:R-:W-:Y:S01]  /*2f70*/  FADD.FTZ R133, R140, -R6.reuse ;  /* 0x800000068c857221 */ /* 0x100fe20000010000 */
[----:B------:R-:W-:Y:S01]  /*2f80*/  FADD.FTZ R6, R142, -R6 ;  /* 0x800000068e067221 */ /* 0x000fe20000010000 */
[----:B------:R-:W-:Y:S01]  /*2f90*/  FADD.FTZ R143, R143, -R7 ;  /* 0x800000078f8f7221 */ /* 0x000fe20000010000 */
[--C-:B----4-:R-:W-:Y:S01]  /*2fa0*/  FADD.FTZ R131, R136, -R158.reuse ;  /* 0x8000009e88837221 */ /* 0x110fe20000010000 */
[----:B------:R-:W-:Y:S01]  /*2fb0*/  FADD.FTZ R138, R138, -R158 ;  /* 0x8000009e8a8a7221 */ /* 0x000fe20000010000 */
[----:B------:R-:W-:Y:S01]  /*2fc0*/  F2FP.BF16.F32.PACK_AB R158, R8, R121 ;  /* 0x00000079089e723e */ /* 0x000fe200000010ff */
[--C-:B------:R-:W-:Y:S01]  /*2fd0*/  FADD.FTZ R127, R132, -R156.reuse ;  /* 0x8000009c847f7221 */ /* 0x100fe20000010000 */
[----:B------:R-:W-:Y:S01]  /*2fe0*/  FADD.FTZ R129, R134, -R156 ;  /* 0x8000009c86817221 */ /* 0x000fe20000010000 */
[----:B------:R-:W-:Y:S01]  /*2ff0*/  FADD.FTZ R130, R135, -R157 ;  /* 0x8000009d87827221 */ /* 0x000fe20000010000 */
[----:B------:R-:W-:Y:S01]  /*3000*/  FMUL.FTZ R6, R175, R6 ;  /* 0x00000006af067220 */ /* 0x000fe20000410000 */
[----:B------:R-:W-:Y:S01]  /*3010*/  FMUL.FTZ R143, R180, R143 ;  /* 0x0000008fb48f7220 */ /* 0x000fe20000410000 */
[----:B------:R-:W-:-:S02]  /*3020*/  IMAD.U32 R8, RZ, RZ, UR5 ;  /* 0x00000005ff087e24 */ /* 0x000fc4000f8e00ff */
[--C-:B------:R-:W-:Y:S01]  /*3030*/  FADD.FTZ R134, R137, -R159.reuse ;  /* 0x8000009f89867221 */ /* 0x100fe20000010000 */
[----:B------:R-:W-:Y:S01]  /*3040*/  FADD.FTZ R139, R139, -R159 ;  /* 0x8000009f8b8b7221 */ /* 0x000fe20000010000 */
[----:B------:R-:W-:Y:S01]  /*3050*/  FADD.FTZ R132, R141, -R7 ;  /* 0x800000078d847221 */ /* 0x000fe20000010000 */
[----:B------:R-:W-:Y:S01]  /*3060*/  FADD.FTZ R140, R145, -R171 ;  /* 0x800000ab918c7221 */ /* 0x000fe20000010000 */
[----:B------:R-:W-:Y:S01]  /*3070*/  FADD.FTZ R142, R149, -R177 ;  /* 0x800000b1958e7221 */ /* 0x000fe20000010000 */
[--C-:B------:R-:W-:Y:S01]  /*3080*/  FADD.FTZ R135, R144, -R170.reuse ;  /* 0x800000aa90877221 */ /* 0x100fe20000010000 */
[----:B------:R-:W-:Y:S01]  /*3090*/  FADD.FTZ R7, R146, -R170 ;  /* 0x800000aa92077221 */ /* 0x000fe20000010000 */
[----:B------:R-:W-:Y:S01]  /*30a0*/  FADD.FTZ R136, R147, -R171 ;  /* 0x800000ab93887221 */ /* 0x000fe20000010000 */
[--C-:B------:R-:W-:Y:S01]  /*30b0*/  FADD.FTZ R137, R148, -R176.reuse ;  /* 0x800000b094897221 */ /* 0x100fe20000010000 */
        /* <DEDUP_REMOVED lines=51> */
[----:B------:R-:W-:Y:S01]  /*33f0*/  IMAD R6, R23, 0x1000, R18 ;  /* 0x0000100017067824 */ /* 0x000fe200078e0212 */
        /* <DEDUP_REMOVED lines=11> */
[----:B------:R-:W-:Y:S01]  /*34b0*/  UMOV UR11, 0x80000020 ;  /* 0x80000020000b7882 */ /* 0x000fe20000000000 */
[----:B------:R-:W-:Y:S02]  /*34c0*/  WARPGROUP.DEPBAR.LE gsb0, 0x0 ;  /* 0x00008000000079c5 */ /* 0x000fe40000010000 */
[----:B------:R-:W-:Y:S02]  /*34d0*/  F2FP.BF16.F32.PACK_AB R120, R161, R16 ;  /* 0x00000010a178723e */ /* 0x000fe400000010ff */
[----:B------:R-:W-:-:S02]  /*34e0*/  F2FP.BF16.F32.PACK_AB R121, R163, R162 ;  /* 0x000000a2a379723e */ /* 0x000fc400000010ff */
[----:B------:R-:W-:Y:S02]  /*34f0*/  F2FP.BF16.F32.PACK_AB R122, R165, R160 ;  /* 0x000000a0a57a723e */ /* 0x000fe400000010ff */
[----:B------:R-:W-:Y:S02]  /*3500*/  F2FP.BF16.F32.PACK_AB R123, R211, R166 ;  /* 0x000000a6d37b723e */ /* 0x000fe400000010ff */
[----:B------:R-:W-:Y:S02]  /*3510*/  F2FP.BF16.F32.PACK_AB R165, R174, R167 ;  /* 0x000000a7aea5723e */ /* 0x000fe400000010ff */
[----:B------:R-:W-:Y:S01]  /*3520*/  WARPGROUP.ARRIVE ;  /* 0x00000000000079c5 */ /* 0x000fe20000000000 */
[----:B------:R-:W-:Y:S02]  /*3530*/  F2FP.BF16.F32.PACK_AB R166, R173, R168 ;  /* 0x000000a8ada6723e */ /* 0x000fe400000010ff */
[----:B------:R-:W-:Y:S02]  /*3540*/  F2FP.BF16.F32.PACK_AB R167, R180, R175 ;  /* 0x000000afb4a7723e */ /* 0x000fe400000010ff */
[----:B------:R-:W-:Y:S01]  /*3550*/  F2FP.BF16.F32.PACK_AB R180, R9, R178 ;  /* 0x000000b209b4723e */ /* 0x000fe200000010ff */
        /* <DEDUP_REMOVED lines=8> */
[----:B------:R-:W-:-:S06]  /*35e0*/  WARPGROUP.ARRIVE ;  /* 0x00000000000079c5 */ /* 0x000fcc0000000000 */
        /* <DEDUP_REMOVED lines=169> */
.L_x_4412:
        /* <DEDUP_REMOVED lines=44> */
.L_x_4413:
        /* <DEDUP_REMOVED lines=62> */
.L_x_4395:
        /* <DEDUP_REMOVED lines=23> */
.L_x_4416:
        /* <DEDUP_REMOVED lines=20> */
.L_x_4417:
        /* <DEDUP_REMOVED lines=18> */
.L_x_4418:
        /* <DEDUP_REMOVED lines=18> */
.L_x_4419:
        /* <DEDUP_REMOVED lines=149> */
.L_x_4421:
[----:B------:R-:W-:Y:S05]  /*5560*/  BSYNC B0 ;  /* 0x0000000000007941 */ /* 0x000fea0003800000 */
.L_x_4420:
[----:B------:R-:W-:-:S04]  /*5570*/  DEPBAR.LE SB0, 0x0 ;  /* 0x000080000000791a */ /* 0x000fc80000000000 */
[----:B------:R-:W-:Y:S05]  /*5580*/  EXIT ;  /* 0x000000000000794d */ /* 0x000fea0003800000 */
.L_x_4415:
        /* <DEDUP_REMOVED lines=61> */
.L_x_4423:
[----:B------:R-:W-:Y:S05]  /*5960*/  BSYNC B0 ;  /* 0x0000000000007941 */ /* 0x000fea0003800000 */
.L_x_4422:
        /* <DEDUP_REMOVED lines=20> */
.L_x_4425:
[----:B------:R-:W-:Y:S05]  /*5ab0*/  BSYNC B0 ;  /* 0x0000000000007941 */ /* 0x000fea0003800000 */
.L_x_4424:
        /* <DEDUP_REMOVED lines=18> */
.L_x_4427:
[----:B------:R-:W-:Y:S05]  /*5be0*/  BSYNC B0 ;  /* 0x0000000000007941 */ /* 0x000fea0003800000 */
.L_x_4426:
        /* <DEDUP_REMOVED lines=22> */
.L_x_4429:
[----:B------:R-:W-:Y:S05]  /*5d50*/  BSYNC B0 ;  /* 0x0000000000007941 */ /* 0x000fea0003800000 */
.L_x_4428:
[----:B------:R-:W-:Y:S05]  /*5d60*/  EXIT ;  /* 0x000000000000794d */ /* 0x000fea0003800000 */
.L_x_4392:
        /* <DEDUP_REMOVED lines=34> */
.L_x_4433:
[----:B------:R-:W-:-:S05]  /*5f90*/  UMOV UR11, UR5 ;  /* 0x00000005000b7c82 */ /* 0x000fca0008000000 */
.L_x_4434:
        /* <DEDUP_REMOVED lines=48> */
.L_x_4439:
[----:B------:R-:W2:Y:S04]  /*62a0*/  LDG.E.STRONG.GPU R0, desc[UR46][R2.64] ;  /* 0x0000002e02007981 */ /* 0x000ea8000c1ef900 */
[----:B--2---:R-:W-:Y:S01]  /*62b0*/  CCTL.IVALL ;  /* 0x00000000ff00798f */ /* 0x004fe20002000000 */
[----:B------:R-:W-:Y:S05]  /*62c0*/  YIELD ;  /* 0x0000000000007946 */ /* 0x000fea0003800000 */
[----:B------:R-:W-:-:S13]  /*62d0*/  ISETP.NE.AND P1, PT, R0, UR23, PT ;  /* 0x0000001700007c0c */ /* 0x000fda000bf25270 */
[----:B------:R-:W-:Y:S05]  /*62e0*/  @P1 BRA `(.L_x_4439) ;  /* 0xfffffffc00ec1947 */ /* 0x000fea000383ffff */
.L_x_4438:
[----:B------:R-:W-:Y:S05]  /*62f0*/  BSYNC B1 ;  /* 0x0000000000017941 */ /* 0x000fea0003800000 */
.L_x_4437:
[----:B------:R-:W-:-:S03]  /*6300*/  UMOV UR4, 0xffffffff ;  /* 0xffffffff00047882 */ /* 0x000fc60000000000 */
[----:B------:R-:W-:Y:S05]  /*6310*/  BRA.DIV UR4, `(.L_x_4440) ;  /* 0x0000003e04947947 */ /* 0x000fea000b800000 */
[----:B------:R-:W-:Y:S01]  /*6320*/  NOP ;  /* 0x0000000000007918 */ /* 0x000fe20000000000 */
.L_x_4517:
        /* <DEDUP_REMOVED lines=22> */
.L_x_4442:
[----:B------:R-:W-:Y:S05]  /*6490*/  BSYNC B1 ;  /* 0x0000000000017941 */ /* 0x000fea0003800000 */
.L_x_4441:
        /* <DEDUP_REMOVED lines=20> */
.L_x_4444:
[----:B------:R-:W-:Y:S05]  /*65e0*/  BSYNC B1 ;  /* 0x0000000000017941 */ /* 0x000fea0003800000 */
.L_x_4443:
[----:B------:R-:W-:Y:S06]  /*65f0*/  BAR.ARV 0xa, 0xa0 ;  /* 0x0282800000007b1d */ /* 0x000fec0000002000 */
[----:B------:R-:W-:Y:S04]  /*6600*/  BSSY B1, `(.L_x_4445) ;  /* 0x0000003000017945 */ /* 0x000fe80003800000 */
[----:B------:R-:W-:Y:S05]  /*6610*/  @!P0 BRA `(.L_x_4446) ;  /* 0x0000000000048947 */ /* 0x000fea0003800000 */
[----:B------:R-:W-:-:S04]  /*6620*/  DEPBAR.LE SB0, 0x0 ;  /* 0x000080000000791a */ /* 0x000fc80000000000 */
.L_x_4446:
[----:B------:R-:W-:Y:S05]  /*6630*/  BSYNC B1 ;  /* 0x0000000000017941 */ /* 0x000fea0003800000 */
.L_x_4445:
        /* <DEDUP_REMOVED lines=19> */
.L_x_4448:
[----:B------:R-:W-:Y:S05]  /*6770*/  BSYNC B1 ;  /* 0x0000000000017941 */ /* 0x000fea0003800000 */
.L_x_4447:
[----:B------:R-:W-:Y:S01]  /*6780*/  UIADD3 UR18, UR6, 0x1, URZ ;  /* 0x0000000106127890 */ /* 0x000fe2000fffe03f */
[----:B------:R-:W-:Y:S11]  /*6790*/  BRA `(.L_x_4449) ;  /* 0x0000000000047947 */ /* 0x000ff60003800000 */
.L_x_4436:
[----:B------:R-:W-:-:S05]  /*67a0*/  UMOV UR18, UR6 ;  /* 0x0000000600127c82 */ /* 0x000fca0008000000 */
.L_x_4449:
        /* <DEDUP_REMOVED lines=12> */
.L_x_4474:
        /* <DEDUP_REMOVED lines=11> */
.L_x_4452:
[----:B------:R-:W2:Y:S04]  /*6920*/  LDG.E.STRONG.GPU R0, desc[UR46][R2.64] ;  /* 0x0000002e02007981 */ /* 0x000ea8000c1ef900 */
[----:B--2---:R-:W-:Y:S01]  /*6930*/  CCTL.IVALL ;  /* 0x00000000ff00798f */ /* 0x004fe20002000000 */
[----:B------:R-:W-:Y:S05]  /*6940*/  YIELD ;  /* 0x0000000000007946 */ /* 0x000fea0003800000 */
[----:B------:R-:W-:-:S13]  /*6950*/  ISETP.NE.AND P1, PT, R0, UR23, PT ;  /* 0x0000001700007c0c */ /* 0x000fda000bf25270 */
[----:B------:R-:W-:Y:S05]  /*6960*/  @P1 BRA `(.L_x_4452) ;  /* 0xfffffffc00ec1947 */ /* 0x000fea000383ffff */
.L_x_4451:
[----:B------:R-:W-:Y:S05]  /*6970*/  BSYNC B1 ;  /* 0x0000000000017941 */ /* 0x000fea0003800000 */
.L_x_4450:
[----:B------:R-:W-:-:S03]  /*6980*/  UMOV UR16, 0xffffffff ;  /* 0xffffffff00107882 */ /* 0x000fc60000000000 */
[----:B------:R-:W-:Y:S05]  /*6990*/  BRA.DIV UR16, `(.L_x_4453) ;  /* 0x0000003a10107947 */ /* 0x000fea000b800000 */
[----:B------:R-:W-:Y:S01]  /*69a0*/  NOP ;  /* 0x0000000000007918 */ /* 0x000fe20000000000 */
.L_x_4520:
        /* <DEDUP_REMOVED lines=19> */
.L_x_4455:
[----:B------:R-:W-:Y:S05]  /*6ae0*/  BSYNC B1 ;  /* 0x0000000000017941 */ /* 0x000fea0003800000 */
.L_x_4454:
        /* <DEDUP_REMOVED lines=15> */
.L_x_4457:
[----:B------:R-:W-:Y:S05]  /*6be0*/  BSYNC B1 ;  /* 0x0000000000017941 */ /* 0x000fea0003800000 */
.L_x_4456:
[----:B------:R-:W-:Y:S06]  /*6bf0*/  BAR.ARV 0xa, 0xa0 ;  /* 0x0282800000007b1d */ /* 0x000fec0000002000 */
[----:B------:R-:W-:Y:S04]  /*6c00*/  BSSY B1, `(.L_x_4458) ;  /* 0x0000003000017945 */ /* 0x000fe80003800000 */
[----:B------:R-:W-:Y:S05]  /*6c10*/  @!P0 BRA `(.L_x_4459) ;  /* 0x0000000000048947 */ /* 0x000fea0003800000 */
[----:B------:R-:W-:-:S04]  /*6c20*/  DEPBAR.LE SB0, 0x0 ;  /* 0x000080000000791a */ /* 0x000fc80000000000 */
.L_x_4459:
[----:B------:R-:W-:Y:S05]  /*6c30*/  BSYNC B1 ;  /* 0x0000000000017941 */ /* 0x000fea0003800000 */
.L_x_4458:
        /* <DEDUP_REMOVED lines=19> */
.L_x_4461:
[----:B------:R-:W-:Y:S05]  /*6d70*/  BSYNC B1 ;  /* 0x0000000000017941 */ /* 0x000fea0003800000 */
.L_x_4460:
        /* <DEDUP_REMOVED lines=9> */
.L_x_4464:
[----:B------:R-:W2:Y:S04]  /*6e10*/  LDG.E.STRONG.GPU R0, desc[UR46][R2.64] ;  /* 0x0000002e02007981 */ /* 0x000ea8000c1ef900 */
[----:B--2---:R-:W-:Y:S01]  /*6e20*/  CCTL.IVALL ;  /* 0x00000000ff00798f */ /* 0x004fe20002000000 */
[----:B------:R-:W-:Y:S05]  /*6e30*/  YIELD ;  /* 0x0000000000007946 */ /* 0x000fea0003800000 */
[----:B------:R-:W-:-:S13]  /*6e40*/  ISETP.NE.AND P1, PT, R0, UR23, PT ;  /* 0x0000001700007c0c */ /* 0x000fda000bf25270 */
[----:B------:R-:W-:Y:S05]  /*6e50*/  @P1 BRA `(.L_x_4464) ;  /* 0xfffffffc00ec1947 */ /* 0x000fea000383ffff */
.L_x_4463:
[----:B------:R-:W-:Y:S05]  /*6e60*/  BSYNC B1 ;  /* 0x0000000000017941 */ /* 0x000fea0003800000 */
.L_x_4462:
[----:B------:R-:W-:-:S03]  /*6e70*/  UMOV UR12, 0xffffffff ;  /* 0xffffffff000c7882 */ /* 0x000fc60000000000 */
[----:B------:R-:W-:Y:S05]  /*6e80*/  BRA.DIV UR12, `(.L_x_4465) ;  /* 0x000000320cf07947 */ /* 0x000fea000b800000 */
[----:B------:R-:W-:Y:S01]  /*6e90*/  NOP ;  /* 0x0000000000007918 */ /* 0x000fe20000000000 */
.L_x_4523:
        /* <DEDUP_REMOVED lines=15> */
.L_x_4467:
[----:B------:R-:W-:Y:S05]  /*6f90*/  BSYNC B1 ;  /* 0x0000000000017941 */ /* 0x000fea0003800000 */
.L_x_4466:
        /* <DEDUP_REMOVED lines=15> */
.L_x_4469:
[----:B------:R-:W-:Y:S05]  /*7090*/  BSYNC B1 ;  /* 0x0000000000017941 */ /* 0x000fea0003800000 */
.L_x_4468:
[----:B------:R-:W-:Y:S06]  /*70a0*/  BAR.ARV 0xa, 0xa0 ;  /* 0x0282800000007b1d */ /* 0x000fec0000002000 */
[----:B------:R-:W-:Y:S04]  /*70b0*/  BSSY B1, `(.L_x_4470) ;  /* 0x0000003000017945 */ /* 0x000fe80003800000 */
[----:B------:R-:W-:Y:S05]  /*70c0*/  @!P0 BRA `(.L_x_4471) ;  /* 0x0000000000048947 */ /* 0x000fea0003800000 */
[----:B------:R-:W-:-:S04]  /*70d0*/  DEPBAR.LE SB0, 0x0 ;  /* 0x000080000000791a */ /* 0x000fc80000000000 */
.L_x_4471:
[----:B------:R-:W-:Y:S05]  /*70e0*/  BSYNC B1 ;  /* 0x0000000000017941 */ /* 0x000fea0003800000 */
.L_x_4470:
        /* <DEDUP_REMOVED lines=19> */
.L_x_4473:
[----:B------:R-:W-:Y:S05]  /*7220*/  BSYNC B1 ;  /* 0x0000000000017941 */ /* 0x000fea0003800000 */
.L_x_4472:
[----:B------:R-:W-:Y:S02]  /*7230*/  UIADD3 UR6, UR6, 0x2, URZ ;  /* 0x0000000206067890 */ /* 0x000fe4000fffe03f */
[----:B------:R-:W-:Y:S02]  /*7240*/  UIADD3 UR4, UR4, 0x3000, URZ ;  /* 0x0000300004047890 */ /* 0x000fe4000fffe03f */
[----:B------:R-:W-:-:S06]  /*7250*/  UISETP.GE.AND UP0, UPT, UR6, UR11, UPT ;  /* 0x0000000b0600728c */ /* 0x000fcc000bf06270 */
[----:B------:R-:W-:-:S13]  /*7260*/  PLOP3.LUT P1, PT, PT, PT, UP0, 0x80, 0x0 ;  /* 0x000000000000781c */ /* 0x000fda0003f2f008 */
[----:B------:R-:W-:Y:S05]  /*7270*/  @!P1 BRA `(.L_x_4474) ;  /* 0xfffffff4007c9947 */ /* 0x000fea000383ffff */
.L_x_4435:
        /* <DEDUP_REMOVED lines=41> */
.L_x_4477:
[----:B------:R-:W-:Y:S05]  /*7510*/  BSYNC B1 ;  /* 0x0000000000017941 */ /* 0x000fea0003800000 */
.L_x_4476:
[----:B------:R-:W-:Y:S05]  /*7520*/  BRA `(.L_x_4478) ;  /* 0x0000000000047947 */ /* 0x000fea0003800000 */
.L_x_4475:
[----:B------:R-:W-:-:S05]  /*7530*/  UMOV UR4, UR6 ;  /* 0x0000000600047c82 */ /* 0x000fca0008000000 */
.L_x_4478:
        /* <DEDUP_REMOVED lines=11> */
.L_x_4483:
        /* <DEDUP_REMOVED lines=24> */
.L_x_4480:
[----:B------:R-:W-:Y:S05]  /*7770*/  BSYNC B1 ;  /* 0x0000000000017941 */ /* 0x000fea0003800000 */
.L_x_4479:
        /* <DEDUP_REMOVED lines=24> */
.L_x_4482:
[----:B------:R-:W-:Y:S05]  /*7900*/  BSYNC B1 ;  /* 0x0000000000017941 */ /* 0x000fea0003800000 */
.L_x_4481:
[----:B------:R-:W-:Y:S02]  /*7910*/  UIADD3 UR11, UR11, 0x2, URZ ;  /* 0x000000020b0b7890 */ /* 0x000fe4000fffe03f */
[----:B------:R-:W-:Y:S02]  /*7920*/  ULEA UR8, UR18, UR8, 0x1 ;  /* 0x0000000812087291 */ /* 0x000fe4000f8e083f */
[----:B------:R-:W-:Y:S02]  /*7930*/  ULEA UR9, UR18, UR9, 0x1 ;  /* 0x0000000912097291 */ /* 0x000fe4000f8e083f */
[----:B------:R-:W-:-:S13]  /*7940*/  ISETP.NE.AND P0, PT, RZ, UR11, PT ;  /* 0x0000000bff007c0c */ /* 0x000fda000bf05270 */
[----:B------:R-:W-:Y:S05]  /*7950*/  @!P0 BRA `(.L_x_4432) ;  /* 0x0000002400988947 */ /* 0x000fea0003800000 */
[----:B------:R-:W-:Y:S05]  /*7960*/  BRA `(.L_x_4483) ;  /* 0xfffffffc00207947 */ /* 0x000fea000383ffff */
.L_x_4431:
        /* <DEDUP_REMOVED lines=33> */
.L_x_4485:
        /* <DEDUP_REMOVED lines=43> */
.L_x_4524:
        /* <DEDUP_REMOVED lines=15> */
.L_x_4488:
        /* <DEDUP_REMOVED lines=128> */
.L_x_4499:
[----:B--234-:R-:W-:-:S04]  /*8720*/  SHF.L.U32 R21, R11, 0x1f, RZ ;  /* 0x0000001f0b157819 */ /* 0x01cfc800000006ff */
[----:B------:R-:W1:Y:S02]  /*8730*/  SYNCS.PHASECHK.TRANS64.TRYWAIT P1, [R16+URZ+0x26840], R21 ;  /* 0x02684015100075a7 */ /* 0x000e64000802017f */
[----:B-1----:R-:W-:Y:S05]  /*8740*/  @!P1 BRA `(.L_x_4491) ;  /* 0x0000001800f09947 */ /* 0x002fea0003800000 */
.L_x_4525:
[----:B------:R-:W-:Y:S05]  /*8750*/  @P0 BRA `(.L_x_4492) ;  /* 0x0000000000140947 */ /* 0x000fea0003800000 */
[----:B------:R-:W-:Y:S01]  /*8760*/  ISETP.NE.AND P1, PT, R6, RZ, PT ;  /* 0x000000ff0600720c */ /* 0x000fe20003f25270 */
[----:B------:R-:W-:-:S04]  /*8770*/  IMAD.MOV.U32 R3, RZ, RZ, 0x3100 ;  /* 0x00003100ff037424 */ /* 0x000fc800078e00ff */
[----:B------:R3:W-:Y:S08]  /*8780*/  SYNCS.ARRIVE.TRANS64 RZ, [R16+URZ+0x26830], R3 ;  /* 0x0268300310ff79a7 */ /* 0x0007f0000800003f */
[----:B------:R-:W-:Y:S05]  /*8790*/  @!P1 BRA `(.L_x_4492) ;  /* 0x0000000000049947 */ /* 0x000fea0003800000 */
[----:B------:R-:W-:Y:S01]  /*87a0*/  BPT.TRAP 0x1 ;  /* 0x000000040000795c */ /* 0x000fe20000300000 */
.L_x_4492:
        /* <DEDUP_REMOVED lines=43> */
.L_x_4526:
[----:B------:R-:W-:Y:S05]  /*8a60*/  @P0 BRA `(.L_x_4494) ;  /* 0x0000000000140947 */ /* 0x000fea0003800000 */
[----:B------:R-:W-:Y:S01]  /*8a70*/  ISETP.NE.AND P1, PT, R6, RZ, PT ;  /* 0x000000ff0600720c */ /* 0x000fe20003f25270 */
[----:B------:R-:W-:-:S04]  /*8a80*/  IMAD.MOV.U32 R2, RZ, RZ, 0x3100 ;  /* 0x00003100ff027424 */ /* 0x000fc800078e00ff */
[----:B------:R3:W-:Y:S08]  /*8a90*/  SYNCS.ARRIVE.TRANS64 RZ, [R16+URZ+0x26818], R2 ;  /* 0x0268180210ff79a7 */ /* 0x0007f0000800003f */
[----:B------:R-:W-:Y:S05]  /*8aa0*/  @!P1 BRA `(.L_x_4494) ;  /* 0x0000000000049947 */ /* 0x000fea0003800000 */
[----:B------:R-:W-:Y:S01]  /*8ab0*/  BPT.TRAP 0x1 ;  /* 0x000000040000795c */ /* 0x000fe20000300000 */
.L_x_4494:
        /* <DEDUP_REMOVED lines=43> */
.L_x_4527:
[----:B------:R-:W-:Y:S05]  /*8d70*/  @P0 BRA `(.L_x_4496) ;  /* 0x0000000000140947 */ /* 0x000fea0003800000 */
[----:B------:R-:W-:Y:S01]  /*8d80*/  ISETP.NE.AND P1, PT, R6, RZ, PT ;  /* 0x000000ff0600720c */ /* 0x000fe20003f25270 */
[----:B-123--:R-:W-:-:S04]  /*8d90*/  IMAD.MOV.U32 R21, RZ, RZ, 0x3100 ;  /* 0x00003100ff157424 */ /* 0x00efc800078e00ff */
[----:B------:R4:W-:Y:S08]  /*8da0*/  SYNCS.ARRIVE.TRANS64 RZ, [R16+URZ+0x26838], R21 ;  /* 0x0268381510ff79a7 */ /* 0x0009f0000800003f */
[----:B------:R-:W-:Y:S05]  /*8db0*/  @!P1 BRA `(.L_x_4496) ;  /* 0x0000000000049947 */ /* 0x000fea0003800000 */
[----:B------:R-:W-:Y:S01]  /*8dc0*/  BPT.TRAP 0x1 ;  /* 0x000000040000795c */ /* 0x000fe20000300000 */
.L_x_4496:
        /* <DEDUP_REMOVED lines=38> */
.L_x_4529:
[----:B------:R-:W-:Y:S05]  /*9030*/  @P0 BRA `(.L_x_4498) ;  /* 0x0000000000140947 */ /* 0x000fea0003800000 */
[----:B------:R-:W-:Y:S01]  /*9040*/  ISETP.NE.AND P1, PT, R6, RZ, PT ;  /* 0x000000ff0600720c */ /* 0x000fe20003f25270 */
[----:B------:R-:W-:-:S04]  /*9050*/  IMAD.MOV.U32 R5, RZ, RZ, 0x3100 ;  /* 0x00003100ff057424 */ /* 0x000fc800078e00ff */
[----:B------:R1:W-:Y:S08]  /*9060*/  SYNCS.ARRIVE.TRANS64 RZ, [R16+URZ+0x26810], R5 ;  /* 0x0268100510ff79a7 */ /* 0x0003f0000800003f */
[----:B------:R-:W-:Y:S05]  /*9070*/  @!P1 BRA `(.L_x_4498) ;  /* 0x0000000000049947 */ /* 0x000fea0003800000 */
[----:B------:R-:W-:Y:S01]  /*9080*/  BPT.TRAP 0x1 ;  /* 0x000000040000795c */ /* 0x000fe20000300000 */
.L_x_4498:
        /* <DEDUP_REMOVED lines=44> */
.L_x_4490:
[----:B------:R-:W3:Y:S02]  /*9350*/  LDL.LU R4, [R1+0x4] ;  /* 0x0000040001047983 */ /* 0x000ee40000300800 */
[----:B---3--:R-:W-:Y:S02]  /*9360*/  ISETP.NE.AND P1, PT, R4, RZ, PT ;  /* 0x000000ff0400720c */ /* 0x008fe40003f25270 */
[----:B------:R1:W5:Y:S11]  /*9370*/  LDL R4, [R1] ;  /* 0x0000000001047983 */ /* 0x0003760000100800 */
[----:B-1----:R-:W-:Y:S05]  /*9380*/  @!P1 BRA `(.L_x_4489) ;  /* 0x0000000400809947 */ /* 0x002fea0003800000 */
[----:B------:R-:W-:-:S04]  /*9390*/  SHF.L.U32 R13, R11, 0x1f, RZ ;  /* 0x0000001f0b0d7819 */ /* 0x000fc800000006ff */
[----:B------:R-:W1:Y:S02]  /*93a0*/  SYNCS.PHASECHK.TRANS64.TRYWAIT P1, [R16+URZ+0x26840], R13 ;  /* 0x0268400d100075a7 */ /* 0x000e64000802017f */
[----:B-1----:R-:W-:Y:S05]  /*93b0*/  @!P1 BRA `(.L_x_4500) ;  /* 0x0000001000289947 */ /* 0x002fea0003800000 */
.L_x_4530:
[----:B------:R-:W-:Y:S05]  /*93c0*/  @P0 BRA `(.L_x_4501) ;  /* 0x0000000000140947 */ /* 0x000fea0003800000 */
[----:B------:R-:W-:Y:S01]  /*93d0*/  ISETP.NE.AND P1, PT, R6, RZ, PT ;  /* 0x000000ff0600720c */ /* 0x000fe20003f25270 */
[----:B--2---:R-:W-:-:S04]  /*93e0*/  IMAD.MOV.U32 R5, RZ, RZ, 0x3100 ;  /* 0x00003100ff057424 */ /* 0x004fc800078e00ff */
[----:B------:R3:W-:Y:S08]  /*93f0*/  SYNCS.ARRIVE.TRANS64 RZ, [R16+URZ+0x26830], R5 ;  /* 0x0268300510ff79a7 */ /* 0x0007f0000800003f */
[----:B------:R-:W-:Y:S05]  /*9400*/  @!P1 BRA `(.L_x_4501) ;  /* 0x0000000000049947 */ /* 0x000fea0003800000 */
[----:B------:R-:W-:Y:S01]  /*9410*/  BPT.TRAP 0x1 ;  /* 0x000000040000795c */ /* 0x000fe20000300000 */
.L_x_4501:
        /* <DEDUP_REMOVED lines=40> */
.L_x_4531:
[----:B------:R-:W-:Y:S05]  /*96a0*/  @P0 BRA `(.L_x_4503) ;  /* 0x0000000000140947 */ /* 0x000fea0003800000 */
[----:B------:R-:W-:Y:S01]  /*96b0*/  ISETP.NE.AND P0, PT, R6, RZ, PT ;  /* 0x000000ff0600720c */ /* 0x000fe20003f05270 */
[----:B------:R-:W-:-:S04]  /*96c0*/  IMAD.MOV.U32 R5, RZ, RZ, 0x3100 ;  /* 0x00003100ff057424 */ /* 0x000fc800078e00ff */
[----:B------:R3:W-:Y:S08]  /*96d0*/  SYNCS.ARRIVE.TRANS64 RZ, [R16+URZ+0x26818], R5 ;  /* 0x0268180510ff79a7 */ /* 0x0007f0000800003f */
[----:B------:R-:W-:Y:S05]  /*96e0*/  @!P0 BRA `(.L_x_4503) ;  /* 0x0000000000048947 */ /* 0x000fea0003800000 */
[----:B------:R-:W-:Y:S01]  /*96f0*/  BPT.TRAP 0x1 ;  /* 0x000000040000795c */ /* 0x000fe20000300000 */
.L_x_4503:
        /* <DEDUP_REMOVED lines=41> */
.L_x_4489:
[----:B------:R-:W3:Y:S01]  /*9990*/  S2R R0, SR_TID.X ;  /* 0x0000000000007919 */ /* 0x000ee20000002100 */
[----:B------:R-:W-:Y:S01]  /*99a0*/  IMAD R3, R19, 0x8, R16 ;  /* 0x0000000813037824 */ /* 0x000fe200078e0210 */
[----:B---3--:R-:W-:Y:S02]  /*99b0*/  LOP3.LUT R2, R0, 0x7f, RZ, 0xc0, !PT ;  /* 0x0000007f00027812 */ /* 0x008fe400078ec0ff */
[----:B------:R-:W-:Y:S02]  /*99c0*/  SHF.L.U32 R0, R11, 0x1f, RZ ;  /* 0x0000001f0b007819 */ /* 0x000fe400000006ff */
[----:B------:R-:W-:Y:S02]  /*99d0*/  ISETP.NE.AND P1, PT, R2, RZ, PT ;  /* 0x000000ff0200720c */ /* 0x000fe40003f25270 */
[----:B------:R-:W3:Y:S02]  /*99e0*/  SYNCS.PHASECHK.TRANS64.TRYWAIT P0, [R3+URZ+0x26840], R0 ;  /* 0x02684000030075a7 */ /* 0x000ee4000800017f */
[----:B---3--:R-:W-:Y:S09]  /*99f0*/  @!P0 BRA `(.L_x_4504) ;  /* 0x0000000800c08947 */ /* 0x008ff20003800000 */
.L_x_4532:
[----:B------:R-:W-:Y:S05]  /*9a00*/  @P1 BRA `(.L_x_4505) ;  /* 0x0000000000181947 */ /* 0x000fea0003800000 */
[----:B------:R-:W1:Y:S01]  /*9a10*/  S2R R2, SR_TID.X ;  /* 0x0000000000027919 */ /* 0x000e620000002100 */
[----:B---3--:R-:W-:-:S04]  /*9a20*/  IMAD.MOV.U32 R0, RZ, RZ, 0x3100 ;  /* 0x00003100ff007424 */ /* 0x008fc800078e00ff */
[----:B------:R3:W-:Y:S01]  /*9a30*/  SYNCS.ARRIVE.TRANS64 RZ, [R3+URZ+0x26830], R0 ;  /* 0x0268300003ff79a7 */ /* 0x0007e2000800003f */
[----:B-1----:R-:W-:-:S13]  /*9a40*/  LOP3.LUT P0, RZ, R2, 0x1f, RZ, 0xc0, !PT ;  /* 0x0000001f02ff7812 */ /* 0x002fda000780c0ff */
[----:B---3--:R-:W-:Y:S05]  /*9a50*/  @!P0 BRA `(.L_x_4505) ;  /* 0x0000000000048947 */ /* 0x008fea0003800000 */
[----:B------:R-:W-:Y:S01]  /*9a60*/  BPT.TRAP 0x1 ;  /* 0x000000040000795c */ /* 0x000fe20000300000 */
.L_x_4505:
        /* <DEDUP_REMOVED lines=47> */
.L_x_4486:
[----:B------:R-:W-:Y:S05]  /*9d60*/  BSYNC B1 ;  /* 0x0000000000017941 */ /* 0x000fea0003800000 */
.L_x_4484:
[----:B------:R-:W-:-:S03]  /*9d70*/  UMOV UR7, 0xffffffff ;  /* 0xffffffff00077882 */ /* 0x000fc60000000000 */
[----:B------:R-:W-:Y:S05]  /*9d80*/  BRA.DIV UR7, `(.L_x_4506) ;  /* 0x0000000607f07947 */ /* 0x000fea000b800000 */
[----:B------:R-:W-:-:S13]  /*9d90*/  ELECT P6, URZ, PT ;  /* 0x00000000003f782f */ /* 0x000fda00038c0000 */
.L_x_4535:
[----:B------:R-:W-:Y:S05]  /*9da0*/  @!P6 BRA `(.L_x_4432) ;  /* 0x000000000084e947 */ /* 0x000fea0003800000 */
[----:B------:R-:W-:-:S06]  /*9db0*/  ULOP3.LUT UR7, UR38, 0x2, URZ, 0xfc, !UPT ;  /* 0x0000000226077892 */ /* 0x000fcc000f8efc3f */
[----:B------:R-:W-:-:S05]  /*9dc0*/  IMAD.U32 R2, RZ, RZ, UR7 ;  /* 0x00000007ff027e24 */ /* 0x000fca000f8e00ff */
[----:B------:R-:W-:-:S13]  /*9dd0*/  ISETP.NE.AND P2, PT, R2, 0x3, PT ;  /* 0x000000030200780c */ /* 0x000fda0003f45270 */
[----:B------:R-:W-:Y:S05]  /*9de0*/  @!P2 BRA `(.L_x_4507) ;  /* 0x000000000004a947 */ /* 0x000fea0003800000 */
[----:B------:R-:W-:Y:S01]  /*9df0*/  BPT.TRAP 0x1 ;  /* 0x000000040000795c */ /* 0x000fe20000300000 */
.L_x_4507:
        /* <DEDUP_REMOVED lines=15> */
.L_x_4536:
[----:B------:R-:W2:Y:S02]  /*9ef0*/  SYNCS.PHASECHK.TRANS64.TRYWAIT P0, [R3+URZ], R2 ;  /* 0x00000002030075a7 */ /* 0x000ea4000800017f */
[----:B--2---:R-:W-:Y:S05]  /*9f00*/  @!P0 BRA `(.L_x_4509) ;  /* 0x0000000400c48947 */ /* 0x004fea0003800000 */
.L_x_4537:
[----:B------:R-:W-:Y:S05]  /*9f10*/  @!P2 BRA `(.L_x_4510) ;  /* 0x000000000004a947 */ /* 0x000fea0003800000 */
[----:B------:R-:W-:Y:S01]  /*9f20*/  BPT.TRAP 0x1 ;  /* 0x000000040000795c */ /* 0x000fe20000300000 */
.L_x_4510:
[----:B--2---:R-:W-:-:S04]  /*9f30*/  VIADD R3, R7, 0x26840 ;  /* 0x0002684007037836 */ /* 0x004fc80000000000 */
[----:B------:R-:W-:-:S04]  /*9f40*/  IMAD R0, R0, 0x8, R3 ;  /* 0x0000000800007824 */ /* 0x000fc800078e0203 */
[----:B------:R-:W2:Y:S02]  /*9f50*/  SYNCS.PHASECHK.TRANS64.TRYWAIT P0, [R0+URZ], R5 ;  /* 0x00000005000075a7 */ /* 0x000ea4000800017f */
[----:B--2---:R-:W-:Y:S05]  /*9f60*/  @!P0 BRA `(.L_x_4511) ;  /* 0x0000000400c08947 */ /* 0x004fea0003800000 */
.L_x_4538:
[----:B------:R-:W-:-:S07]  /*9f70*/  IMAD R3, R4, 0x8, R3 ;  /* 0x0000000804037824 */ /* 0x000fce00078e0203 */
.L_x_4512:
[----:B---3--:R3:W4:Y:S02]  /*9f80*/  SYNCS.PHASECHK.TRANS64.TRYWAIT P0, [R3+URZ], R2 ;  /* 0x00000002030075a7 */ /* 0x008724000800017f */
[----:B----4-:R-:W-:Y:S05]  /*9f90*/  @!P0 NANOSLEEP.SYNCS 0x989680 ;  /* 0x009896800000895d */ /* 0x010fea0003900000 */
[----:B------:R-:W4:Y:S02]  /*9fa0*/  @!P0 SYNCS.PHASECHK.TRANS64 P0, [R3+URZ], R2 ;  /* 0x00000002030085a7 */ /* 0x000f24000800007f */
[----:B----4-:R-:W-:Y:S05]  /*9fb0*/  @!P0 BRA `(.L_x_4512) ;  /* 0xfffffffc00f08947 */ /* 0x010fea000383ffff */
.L_x_4432:
[----:B------:R-:W-:Y:S05]  /*9fc0*/  BSYNC B0 ;  /* 0x0000000000007941 */ /* 0x000fea0003800000 */
.L_x_4430:
[----:B------:R-:W-:Y:S05]  /*9fd0*/  EXIT ;  /* 0x000000000000794d */ /* 0x000fea0003800000 */
.L_x_4400:
[----:B------:R-:W-:Y:S02]  /*9fe0*/  IMAD.MOV.U32 R13, RZ, RZ, R16 ;  /* 0x000000ffff0d7224 */ /* 0x000fe400078e0010 */
[----:B------:R-:W-:Y:S02]  /*9ff0*/  IMAD.MOV.U32 R12, RZ, RZ, RZ ;  /* 0x000000ffff0c7224 */ /* 0x000fe400078e00ff */
[----:B------:R-:W-:Y:S02]  /*a000*/  IMAD.MOV.U32 R11, RZ, RZ, 0x1f ;  /* 0x0000001fff0b7424 */ /* 0x000fe400078e00ff */
[----:B------:R-:W-:-:S07]  /*a010*/  IMAD.MOV.U32 R15, RZ, RZ, -0x1 ;  /* 0xffffffffff0f7424 */ /* 0x000fce00078e00ff */
[----:B------:R-:W-:Y:S05]  /*a020*/  WARPSYNC.COLLECTIVE R15, `(.L_x_4513) ;  /* 0x000000000f087348 */ /* 0x000fea0003c00000 */
[----:B------:R1:W2:Y:S02]  /*a030*/  SHFL.IDX P6, R14, R13, R12, R11 ;  /* 0x0000000c0d0e7389 */ /* 0x0002a400000c000b */
[----:B-12---:R-:W-:Y:S01]  /*a040*/  ENDCOLLECTIVE ;  /* 0x000000000000791b */ /* 0x006fe20003800000 */
.L_x_4513:
[----:B------:R-:W-:Y:S05]  /*a050*/  BRA `(.L_x_4514) ;  /* 0xffffff7000107947 */ /* 0x000fea000383ffff */
.L_x_4402:
[----:B--2---:R2:W3:Y:S02]  /*a060*/  SYNCS.PHASECHK.TRANS64.TRYWAIT P0, [R18+URZ+0x26800], R5 ;  /* 0x02680005120075a7 */ /* 0x0044e4000800017f */
[----:B---3--:R-:W-:Y:S05]  /*a070*/  @!P0 NANOSLEEP.SYNCS 0x989680 ;  /* 0x009896800000895d */ /* 0x008fea0003900000 */
[----:B------:R-:W3:Y:S02]  /*a080*/  @!P0 SYNCS.PHASECHK.TRANS64 P0, [R18+URZ+0x26800], R5 ;  /* 0x02680005120085a7 */ /* 0x000ee4000800007f */
[----:B---3--:R-:W-:Y:S05]  /*a090*/  @!P0 BRA `(.L_x_4402) ;  /* 0xfffffffc00f08947 */ /* 0x008fea000383ffff */
[----:B------:R-:W-:Y:S05]  /*a0a0*/  BRA `(.L_x_4401) ;  /* 0xffffff7000387947 */ /* 0x000fea000383ffff */
.L_x_4407:
[----:B--2---:R-:W-:-:S04]  /*a0b0*/  IMAD.U32 R7, RZ, RZ, UR6 ;  /* 0x00000006ff077e24 */ /* 0x004fc8000f8e00ff */
[----:B------:R2:W3:Y:S03]  /*a0c0*/  SYNCS.PHASECHK.TRANS64.TRYWAIT P0, [R7+URZ+0x26810], R16 ;  /* 0x02681010070075a7 */ /* 0x0004e6000800017f */
[----:B---3--:R-:W-:Y:S05]  /*a0d0*/  @!P0 NANOSLEEP.SYNCS 0x989680 ;  /* 0x009896800000895d */ /* 0x008fea0003900000 */
[----:B------:R-:W3:Y:S02]  /*a0e0*/  @!P0 SYNCS.PHASECHK.TRANS64 P0, [R7+URZ+0x26810], R16 ;  /* 0x02681010070085a7 */ /* 0x000ee4000800007f */
[----:B---3--:R-:W-:Y:S05]  /*a0f0*/  @!P0 BRA `(.L_x_4407) ;  /* 0xfffffffc00ec8947 */ /* 0x008fea000383ffff */
[----:B------:R-:W-:Y:S05]  /*a100*/  BRA `(.L_x_4406) ;  /* 0xffffff7800987947 */ /* 0x000fea000383ffff */
.L_x_4411:
[----:B------:R-:W-:-:S04]  /*a110*/  IMAD.U32 R121, RZ, RZ, UR6 ;  /* 0x00000006ff797e24 */ /* 0x000fc8000f8e00ff */
[----:B------:R1:W1:Y:S03]  /*a120*/  SYNCS.PHASECHK.TRANS64.TRYWAIT P0, [R121+URZ+0x26830], R16 ;  /* 0x02683010790075a7 */ /* 0x000266000800017f */
[----:B-1----:R-:W-:Y:S05]  /*a130*/  @!P0 NANOSLEEP.SYNCS 0x989680 ;  /* 0x009896800000895d */ /* 0x002fea0003900000 */
[----:B------:R-:W1:Y:S02]  /*a140*/  @!P0 SYNCS.PHASECHK.TRANS64 P0, [R121+URZ+0x26830], R16 ;  /* 0x02683010790085a7 */ /* 0x000e64000800007f */
[----:B-1----:R-:W-:Y:S05]  /*a150*/  @!P0 BRA `(.L_x_4411) ;  /* 0xfffffffc00ec8947 */ /* 0x002fea000383ffff */
[----:B------:R-:W-:Y:S05]  /*a160*/  BRA `(.L_x_4410) ;  /* 0xffffff7c00a07947 */ /* 0x000fea000383ffff */
.L_x_4440:
[----:B------:R-:W-:Y:S01]  /*a170*/  BSSY B1, `(.L_x_4515) ;  /* 0x0000005000017945 */ /* 0x000fe20003800000 */
[----:B------:R-:W-:-:S07]  /*a180*/  IMAD.MOV.U32 R15, RZ, RZ, -0x1 ;  /* 0xffffffffff0f7424 */ /* 0x000fce00078e00ff */
[----:B------:R-:W-:Y:S05]  /*a190*/  WARPSYNC.COLLECTIVE R15, `(.L_x_4516) ;  /* 0x000000000f087348 */ /* 0x000fea0003c00000 */
[----:B------:R-:W-:Y:S01]  /*a1a0*/  NOP ;  /* 0x0000000000007918 */ /* 0x000fe20000000000 */
[----:B------:R-:W-:Y:S01]  /*a1b0*/  ENDCOLLECTIVE ;  /* 0x000000000000791b */ /* 0x000fe20003800000 */
.L_x_4516:
[----:B------:R-:W-:Y:S05]  /*a1c0*/  BSYNC B1 ;  /* 0x0000000000017941 */ /* 0x000fea0003800000 */
.L_x_4515:
[----:B------:R-:W-:Y:S05]  /*a1d0*/  BRA `(.L_x_4517) ;  /* 0xffffffc000547947 */ /* 0x000fea000383ffff */
.L_x_4453:
[----:B------:R-:W-:Y:S01]  /*a1e0*/  BSSY B1, `(.L_x_4518) ;  /* 0x0000005000017945 */ /* 0x000fe20003800000 */
[----:B------:R-:W-:-:S07]  /*a1f0*/  IMAD.MOV.U32 R15, RZ, RZ, -0x1 ;  /* 0xffffffffff0f7424 */ /* 0x000fce00078e00ff */
[----:B------:R-:W-:Y:S05]  /*a200*/  WARPSYNC.COLLECTIVE R15, `(.L_x_4519) ;  /* 0x000000000f087348 */ /* 0x000fea0003c00000 */
[----:B------:R-:W-:Y:S01]  /*a210*/  NOP ;  /* 0x0000000000007918 */ /* 0x000fe20000000000 */
[----:B------:R-:W-:Y:S01]  /*a220*/  ENDCOLLECTIVE ;  /* 0x000000000000791b */ /* 0x000fe20003800000 */
.L_x_4519:
[----:B------:R-:W-:Y:S05]  /*a230*/  BSYNC B1 ;  /* 0x0000000000017941 */ /* 0x000fea0003800000 */
.L_x_4518:
[----:B------:R-:W-:Y:S05]  /*a240*/  BRA `(.L_x_4520) ;  /* 0xffffffc400d87947 */ /* 0x000fea000383ffff */
.L_x_4465:
[----:B------:R-:W-:Y:S01]  /*a250*/  BSSY B1, `(.L_x_4521) ;  /* 0x0000005000017945 */ /* 0x000fe20003800000 */
[----:B------:R-:W-:-:S07]  /*a260*/  IMAD.MOV.U32 R15, RZ, RZ, -0x1 ;  /* 0xffffffffff0f7424 */ /* 0x000fce00078e00ff */
[----:B------:R-:W-:Y:S05]  /*a270*/  WARPSYNC.COLLECTIVE R15, `(.L_x_4522) ;  /* 0x000000000f087348 */ /* 0x000fea0003c00000 */
[----:B------:R-:W-:Y:S01]  /*a280*/  NOP ;  /* 0x0000000000007918 */ /* 0x000fe20000000000 */
[----:B------:R-:W-:Y:S01]  /*a290*/  ENDCOLLECTIVE ;  /* 0x000000000000791b */ /* 0x000fe20003800000 */
.L_x_4522:
[----:B------:R-:W-:Y:S05]  /*a2a0*/  BSYNC B1 ;  /* 0x0000000000017941 */ /* 0x000fea0003800000 */
.L_x_4521:
[----:B------:R-:W-:Y:S05]  /*a2b0*/  BRA `(.L_x_4523) ;  /* 0xffffffc800f87947 */ /* 0x000fea000383ffff */
.L_x_4487:
[----:B-1----:R1:W2:Y:S02]  /*a2c0*/  SYNCS.PHASECHK.TRANS64.TRYWAIT P0, [R16+URZ+0x26820], R3 ;  /* 0x02682003100075a7 */ /* 0x0022a4000800017f */
[----:B--2---:R-:W-:Y:S05]  /*a2d0*/  @!P0 NANOSLEEP.SYNCS 0x989680 ;  /* 0x009896800000895d */ /* 0x004fea0003900000 */
[----:B------:R-:W2:Y:S02]  /*a2e0*/  @!P0 SYNCS.PHASECHK.TRANS64 P0, [R16+URZ+0x26820], R3 ;  /* 0x02682003100085a7 */ /* 0x000ea4000800007f */
[----:B--2---:R-:W-:Y:S05]  /*a2f0*/  @!P0 BRA `(.L_x_4487) ;  /* 0xfffffffc00f08947 */ /* 0x004fea000383ffff */
[----:B------:R-:W-:Y:S05]  /*a300*/  BRA `(.L_x_4524) ;  /* 0xffffffd800c87947 */ /* 0x000fea000383ffff */
.L_x_4491:
[----:B-1----:R1:W3:Y:S02]  /*a310*/  SYNCS.PHASECHK.TRANS64.TRYWAIT P1, [R16+URZ+0x26840], R21 ;  /* 0x02684015100075a7 */ /* 0x0022e4000802017f */
[----:B---3--:R-:W-:Y:S05]  /*a320*/  @!P1 NANOSLEEP.SYNCS 0x989680 ;  /* 0x009896800000995d */ /* 0x008fea0003900000 */
[----:B------:R-:W3:Y:S02]  /*a330*/  @!P1 SYNCS.PHASECHK.TRANS64 P1, [R16+URZ+0x26840], R21 ;  /* 0x02684015100095a7 */ /* 0x000ee4000802007f */
[----:B---3--:R-:W-:Y:S05]  /*a340*/  @!P1 BRA `(.L_x_4491) ;  /* 0xfffffffc00f09947 */ /* 0x008fea000383ffff */
[----:B------:R-:W-:Y:S05]  /*a350*/  BRA `(.L_x_4525) ;  /* 0xffffffe000fc7947 */ /* 0x000fea000383ffff */
.L_x_4493:
[----:B--2---:R2:W3:Y:S02]  /*a360*/  SYNCS.PHASECHK.TRANS64.TRYWAIT P1, [R16+URZ+0x26828], R21 ;  /* 0x02682815100075a7 */ /* 0x0044e4000802017f */
[----:B---3--:R-:W-:Y:S05]  /*a370*/  @!P1 NANOSLEEP.SYNCS 0x989680 ;  /* 0x009896800000995d */ /* 0x008fea0003900000 */
[----:B------:R-:W3:Y:S02]  /*a380*/  @!P1 SYNCS.PHASECHK.TRANS64 P1, [R16+URZ+0x26828], R21 ;  /* 0x02682815100095a7 */ /* 0x000ee4000802007f */
[----:B---3--:R-:W-:Y:S05]  /*a390*/  @!P1 BRA `(.L_x_4493) ;  /* 0xfffffffc00f09947 */ /* 0x008fea000383ffff */
[----:B------:R-:W-:Y:S05]  /*a3a0*/  BRA `(.L_x_4526) ;  /* 0xffffffe400ac7947 */ /* 0x000fea000383ffff */
.L_x_4495:
[----:B---3--:R3:W4:Y:S02]  /*a3b0*/  SYNCS.PHASECHK.TRANS64.TRYWAIT P1, [R16+URZ+0x26848], R21 ;  /* 0x02684815100075a7 */ /* 0x008724000802017f */
[----:B----4-:R-:W-:Y:S05]  /*a3c0*/  @!P1 NANOSLEEP.SYNCS 0x989680 ;  /* 0x009896800000995d */ /* 0x010fea0003900000 */
[----:B------:R-:W4:Y:S02]  /*a3d0*/  @!P1 SYNCS.PHASECHK.TRANS64 P1, [R16+URZ+0x26848], R21 ;  /* 0x02684815100095a7 */ /* 0x000f24000802007f */
[----:B----4-:R-:W-:Y:S05]  /*a3e0*/  @!P1 BRA `(.L_x_4495) ;  /* 0xfffffffc00f09947 */ /* 0x010fea000383ffff */
[----:B------:R-:W-:Y:S05]  /*a3f0*/  BRA `(.L_x_4527) ;  /* 0xffffffe8005c7947 */ /* 0x000fea000383ffff */
.L_x_4497:
[----:B------:R-:W-:-:S07]  /*a400*/  SHF.L.U32 R5, R11, 0x1f, RZ ;  /* 0x0000001f0b057819 */ /* 0x000fce00000006ff */
.L_x_4528:
[----:B------:R1:W1:Y:S02]  /*a410*/  SYNCS.PHASECHK.TRANS64.TRYWAIT P1, [R16+URZ+0x26820], R5 ;  /* 0x02682005100075a7 */ /* 0x000264000802017f */
[----:B-1----:R-:W-:Y:S05]  /*a420*/  @!P1 NANOSLEEP.SYNCS 0x989680 ;  /* 0x009896800000995d */ /* 0x002fea0003900000 */
[----:B------:R-:W1:Y:S02]  /*a430*/  @!P1 SYNCS.PHASECHK.TRANS64 P1, [R16+URZ+0x26820], R5 ;  /* 0x02682005100095a7 */ /* 0x000e64000802007f */
[----:B-1----:R-:W-:Y:S05]  /*a440*/  @!P1 BRA `(.L_x_4528) ;  /* 0xfffffffc00f09947 */ /* 0x002fea000383ffff */
[----:B------:R-:W-:Y:S05]  /*a450*/  BRA `(.L_x_4529) ;  /* 0xffffffe800f47947 */ /* 0x000fea000383ffff */
.L_x_4500:
[----:B-1----:R1:W3:Y:S02]  /*a460*/  SYNCS.PHASECHK.TRANS64.TRYWAIT P1, [R16+URZ+0x26840], R13 ;  /* 0x0268400d100075a7 */ /* 0x0022e4000802017f */
[----:B---3--:R-:W-:Y:S05]  /*a470*/  @!P1 NANOSLEEP.SYNCS 0x989680 ;  /* 0x009896800000995d */ /* 0x008fea0003900000 */
[----:B------:R-:W3:Y:S02]  /*a480*/  @!P1 SYNCS.PHASECHK.TRANS64 P1, [R16+URZ+0x26840], R13 ;  /* 0x0268400d100095a7 */ /* 0x000ee4000802007f */
[----:B---3--:R-:W-:Y:S05]  /*a490*/  @!P1 BRA `(.L_x_4500) ;  /* 0xfffffffc00f09947 */ /* 0x008fea000383ffff */
[----:B------:R-:W-:Y:S05]  /*a4a0*/  BRA `(.L_x_4530) ;  /* 0xffffffec00c47947 */ /* 0x000fea000383ffff */
.L_x_4502:
[----:B--2---:R2:W3:Y:S02]  /*a4b0*/  SYNCS.PHASECHK.TRANS64.TRYWAIT P1, [R16+URZ+0x26828], R13 ;  /* 0x0268280d100075a7 */ /* 0x0044e4000802017f */
[----:B---3--:R-:W-:Y:S05]  /*a4c0*/  @!P1 NANOSLEEP.SYNCS 0x989680 ;  /* 0x009896800000995d */ /* 0x008fea0003900000 */
[----:B------:R-:W3:Y:S02]  /*a4d0*/  @!P1 SYNCS.PHASECHK.TRANS64 P1, [R16+URZ+0x26828], R13 ;  /* 0x0268280d100095a7 */ /* 0x000ee4000802007f */
[----:B---3--:R-:W-:Y:S05]  /*a4e0*/  @!P1 BRA `(.L_x_4502) ;  /* 0xfffffffc00f09947 */ /* 0x008fea000383ffff */
[----:B------:R-:W-:Y:S05]  /*a4f0*/  BRA `(.L_x_4531) ;  /* 0xfffffff000687947 */ /* 0x000fea000383ffff */
.L_x_4504:
[----:B---3--:R3:W1:Y:S02]  /*a500*/  SYNCS.PHASECHK.TRANS64.TRYWAIT P0, [R3+URZ+0x26840], R0 ;  /* 0x02684000030075a7 */ /* 0x008664000800017f */
[----:B-1----:R-:W-:Y:S05]  /*a510*/  @!P0 NANOSLEEP.SYNCS 0x989680 ;  /* 0x009896800000895d */ /* 0x002fea0003900000 */
[----:B------:R-:W1:Y:S02]  /*a520*/  @!P0 SYNCS.PHASECHK.TRANS64 P0, [R3+URZ+0x26840], R0 ;  /* 0x02684000030085a7 */ /* 0x000e64000800007f */
[----:B-1----:R-:W-:Y:S05]  /*a530*/  @!P0 BRA `(.L_x_4504) ;  /* 0xfffffffc00f08947 */ /* 0x002fea000383ffff */
[----:B------:R-:W-:Y:S05]  /*a540*/  BRA `(.L_x_4532) ;  /* 0xfffffff4002c7947 */ /* 0x000fea000383ffff */
.L_x_4506:
[----:B------:R-:W-:Y:S01]  /*a550*/  BSSY B1, `(.L_x_4533) ;  /* 0x0000006000017945 */ /* 0x000fe20003800000 */
[----:B------:R-:W-:-:S07]  /*a560*/  IMAD.MOV.U32 R15, RZ, RZ, -0x1 ;  /* 0xffffffffff0f7424 */ /* 0x000fce00078e00ff */
[----:B------:R-:W-:Y:S05]  /*a570*/  WARPSYNC.COLLECTIVE R15, `(.L_x_4534) ;  /* 0x000000000f0c7348 */ /* 0x000fea0003c00000 */
[----:B------:R-:W-:Y:S02]  /*a580*/  ELECT P6, UR62, PT ;  /* 0x00000000003e782f */ /* 0x000fe400038c0000 */
[----:B------:R-:W-:Y:S01]  /*a590*/  MOV R14, UR62 ;  /* 0x0000003e000e7c02 */ /* 0x000fe20008000f00 */
[----:B------:R-:W-:Y:S10]  /*a5a0*/  ENDCOLLECTIVE ;  /* 0x000000000000791b */ /* 0x000ff40003800000 */
.L_x_4534:
[----:B------:R-:W-:Y:S05]  /*a5b0*/  BSYNC B1 ;  /* 0x0000000000017941 */ /* 0x000fea0003800000 */
.L_x_4533:
[----:B------:R-:W-:Y:S05]  /*a5c0*/  BRA `(.L_x_4535) ;  /* 0xfffffff400f47947 */ /* 0x000fea000383ffff */
.L_x_4508:
[----:B-1----:R1:W2:Y:S02]  /*a5d0*/  SYNCS.PHASECHK.TRANS64.TRYWAIT P0, [R6+URZ], R5 ;  /* 0x00000005060075a7 */ /* 0x0022a4000800017f */
[----:B--2---:R-:W-:Y:S05]  /*a5e0*/  @!P0 NANOSLEEP.SYNCS 0x989680 ;  /* 0x009896800000895d */ /* 0x004fea0003900000 */
[----:B------:R-:W2:Y:S02]  /*a5f0*/  @!P0 SYNCS.PHASECHK.TRANS64 P0, [R6+URZ], R5 ;  /* 0x00000005060085a7 */ /* 0x000ea4000800007f */
[----:B--2---:R-:W-:Y:S05]  /*a600*/  @!P0 BRA `(.L_x_4508) ;  /* 0xfffffffc00f08947 */ /* 0x004fea000383ffff */
[----:B------:R-:W-:Y:S05]  /*a610*/  BRA `(.L_x_4536) ;  /* 0xfffffff800347947 */ /* 0x000fea000383ffff */
.L_x_4509:
[----:B--2---:R2:W3:Y:S02]  /*a620*/  SYNCS.PHASECHK.TRANS64.TRYWAIT P0, [R3+URZ], R2 ;  /* 0x00000002030075a7 */ /* 0x0044e4000800017f */
[----:B---3--:R-:W-:Y:S05]  /*a630*/  @!P0 NANOSLEEP.SYNCS 0x989680 ;  /* 0x009896800000895d */ /* 0x008fea0003900000 */
[----:B------:R-:W3:Y:S02]  /*a640*/  @!P0 SYNCS.PHASECHK.TRANS64 P0, [R3+URZ], R2 ;  /* 0x00000002030085a7 */ /* 0x000ee4000800007f */
[----:B---3--:R-:W-:Y:S05]  /*a650*/  @!P0 BRA `(.L_x_4509) ;  /* 0xfffffffc00f08947 */ /* 0x008fea000383ffff */
[----:B------:R-:W-:Y:S05]  /*a660*/  BRA `(.L_x_4537) ;  /* 0xfffffff800287947 */ /* 0x000fea000383ffff */
.L_x_4511:
[----:B--2---:R2:W3:Y:S02]  /*a670*/  SYNCS.PHASECHK.TRANS64.TRYWAIT P0, [R0+URZ], R5 ;  /* 0x00000005000075a7 */ /* 0x0044e4000800017f */
[----:B---3--:R-:W-:Y:S05]  /*a680*/  @!P0 NANOSLEEP.SYNCS 0x989680 ;  /* 0x009896800000895d */ /* 0x008fea0003900000 */
[----:B------:R-:W3:Y:S02]  /*a690*/  @!P0 SYNCS.PHASECHK.TRANS64 P0, [R0+URZ], R5 ;  /* 0x00000005000085a7 */ /* 0x000ee4000800007f */
[----:B---3--:R-:W-:Y:S05]  /*a6a0*/  @!P0 BRA `(.L_x_4511) ;  /* 0xfffffffc00f08947 */ /* 0x008fea000383ffff */
[----:B------:R-:W-:Y:S05]  /*a6b0*/  BRA `(.L_x_4538) ;  /* 0xfffffff8002c7947 */ /* 0x000fea000383ffff */
.L_x_4539:
        /* <DEDUP_REMOVED lines=12> */
.L_x_6584:


//--------------------- .text._ZN7cutlass13device_kernelIN5flash11enable_sm90INS1_16FlashAttnBwdSm90INS1_25CollectiveMainloopBwdSm90ILi2ELi2ELi2EN4cute5tupleIJNS5_1CILi1EEES8_S8_EEENS6_IJNS7_ILi64EEENS7_ILi128EEENS7_ILi96EEEEEENS_10bfloat16_tEfNS_4arch4Sm90ELb0ELb1ELb0ELb0ELb0ELb1ELb0ELb0ELi2ELi1ELi2ELi1ELb1EEENS1_24CollectiveEpilogueBwdGQAISD_fSG_Li256ELb0ELb0EEENS1_19SingleTileSchedulerILb0ELb0ELb0ELi128EEEEEEEEEvNT_6ParamsE --------------------------
	.section	.text._ZN7cutlass13device_kernelIN5flash11enable_sm90INS1_16FlashAttnBwdSm90INS1_25CollectiveMainloopBwdSm90ILi2ELi2ELi2EN4cute5tupleIJNS5_1CILi1EEES8_S8_EEENS6_IJNS7_ILi64EEENS7_ILi128EEENS7_ILi96EEEEEENS_10bfloat16_tEfNS_4arch4Sm90ELb0ELb1ELb0ELb0ELb0ELb1ELb0ELb0ELi2ELi1ELi2ELi1ELb1EEENS1_24CollectiveEpilogueBwdGQAISD_fSG_Li256ELb0ELb0EEENS1_19SingleTileSchedulerILb0ELb0ELb0ELi128EEEEEEEEEvNT_6ParamsE,"ax",@progbits
	.align	128
.text._ZN7cutlass13device_kernelIN5flash11enable_sm90INS1_16FlashAttnBwdSm90INS1_25CollectiveMainloopBwdSm90ILi2ELi2ELi2EN4cute5tupleIJNS5_1CILi1EEES8_S8_EEENS6_IJNS7_ILi64EEENS7_ILi128EEENS7_ILi96EEEEEENS_10bfloat16_tEfNS_4arch4Sm90ELb0ELb1ELb0ELb0ELb0ELb1ELb0ELb0ELi2ELi1ELi2ELi1ELb1EEENS1_24CollectiveEpilogueBwdGQAISD_fSG_Li256ELb0ELb0EEENS1_19SingleTileSchedulerILb0ELb0ELb0ELi128EEEEEEEEEvNT_6ParamsE:
        .type           _ZN7cutlass13device_kernelIN5flash11enable_sm90INS1_16FlashAttnBwdSm90INS1_25CollectiveMainloopBwdSm90ILi2ELi2ELi2EN4cute5tupleIJNS5_1CILi1EEES8_S8_EEENS6_IJNS7_ILi64EEENS7_ILi128EEENS7_ILi96EEEEEENS_10bfloat16_tEfNS_4arch4Sm90ELb0ELb1ELb0ELb0ELb0ELb1ELb0ELb0ELi2ELi1ELi2ELi1ELb1EEENS1_24CollectiveEpilogueBwdGQAISD_fSG_Li256ELb0ELb0EEENS1_19SingleTileSchedulerILb0ELb0ELb0ELi128EEEEEEEEEvNT_6ParamsE,@function
        .size           _ZN7cutlass13device_kernelIN5flash11enable_sm90INS1_16FlashAttnBwdSm90INS1_25CollectiveMainloopBwdSm90ILi2ELi2ELi2EN4cute5tupleIJNS5_1CILi1EEES8_S8_EEENS6_IJNS7_ILi64EEENS7_ILi128EEENS7_ILi96EEEEEENS_10bfloat16_tEfNS_4arch4Sm90ELb0ELb1ELb0ELb0ELb0ELb1ELb0ELb0ELi2ELi1ELi2ELi1ELb1EEENS1_24CollectiveEpilogueBwdGQAISD_fSG_Li256ELb0ELb0EEENS1_19SingleTileSchedulerILb0ELb0ELb0ELi128EEEEEEEEEvNT_6ParamsE,(.L_x_6585 - _ZN7cutlass13device_kernelIN5flash11enable_sm90INS1_16FlashAttnBwdSm90INS1_25CollectiveMainloopBwdSm90ILi2ELi2ELi2EN4cute5tupleIJNS5_1CILi1EEES8_S8_EEENS6_IJNS7_ILi64EEENS7_ILi128EEENS7_ILi96EEEEEENS_10bfloat16_tEfNS_4arch4Sm90ELb0ELb1ELb0ELb0ELb0ELb1ELb0ELb0ELi2ELi1ELi2ELi1ELb1EEENS1_24CollectiveEpilogueBwdGQAISD_fSG_Li256ELb0ELb0EEENS1_19SingleTileSchedulerILb0ELb0ELb0ELi128EEEEEEEEEvNT_6ParamsE)
        .other          _ZN7cutlass13device_kernelIN5flash11enable_sm90INS1_16FlashAttnBwdSm90INS1_25CollectiveMainloopBwdSm90ILi2ELi2ELi2EN4cute5tupleIJNS5_1CILi1EEES8_S8_EEENS6_IJNS7_ILi64EEENS7_ILi128EEENS7_ILi96EEEEEENS_10bfloat16_tEfNS_4arch4Sm90ELb0ELb1ELb0ELb0ELb0ELb1ELb0ELb0ELi2ELi1ELi2ELi1ELb1EEENS1_24CollectiveEpilogueBwdGQAISD_fSG_Li256ELb0ELb0EEENS1_19SingleTileSchedulerILb0ELb0ELb0ELi128EEEEEEEEEvNT_6ParamsE,@"STO_CUDA_ENTRY STV_DEFAULT"
_ZN7cutlass13device_kernelIN5flash11enable_sm90INS1_16FlashAttnBwdSm90INS1_25CollectiveMainloopBwdSm90ILi2ELi2ELi2EN4cute5tupleIJNS5_1CILi1EEES8_S8_EEENS6_IJNS7_ILi64EEENS7_ILi128EEENS7_ILi96EEEEEENS_10bfloat16_tEfNS_4arch4Sm90ELb0ELb1ELb0ELb0ELb0ELb1ELb0ELb0ELi2ELi1ELi2ELi1ELb1EEENS1_24CollectiveEpilogueBwdGQAISD_fSG_Li256ELb0ELb0EEENS1_19SingleTileSchedulerILb0ELb0ELb0ELi128EEEEEEEEEvNT_6ParamsE:
        /* <DEDUP_REMOVED lines=24> */
.L_x_4541:
[----:B------:R-:W-:Y:S05]  /*0180*/  BSYNC B0 ;  /* 0x0000000000007941 */ /* 0x000fea0003800000 */
.L_x_4540:
        /* <DEDUP_REMOVED lines=37> */
.L_x_4542:
        /* <DEDUP_REMOVED lines=22> */
.L_x_4543:
[----:B------:R-:W-:Y:S01]  /*0540*/  PLOP3.LUT P0, PT, PT, PT, UP0, 0x80, 0x0 ;  /* 0x000000000000781c */ /* 0x000fe20003f0f008 */
[----:B------:R-:W-:Y:S01]  /*0550*/  NOP ;  /* 0x0000000000007918 */ /* 0x000fe20000000000 */
[----:B------:R-:W-:Y:S01]  /*0560*/  BSSY B6, `(.L_x_4544) ;  /* 0x00007c5000067945 */ /* 0x000fe20003800000 */
[----:B-12-4-:R-:W-:Y:S10]  /*0570*/  BAR.SYNC.DEFER_BLOCKING 0x0 ;  /* 0x0000000000007b1d */ /* 0x016ff40000010000 */
[----:B------:R-:W-:Y:S05]  /*0580*/  @!P0 BRA `(.L_x_4545) ;  /* 0x00000048003c8947 */ /* 0x000fea0003800000 */
.L_x_4546:
        /* <DEDUP_REMOVED lines=85> */
.L_x_4548:
        /* <DEDUP_REMOVED lines=28> */
.L_x_4551:
        /* <DEDUP_REMOVED lines=15> */
.L_x_4550:
        /* <DEDUP_REMOVED lines=22> */
.L_x_4553:
        /* <DEDUP_REMOVED lines=15> */
.L_x_4552:
[----:B------:R-:W-:Y:S01]  /*0fe0*/  SHF.R.S32.HI R25, RZ, 0x1f, R22 ;  /* 0x0000001fff197819 */ /* 0x000fe20000011416 */
[----:B------:R-:W-:-:S03]  /*0ff0*/  UMOV UR4, 0xffffffff ;  /* 0xffffffff00047882 */ /* 0x000fc60000000000 */
[----:B------:R-:W-:-:S04]  /*1000*/  LEA.HI R0, R25, R22, RZ, 0x7 ;  /* 0x0000001619007211 */ /* 0x000fc800078f38ff */
[----:B------:R-:W-:Y:S01]  /*1010*/  SHF.R.S32.HI R16, RZ, 0x7, R0 ;  /* 0x00000007ff107819 */ /* 0x000fe20000011400 */
[----:B------:R-:W-:Y:S06]  /*1020*/  BRA.DIV UR4, `(.L_x_4554) ;  /* 0x0000007204687947 */ /* 0x000fec000b800000 */
[----:B------:R1:W2:Y:S02]  /*1030*/  SHFL.IDX PT, R14, R16, RZ, 0x1f ;  /* 0x00001fff100e7589 */ /* 0x0002a400000e0000 */
.L_x_4626:
        /* <DEDUP_REMOVED lines=15> */
.L_x_4555:
        /* <DEDUP_REMOVED lines=19> */
.L_x_4557:
        /* <DEDUP_REMOVED lines=125> */
.L_x_4568:
[----:B------:R-:W-:-:S06]  /*1a30*/  UISETP.NE.AND UP0, UPT, UR16, 0x3, UPT ;  /* 0x000000031000788c */ /* 0x000fcc000bf05270 */
[----:B------:R-:W-:-:S13]  /*1a40*/  PLOP3.LUT P6, PT, PT, PT, UP0, 0x80, 0x0 ;  /* 0x000000000000781c */ /* 0x000fda0003fcf008 */
[----:B-1----:R-:W-:Y:S05]  /*1a50*/  @!P6 BRA `(.L_x_4558) ;  /* 0x000000000004e947 */ /* 0x002fea0003800000 */
[----:B------:R-:W-:Y:S01]  /*1a60*/  BPT.TRAP 0x1 ;  /* 0x000000040000795c */ /* 0x000fe20000300000 */
.L_x_4558:
[----:B------:R-:W-:Y:S01]  /*1a70*/  R2UR UR6, R18 ;  /* 0x00000000120672ca */ /* 0x000fe200000e0000 */
[----:B------:R-:W-:-:S05]  /*1a80*/  IMAD.U32 R16, RZ, RZ, UR4 ;  /* 0x00000004ff107e24 */ /* 0x000fca000f8e00ff */
[----:B------:R-:W-:-:S07]  /*1a90*/  SHF.L.U32 R16, R16, 0x1f, RZ ;  /* 0x0000001f10107819 */ /* 0x000fce00000006ff */
[----:B------:R-:W-:-:S09]  /*1aa0*/  ULEA UR6, UR5, UR6, 0x3 ;  /* 0x0000000605067291 */ /* 0x000fd2000f8e183f */
[----:B------:R1:W2:Y:S01]  /*1ab0*/  SYNCS.PHASECHK.TRANS64.TRYWAIT P0, [UR6+0x26810], R16 ;  /* 0x02681010ff0075a7 */ /* 0x0002a20008000146 */
[----:B------:R-:W-:Y:S05]  /*1ac0*/  @!P6 BRA `(.L_x_4559) ;  /* 0x000000000004e947 */ /* 0x000fea0003800000 */
[----:B------:R-:W-:Y:S01]  /*1ad0*/  BPT.TRAP 0x1 ;  /* 0x000000040000795c */ /* 0x000fe20000300000 */
.L_x_4559:
[----:B--2---:R-:W-:Y:S05]  /*1ae0*/  @P0 BRA `(.L_x_4560) ;  /* 0x0000000000080947 */ /* 0x004fea0003800000 */
[----:B------:R-:W2:Y:S02]  /*1af0*/  SYNCS.PHASECHK.TRANS64.TRYWAIT P0, [UR6+0x26810], R16 ;  /* 0x02681010ff0075a7 */ /* 0x000ea40008000146 */
[----:B--2---:R-:W-:Y:S05]  /*1b00*/  @!P0 BRA `(.L_x_4561) ;  /* 0x0000006400e48947 */ /* 0x004fea0003800000 */
.L_x_4560:
        /* <DEDUP_REMOVED lines=66> */
.L_x_4562:
[----:B------:R1:W1:Y:S01]  /*1f30*/  SYNCS.PHASECHK.TRANS64.TRYWAIT P0, [UR6+0x26830], R16 ;  /* 0x02683010ff0075a7 */ /* 0x0002620008000146 */
[----:B------:R-:W-:Y:S05]  /*1f40*/  @!P6 BRA `(.L_x_4563) ;  /* 0x000000000004e947 */ /* 0x000fea0003800000 */
[----:B------:R-:W-:Y:S01]  /*1f50*/  BPT.TRAP 0x1 ;  /* 0x000000040000795c */ /* 0x000fe20000300000 */
.L_x_4563:
[----:B-1----:R-:W-:Y:S05]  /*1f60*/  @P0 BRA `(.L_x_4564) ;  /* 0x0000000000080947 */ /* 0x002fea0003800000 */
[----:B------:R-:W1:Y:S02]  /*1f70*/  SYNCS.PHASECHK.TRANS64.TRYWAIT P0, [UR6+0x26830], R16 ;  /* 0x02683010ff0075a7 */ /* 0x000e640008000146 */
[----:B-1----:R-:W-:Y:S05]  /*1f80*/  @!P0 BRA `(.L_x_4565) ;  /* 0x0000006000dc8947 */ /* 0x002fea0003800000 */
.L_x_4564:
        /* <DEDUP_REMOVED lines=520> */
.L_x_4566:
        /* <DEDUP_REMOVED lines=44> */
.L_x_4567:
        /* <DEDUP_REMOVED lines=62> */
.L_x_4549:
        /* <DEDUP_REMOVED lines=81> */
.L_x_4571:
[----:B------:R-:W-:Y:S01]  /*4bc0*/  @P0 ELECT P1, URZ, PT ;  /* 0x00000000003f082f */ /* 0x000fe20003820000 */
[----:B------:R2:W-:-:S12]  /*4bd0*/  UBLKRED.G.S.ADD.F32.RN [UR6], [UR4], UR5, desc[UR8] ;  /* 0x00000806040073bb */ /* 0x0005d800080a1405 */
[----:B------:R-:W-:Y:S02]  /*4be0*/  @P1 PLOP3.LUT P0, PT, P1, PT, PT, 0x8, 0x0 ;  /* 0x000000000000181c */ /* 0x000fe40000f0e170 */
[----:B------:R-:W-:-:S11]  /*4bf0*/  PLOP3.LUT P1, PT, PT, PT, PT, 0x8, 0x0 ;  /* 0x000000000000781c */ /* 0x000fd60003f2e170 */
[----:B--2---:R-:W-:Y:S05]  /*4c00*/  @P0 BRA.U.ANY `(.L_x_4571) ;  /* 0xfffffffd00ec0947 */ /* 0x004fea000393ffff */
[----:B------:R0:W-:Y:S01]  /*4c10*/  UTMACMDFLUSH ;  /* 0x00000000000079b7 */ /* 0x0001e20000000000 */
[----:B------:R-:W-:-:S04]  /*4c20*/  DEPBAR.LE SB0, 0x0 ;  /* 0x000080000000791a */ /* 0x000fc80000000000 */
.L_x_4570:
[----:B------:R-:W-:Y:S05]  /*4c30*/  BSYNC B0 ;  /* 0x0000000000007941 */ /* 0x000fea0003800000 */
.L_x_4569:
        /* <DEDUP_REMOVED lines=28> */
.L_x_4572:
        /* <DEDUP_REMOVED lines=8> */
.L_x_4545:
        /* <DEDUP_REMOVED lines=40> */
.L_x_4574:
        /* <DEDUP_REMOVED lines=39> */
.L_x_4577:
[----:B------:R-:W-:Y:S05]  /*5370*/  BSYNC B0 ;  /* 0x0000000000007941 */ /* 0x000fea0003800000 */
.L_x_4576:
        /* <DEDUP_REMOVED lines=19> */
.L_x_4579:
[----:B------:R-:W-:Y:S05]  /*54b0*/  BSYNC B0 ;  /* 0x0000000000007941 */ /* 0x000fea0003800000 */
.L_x_4578:
[----:B------:R-:W-:Y:S06]  /*54c0*/  BAR.ARV 0xa, 0xa0 ;  /* 0x0282800000007b1d */ /* 0x000fec0000002000 */
[----:B------:R-:W-:Y:S04]  /*54d0*/  BSSY B0, `(.L_x_4580) ;  /* 0x0000003000007945 */ /* 0x000fe80003800000 */
[----:B------:R-:W-:Y:S05]  /*54e0*/  @!P0 BRA `(.L_x_4581) ;  /* 0x0000000000048947 */ /* 0x000fea0003800000 */
[----:B------:R-:W-:-:S04]  /*54f0*/  DEPBAR.LE SB0, 0x0 ;  /* 0x000080000000791a */ /* 0x000fc80000000000 */
.L_x_4581:
[----:B------:R-:W-:Y:S05]  /*5500*/  BSYNC B0 ;  /* 0x0000000000007941 */ /* 0x000fea0003800000 */
.L_x_4580:
[----:B------:R-:W-:Y:S06]  /*5510*/  BAR.ARV 0xb, 0xa0 ;  /* 0x02c2800000007b1d */ /* 0x000fec0000002000 */
[----:B------:R-:W-:Y:S01]  /*5520*/  UIADD3 UR12, UR5, 0x1, URZ ;  /* 0x00000001050c7890 */ /* 0x000fe2000fffe03f */
[----:B------:R-:W-:Y:S11]  /*5530*/  BRA `(.L_x_4582) ;  /* 0x0000000000047947 */ /* 0x000ff60003800000 */
.L_x_4575:
[----:B------:R-:W-:-:S05]  /*5540*/  UMOV UR12, UR5 ;  /* 0x00000005000c7c82 */ /* 0x000fca0008000000 */
.L_x_4582:
        /* <DEDUP_REMOVED lines=17> */
.L_x_4595:
        /* <DEDUP_REMOVED lines=20> */
.L_x_4584:
[----:B------:R-:W-:Y:S05]  /*57a0*/  BSYNC B0 ;  /* 0x0000000000007941 */ /* 0x000fea0003800000 */
.L_x_4583:
        /* <DEDUP_REMOVED lines=13> */
.L_x_4586:
[----:B------:R-:W-:Y:S05]  /*5880*/  BSYNC B0 ;  /* 0x0000000000007941 */ /* 0x000fea0003800000 */
.L_x_4585:
[----:B------:R-:W-:Y:S06]  /*5890*/  BAR.ARV 0xa, 0xa0 ;  /* 0x0282800000007b1d */ /* 0x000fec0000002000 */
[----:B------:R-:W-:Y:S04]  /*58a0*/  BSSY B0, `(.L_x_4587) ;  /* 0x0000003000007945 */ /* 0x000fe80003800000 */
[----:B------:R-:W-:Y:S05]  /*58b0*/  @!P0 BRA `(.L_x_4588) ;  /* 0x0000000000048947 */ /* 0x000fea0003800000 */
[----:B------:R-:W-:-:S04]  /*58c0*/  DEPBAR.LE SB0, 0x0 ;  /* 0x000080000000791a */ /* 0x000fc80000000000 */
.L_x_4588:
[----:B------:R-:W-:Y:S05]  /*58d0*/  BSYNC B0 ;  /* 0x0000000000007941 */ /* 0x000fea0003800000 */
.L_x_4587:
        /* <DEDUP_REMOVED lines=13> */
.L_x_4590:
[----:B------:R-:W-:Y:S05]  /*59b0*/  BSYNC B0 ;  /* 0x0000000000007941 */ /* 0x000fea0003800000 */
.L_x_4589:
        /* <DEDUP_REMOVED lines=13> */
.L_x_4592:
[----:B------:R-:W-:Y:S05]  /*5a90*/  BSYNC B0 ;  /* 0x0000000000007941 */ /* 0x000fea0003800000 */
.L_x_4591:
[----:B------:R-:W-:Y:S01]  /*5aa0*/  UIADD3 UR12, UR12, 0x2, URZ ;  /* 0x000000020c0c7890 */ /* 0x000fe2000fffe03f */
[----:B------:R-:W-:Y:S06]  /*5ab0*/  BAR.ARV 0xa, 0xa0 ;  /* 0x0282800000007b1d */ /* 0x000fec0000002000 */
[----:B------:R-:W-:Y:S01]  /*5ac0*/  UISETP.GE.AND UP0, UPT, UR12, UR8, UPT ;  /* 0x000000080c00728c */ /* 0x000fe2000bf06270 */
[----:B------:R-:W-:Y:S04]  /*5ad0*/  BSSY B0, `(.L_x_4593) ;  /* 0x0000003000007945 */ /* 0x000fe80003800000 */
[----:B------:R-:W-:Y:S06]  /*5ae0*/  @!P0 BRA `(.L_x_4594) ;  /* 0x0000000000048947 */ /* 0x000fec0003800000 */
[----:B------:R-:W-:-:S04]  /*5af0*/  DEPBAR.LE SB0, 0x0 ;  /* 0x000080000000791a */ /* 0x000fc80000000000 */
.L_x_4594:
[----:B------:R-:W-:Y:S05]  /*5b00*/  BSYNC B0 ;  /* 0x0000000000007941 */ /* 0x000fea0003800000 */
.L_x_4593:
[----:B------:R-:W-:Y:S06]  /*5b10*/  BAR.ARV 0xb, 0xa0 ;  /* 0x02c2800000007b1d */ /* 0x000fec0000002000 */
[----:B------:R-:W-:Y:S01]  /*5b20*/  PLOP3.LUT P1, PT, PT, PT, UP0, 0x80, 0x0 ;  /* 0x000000000000781c */ /* 0x000fe20003f2f008 */
[----:B------:R-:W-:Y:S02]  /*5b30*/  UIADD3 UR20, UR20, 0x3000, URZ ;  /* 0x0000300014147890 */ /* 0x000fe4000fffe03f */
[----:B------:R-:W-:-:S10]  /*5b40*/  UIADD3 UR4, UR4, 0x3000, URZ ;  /* 0x0000300004047890 */ /* 0x000fd4000fffe03f */
[----:B------:R-:W-:Y:S05]  /*5b50*/  @!P1 BRA `(.L_x_4595) ;  /* 0xfffffff800c09947 */ /* 0x000fea000383ffff */
[----:B------:R-:W-:Y:S05]  /*5b60*/  BRA `(.L_x_4547) ;  /* 0x0000002400907947 */ /* 0x000fea0003800000 */
.L_x_4573:
        /* <DEDUP_REMOVED lines=33> */
.L_x_4597:
        /* <DEDUP_REMOVED lines=43> */
.L_x_4627:
        /* <DEDUP_REMOVED lines=15> */
.L_x_4600:
        /* <DEDUP_REMOVED lines=127> */
.L_x_4611:
[----:B--234-:R-:W-:-:S04]  /*6910*/  SHF.L.U32 R21, R11, 0x1f, RZ ;  /* 0x0000001f0b157819 */ /* 0x01cfc800000006ff */
[----:B------:R-:W1:Y:S02]  /*6920*/  SYNCS.PHASECHK.TRANS64.TRYWAIT P1, [R16+URZ+0x26840], R21 ;  /* 0x02684015100075a7 */ /* 0x000e64000802017f */
[----:B-1----:R-:W-:Y:S05]  /*6930*/  @!P1 BRA `(.L_x_4603) ;  /* 0x00000018009c9947 */ /* 0x002fea0003800000 */
.L_x_4628:
[----:B------:R-:W-:Y:S05]  /*6940*/  @P0 BRA `(.L_x_4604) ;  /* 0x0000000000140947 */ /* 0x000fea0003800000 */
[----:B------:R-:W-:Y:S01]  /*6950*/  ISETP.NE.AND P1, PT, R6, RZ, PT ;  /* 0x000000ff0600720c */ /* 0x000fe20003f25270 */
[----:B------:R-:W-:-:S04]  /*6960*/  IMAD.MOV.U32 R3, RZ, RZ, 0x3100 ;  /* 0x00003100ff037424 */ /* 0x000fc800078e00ff */
[----:B------:R3:W-:Y:S08]  /*6970*/  SYNCS.ARRIVE.TRANS64 RZ, [R16+URZ+0x26830], R3 ;  /* 0x0268300310ff79a7 */ /* 0x0007f0000800003f */
[----:B------:R-:W-:Y:S05]  /*6980*/  @!P1 BRA `(.L_x_4604) ;  /* 0x0000000000049947 */ /* 0x000fea0003800000 */
[----:B------:R-:W-:Y:S01]  /*6990*/  BPT.TRAP 0x1 ;  /* 0x000000040000795c */ /* 0x000fe20000300000 */
.L_x_4604:
        /* <DEDUP_REMOVED lines=43> */
.L_x_4629:
[----:B------:R-:W-:Y:S05]  /*6c50*/  @P0 BRA `(.L_x_4606) ;  /* 0x0000000000140947 */ /* 0x000fea0003800000 */
[----:B------:R-:W-:Y:S01]  /*6c60*/  ISETP.NE.AND P1, PT, R6, RZ, PT ;  /* 0x000000ff0600720c */ /* 0x000fe20003f25270 */
[----:B------:R-:W-:-:S04]  /*6c70*/  IMAD.MOV.U32 R2, RZ, RZ, 0x3100 ;  /* 0x00003100ff027424 */ /* 0x000fc800078e00ff */
[----:B------:R3:W-:Y:S08]  /*6c80*/  SYNCS.ARRIVE.TRANS64 RZ, [R16+URZ+0x26818], R2 ;  /* 0x0268180210ff79a7 */ /* 0x0007f0000800003f */
[----:B------:R-:W-:Y:S05]  /*6c90*/  @!P1 BRA `(.L_x_4606) ;  /* 0x0000000000049947 */ /* 0x000fea0003800000 */
[----:B------:R-:W-:Y:S01]  /*6ca0*/  BPT.TRAP 0x1 ;  /* 0x000000040000795c */ /* 0x000fe20000300000 */
.L_x_4606:
        /* <DEDUP_REMOVED lines=43> */
.L_x_4630:
[----:B------:R-:W-:Y:S05]  /*6f60*/  @P0 BRA `(.L_x_4608) ;  /* 0x0000000000140947 */ /* 0x000fea0003800000 */
[----:B------:R-:W-:Y:S01]  /*6f70*/  ISETP.NE.AND P1, PT, R6, RZ, PT ;  /* 0x000000ff0600720c */ /* 0x000fe20003f25270 */
[----:B-123--:R-:W-:-:S04]  /*6f80*/  IMAD.MOV.U32 R21, RZ, RZ, 0x3100 ;  /* 0x00003100ff157424 */ /* 0x00efc800078e00ff */
[----:B------:R4:W-:Y:S08]  /*6f90*/  SYNCS.ARRIVE.TRANS64 RZ, [R16+URZ+0x26838], R21 ;  /* 0x0268381510ff79a7 */ /* 0x0009f0000800003f */
[----:B------:R-:W-:Y:S05]  /*6fa0*/  @!P1 BRA `(.L_x_4608) ;  /* 0x0000000000049947 */ /* 0x000fea0003800000 */
[----:B------:R-:W-:Y:S01]  /*6fb0*/  BPT.TRAP 0x1 ;  /* 0x000000040000795c */ /* 0x000fe20000300000 */
.L_x_4608:
        /* <DEDUP_REMOVED lines=38> */
.L_x_4632:
[----:B------:R-:W-:Y:S05]  /*7220*/  @P0 BRA `(.L_x_4610) ;  /* 0x0000000000140947 */ /* 0x000fea0003800000 */
[----:B------:R-:W-:Y:S01]  /*7230*/  ISETP.NE.AND P1, PT, R6, RZ, PT ;  /* 0x000000ff0600720c */ /* 0x000fe20003f25270 */
[----:B------:R-:W-:-:S04]  /*7240*/  IMAD.MOV.U32 R5, RZ, RZ, 0x3100 ;  /* 0x00003100ff057424 */ /* 0x000fc800078e00ff */
[----:B------:R1:W-:Y:S08]  /*7250*/  SYNCS.ARRIVE.TRANS64 RZ, [R16+URZ+0x26810], R5 ;  /* 0x0268100510ff79a7 */ /* 0x0003f0000800003f */
[----:B------:R-:W-:Y:S05]  /*7260*/  @!P1 BRA `(.L_x_4610) ;  /* 0x0000000000049947 */ /* 0x000fea0003800000 */
[----:B------:R-:W-:Y:S01]  /*7270*/  BPT.TRAP 0x1 ;  /* 0x000000040000795c */ /* 0x000fe20000300000 */
.L_x_4610:
        /* <DEDUP_REMOVED lines=44> */
.L_x_4602:
[----:B------:R-:W3:Y:S02]  /*7540*/  LDL.LU R4, [R1+0x4] ;  /* 0x0000040001047983 */ /* 0x000ee40000300800 */
[----:B---3--:R-:W-:Y:S02]  /*7550*/  ISETP.NE.AND P1, PT, R4, RZ, PT ;  /* 0x000000ff0400720c */ /* 0x008fe40003f25270 */
[----:B------:R1:W5:Y:S11]  /*7560*/  LDL R4, [R1] ;  /* 0x0000000001047983 */ /* 0x0003760000100800 */
[----:B-1----:R-:W-:Y:S05]  /*7570*/  @!P1 BRA `(.L_x_4601) ;  /* 0x0000000400809947 */ /* 0x002fea0003800000 */
[----:B------:R-:W-:-:S04]  /*7580*/  SHF.L.U32 R13, R11, 0x1f, RZ ;  /* 0x0000001f0b0d7819 */ /* 0x000fc800000006ff */
[----:B------:R-:W1:Y:S02]  /*7590*/  SYNCS.PHASECHK.TRANS64.TRYWAIT P1, [R16+URZ+0x26840], R13 ;  /* 0x0268400d100075a7 */ /* 0x000e64000802017f */
[----:B-1----:R-:W-:Y:S05]  /*75a0*/  @!P1 BRA `(.L_x_4612) ;  /* 0x0000000c00d49947 */ /* 0x002fea0003800000 */
.L_x_4633:
[----:B------:R-:W-:Y:S05]  /*75b0*/  @P0 BRA `(.L_x_4613) ;  /* 0x0000000000140947 */ /* 0x000fea0003800000 */
[----:B------:R-:W-:Y:S01]  /*75c0*/  ISETP.NE.AND P1, PT, R6, RZ, PT ;  /* 0x000000ff0600720c */ /* 0x000fe20003f25270 */
[----:B--2---:R-:W-:-:S04]  /*75d0*/  IMAD.MOV.U32 R5, RZ, RZ, 0x3100 ;  /* 0x00003100ff057424 */ /* 0x004fc800078e00ff */
[----:B------:R3:W-:Y:S08]  /*75e0*/  SYNCS.ARRIVE.TRANS64 RZ, [R16+URZ+0x26830], R5 ;  /* 0x0268300510ff79a7 */ /* 0x0007f0000800003f */
[----:B------:R-:W-:Y:S05]  /*75f0*/  @!P1 BRA `(.L_x_4613) ;  /* 0x0000000000049947 */ /* 0x000fea0003800000 */
[----:B------:R-:W-:Y:S01]  /*7600*/  BPT.TRAP 0x1 ;  /* 0x000000040000795c */ /* 0x000fe20000300000 */
.L_x_4613:
        /* <DEDUP_REMOVED lines=40> */
.L_x_4634:
[----:B------:R-:W-:Y:S05]  /*7890*/  @P0 BRA `(.L_x_4615) ;  /* 0x0000000000140947 */ /* 0x000fea0003800000 */
[----:B------:R-:W-:Y:S01]  /*78a0*/  ISETP.NE.AND P0, PT, R6, RZ, PT ;  /* 0x000000ff0600720c */ /* 0x000fe20003f05270 */
[----:B------:R-:W-:-:S04]  /*78b0*/  IMAD.MOV.U32 R5, RZ, RZ, 0x3100 ;  /* 0x00003100ff057424 */ /* 0x000fc800078e00ff */
[----:B------:R3:W-:Y:S08]  /*78c0*/  SYNCS.ARRIVE.TRANS64 RZ, [R16+URZ+0x26818], R5 ;  /* 0x0268180510ff79a7 */ /* 0x0007f0000800003f */
[----:B------:R-:W-:Y:S05]  /*78d0*/  @!P0 BRA `(.L_x_4615) ;  /* 0x0000000000048947 */ /* 0x000fea0003800000 */
[----:B------:R-:W-:Y:S01]  /*78e0*/  BPT.TRAP 0x1 ;  /* 0x000000040000795c */ /* 0x000fe20000300000 */
.L_x_4615:
        /* <DEDUP_REMOVED lines=41> */
.L_x_4601:
[----:B------:R-:W3:Y:S01]  /*7b80*/  S2R R0, SR_TID.X ;  /* 0x0000000000007919 */ /* 0x000ee20000002100 */
[----:B------:R-:W-:Y:S01]  /*7b90*/  IMAD R3, R19, 0x8, R16 ;  /* 0x0000000813037824 */ /* 0x000fe200078e0210 */
[----:B---3--:R-:W-:Y:S02]  /*7ba0*/  LOP3.LUT R2, R0, 0x7f, RZ, 0xc0, !PT ;  /* 0x0000007f00027812 */ /* 0x008fe400078ec0ff */
[----:B------:R-:W-:Y:S02]  /*7bb0*/  SHF.L.U32 R0, R11, 0x1f, RZ ;  /* 0x0000001f0b007819 */ /* 0x000fe400000006ff */
[----:B------:R-:W-:Y:S02]  /*7bc0*/  ISETP.NE.AND P1, PT, R2, RZ, PT ;  /* 0x000000ff0200720c */ /* 0x000fe40003f25270 */
[----:B------:R-:W3:Y:S02]  /*7bd0*/  SYNCS.PHASECHK.TRANS64.TRYWAIT P0, [R3+URZ+0x26840], R0 ;  /* 0x02684000030075a7 */ /* 0x000ee4000800017f */
[----:B---3--:R-:W-:Y:S09]  /*7be0*/  @!P0 BRA `(.L_x_4616) ;  /* 0x00000008006c8947 */ /* 0x008ff20003800000 */
.L_x_4635:
[----:B------:R-:W-:Y:S05]  /*7bf0*/  @P1 BRA `(.L_x_4617) ;  /* 0x0000000000181947 */ /* 0x000fea0003800000 */
[----:B------:R-:W1:Y:S01]  /*7c00*/  S2R R2, SR_TID.X ;  /* 0x0000000000027919 */ /* 0x000e620000002100 */
[----:B---3--:R-:W-:-:S04]  /*7c10*/  IMAD.MOV.U32 R0, RZ, RZ, 0x3100 ;  /* 0x00003100ff007424 */ /* 0x008fc800078e00ff */
[----:B------:R3:W-:Y:S01]  /*7c20*/  SYNCS.ARRIVE.TRANS64 RZ, [R3+URZ+0x26830], R0 ;  /* 0x0268300003ff79a7 */ /* 0x0007e2000800003f */
[----:B-1----:R-:W-:-:S13]  /*7c30*/  LOP3.LUT P0, RZ, R2, 0x1f, RZ, 0xc0, !PT ;  /* 0x0000001f02ff7812 */ /* 0x002fda000780c0ff */
[----:B---3--:R-:W-:Y:S05]  /*7c40*/  @!P0 BRA `(.L_x_4617) ;  /* 0x0000000000048947 */ /* 0x008fea0003800000 */
[----:B------:R-:W-:Y:S01]  /*7c50*/  BPT.TRAP 0x1 ;  /* 0x000000040000795c */ /* 0x000fe20000300000 */
.L_x_4617:
        /* <DEDUP_REMOVED lines=47> */
.L_x_4598:
[----:B------:R-:W-:Y:S05]  /*7f50*/  BSYNC B0 ;  /* 0x0000000000007941 */ /* 0x000fea0003800000 */
.L_x_4596:
[----:B------:R-:W-:-:S03]  /*7f60*/  UMOV UR7, 0xffffffff ;  /* 0xffffffff00077882 */ /* 0x000fc60000000000 */
[----:B------:R-:W-:Y:S05]  /*7f70*/  BRA.DIV UR7, `(.L_x_4618) ;  /* 0x00000006079c7947 */ /* 0x000fea000b800000 */
[----:B------:R-:W-:-:S13]  /*7f80*/  ELECT P6, URZ, PT ;  /* 0x00000000003f782f */ /* 0x000fda00038c0000 */
.L_x_4638:
[----:B------:R-:W-:Y:S05]  /*7f90*/  @!P6 BRA `(.L_x_4547) ;  /* 0x000000000084e947 */ /* 0x000fea0003800000 */
[----:B------:R-:W-:-:S06]  /*7fa0*/  ULOP3.LUT UR7, UR38, 0x2, URZ, 0xfc, !UPT ;  /* 0x0000000226077892 */ /* 0x000fcc000f8efc3f */
[----:B------:R-:W-:-:S05]  /*7fb0*/  IMAD.U32 R2, RZ, RZ, UR7 ;  /* 0x00000007ff027e24 */ /* 0x000fca000f8e00ff */
[----:B------:R-:W-:-:S13]  /*7fc0*/  ISETP.NE.AND P2, PT, R2, 0x3, PT ;  /* 0x000000030200780c */ /* 0x000fda0003f45270 */
[----:B------:R-:W-:Y:S05]  /*7fd0*/  @!P2 BRA `(.L_x_4619) ;  /* 0x000000000004a947 */ /* 0x000fea0003800000 */
[----:B------:R-:W-:Y:S01]  /*7fe0*/  BPT.TRAP 0x1 ;  /* 0x000000040000795c */ /* 0x000fe20000300000 */
.L_x_4619:
        /* <DEDUP_REMOVED lines=15> */
.L_x_4639:
[----:B------:R-:W2:Y:S02]  /*80e0*/  SYNCS.PHASECHK.TRANS64.TRYWAIT P0, [R3+URZ], R2 ;  /* 0x00000002030075a7 */ /* 0x000ea4000800017f */
[----:B--2---:R-:W-:Y:S05]  /*80f0*/  @!P0 BRA `(.L_x_4621) ;  /* 0x0000000400708947 */ /* 0x004fea0003800000 */
.L_x_4640:
[----:B------:R-:W-:Y:S05]  /*8100*/  @!P2 BRA `(.L_x_4622) ;  /* 0x000000000004a947 */ /* 0x000fea0003800000 */
[----:B------:R-:W-:Y:S01]  /*8110*/  BPT.TRAP 0x1 ;  /* 0x000000040000795c */ /* 0x000fe20000300000 */
.L_x_4622:
[----:B--2---:R-:W-:-:S04]  /*8120*/  VIADD R3, R7, 0x26840 ;  /* 0x0002684007037836 */ /* 0x004fc80000000000 */
[----:B------:R-:W-:-:S04]  /*8130*/  IMAD R0, R0, 0x8, R3 ;  /* 0x0000000800007824 */ /* 0x000fc800078e0203 */
[----:B------:R-:W2:Y:S02]  /*8140*/  SYNCS.PHASECHK.TRANS64.TRYWAIT P0, [R0+URZ], R5 ;  /* 0x00000005000075a7 */ /* 0x000ea4000800017f */
[----:B--2---:R-:W-:Y:S05]  /*8150*/  @!P0 BRA `(.L_x_4623) ;  /* 0x00000004006c8947 */ /* 0x004fea0003800000 */
.L_x_4641:
[----:B------:R-:W-:-:S07]  /*8160*/  IMAD R3, R4, 0x8, R3 ;  /* 0x0000000804037824 */ /* 0x000fce00078e0203 */
.L_x_4624:
[----:B---3--:R3:W4:Y:S02]  /*8170*/  SYNCS.PHASECHK.TRANS64.TRYWAIT P0, [R3+URZ], R2 ;  /* 0x00000002030075a7 */ /* 0x008724000800017f */
[----:B----4-:R-:W-:Y:S05]  /*8180*/  @!P0 NANOSLEEP.SYNCS 0x989680 ;  /* 0x009896800000895d */ /* 0x010fea0003900000 */
[----:B------:R-:W4:Y:S02]  /*8190*/  @!P0 SYNCS.PHASECHK.TRANS64 P0, [R3+URZ], R2 ;  /* 0x00000002030085a7 */ /* 0x000f24000800007f */
[----:B----4-:R-:W-:Y:S05]  /*81a0*/  @!P0 BRA `(.L_x_4624) ;  /* 0xfffffffc00f08947 */ /* 0x010fea000383ffff */
.L_x_4547:
[----:B------:R-:W-:Y:S05]  /*81b0*/  BSYNC B6 ;  /* 0x0000000000067941 */ /* 0x000fea0003800000 */
.L_x_4544:
[----:B------:R-:W-:Y:S05]  /*81c0*/  EXIT ;  /* 0x000000000000794d */ /* 0x000fea0003800000 */
.L_x_4554:
[----:B------:R-:W-:Y:S02]  /*81d0*/  IMAD.MOV.U32 R13, RZ, RZ, R16 ;  /* 0x000000ffff0d7224 */ /* 0x000fe400078e0010 */
[----:B------:R-:W-:Y:S02]  /*81e0*/  IMAD.MOV.U32 R12, RZ, RZ, RZ ;  /* 0x000000ffff0c7224 */ /* 0x000fe400078e00ff */
[----:B------:R-:W-:Y:S02]  /*81f0*/  IMAD.MOV.U32 R11, RZ, RZ, 0x1f ;  /* 0x0000001fff0b7424 */ /* 0x000fe400078e00ff */
[----:B------:R-:W-:-:S07]  /*8200*/  IMAD.MOV.U32 R15, RZ, RZ, -0x1 ;  /* 0xffffffffff0f7424 */ /* 0x000fce00078e00ff */
[----:B------:R-:W-:Y:S05]  /*8210*/  WARPSYNC.COLLECTIVE R15, `(.L_x_4625) ;  /* 0x000000000f087348 */ /* 0x000fea0003c00000 */
[----:B------:R1:W2:Y:S02]  /*8220*/  SHFL.IDX P6, R14, R13, R12, R11 ;  /* 0x0000000c0d0e7389 */ /* 0x0002a400000c000b */
[----:B-12---:R-:W-:Y:S01]  /*8230*/  ENDCOLLECTIVE ;  /* 0x000000000000791b */ /* 0x006fe20003800000 */
.L_x_4625:
[----:B------:R-:W-:Y:S05]  /*8240*/  BRA `(.L_x_4626) ;  /* 0xffffff8c007c7947 */ /* 0x000fea000383ffff */
.L_x_4556:
[----:B--2---:R2:W3:Y:S02]  /*8250*/  SYNCS.PHASECHK.TRANS64.TRYWAIT P0, [R18+URZ+0x26800], R5 ;  /* 0x02680005120075a7 */ /* 0x0044e4000800017f */
[----:B---3--:R-:W-:Y:S05]  /*8260*/  @!P0 NANOSLEEP.SYNCS 0x989680 ;  /* 0x009896800000895d */ /* 0x008fea0003900000 */
[----:B------:R-:W3:Y:S02]  /*8270*/  @!P0 SYNCS.PHASECHK.TRANS64 P0, [R18+URZ+0x26800], R5 ;  /* 0x02680005120085a7 */ /* 0x000ee4000800007f */
[----:B---3--:R-:W-:Y:S05]  /*8280*/  @!P0 BRA `(.L_x_4556) ;  /* 0xfffffffc00f08947 */ /* 0x008fea000383ffff */
[----:B------:R-:W-:Y:S05]  /*8290*/  BRA `(.L_x_4555) ;  /* 0xffffff8c00a47947 */ /* 0x000fea000383ffff */
.L_x_4561:
[----:B--2---:R-:W-:-:S04]  /*82a0*/  IMAD.U32 R7, RZ, RZ, UR6 ;  /* 0x00000006ff077e24 */ /* 0x004fc8000f8e00ff */
[----:B------:R2:W3:Y:S03]  /*82b0*/  SYNCS.PHASECHK.TRANS64.TRYWAIT P0, [R7+URZ+0x26810], R16 ;  /* 0x02681010070075a7 */ /* 0x0004e6000800017f */
[----:B---3--:R-:W-:Y:S05]  /*82c0*/  @!P0 NANOSLEEP.SYNCS 0x989680 ;  /* 0x009896800000895d */ /* 0x008fea0003900000 */
[----:B------:R-:W3:Y:S02]  /*82d0*/  @!P0 SYNCS.PHASECHK.TRANS64 P0, [R7+URZ+0x26810], R16 ;  /* 0x02681010070085a7 */ /* 0x000ee4000800007f */
[----:B---3--:R-:W-:Y:S05]  /*82e0*/  @!P0 BRA `(.L_x_4561) ;  /* 0xfffffffc00ec8947 */ /* 0x008fea000383ffff */
[----:B------:R-:W-:Y:S05]  /*82f0*/  BRA `(.L_x_4560) ;  /* 0xffffff9800047947 */ /* 0x000fea000383ffff */
.L_x_4565:
[----:B------:R-:W-:-:S04]  /*8300*/  IMAD.U32 R121, RZ, RZ, UR6 ;  /* 0x00000006ff797e24 */ /* 0x000fc8000f8e00ff */
[----:B------:R1:W1:Y:S03]  /*8310*/  SYNCS.PHASECHK.TRANS64.TRYWAIT P0, [R121+URZ+0x26830], R16 ;  /* 0x02683010790075a7 */ /* 0x000266000800017f */
[----:B-1----:R-:W-:Y:S05]  /*8320*/  @!P0 NANOSLEEP.SYNCS 0x989680 ;  /* 0x009896800000895d */ /* 0x002fea0003900000 */
[----:B------:R-:W1:Y:S02]  /*8330*/  @!P0 SYNCS.PHASECHK.TRANS64 P0, [R121+URZ+0x26830], R16 ;  /* 0x02683010790085a7 */ /* 0x000e64000800007f */
[----:B-1----:R-:W-:Y:S05]  /*8340*/  @!P0 BRA `(.L_x_4565) ;  /* 0xfffffffc00ec8947 */ /* 0x002fea000383ffff */
[----:B------:R-:W-:Y:S05]  /*8350*/  BRA `(.L_x_4564) ;  /* 0xffffff9c000c7947 */ /* 0x000fea000383ffff */
.L_x_4599:
[----:B-1----:R1:W2:Y:S02]  /*8360*/  SYNCS.PHASECHK.TRANS64.TRYWAIT P0, [R16+URZ+0x26820], R3 ;  /* 0x02682003100075a7 */ /* 0x0022a4000800017f */
[----:B--2---:R-:W-:Y:S05]  /*8370*/  @!P0 NANOSLEEP.SYNCS 0x989680 ;  /* 0x009896800000895d */ /* 0x004fea0003900000 */
[----:B------:R-:W2:Y:S02]  /*8380*/  @!P0 SYNCS.PHASECHK.TRANS64 P0, [R16+URZ+0x26820], R3 ;  /* 0x02682003100085a7 */ /* 0x000ea4000800007f */
[----:B--2---:R-:W-:Y:S05]  /*8390*/  @!P0 BRA `(.L_x_4599) ;  /* 0xfffffffc00f08947 */ /* 0x004fea000383ffff */
[----:B------:R-:W-:Y:S05]  /*83a0*/  BRA `(.L_x_4627) ;  /* 0xffffffdc00207947 */ /* 0x000fea000383ffff */
.L_x_4603:
[----:B-1----:R1:W3:Y:S02]  /*83b0*/  SYNCS.PHASECHK.TRANS64.TRYWAIT P1, [R16+URZ+0x26840], R21 ;  /* 0x02684015100075a7 */ /* 0x0022e4000802017f */
[----:B---3--:R-:W-:Y:S05]  /*83c0*/  @!P1 NANOSLEEP.SYNCS 0x989680 ;  /* 0x009896800000995d */ /* 0x008fea0003900000 */
[----:B------:R-:W3:Y:S02]  /*83d0*/  @!P1 SYNCS.PHASECHK.TRANS64 P1, [R16+URZ+0x26840], R21 ;  /* 0x02684015100095a7 */ /* 0x000ee4000802007f */
[----:B---3--:R-:W-:Y:S05]  /*83e0*/  @!P1 BRA `(.L_x_4603) ;  /* 0xfffffffc00f09947 */ /* 0x008fea000383ffff */
[----:B------:R-:W-:Y:S05]  /*83f0*/  BRA `(.L_x_4628) ;  /* 0xffffffe400507947 */ /* 0x000fea000383ffff */
.L_x_4605:
[----:B--2---:R2:W3:Y:S02]  /*8400*/  SYNCS.PHASECHK.TRANS64.TRYWAIT P1, [R16+URZ+0x26828], R21 ;  /* 0x02682815100075a7 */ /* 0x0044e4000802017f */
[----:B---3--:R-:W-:Y:S05]  /*8410*/  @!P1 NANOSLEEP.SYNCS 0x989680 ;  /* 0x009896800000995d */ /* 0x008fea0003900000 */
[----:B------:R-:W3:Y:S02]  /*8420*/  @!P1 SYNCS.PHASECHK.TRANS64 P1, [R16+URZ+0x26828], R21 ;  /* 0x02682815100095a7 */ /* 0x000ee4000802007f */
[----:B---3--:R-:W-:Y:S05]  /*8430*/  @!P1 BRA `(.L_x_4605) ;  /* 0xfffffffc00f09947 */ /* 0x008fea000383ffff */
[----:B------:R-:W-:Y:S05]  /*8440*/  BRA `(.L_x_4629) ;  /* 0xffffffe800007947 */ /* 0x000fea000383ffff */
.L_x_4607:
[----:B---3--:R3:W4:Y:S02]  /*8450*/  SYNCS.PHASECHK.TRANS64.TRYWAIT P1, [R16+URZ+0x26848], R21 ;  /* 0x02684815100075a7 */ /* 0x008724000802017f */
[----:B----4-:R-:W-:Y:S05]  /*8460*/  @!P1 NANOSLEEP.SYNCS 0x989680 ;  /* 0x009896800000995d */ /* 0x010fea0003900000 */
[----:B------:R-:W4:Y:S02]  /*8470*/  @!P1 SYNCS.PHASECHK.TRANS64 P1, [R16+URZ+0x26848], R21 ;  /* 0x02684815100095a7 */ /* 0x000f24000802007f */
[----:B----4-:R-:W-:Y:S05]  /*8480*/  @!P1 BRA `(.L_x_4607) ;  /* 0xfffffffc00f09947 */ /* 0x010fea000383ffff */
[----:B------:R-:W-:Y:S05]  /*8490*/  BRA `(.L_x_4630) ;  /* 0xffffffe800b07947 */ /* 0x000fea000383ffff */
.L_x_4609:
[----:B------:R-:W-:-:S07]  /*84a0*/  SHF.L.U32 R5, R11, 0x1f, RZ ;  /* 0x0000001f0b057819 */ /* 0x000fce00000006ff */
.L_x_4631:
[----:B------:R1:W1:Y:S02]  /*84b0*/  SYNCS.PHASECHK.TRANS64.TRYWAIT P1, [R16+URZ+0x26820], R5 ;  /* 0x02682005100075a7 */ /* 0x000264000802017f */
[----:B-1----:R-:W-:Y:S05]  /*84c0*/  @!P1 NANOSLEEP.SYNCS 0x989680 ;  /* 0x009896800000995d */ /* 0x002fea0003900000 */
[----:B------:R-:W1:Y:S02]  /*84d0*/  @!P1 SYNCS.PHASECHK.TRANS64 P1, [R16+URZ+0x26820], R5 ;  /* 0x02682005100095a7 */ /* 0x000e64000802007f */
[----:B-1----:R-:W-:Y:S05]  /*84e0*/  @!P1 BRA `(.L_x_4631) ;  /* 0xfffffffc00f09947 */ /* 0x002fea000383ffff */
[----:B------:R-:W-:Y:S05]  /*84f0*/  BRA `(.L_x_4632) ;  /* 0xffffffec00487947 */ /* 0x000fea000383ffff */
.L_x_4612:
[----:B-1----:R1:W3:Y:S02]  /*8500*/  SYNCS.PHASECHK.TRANS64.TRYWAIT P1, [R16+URZ+0x26840], R13 ;  /* 0x0268400d100075a7 */ /* 0x0022e4000802017f */
[----:B---3--:R-:W-:Y:S05]  /*8510*/  @!P1 NANOSLEEP.SYNCS 0x989680 ;  /* 0x009896800000995d */ /* 0x008fea0003900000 */
[----:B------:R-:W3:Y:S02]  /*8520*/  @!P1 SYNCS.PHASECHK.TRANS64 P1, [R16+URZ+0x26840], R13 ;  /* 0x0268400d100095a7 */ /* 0x000ee4000802007f */
[----:B---3--:R-:W-:Y:S05]  /*8530*/  @!P1 BRA `(.L_x_4612) ;  /* 0xfffffffc00f09947 */ /* 0x008fea000383ffff */
[----:B------:R-:W-:Y:S05]  /*8540*/  BRA `(.L_x_4633) ;  /* 0xfffffff000187947 */ /* 0x000fea000383ffff */
.L_x_4614:
[----:B--2---:R2:W3:Y:S02]  /*8550*/  SYNCS.PHASECHK.TRANS64.TRYWAIT P1, [R16+URZ+0x26828], R13 ;  /* 0x0268280d100075a7 */ /* 0x0044e4000802017f */
[----:B---3--:R-:W-:Y:S05]  /*8560*/  @!P1 NANOSLEEP.SYNCS 0x989680 ;  /* 0x009896800000995d */ /* 0x008fea0003900000 */
[----:B------:R-:W3:Y:S02]  /*8570*/  @!P1 SYNCS.PHASECHK.TRANS64 P1, [R16+URZ+0x26828], R13 ;  /* 0x0268280d100095a7 */ /* 0x000ee4000802007f */
[----:B---3--:R-:W-:Y:S05]  /*8580*/  @!P1 BRA `(.L_x_4614) ;  /* 0xfffffffc00f09947 */ /* 0x008fea000383ffff */
[----:B------:R-:W-:Y:S05]  /*8590*/  BRA `(.L_x_4634) ;  /* 0xfffffff000bc7947 */ /* 0x000fea000383ffff */
.L_x_4616:
[----:B---3--:R3:W1:Y:S02]  /*85a0*/  SYNCS.PHASECHK.TRANS64.TRYWAIT P0, [R3+URZ+0x26840], R0 ;  /* 0x02684000030075a7 */ /* 0x008664000800017f */
[----:B-1----:R-:W-:Y:S05]  /*85b0*/  @!P0 NANOSLEEP.SYNCS 0x989680 ;  /* 0x009896800000895d */ /* 0x002fea0003900000 */
[----:B------:R-:W1:Y:S02]  /*85c0*/  @!P0 SYNCS.PHASECHK.TRANS64 P0, [R3+URZ+0x26840], R0 ;  /* 0x02684000030085a7 */ /* 0x000e64000800007f */
[----:B-1----:R-:W-:Y:S05]  /*85d0*/  @!P0 BRA `(.L_x_4616) ;  /* 0xfffffffc00f08947 */ /* 0x002fea000383ffff */
[----:B------:R-:W-:Y:S05]  /*85e0*/  BRA `(.L_x_4635) ;  /* 0xfffffff400807947 */ /* 0x000fea000383ffff */
.L_x_4618:
[----:B------:R-:W-:Y:S01]  /*85f0*/  BSSY B0, `(.L_x_4636) ;  /* 0x0000006000007945 */ /* 0x000fe20003800000 */
[----:B------:R-:W-:-:S07]  /*8600*/  IMAD.MOV.U32 R15, RZ, RZ, -0x1 ;  /* 0xffffffffff0f7424 */ /* 0x000fce00078e00ff */
[----:B------:R-:W-:Y:S05]  /*8610*/  WARPSYNC.COLLECTIVE R15, `(.L_x_4637) ;  /* 0x000000000f0c7348 */ /* 0x000fea0003c00000 */
[----:B------:R-:W-:Y:S02]  /*8620*/  ELECT P6, UR62, PT ;  /* 0x00000000003e782f */ /* 0x000fe400038c0000 */
[----:B------:R-:W-:Y:S01]  /*8630*/  MOV R14, UR62 ;  /* 0x0000003e000e7c02 */ /* 0x000fe20008000f00 */
[----:B------:R-:W-:Y:S10]  /*8640*/  ENDCOLLECTIVE ;  /* 0x000000000000791b */ /* 0x000ff40003800000 */
.L_x_4637:
[----:B------:R-:W-:Y:S05]  /*8650*/  BSYNC B0 ;  /* 0x0000000000007941 */ /* 0x000fea0003800000 */
.L_x_4636:
[----:B------:R-:W-:Y:S05]  /*8660*/  BRA `(.L_x_4638) ;  /* 0xfffffff800487947 */ /* 0x000fea000383ffff */
.L_x_4620:
[----:B-1----:R1:W2:Y:S02]  /*8670*/  SYNCS.PHASECHK.TRANS64.TRYWAIT P0, [R6+URZ], R5 ;  /* 0x00000005060075a7 */ /* 0x0022a4000800017f */
[----:B--2---:R-:W-:Y:S05]  /*8680*/  @!P0 NANOSLEEP.SYNCS 0x989680 ;  /* 0x009896800000895d */ /* 0x004fea0003900000 */
[----:B------:R-:W2:Y:S02]  /*8690*/  @!P0 SYNCS.PHASECHK.TRANS64 P0, [R6+URZ], R5 ;  /* 0x00000005060085a7 */ /* 0x000ea4000800007f */
[----:B--2---:R-:W-:Y:S05]  /*86a0*/  @!P0 BRA `(.L_x_4620) ;  /* 0xfffffffc00f08947 */ /* 0x004fea000383ffff */
[----:B------:R-:W-:Y:S05]  /*86b0*/  BRA `(.L_x_4639) ;  /* 0xfffffff800887947 */ /* 0x000fea000383ffff */
.L_x_4621:
[----:B--2---:R2:W3:Y:S02]  /*86c0*/  SYNCS.PHASECHK.TRANS64.TRYWAIT P0, [R3+URZ], R2 ;  /* 0x00000002030075a7 */ /* 0x0044e4000800017f */
[----:B---3--:R-:W-:Y:S05]  /*86d0*/  @!P0 NANOSLEEP.SYNCS 0x989680 ;  /* 0x009896800000895d */ /* 0x008fea0003900000 */
[----:B------:R-:W3:Y:S02]  /*86e0*/  @!P0 SYNCS.PHASECHK.TRANS64 P0, [R3+URZ], R2 ;  /* 0x00000002030085a7 */ /* 0x000ee4000800007f */
[----:B---3--:R-:W-:Y:S05]  /*86f0*/  @!P0 BRA `(.L_x_4621) ;  /* 0xfffffffc00f08947 */ /* 0x008fea000383ffff */
[----:B------:R-:W-:Y:S05]  /*8700*/  BRA `(.L_x_4640) ;  /* 0xfffffff8007c7947 */ /* 0x000fea000383ffff */
.L_x_4623:
[----:B--2---:R2:W3:Y:S02]  /*8710*/  SYNCS.PHASECHK.TRANS64.TRYWAIT P0, [R0+URZ], R5 ;  /* 0x00000005000075a7 */ /* 0x0044e4000800017f */
[----:B---3--:R-:W-:Y:S05]  /*8720*/  @!P0 NANOSLEEP.SYNCS 0x989680 ;  /* 0x009896800000895d */ /* 0x008fea0003900000 */
[----:B------:R-:W3:Y:S02]  /*8730*/  @!P0 SYNCS.PHASECHK.TRANS64 P0, [R0+URZ], R5 ;  /* 0x00000005000085a7 */ /* 0x000ee4000800007f */
[----:B---3--:R-:W-:Y:S05]  /*8740*/  @!P0 BRA `(.L_x_4623) ;  /* 0xfffffffc00f08947 */ /* 0x008fea000383ffff */
[----:B------:R-:W-:Y:S05]  /*8750*/  BRA `(.L_x_4641) ;  /* 0xfffffff800807947 */ /* 0x000fea000383ffff */
.L_x_4642:
        /* <DEDUP_REMOVED lines=10> */
.L_x_6585:


//--------------------- .text._ZN7cutlass13device_kernelIN5flash11enable_sm90INS1_16FlashAttnBwdSm90INS1_25CollectiveMainloopBwdSm90ILi2ELi2ELi2EN4cute5tupleIJNS5_1CILi1EEES8_S8_EEENS6_IJNS7_ILi64EEENS7_ILi128EEENS7_ILi96EEEEEENS_10bfloat16_tEfNS_4arch4Sm90ELb0ELb1ELb0ELb0ELb1ELb1ELb0ELb0ELi2ELi1ELi2ELi1ELb1EEENS1_24CollectiveEpilogueBwdGQAISD_fSG_Li256ELb0ELb1EEENS1_19SingleTileSchedulerILb0ELb0ELb0ELi128EEEEEEEEEvNT_6ParamsE --------------------------
	.section	.text._ZN7cutlass13device_kernelIN5flash11enable_sm90INS1_16FlashAttnBwdSm90INS1_25CollectiveMainloopBwdSm90ILi2ELi2ELi2EN4cute5tupleIJNS5_1CILi1EEES8_S8_EEENS6_IJNS7_ILi64EEENS7_ILi128EEENS7_ILi96EEEEEENS_10bfloat16_tEfNS_4arch4Sm90ELb0ELb1ELb0ELb0ELb1ELb1ELb0ELb0ELi2ELi1ELi2ELi1ELb1EEENS1_24CollectiveEpilogueBwdGQAISD_fSG_Li256ELb0ELb1EEENS1_19SingleTileSchedulerILb0ELb0ELb0ELi128EEEEEEEEEvNT_6ParamsE,"ax",@progbits
	.align	128
.text._ZN7cutlass13device_kernelIN5flash11enable_sm90INS1_16FlashAttnBwdSm90INS1_25CollectiveMainloopBwdSm90ILi2ELi2ELi2EN4cute5tupleIJNS5_1CILi1EEES8_S8_EEENS6_IJNS7_ILi64EEENS7_ILi128EEENS7_ILi96EEEEEENS_10bfloat16_tEfNS_4arch4Sm90ELb0ELb1ELb0ELb0ELb1ELb1ELb0ELb0ELi2ELi1ELi2ELi1ELb1EEENS1_24CollectiveEpilogueBwdGQAISD_fSG_Li256ELb0ELb1EEENS1_19SingleTileSchedulerILb0ELb0ELb0ELi128EEEEEEEEEvNT_6ParamsE:
        .type           _ZN7cutlass13device_kernelIN5flash11enable_sm90INS1_16FlashAttnBwdSm90INS1_25CollectiveMainloopBwdSm90ILi2ELi2ELi2EN4cute5tupleIJNS5_1CILi1EEES8_S8_EEENS6_IJNS7_ILi64EEENS7_ILi128EEENS7_ILi96EEEEEENS_10bfloat16_tEfNS_4arch4Sm90ELb0ELb1ELb0ELb0ELb1ELb1ELb0ELb0ELi2ELi1ELi2ELi1ELb1EEENS1_24CollectiveEpilogueBwdGQAISD_fSG_Li256ELb0ELb1EEENS1_19SingleTileSchedulerILb0ELb0ELb0ELi128EEEEEEEEEvNT_6ParamsE,@function
        .size           _ZN7cutlass13device_kernelIN5flash11enable_sm90INS1_16FlashAttnBwdSm90INS1_25CollectiveMainloopBwdSm90ILi2ELi2ELi2EN4cute5tupleIJNS5_1CILi1EEES8_S8_EEENS6_IJNS7_ILi64EEENS7_ILi128EEENS7_ILi96EEEEEENS_10bfloat16_tEfNS_4arch4Sm90ELb0ELb1ELb0ELb0ELb1ELb1ELb0ELb0ELi2ELi1ELi2ELi1ELb1EEENS1_24CollectiveEpilogueBwdGQAISD_fSG_Li256ELb0ELb1EEENS1_19SingleTileSchedulerILb0ELb0ELb0ELi128EEEEEEEEEvNT_6ParamsE,(.L_x_6586 - _ZN7cutlass13device_kernelIN5flash11enable_sm90INS1_16FlashAttnBwdSm90INS1_25CollectiveMainloopBwdSm90ILi2ELi2ELi2EN4cute5tupleIJNS5_1CILi1EEES8_S8_EEENS6_IJNS7_ILi64EEENS7_ILi128EEENS7_ILi96EEEEEENS_10bfloat16_tEfNS_4arch4Sm90ELb0ELb1ELb0ELb0ELb1ELb1ELb0ELb0ELi2ELi1ELi2ELi1ELb1EEENS1_24CollectiveEpilogueBwdGQAISD_fSG_Li256ELb0ELb1EEENS1_19SingleTileSchedulerILb0ELb0ELb0ELi128EEEEEEEEEvNT_6ParamsE)
        .other          _ZN7cutlass13device_kernelIN5flash11enable_sm90INS1_16FlashAttnBwdSm90INS1_25CollectiveMainloopBwdSm90ILi2ELi2ELi2EN4cute5tupleIJNS5_1CILi1EEES8_S8_EEENS6_IJNS7_ILi64EEENS7_ILi128EEENS7_ILi96EEEEEENS_10bfloat16_tEfNS_4arch4Sm90ELb0ELb1ELb0ELb0ELb1ELb1ELb0ELb0ELi2ELi1ELi2ELi1ELb1EEENS1_24CollectiveEpilogueBwdGQAISD_fSG_Li256ELb0ELb1EEENS1_19SingleTileSchedulerILb0ELb0ELb0ELi128EEEEEEEEEvNT_6ParamsE,@"STO_CUDA_ENTRY STV_DEFAULT"
_ZN7cutlass13device_kernelIN5flash11enable_sm90INS1_16FlashAttnBwdSm90INS1_25CollectiveMainloopBwdSm90ILi2ELi2ELi2EN4cute5tupleIJNS5_1CILi1EEES8_S8_EEENS6_IJNS7_ILi64EEENS7_ILi128EEENS7_ILi96EEEEEENS_10bfloat16_tEfNS_4arch4Sm90ELb0ELb1ELb0ELb0ELb1ELb1ELb0ELb0ELi2ELi1ELi2ELi1ELb1EEENS1_24CollectiveEpilogueBwdGQAISD_fSG_Li256ELb0ELb1EEENS1_19SingleTileSchedulerILb0ELb0ELb0ELi128EEEEEEEEEvNT_6ParamsE:
        /* <DEDUP_REMOVED lines=24> */
.L_x_4644:
[----:B------:R-:W-:Y:S05]  /*0180*/  BSYNC B0 ;  /* 0x0000000000007941 */ /* 0x000fea0003800000 */
.L_x_4643:
        /* <DEDUP_REMOVED lines=37> */
.L_x_4645:
        /* <DEDUP_REMOVED lines=22> */
.L_x_4646:
[----:B------:R-:W-:Y:S01]  /*0540*/  PLOP3.LUT P0, PT, PT, PT, UP0, 0x80, 0x0 ;  /* 0x000000000000781c */ /* 0x000fe20003f0f008 */
[----:B------:R-:W-:Y:S01]  /*0550*/  NOP ;  /* 0x0000000000007918 */ /* 0x000fe20000000000 */
[----:B------:R-:W-:Y:S01]  /*0560*/  ULDC.64 UR46, c[0x0][0x208] ;  /* 0x00008200002e7ab9 */ /* 0x000fe20000000a00 */
[----:B------:R-:W-:Y:S01]  /*0570*/  BSSY B6, `(.L_x_4647) ;  /* 0x0000904000067945 */ /* 0x000fe20003800000 */
[----:B-12-4-:R-:W-:Y:S09]  /*0580*/  BAR.SYNC.DEFER_BLOCKING 0x0 ;  /* 0x0000000000007b1d */ /* 0x016ff20000010000 */
[----:B------:R-:W-:Y:S05]  /*0590*/  @!P0 BRA `(.L_x_4648) ;  /* 0x0000004c00788947 */ /* 0x000fea0003800000 */
.L_x_4649:
        /* <DEDUP_REMOVED lines=85> */
.L_x_4651:
        /* <DEDUP_REMOVED lines=28> */
.L_x_4654:
        /* <DEDUP_REMOVED lines=15> */
.L_x_4653:
        /* <DEDUP_REMOVED lines=22> */
.L_x_4656:
        /* <DEDUP_REMOVED lines=15> */
.L_x_4655:
[----:B------:R-:W-:Y:S01]  /*0ff0*/  SHF.R.S32.HI R25, RZ, 0x1f, R22 ;  /* 0x0000001fff197819 */ /* 0x000fe20000011416 */
[----:B------:R-:W-:-:S03]  /*1000*/  UMOV UR4, 0xffffffff ;  /* 0xffffffff00047882 */ /* 0x000fc60000000000 */
[----:B------:R-:W-:-:S04]  /*1010*/  LEA.HI R0, R25, R22, RZ, 0x7 ;  /* 0x0000001619007211 */ /* 0x000fc800078f38ff */
[----:B------:R-:W-:Y:S01]  /*1020*/  SHF.R.S32.HI R16, RZ, 0x7, R0 ;  /* 0x00000007ff107819 */ /* 0x000fe20000011400 */
[----:B------:R-:W-:Y:S06]  /*1030*/  BRA.DIV UR4, `(.L_x_4657) ;  /* 0x0000008604647947 */ /* 0x000fec000b800000 */
[----:B------:R1:W2:Y:S02]  /*1040*/  SHFL.IDX PT, R14, R16, RZ, 0x1f ;  /* 0x00001fff100e7589 */ /* 0x0002a400000e0000 */
.L_x_4770:
        /* <DEDUP_REMOVED lines=15> */
.L_x_4658:
        /* <DEDUP_REMOVED lines=19> */
.L_x_4660:
        /* <DEDUP_REMOVED lines=125> */
.L_x_4671:
[----:B------:R-:W-:-:S06]  /*1a40*/  UISETP.NE.AND UP0, UPT, UR16, 0x3, UPT ;  /* 0x000000031000788c */ /* 0x000fcc000bf05270 */
[----:B------:R-:W-:-:S13]  /*1a50*/  PLOP3.LUT P6, PT, PT, PT, UP0, 0x80, 0x0 ;  /* 0x000000000000781c */ /* 0x000fda0003fcf008 */
[----:B-1----:R-:W-:Y:S05]  /*1a60*/  @!P6 BRA `(.L_x_4661) ;  /* 0x000000000004e947 */ /* 0x002fea0003800000 */
[----:B------:R-:W-:Y:S01]  /*1a70*/  BPT.TRAP 0x1 ;  /* 0x000000040000795c */ /* 0x000fe20000300000 */
.L_x_4661:
[----:B------:R-:W-:Y:S01]  /*1a80*/  R2UR UR6, R18 ;  /* 0x00000000120672ca */ /* 0x000fe200000e0000 */
[----:B------:R-:W-:-:S05]  /*1a90*/  IMAD.U32 R16, RZ, RZ, UR4 ;  /* 0x00000004ff107e24 */ /* 0x000fca000f8e00ff */
[----:B------:R-:W-:-:S07]  /*1aa0*/  SHF.L.U32 R16, R16, 0x1f, RZ ;  /* 0x0000001f10107819 */ /* 0x000fce00000006ff */
[----:B------:R-:W-:-:S09]  /*1ab0*/  ULEA UR6, UR5, UR6, 0x3 ;  /* 0x0000000605067291 */ /* 0x000fd2000f8e183f */
[----:B------:R1:W2:Y:S01]  /*1ac0*/  SYNCS.PHASECHK.TRANS64.TRYWAIT P0, [UR6+0x26810], R16 ;  /* 0x02681010ff0075a7 */ /* 0x0002a20008000146 */
[----:B------:R-:W-:Y:S05]  /*1ad0*/  @!P6 BRA `(.L_x_4662) ;  /* 0x000000000004e947 */ /* 0x000fea0003800000 */
[----:B------:R-:W-:Y:S01]  /*1ae0*/  BPT.TRAP 0x1 ;  /* 0x000000040000795c */ /* 0x000fe20000300000 */
.L_x_4662:
[----:B--2---:R-:W-:Y:S05]  /*1af0*/  @P0 BRA `(.L_x_4663) ;  /* 0x0000000000080947 */ /* 0x004fea0003800000 */
[----:B------:R-:W2:Y:S02]  /*1b00*/  SYNCS.PHASECHK.TRANS64.TRYWAIT P0, [UR6+0x26810], R16 ;  /* 0x02681010ff0075a7 */ /* 0x000ea40008000146 */
[----:B--2---:R-:W-:Y:S05]  /*1b10*/  @!P0 BRA `(.L_x_4664) ;  /* 0x0000007800e08947 */ /* 0x004fea0003800000 */
.L_x_4663:
        /* <DEDUP_REMOVED lines=66> */
.L_x_4665:
[----:B------:R1:W1:Y:S01]  /*1f40*/  SYNCS.PHASECHK.TRANS64.TRYWAIT P0, [UR6+0x26830], R16 ;  /* 0x02683010ff0075a7 */ /* 0x0002620008000146 */
[----:B------:R-:W-:Y:S05]  /*1f50*/  @!P6 BRA `(.L_x_4666) ;  /* 0x000000000004e947 */ /* 0x000fea0003800000 */
[----:B------:R-:W-:Y:S01]  /*1f60*/  BPT.TRAP 0x1 ;  /* 0x000000040000795c */ /* 0x000fe20000300000 */
.L_x_4666:
[----:B-1----:R-:W-:Y:S05]  /*1f70*/  @P0 BRA `(.L_x_4667) ;  /* 0x0000000000080947 */ /* 0x002fea0003800000 */
[----:B------:R-:W1:Y:S02]  /*1f80*/  SYNCS.PHASECHK.TRANS64.TRYWAIT P0, [UR6+0x26830], R16 ;  /* 0x02683010ff0075a7 */ /* 0x000e640008000146 */
[----:B-1----:R-:W-:Y:S05]  /*1f90*/  @!P0 BRA `(.L_x_4668) ;  /* 0x0000007400d88947 */ /* 0x002fea0003800000 */
.L_x_4667:
        /* <DEDUP_REMOVED lines=140> */
[----:B------:R-:W-:Y:S01]  /*2860*/  FSEL R155, R170, -INF , !P1 ;  /* 0xff800000aa9b7808 */ /* 0x000fe20004800000 */
[----:B------:R-:W-:Y:S01]  /*2870*/  FFMA.FTZ R211, R14, UR18, -R15 ;  /* 0x000000120ed37c23 */ /* 0x000fe2000801080f */
[----:B------:R-:W-:Y:S01]  /*2880*/  ISETP.GE.AND P5, PT, R156, 0x28, PT ;  /* 0x000000289c00780c */ /* 0x000fe20003fa6270 */
[----:B------:R-:W-:Y:S01]  /*2890*/  FFMA.FTZ R158, R154, UR18, -R9 ;  /* 0x000000129a9e7c23 */ /* 0x000fe20008010809 */
[----:B------:R-:W-:Y:S01]  /*28a0*/  ISETP.GE.AND P3, PT, R156, 0x29, PT ;  /* 0x000000299c00780c */ /* 0x000fe20003f66270 */
[----:B------:R-:W-:Y:S01]  /*28b0*/  FFMA.FTZ R167, R155, UR18, -R8 ;  /* 0x000000129ba77c23 */ /* 0x000fe20008010808 */
[C---:B------:R-:W-:Y:S01]  /*28c0*/  ISETP.GT.OR P5, PT, R214.reuse, 0x28, !P5 ;  /* 0x00000028d600780c */ /* 0x040fe20006fa4670 */
[----:B------:R-:W-:Y:S01]  /*28d0*/  MUFU.EX2 R166, R166 ;  /* 0x000000a600a67308 */ /* 0x000fe20000000800 */
[----:B------:R-:W-:-:S02]  /*28e0*/  ISETP.GT.OR P3, PT, R214, 0x29, !P3 ;  /* 0x00000029d600780c */ /* 0x000fc40005f64670 */
[C---:B------:R-:W-:Y:S02]  /*28f0*/  ISETP.GE.AND P2, PT, R217.reuse, 0x30, PT ;  /* 0x00000030d900780c */ /* 0x040fe40003f46270 */
[----:B------:R-:W-:Y:S02]  /*2900*/  ISETP.GE.AND P4, PT, R217, 0x31, PT ;  /* 0x00000031d900780c */ /* 0x000fe40003f86270 */
[----:B----4-:R-:W-:Y:S01]  /*2910*/  FSEL R157, R174, -INF , !P5 ;  /* 0xff800000ae9d7808 */ /* 0x010fe20006800000 */
[----:B------:R-:W-:Y:S01]  /*2920*/  MUFU.EX2 R211, R211 ;  /* 0x000000d300d37308 */ /* 0x000fe20000000800 */
[----:B------:R-:W-:Y:S02]  /*2930*/  FSEL R170, R175, -INF , !P3 ;  /* 0xff800000afaa7808 */ /* 0x000fe40005800000 */
[----:B------:R-:W-:Y:S01]  /*2940*/  ISETP.GT.OR P2, PT, R216, 0x30, !P2 ;  /* 0x00000030d800780c */ /* 0x000fe20005744670 */
[----:B------:R-:W-:Y:S01]  /*2950*/  FFMA.FTZ R175, R157, UR18, -R6 ;  /* 0x000000129daf7c23 */ /* 0x000fe20008010806 */
[----:B------:R-:W-:-:S02]  /*2960*/  WARPGROUP.DEPBAR.LE gsb0, 0x0 ;  /* 0x00008000000079c5 */ /* 0x000fc40000010000 */
[----:B------:R-:W-:Y:S01]  /*2970*/  WARPGROUP.ARRIVE ;  /* 0x00000000000079c5 */ /* 0x000fe20000000000 */
[----:B------:R-:W-:Y:S01]  /*2980*/  ISETP.GT.OR P4, PT, R216, 0x31, !P4 ;  /* 0x00000031d800780c */ /* 0x000fe20006784670 */
        /* <DEDUP_REMOVED lines=12> */
[C---:B------:R-:W-:Y:S01]  /*2a50*/  ISETP.GE.AND P5, PT, R156.reuse, 0x38, PT ;  /* 0x000000389c00780c */ /* 0x040fe20003fa6270 */
[----:B------:R-:W5:Y:S01]  /*2a60*/  MUFU.EX2 R175, R175 ;  /* 0x000000af00af7308 */ /* 0x000f620000000800 */
[----:B------:R-:W-:-:S02]  /*2a70*/  ISETP.GE.AND P3, PT, R156, 0x39, PT ;  /* 0x000000399c00780c */ /* 0x000fc40003f66270 */
[C---:B------:R-:W-:Y:S02]  /*2a80*/  ISETP.GE.AND P1, PT, R217.reuse, 0x38, PT ;  /* 0x00000038d900780c */ /* 0x040fe40003f26270 */
[----:B------:R-:W-:Y:S02]  /*2a90*/  ISETP.GE.AND P0, PT, R217, 0x39, PT ;  /* 0x00000039d900780c */ /* 0x000fe40003f06270 */
[----:B------:R-:W-:Y:S01]  /*2aa0*/  ISETP.GT.OR P4, PT, R214, 0x31, !P4 ;  /* 0x00000031d600780c */ /* 0x000fe20006784670 */
[----:B------:R-:W-:Y:S01]  /*2ab0*/  MUFU.EX2 R169, R169 ;  /* 0x000000a900a97308 */ /* 0x000fe20000000800 */
[C---:B------:R-:W-:Y:S02]  /*2ac0*/  ISETP.GT.OR P1, PT, R216.reuse, 0x38, !P1 ;  /* 0x00000038d800780c */ /* 0x040fe40004f24670 */
[----:B------:R-:W-:Y:S02]  /*2ad0*/  ISETP.GT.OR P0, PT, R216, 0x39, !P0 ;  /* 0x00000039d800780c */ /* 0x000fe40004704670 */
[----:B------:R-:W-:-:S02]  /*2ae0*/  ISETP.GT.OR P2, PT, R214, 0x30, !P2 ;  /* 0x00000030d600780c */ /* 0x000fc40005744670 */
[C---:B------:R-:W-:Y:S01]  /*2af0*/  ISETP.GT.OR P5, PT, R214.reuse, 0x38, !P5 ;  /* 0x00000038d600780c */ /* 0x040fe20006fa4670 */
[----:B------:R-:W-:Y:S01]  /*2b00*/  MUFU.EX2 R168, R168 ;  /* 0x000000a800a87308 */ /* 0x000fe20000000800 */
[----:B------:R-:W-:Y:S02]  /*2b10*/  ISETP.GT.OR P3, PT, R214, 0x39, !P3 ;  /* 0x00000039d600780c */ /* 0x000fe40005f64670 */
        /* <DEDUP_REMOVED lines=56> */
[----:B-----5:R-:W-:Y:S01]  /*2ea0*/  FADD.FTZ R126, R131, -R155 ;  /* 0x8000009b837e7221 */ /* 0x020fe20000010000 */
[----:B------:R-:W-:Y:S01]  /*2eb0*/  FMUL.FTZ R121, R22, R121 ;  /* 0x0000007916797220 */ /* 0x000fe20000410000 */
[----:B------:R-:W-:Y:S01]  /*2ec0*/  FMUL.FTZ R8, R213, R8 ;  /* 0x00000008d5087220 */ /* 0x000fe20000410000 */
[----:B--2---:R-:W-:Y:S01]  /*2ed0*/  FADD.FTZ R131, R140, -R6 ;  /* 0x800000068c837221 */ /* 0x004fe20000010000 */
[----:B------:R-:W-:Y:S01]  /*2ee0*/  FADD.FTZ R123, R128, -R154 ;  /* 0x8000009a807b7221 */ /* 0x000fe20000010000 */
[----:B------:R-:W-:Y:S01]  /*2ef0*/  FADD.FTZ R6, R142, -R6 ;  /* 0x800000068e067221 */ /* 0x000fe20000010000 */
[----:B------:R-:W-:Y:S01]  /*2f00*/  FADD.FTZ R143, R143, -R7 ;  /* 0x800000078f8f7221 */ /* 0x000fe20000010000 */
[----:B------:R-:W1:Y:S01]  /*2f10*/  MUFU.EX2 R9, R208 ;  /* 0x000000d000097308 */ /* 0x000e620000000800 */
[----:B------:R-:W-:Y:S01]  /*2f20*/  FADD.FTZ R128, R133, -R157 ;  /* 0x8000009d85807221 */ /* 0x000fe20000010000 */
        /* <DEDUP_REMOVED lines=272> */
.L_x_4669:
        /* <DEDUP_REMOVED lines=44> */
.L_x_4670:
        /* <DEDUP_REMOVED lines=62> */
.L_x_4652:
        /* <DEDUP_REMOVED lines=89> */
.L_x_4674:
[----:B------:R-:W2:Y:S04]  /*4c60*/  LDG.E.STRONG.GPU R4, desc[UR46][R2.64] ;  /* 0x0000002e02047981 */ /* 0x000ea8000c1ef900 */
[----:B--2---:R-:W-:Y:S01]  /*4c70*/  CCTL.IVALL ;  /* 0x00000000ff00798f */ /* 0x004fe20002000000 */
[----:B------:R-:W-:Y:S05]  /*4c80*/  YIELD ;  /* 0x0000000000007946 */ /* 0x000fea0003800000 */
[----:B------:R-:W-:-:S13]  /*4c90*/  ISETP.NE.AND P0, PT, R4, UR14, PT ;  /* 0x0000000e04007c0c */ /* 0x000fda000bf05270 */
[----:B------:R-:W-:Y:S05]  /*4ca0*/  @P0 BRA `(.L_x_4674) ;  /* 0xfffffffc00ec0947 */ /* 0x000fea000383ffff */
.L_x_4673:
[----:B------:R-:W-:Y:S05]  /*4cb0*/  BSYNC B0 ;  /* 0x0000000000007941 */ /* 0x000fea0003800000 */
.L_x_4672:
[----:B------:R-:W-:-:S03]  /*4cc0*/  UMOV UR4, 0xffffffff ;  /* 0xffffffff00047882 */ /* 0x000fc60000000000 */
[----:B------:R-:W-:Y:S05]  /*4cd0*/  BRA.DIV UR4, `(.L_x_4675) ;  /* 0x0000004a04a07947 */ /* 0x000fea000b800000 */
[----:B------:R-:W-:Y:S01]  /*4ce0*/  NOP ;  /* 0x0000000000007918 */ /* 0x000fe20000000000 */
.L_x_4773:
        /* <DEDUP_REMOVED lines=15> */
.L_x_4678:
[----:B------:R-:W-:Y:S01]  /*4de0*/  @P0 ELECT P2, URZ, PT ;  /* 0x00000000003f082f */ /* 0x000fe20003840000 */
[----:B------:R2:W-:-:S12]  /*4df0*/  UBLKRED.G.S.ADD.F32.RN [UR4], [UR10], UR6, desc[UR8] ;  /* 0x000008040a0073bb */ /* 0x0005d800080a1406 */
[----:B------:R-:W-:Y:S02]  /*4e00*/  @P2 PLOP3.LUT P0, PT, P2, PT, PT, 0x8, 0x0 ;  /* 0x000000000000281c */ /* 0x000fe4000170e170 */
[----:B------:R-:W-:-:S11]  /*4e10*/  PLOP3.LUT P2, PT, PT, PT, PT, 0x8, 0x0 ;  /* 0x000000000000781c */ /* 0x000fd60003f4e170 */
[----:B--2---:R-:W-:Y:S05]  /*4e20*/  @P0 BRA.U.ANY `(.L_x_4678) ;  /* 0xfffffffd00ec0947 */ /* 0x004fea000393ffff */
[----:B------:R0:W-:Y:S01]  /*4e30*/  UTMACMDFLUSH ;  /* 0x00000000000079b7 */ /* 0x0001e20000000000 */
[----:B------:R-:W-:-:S04]  /*4e40*/  DEPBAR.LE SB0, 0x0 ;  /* 0x000080000000791a */ /* 0x000fc80000000000 */
.L_x_4677:
[----:B------:R-:W-:Y:S05]  /*4e50*/  BSYNC B0 ;  /* 0x0000000000007941 */ /* 0x000fea0003800000 */
.L_x_4676:
        /* <DEDUP_REMOVED lines=14> */
.L_x_4680:
[----:B------:R-:W-:Y:S05]  /*4f40*/  BSYNC B0 ;  /* 0x0000000000007941 */ /* 0x000fea0003800000 */
.L_x_4679:
        /* <DEDUP_REMOVED lines=20> */
.L_x_4683:
[----:B-12---:R-:W2:Y:S04]  /*5090*/  LDG.E.STRONG.GPU R0, desc[UR46][R2.64] ;  /* 0x0000002e02007981 */ /* 0x006ea8000c1ef900 */
[----:B--2---:R-:W-:Y:S01]  /*50a0*/  CCTL.IVALL ;  /* 0x00000000ff00798f */ /* 0x004fe20002000000 */
[----:B------:R-:W-:Y:S05]  /*50b0*/  YIELD ;  /* 0x0000000000007946 */ /* 0x000fea0003800000 */
[----:B------:R-:W-:-:S13]  /*50c0*/  ISETP.NE.AND P0, PT, R0, UR14, PT ;  /* 0x0000000e00007c0c */ /* 0x000fda000bf05270 */
[----:B------:R-:W-:Y:S05]  /*50d0*/  @P0 BRA `(.L_x_4683) ;  /* 0xfffffffc00ec0947 */ /* 0x000fea000383ffff */
.L_x_4682:
[----:B------:R-:W-:Y:S05]  /*50e0*/  BSYNC B0 ;  /* 0x0000000000007941 */ /* 0x000fea0003800000 */
.L_x_4681:
[----:B------:R-:W-:-:S03]  /*50f0*/  UMOV UR4, 0xffffffff ;  /* 0xffffffff00047882 */ /* 0x000fc60000000000 */
[----:B------:R-:W-:Y:S05]  /*5100*/  BRA.DIV UR4, `(.L_x_4684) ;  /* 0x0000004604b07947 */ /* 0x000fea000b800000 */
[----:B------:R-:W-:Y:S01]  /*5110*/  NOP ;  /* 0x0000000000007918 */ /* 0x000fe20000000000 */
.L_x_4776:
        /* <DEDUP_REMOVED lines=16> */
.L_x_4687:
[----:B------:R-:W-:Y:S01]  /*5220*/  @P0 ELECT P2, URZ, PT ;  /* 0x00000000003f082f */ /* 0x000fe20003840000 */
[----:B------:R3:W-:-:S12]  /*5230*/  UBLKRED.G.S.ADD.F32.RN [UR4], [UR10], UR6, desc[UR8] ;  /* 0x000008040a0073bb */ /* 0x0007d800080a1406 */
[----:B------:R-:W-:Y:S02]  /*5240*/  @P2 PLOP3.LUT P0, PT, P2, PT, PT, 0x8, 0x0 ;  /* 0x000000000000281c */ /* 0x000fe4000170e170 */
[----:B------:R-:W-:-:S11]  /*5250*/  PLOP3.LUT P2, PT, PT, PT, PT, 0x8, 0x0 ;  /* 0x000000000000781c */ /* 0x000fd60003f4e170 */
[----:B---3--:R-:W-:Y:S05]  /*5260*/  @P0 BRA.U.ANY `(.L_x_4687) ;  /* 0xfffffffd00ec0947 */ /* 0x008fea000393ffff */
[----:B------:R0:W-:Y:S01]  /*5270*/  UTMACMDFLUSH ;  /* 0x00000000000079b7 */ /* 0x0001e20000000000 */
[----:B------:R-:W-:-:S04]  /*5280*/  DEPBAR.LE SB0, 0x0 ;  /* 0x000080000000791a */ /* 0x000fc80000000000 */
.L_x_4686:
[----:B------:R-:W-:Y:S05]  /*5290*/  BSYNC B0 ;  /* 0x0000000000007941 */ /* 0x000fea0003800000 */
.L_x_4685:
        /* <DEDUP_REMOVED lines=14> */
.L_x_4648:
        /* <DEDUP_REMOVED lines=33> */
.L_x_4689:
[----:B------:R-:W-:-:S05]  /*5590*/  UMOV UR11, UR5 ;  /* 0x00000005000b7c82 */ /* 0x000fca0008000000 */
.L_x_4690:
        /* <DEDUP_REMOVED lines=48> */
.L_x_4695:
[----:B------:R-:W2:Y:S04]  /*58a0*/  LDG.E.STRONG.GPU R0, desc[UR46][R2.64] ;  /* 0x0000002e02007981 */ /* 0x000ea8000c1ef900 */
[----:B--2---:R-:W-:Y:S01]  /*58b0*/  CCTL.IVALL ;  /* 0x00000000ff00798f */ /* 0x004fe20002000000 */
[----:B------:R-:W-:Y:S05]  /*58c0*/  YIELD ;  /* 0x0000000000007946 */ /* 0x000fea0003800000 */
[----:B------:R-:W-:-:S13]  /*58d0*/  ISETP.NE.AND P1, PT, R0, UR23, PT ;  /* 0x0000001700007c0c */ /* 0x000fda000bf25270 */
[----:B------:R-:W-:Y:S05]  /*58e0*/  @P1 BRA `(.L_x_4695) ;  /* 0xfffffffc00ec1947 */ /* 0x000fea000383ffff */
.L_x_4694:
[----:B------:R-:W-:Y:S05]  /*58f0*/  BSYNC B0 ;  /* 0x0000000000007941 */ /* 0x000fea0003800000 */
.L_x_4693:
[----:B------:R-:W-:-:S03]  /*5900*/  UMOV UR4, 0xffffffff ;  /* 0xffffffff00047882 */ /* 0x000fc60000000000 */
[----:B------:R-:W-:Y:S05]  /*5910*/  BRA.DIV UR4, `(.L_x_4696) ;  /* 0x0000003e04c87947 */ /* 0x000fea000b800000 */
[----:B------:R-:W-:Y:S01]  /*5920*/  NOP ;  /* 0x0000000000007918 */ /* 0x000fe20000000000 */
.L_x_4779:
        /* <DEDUP_REMOVED lines=22> */
.L_x_4698:
[----:B------:R-:W-:Y:S05]  /*5a90*/  BSYNC B0 ;  /* 0x0000000000007941 */ /* 0x000fea0003800000 */
.L_x_4697:
        /* <DEDUP_REMOVED lines=20> */
.L_x_4700:
[----:B------:R-:W-:Y:S05]  /*5be0*/  BSYNC B0 ;  /* 0x0000000000007941 */ /* 0x000fea0003800000 */
.L_x_4699:
[----:B------:R-:W-:Y:S06]  /*5bf0*/  BAR.ARV 0xa, 0xa0 ;  /* 0x0282800000007b1d */ /* 0x000fec0000002000 */
[----:B------:R-:W-:Y:S04]  /*5c00*/  BSSY B0, `(.L_x_4701) ;  /* 0x0000003000007945 */ /* 0x000fe80003800000 */
[----:B------:R-:W-:Y:S05]  /*5c10*/  @!P0 BRA `(.L_x_4702) ;  /* 0x0000000000048947 */ /* 0x000fea0003800000 */
[----:B------:R-:W-:-:S04]  /*5c20*/  DEPBAR.LE SB0, 0x0 ;  /* 0x000080000000791a */ /* 0x000fc80000000000 */
.L_x_4702:
[----:B------:R-:W-:Y:S05]  /*5c30*/  BSYNC B0 ;  /* 0x0000000000007941 */ /* 0x000fea0003800000 */
.L_x_4701:
        /* <DEDUP_REMOVED lines=19> */
.L_x_4704:
[----:B------:R-:W-:Y:S05]  /*5d70*/  BSYNC B0 ;  /* 0x0000000000007941 */ /* 0x000fea0003800000 */
.L_x_4703:
[----:B------:R-:W-:Y:S01]  /*5d80*/  UIADD3 UR18, UR6, 0x1, URZ ;  /* 0x0000000106127890 */ /* 0x000fe2000fffe03f */
[----:B------:R-:W-:Y:S11]  /*5d90*/  BRA `(.L_x_4705) ;  /* 0x0000000000047947 */ /* 0x000ff60003800000 */
.L_x_4692:
[----:B------:R-:W-:-:S05]  /*5da0*/  UMOV UR18, UR6 ;  /* 0x0000000600127c82 */ /* 0x000fca0008000000 */
.L_x_4705:
        /* <DEDUP_REMOVED lines=12> */
.L_x_4730:
        /* <DEDUP_REMOVED lines=11> */
.L_x_4708:
[----:B------:R-:W2:Y:S04]  /*5f20*/  LDG.E.STRONG.GPU R0, desc[UR46][R2.64] ;  /* 0x0000002e02007981 */ /* 0x000ea8000c1ef900 */
[----:B--2---:R-:W-:Y:S01]  /*5f30*/  CCTL.IVALL ;  /* 0x00000000ff00798f */ /* 0x004fe20002000000 */
[----:B------:R-:W-:Y:S05]  /*5f40*/  YIELD ;  /* 0x0000000000007946 */ /* 0x000fea0003800000 */
[----:B------:R-:W-:-:S13]  /*5f50*/  ISETP.NE.AND P1, PT, R0, UR23, PT ;  /* 0x0000001700007c0c */ /* 0x000fda000bf25270 */
[----:B------:R-:W-:Y:S05]  /*5f60*/  @P1 BRA `(.L_x_4708) ;  /* 0xfffffffc00ec1947 */ /* 0x000fea000383ffff */
.L_x_4707:
[----:B------:R-:W-:Y:S05]  /*5f70*/  BSYNC B0 ;  /* 0x0000000000007941 */ /* 0x000fea0003800000 */
.L_x_4706:
[----:B------:R-:W-:-:S03]  /*5f80*/  UMOV UR16, 0xffffffff ;  /* 0xffffffff00107882 */ /* 0x000fc60000000000 */
[----:B------:R-:W-:Y:S05]  /*5f90*/  BRA.DIV UR16, `(.L_x_4709) ;  /* 0x0000003a10447947 */ /* 0x000fea000b800000 */
[----:B------:R-:W-:Y:S01]  /*5fa0*/  NOP ;  /* 0x0000000000007918 */ /* 0x000fe20000000000 */
.L_x_4782:
        /* <DEDUP_REMOVED lines=19> */
.L_x_4711:
[----:B------:R-:W-:Y:S05]  /*60e0*/  BSYNC B0 ;  /* 0x0000000000007941 */ /* 0x000fea0003800000 */
.L_x_4710:
        /* <DEDUP_REMOVED lines=15> */
.L_x_4713:
[----:B------:R-:W-:Y:S05]  /*61e0*/  BSYNC B0 ;  /* 0x0000000000007941 */ /* 0x000fea0003800000 */
.L_x_4712:
[----:B------:R-:W-:Y:S06]  /*61f0*/  BAR.ARV 0xa, 0xa0 ;  /* 0x0282800000007b1d */ /* 0x000fec0000002000 */
[----:B------:R-:W-:Y:S04]  /*6200*/  BSSY B0, `(.L_x_4714) ;  /* 0x0000003000007945 */ /* 0x000fe80003800000 */
[----:B------:R-:W-:Y:S05]  /*6210*/  @!P0 BRA `(.L_x_4715) ;  /* 0x0000000000048947 */ /* 0x000fea0003800000 */
[----:B------:R-:W-:-:S04]  /*6220*/  DEPBAR.LE SB0, 0x0 ;  /* 0x000080000000791a */ /* 0x000fc80000000000 */
.L_x_4715:
[----:B------:R-:W-:Y:S05]  /*6230*/  BSYNC B0 ;  /* 0x0000000000007941 */ /* 0x000fea0003800000 */
.L_x_4714:
        /* <DEDUP_REMOVED lines=19> */
.L_x_4717:
[----:B------:R-:W-:Y:S05]  /*6370*/  BSYNC B0 ;  /* 0x0000000000007941 */ /* 0x000fea0003800000 */
.L_x_4716:
        /* <DEDUP_REMOVED lines=9> */
.L_x_4720:
[----:B------:R-:W2:Y:S04]  /*6410*/  LDG.E.STRONG.GPU R0, desc[UR46][R2.64] ;  /* 0x0000002e02007981 */ /* 0x000ea8000c1ef900 */
[----:B--2---:R-:W-:Y:S01]  /*6420*/  CCTL.IVALL ;  /* 0x00000000ff00798f */ /* 0x004fe20002000000 */
[----:B------:R-:W-:Y:S05]  /*6430*/  YIELD ;  /* 0x0000000000007946 */ /* 0x000fea0003800000 */
[----:B------:R-:W-:-:S13]  /*6440*/  ISETP.NE.AND P1, PT, R0, UR23, PT ;  /* 0x0000001700007c0c */ /* 0x000fda000bf25270 */
[----:B------:R-:W-:Y:S05]  /*6450*/  @P1 BRA `(.L_x_4720) ;  /* 0xfffffffc00ec1947 */ /* 0x000fea000383ffff */
.L_x_4719:
[----:B------:R-:W-:Y:S05]  /*6460*/  BSYNC B0 ;  /* 0x0000000000007941 */ /* 0x000fea0003800000 */
.L_x_4718:
[----:B------:R-:W-:-:S03]  /*6470*/  UMOV UR12, 0xffffffff ;  /* 0xffffffff000c7882 */ /* 0x000fc60000000000 */
[----:B------:R-:W-:Y:S05]  /*6480*/  BRA.DIV UR12, `(.L_x_4721) ;  /* 0x000000360c247947 */ /* 0x000fea000b800000 */
[----:B------:R-:W-:Y:S01]  /*6490*/  NOP ;  /* 0x0000000000007918 */ /* 0x000fe20000000000 */
.L_x_4785:
        /* <DEDUP_REMOVED lines=15> */
.L_x_4723:
[----:B------:R-:W-:Y:S05]  /*6590*/  BSYNC B0 ;  /* 0x0000000000007941 */ /* 0x000fea0003800000 */
.L_x_4722:
        /* <DEDUP_REMOVED lines=15> */
.L_x_4725:
[----:B------:R-:W-:Y:S05]  /*6690*/  BSYNC B0 ;  /* 0x0000000000007941 */ /* 0x000fea0003800000 */
.L_x_4724:
[----:B------:R-:W-:Y:S06]  /*66a0*/  BAR.ARV 0xa, 0xa0 ;  /* 0x0282800000007b1d */ /* 0x000fec0000002000 */
[----:B------:R-:W-:Y:S04]  /*66b0*/  BSSY B0, `(.L_x_4726) ;  /* 0x0000003000007945 */ /* 0x000fe80003800000 */
[----:B------:R-:W-:Y:S05]  /*66c0*/  @!P0 BRA `(.L_x_4727) ;  /* 0x0000000000048947 */ /* 0x000fea0003800000 */
[----:B------:R-:W-:-:S04]  /*66d0*/  DEPBAR.LE SB0, 0x0 ;  /* 0x000080000000791a */ /* 0x000fc80000000000 */
.L_x_4727:
[----:B------:R-:W-:Y:S05]  /*66e0*/  BSYNC B0 ;  /* 0x0000000000007941 */ /* 0x000fea0003800000 */
.L_x_4726:
        /* <DEDUP_REMOVED lines=19> */
.L_x_4729:
[----:B------:R-:W-:Y:S05]  /*6820*/  BSYNC B0 ;  /* 0x0000000000007941 */ /* 0x000fea0003800000 */
.L_x_4728:
[----:B------:R-:W-:Y:S02]  /*6830*/  UIADD3 UR6, UR6, 0x2, URZ ;  /* 0x0000000206067890 */ /* 0x000fe4000fffe03f */
[----:B------:R-:W-:Y:S02]  /*6840*/  UIADD3 UR4, UR4, 0x3000, URZ ;  /* 0x0000300004047890 */ /* 0x000fe4000fffe03f */
[----:B------:R-:W-:-:S06]  /*6850*/  UISETP.GE.AND UP0, UPT, UR6, UR11, UPT ;  /* 0x0000000b0600728c */ /* 0x000fcc000bf06270 */
[----:B------:R-:W-:-:S13]  /*6860*/  PLOP3.LUT P1, PT, PT, PT, UP0, 0x80, 0x0 ;  /* 0x000000000000781c */ /* 0x000fda0003f2f008 */
[----:B------:R-:W-:Y:S05]  /*6870*/  @!P1 BRA `(.L_x_4730) ;  /* 0xfffffff4007c9947 */ /* 0x000fea000383ffff */
.L_x_4691:
        /* <DEDUP_REMOVED lines=41> */
.L_x_4733:
[----:B------:R-:W-:Y:S05]  /*6b10*/  BSYNC B0 ;  /* 0x0000000000007941 */ /* 0x000fea0003800000 */
.L_x_4732:
[----:B------:R-:W-:Y:S05]  /*6b20*/  BRA `(.L_x_4734) ;  /* 0x0000000000047947 */ /* 0x000fea0003800000 */
.L_x_4731:
[----:B------:R-:W-:-:S05]  /*6b30*/  UMOV UR4, UR6 ;  /* 0x0000000600047c82 */ /* 0x000fca0008000000 */
.L_x_4734:
        /* <DEDUP_REMOVED lines=11> */
.L_x_4739:
        /* <DEDUP_REMOVED lines=24> */
.L_x_4736:
[----:B------:R-:W-:Y:S05]  /*6d70*/  BSYNC B0 ;  /* 0x0000000000007941 */ /* 0x000fea0003800000 */
.L_x_4735:
        /* <DEDUP_REMOVED lines=24> */
.L_x_4738:
[----:B------:R-:W-:Y:S05]  /*6f00*/  BSYNC B0 ;  /* 0x0000000000007941 */ /* 0x000fea0003800000 */
.L_x_4737:
[----:B------:R-:W-:Y:S02]  /*6f10*/  UIADD3 UR11, UR11, 0x2, URZ ;  /* 0x000000020b0b7890 */ /* 0x000fe4000fffe03f */
[----:B------:R-:W-:Y:S02]  /*6f20*/  ULEA UR8, UR18, UR8, 0x1 ;  /* 0x0000000812087291 */ /* 0x000fe4000f8e083f */
[----:B------:R-:W-:Y:S02]  /*6f30*/  ULEA UR9, UR18, UR9, 0x1 ;  /* 0x0000000912097291 */ /* 0x000fe4000f8e083f */
[----:B------:R-:W-:-:S13]  /*6f40*/  ISETP.NE.AND P0, PT, RZ, UR11, PT ;  /* 0x0000000bff007c0c */ /* 0x000fda000bf05270 */
[----:B------:R-:W-:Y:S05]  /*6f50*/  @!P0 BRA `(.L_x_4650) ;  /* 0x0000002400948947 */ /* 0x000fea0003800000 */
[----:B------:R-:W-:Y:S05]  /*6f60*/  BRA `(.L_x_4739) ;  /* 0xfffffffc00207947 */ /* 0x000fea000383ffff */
.L_x_4688:
        /* <DEDUP_REMOVED lines=33> */
.L_x_4741:
        /* <DEDUP_REMOVED lines=43> */
.L_x_4786:
        /* <DEDUP_REMOVED lines=15> */
.L_x_4744:
        /* <DEDUP_REMOVED lines=127> */
.L_x_4755:
[----:B--234-:R-:W-:-:S04]  /*7d10*/  SHF.L.U32 R21, R11, 0x1f, RZ ;  /* 0x0000001f0b157819 */ /* 0x01cfc800000006ff */
[----:B------:R-:W1:Y:S02]  /*7d20*/  SYNCS.PHASECHK.TRANS64.TRYWAIT P1, [R16+URZ+0x26840], R21 ;  /* 0x02684015100075a7 */ /* 0x000e64000802017f */
[----:B-1----:R-:W-:Y:S05]  /*7d30*/  @!P1 BRA `(.L_x_4747) ;  /* 0x0000001c00289947 */ /* 0x002fea0003800000 */
.L_x_4787:
[----:B------:R-:W-:Y:S05]  /*7d40*/  @P0 BRA `(.L_x_4748) ;  /* 0x0000000000140947 */ /* 0x000fea0003800000 */
[----:B------:R-:W-:Y:S01]  /*7d50*/  ISETP.NE.AND P1, PT, R6, RZ, PT ;  /* 0x000000ff0600720c */ /* 0x000fe20003f25270 */
[----:B------:R-:W-:-:S04]  /*7d60*/  IMAD.MOV.U32 R3, RZ, RZ, 0x3100 ;  /* 0x00003100ff037424 */ /* 0x000fc800078e00ff */
[----:B------:R3:W-:Y:S08]  /*7d70*/  SYNCS.ARRIVE.TRANS64 RZ, [R16+URZ+0x26830], R3 ;  /* 0x0268300310ff79a7 */ /* 0x0007f0000800003f */
[----:B------:R-:W-:Y:S05]  /*7d80*/  @!P1 BRA `(.L_x_4748) ;  /* 0x0000000000049947 */ /* 0x000fea0003800000 */
[----:B------:R-:W-:Y:S01]  /*7d90*/  BPT.TRAP 0x1 ;  /* 0x000000040000795c */ /* 0x000fe20000300000 */
.L_x_4748:
        /* <DEDUP_REMOVED lines=43> */
.L_x_4788:
[----:B------:R-:W-:Y:S05]  /*8050*/  @P0 BRA `(.L_x_4750) ;  /* 0x0000000000140947 */ /* 0x000fea0003800000 */
[----:B------:R-:W-:Y:S01]  /*8060*/  ISETP.NE.AND P1, PT, R6, RZ, PT ;  /* 0x000000ff0600720c */ /* 0x000fe20003f25270 */
[----:B------:R-:W-:-:S04]  /*8070*/  IMAD.MOV.U32 R2, RZ, RZ, 0x3100 ;  /* 0x00003100ff027424 */ /* 0x000fc800078e00ff */
[----:B------:R3:W-:Y:S08]  /*8080*/  SYNCS.ARRIVE.TRANS64 RZ, [R16+URZ+0x26818], R2 ;  /* 0x0268180210ff79a7 */ /* 0x0007f0000800003f */
[----:B------:R-:W-:Y:S05]  /*8090*/  @!P1 BRA `(.L_x_4750) ;  /* 0x0000000000049947 */ /* 0x000fea0003800000 */
[----:B------:R-:W-:Y:S01]  /*80a0*/  BPT.TRAP 0x1 ;  /* 0x000000040000795c */ /* 0x000fe20000300000 */
.L_x_4750:
        /* <DEDUP_REMOVED lines=43> */
.L_x_4789:
[----:B------:R-:W-:Y:S05]  /*8360*/  @P0 BRA `(.L_x_4752) ;  /* 0x0000000000140947 */ /* 0x000fea0003800000 */
[----:B------:R-:W-:Y:S01]  /*8370*/  ISETP.NE.AND P1, PT, R6, RZ, PT ;  /* 0x000000ff0600720c */ /* 0x000fe20003f25270 */
[----:B-123--:R-:W-:-:S04]  /*8380*/  IMAD.MOV.U32 R21, RZ, RZ, 0x3100 ;  /* 0x00003100ff157424 */ /* 0x00efc800078e00ff */
[----:B------:R4:W-:Y:S08]  /*8390*/  SYNCS.ARRIVE.TRANS64 RZ, [R16+URZ+0x26838], R21 ;  /* 0x0268381510ff79a7 */ /* 0x0009f0000800003f */
[----:B------:R-:W-:Y:S05]  /*83a0*/  @!P1 BRA `(.L_x_4752) ;  /* 0x0000000000049947 */ /* 0x000fea0003800000 */
[----:B------:R-:W-:Y:S01]  /*83b0*/  BPT.TRAP 0x1 ;  /* 0x000000040000795c */ /* 0x000fe20000300000 */
.L_x_4752:
        /* <DEDUP_REMOVED lines=38> */
.L_x_4791:
[----:B------:R-:W-:Y:S05]  /*8620*/  @P0 BRA `(.L_x_4754) ;  /* 0x0000000000140947 */ /* 0x000fea0003800000 */
[----:B------:R-:W-:Y:S01]  /*8630*/  ISETP.NE.AND P1, PT, R6, RZ, PT ;  /* 0x000000ff0600720c */ /* 0x000fe20003f25270 */
[----:B------:R-:W-:-:S04]  /*8640*/  IMAD.MOV.U32 R5, RZ, RZ, 0x3100 ;  /* 0x00003100ff057424 */ /* 0x000fc800078e00ff */
[----:B------:R1:W-:Y:S08]  /*8650*/  SYNCS.ARRIVE.TRANS64 RZ, [R16+URZ+0x26810], R5 ;  /* 0x0268100510ff79a7 */ /* 0x0003f0000800003f */
[----:B------:R-:W-:Y:S05]  /*8660*/  @!P1 BRA `(.L_x_4754) ;  /* 0x0000000000049947 */ /* 0x000fea0003800000 */
[----:B------:R-:W-:Y:S01]  /*8670*/  BPT.TRAP 0x1 ;  /* 0x000000040000795c */ /* 0x000fe20000300000 */
.L_x_4754:
        /* <DEDUP_REMOVED lines=44> */
.L_x_4746:
[----:B------:R-:W3:Y:S02]  /*8940*/  LDL.LU R4, [R1+0x4] ;  /* 0x0000040001047983 */ /* 0x000ee40000300800 */
[----:B---3--:R-:W-:Y:S02]  /*8950*/  ISETP.NE.AND P1, PT, R4, RZ, PT ;  /* 0x000000ff0400720c */ /* 0x008fe40003f25270 */
[----:B------:R1:W5:Y:S11]  /*8960*/  LDL R4, [R1] ;  /* 0x0000000001047983 */ /* 0x0003760000100800 */
[----:B-1----:R-:W-:Y:S05]  /*8970*/  @!P1 BRA `(.L_x_4745) ;  /* 0x0000000400809947 */ /* 0x002fea0003800000 */
[----:B------:R-:W-:-:S04]  /*8980*/  SHF.L.U32 R13, R11, 0x1f, RZ ;  /* 0x0000001f0b0d7819 */ /* 0x000fc800000006ff */
[----:B------:R-:W1:Y:S02]  /*8990*/  SYNCS.PHASECHK.TRANS64.TRYWAIT P1, [R16+URZ+0x26840], R13 ;  /* 0x0268400d100075a7 */ /* 0x000e64000802017f */
[----:B-1----:R-:W-:Y:S05]  /*89a0*/  @!P1 BRA `(.L_x_4756) ;  /* 0x0000001000609947 */ /* 0x002fea0003800000 */
.L_x_4792:
[----:B------:R-:W-:Y:S05]  /*89b0*/  @P0 BRA `(.L_x_4757) ;  /* 0x0000000000140947 */ /* 0x000fea0003800000 */
[----:B------:R-:W-:Y:S01]  /*89c0*/  ISETP.NE.AND P1, PT, R6, RZ, PT ;  /* 0x000000ff0600720c */ /* 0x000fe20003f25270 */
[----:B--2---:R-:W-:-:S04]  /*89d0*/  IMAD.MOV.U32 R5, RZ, RZ, 0x3100 ;  /* 0x00003100ff057424 */ /* 0x004fc800078e00ff */
[----:B------:R3:W-:Y:S08]  /*89e0*/  SYNCS.ARRIVE.TRANS64 RZ, [R16+URZ+0x26830], R5 ;  /* 0x0268300510ff79a7 */ /* 0x0007f0000800003f */
[----:B------:R-:W-:Y:S05]  /*89f0*/  @!P1 BRA `(.L_x_4757) ;  /* 0x0000000000049947 */ /* 0x000fea0003800000 */
[----:B------:R-:W-:Y:S01]  /*8a00*/  BPT.TRAP 0x1 ;  /* 0x000000040000795c */ /* 0x000fe20000300000 */
.L_x_4757:
        /* <DEDUP_REMOVED lines=40> */
.L_x_4793:
[----:B------:R-:W-:Y:S05]  /*8c90*/  @P0 BRA `(.L_x_4759) ;  /* 0x0000000000140947 */ /* 0x000fea0003800000 */
[----:B------:R-:W-:Y:S01]  /*8ca0*/  ISETP.NE.AND P0, PT, R6, RZ, PT ;  /* 0x000000ff0600720c */ /* 0x000fe20003f05270 */
[----:B------:R-:W-:-:S04]  /*8cb0*/  IMAD.MOV.U32 R5, RZ, RZ, 0x3100 ;  /* 0x00003100ff057424 */ /* 0x000fc800078e00ff */
[----:B------:R3:W-:Y:S08]  /*8cc0*/  SYNCS.ARRIVE.TRANS64 RZ, [R16+URZ+0x26818], R5 ;  /* 0x0268180510ff79a7 */ /* 0x0007f0000800003f */
[----:B------:R-:W-:Y:S05]  /*8cd0*/  @!P0 BRA `(.L_x_4759) ;  /* 0x0000000000048947 */ /* 0x000fea0003800000 */
[----:B------:R-:W-:Y:S01]  /*8ce0*/  BPT.TRAP 0x1 ;  /* 0x000000040000795c */ /* 0x000fe20000300000 */
.L_x_4759:
        /* <DEDUP_REMOVED lines=41> */
.L_x_4745:
[----:B------:R-:W3:Y:S01]  /*8f80*/  S2R R0, SR_TID.X ;  /* 0x0000000000007919 */ /* 0x000ee20000002100 */
[----:B------:R-:W-:Y:S01]  /*8f90*/  IMAD R3, R19, 0x8, R16 ;  /* 0x0000000813037824 */ /* 0x000fe200078e0210 */
[----:B---3--:R-:W-:Y:S02]  /*8fa0*/  LOP3.LUT R2, R0, 0x7f, RZ, 0xc0, !PT ;  /* 0x0000007f00027812 */ /* 0x008fe400078ec0ff */
[----:B------:R-:W-:Y:S02]  /*8fb0*/  SHF.L.U32 R0, R11, 0x1f, RZ ;  /* 0x0000001f0b007819 */ /* 0x000fe400000006ff */
[----:B------:R-:W-:Y:S02]  /*8fc0*/  ISETP.NE.AND P1, PT, R2, RZ, PT ;  /* 0x000000ff0200720c */ /* 0x000fe40003f25270 */
[----:B------:R-:W3:Y:S02]  /*8fd0*/  SYNCS.PHASECHK.TRANS64.TRYWAIT P0, [R3+URZ+0x26840], R0 ;  /* 0x02684000030075a7 */ /* 0x000ee4000800017f */
[----:B---3--:R-:W-:Y:S09]  /*8fe0*/  @!P0 BRA `(.L_x_4760) ;  /* 0x0000000800f88947 */ /* 0x008ff20003800000 */
.L_x_4794:
[----:B------:R-:W-:Y:S05]  /*8ff0*/  @P1 BRA `(.L_x_4761) ;  /* 0x0000000000181947 */ /* 0x000fea0003800000 */
[----:B------:R-:W1:Y:S01]  /*9000*/  S2R R2, SR_TID.X ;  /* 0x0000000000027919 */ /* 0x000e620000002100 */
[----:B---3--:R-:W-:-:S04]  /*9010*/  IMAD.MOV.U32 R0, RZ, RZ, 0x3100 ;  /* 0x00003100ff007424 */ /* 0x008fc800078e00ff */
[----:B------:R3:W-:Y:S01]  /*9020*/  SYNCS.ARRIVE.TRANS64 RZ, [R3+URZ+0x26830], R0 ;  /* 0x0268300003ff79a7 */ /* 0x0007e2000800003f */
[----:B-1----:R-:W-:-:S13]  /*9030*/  LOP3.LUT P0, RZ, R2, 0x1f, RZ, 0xc0, !PT ;  /* 0x0000001f02ff7812 */ /* 0x002fda000780c0ff */
[----:B---3--:R-:W-:Y:S05]  /*9040*/  @!P0 BRA `(.L_x_4761) ;  /* 0x0000000000048947 */ /* 0x008fea0003800000 */
[----:B------:R-:W-:Y:S01]  /*9050*/  BPT.TRAP 0x1 ;  /* 0x000000040000795c */ /* 0x000fe20000300000 */
.L_x_4761:
        /* <DEDUP_REMOVED lines=47> */
.L_x_4742:
[----:B------:R-:W-:Y:S05]  /*9350*/  BSYNC B0 ;  /* 0x0000000000007941 */ /* 0x000fea0003800000 */
.L_x_4740:
[----:B------:R-:W-:-:S03]  /*9360*/  UMOV UR7, 0xffffffff ;  /* 0xffffffff00077882 */ /* 0x000fc60000000000 */
[----:B------:R-:W-:Y:S05]  /*9370*/  BRA.DIV UR7, `(.L_x_4762) ;  /* 0x0000000a07287947 */ /* 0x000fea000b800000 */
[----:B------:R-:W-:-:S13]  /*9380*/  ELECT P6, URZ, PT ;  /* 0x00000000003f782f */ /* 0x000fda00038c0000 */
.L_x_4797:
[----:B------:R-:W-:Y:S05]  /*9390*/  @!P6 BRA `(.L_x_4650) ;  /* 0x000000000084e947 */ /* 0x000fea0003800000 */
[----:B------:R-:W-:-:S06]  /*93a0*/  ULOP3.LUT UR7, UR38, 0x2, URZ, 0xfc, !UPT ;  /* 0x0000000226077892 */ /* 0x000fcc000f8efc3f */
[----:B------:R-:W-:-:S05]  /*93b0*/  IMAD.U32 R2, RZ, RZ, UR7 ;  /* 0x00000007ff027e24 */ /* 0x000fca000f8e00ff */
[----:B------:R-:W-:-:S13]  /*93c0*/  ISETP.NE.AND P2, PT, R2, 0x3, PT ;  /* 0x000000030200780c */ /* 0x000fda0003f45270 */
[----:B------:R-:W-:Y:S05]  /*93d0*/  @!P2 BRA `(.L_x_4763) ;  /* 0x000000000004a947 */ /* 0x000fea0003800000 */
[----:B------:R-:W-:Y:S01]  /*93e0*/  BPT.TRAP 0x1 ;  /* 0x000000040000795c */ /* 0x000fe20000300000 */
.L_x_4763:
        /* <DEDUP_REMOVED lines=15> */
.L_x_4798:
[----:B------:R-:W2:Y:S02]  /*94e0*/  SYNCS.PHASECHK.TRANS64.TRYWAIT P0, [R3+URZ], R2 ;  /* 0x00000002030075a7 */ /* 0x000ea4000800017f */
[----:B--2---:R-:W-:Y:S05]  /*94f0*/  @!P0 BRA `(.L_x_4765) ;  /* 0x0000000400fc8947 */ /* 0x004fea0003800000 */
.L_x_4799:
[----:B------:R-:W-:Y:S05]  /*9500*/  @!P2 BRA `(.L_x_4766) ;  /* 0x000000000004a947 */ /* 0x000fea0003800000 */
[----:B------:R-:W-:Y:S01]  /*9510*/  BPT.TRAP 0x1 ;  /* 0x000000040000795c */ /* 0x000fe20000300000 */
.L_x_4766:
[----:B--2---:R-:W-:-:S04]  /*9520*/  VIADD R3, R7, 0x26840 ;  /* 0x0002684007037836 */ /* 0x004fc80000000000 */
[----:B------:R-:W-:-:S04]  /*9530*/  IMAD R0, R0, 0x8, R3 ;  /* 0x0000000800007824 */ /* 0x000fc800078e0203 */
[----:B------:R-:W2:Y:S02]  /*9540*/  SYNCS.PHASECHK.TRANS64.TRYWAIT P0, [R0+URZ], R5 ;  /* 0x00000005000075a7 */ /* 0x000ea4000800017f */
[----:B--2---:R-:W-:Y:S05]  /*9550*/  @!P0 BRA `(.L_x_4767) ;  /* 0x0000000400f88947 */ /* 0x004fea0003800000 */
.L_x_4800:
[----:B------:R-:W-:-:S07]  /*9560*/  IMAD R3, R4, 0x8, R3 ;  /* 0x0000000804037824 */ /* 0x000fce00078e0203 */
.L_x_4768:
[----:B---3--:R3:W4:Y:S02]  /*9570*/  SYNCS.PHASECHK.TRANS64.TRYWAIT P0, [R3+URZ], R2 ;  /* 0x00000002030075a7 */ /* 0x008724000800017f */
[----:B----4-:R-:W-:Y:S05]  /*9580*/  @!P0 NANOSLEEP.SYNCS 0x989680 ;  /* 0x009896800000895d */ /* 0x010fea0003900000 */
[----:B------:R-:W4:Y:S02]  /*9590*/  @!P0 SYNCS.PHASECHK.TRANS64 P0, [R3+URZ], R2 ;  /* 0x00000002030085a7 */ /* 0x000f24000800007f */
[----:B----4-:R-:W-:Y:S05]  /*95a0*/  @!P0 BRA `(.L_x_4768) ;  /* 0xfffffffc00f08947 */ /* 0x010fea000383ffff */
.L_x_4650:
[----:B------:R-:W-:Y:S05]  /*95b0*/  BSYNC B6 ;  /* 0x0000000000067941 */ /* 0x000fea0003800000 */
.L_x_4647:
[----:B------:R-:W-:Y:S05]  /*95c0*/  EXIT ;  /* 0x000000000000794d */ /* 0x000fea0003800000 */
.L_x_4657:
[----:B------:R-:W-:Y:S02]  /*95d0*/  IMAD.MOV.U32 R13, RZ, RZ, R16 ;  /* 0x000000ffff0d7224 */ /* 0x000fe400078e0010 */
[----:B------:R-:W-:Y:S02]  /*95e0*/  IMAD.MOV.U32 R12, RZ, RZ, RZ ;  /* 0x000000ffff0c7224 */ /* 0x000fe400078e00ff */
[----:B------:R-:W-:Y:S02]  /*95f0*/  IMAD.MOV.U32 R11, RZ, RZ, 0x1f ;  /* 0x0000001fff0b7424 */ /* 0x000fe400078e00ff */
[----:B------:R-:W-:-:S07]  /*9600*/  IMAD.MOV.U32 R15, RZ, RZ, -0x1 ;  /* 0xffffffffff0f7424 */ /* 0x000fce00078e00ff */
[----:B------:R-:W-:Y:S05]  /*9610*/  WARPSYNC.COLLECTIVE R15, `(.L_x_4769) ;  /* 0x000000000f087348 */ /* 0x000fea0003c00000 */
[----:B------:R1:W2:Y:S02]  /*9620*/  SHFL.IDX P6, R14, R13, R12, R11 ;  /* 0x0000000c0d0e7389 */ /* 0x0002a400000c000b */
[----:B-12---:R-:W-:Y:S01]  /*9630*/  ENDCOLLECTIVE ;  /* 0x000000000000791b */ /* 0x006fe20003800000 */
.L_x_4769:
[----:B------:R-:W-:Y:S05]  /*9640*/  BRA `(.L_x_4770) ;  /* 0xffffff7800807947 */ /* 0x000fea000383ffff */
.L_x_4659:
[----:B--2---:R2:W3:Y:S02]  /*9650*/  SYNCS.PHASECHK.TRANS64.TRYWAIT P0, [R18+URZ+0x26800], R5 ;  /* 0x02680005120075a7 */ /* 0x0044e4000800017f */
[----:B---3--:R-:W-:Y:S05]  /*9660*/  @!P0 NANOSLEEP.SYNCS 0x989680 ;  /* 0x009896800000895d */ /* 0x008fea0003900000 */
[----:B------:R-:W3:Y:S02]  /*9670*/  @!P0 SYNCS.PHASECHK.TRANS64 P0, [R18+URZ+0x26800], R5 ;  /* 0x02680005120085a7 */ /* 0x000ee4000800007f */
[----:B---3--:R-:W-:Y:S05]  /*9680*/  @!P0 BRA `(.L_x_4659) ;  /* 0xfffffffc00f08947 */ /* 0x008fea000383ffff */
[----:B------:R-:W-:Y:S05]  /*9690*/  BRA `(.L_x_4658) ;  /* 0xffffff7800a87947 */ /* 0x000fea000383ffff */
.L_x_4664:
[----:B--2---:R-:W-:-:S04]  /*96a0*/  IMAD.U32 R7, RZ, RZ, UR6 ;  /* 0x00000006ff077e24 */ /* 0x004fc8000f8e00ff */
[----:B------:R2:W3:Y:S03]  /*96b0*/  SYNCS.PHASECHK.TRANS64.TRYWAIT P0, [R7+URZ+0x26810], R16 ;  /* 0x02681010070075a7 */ /* 0x0004e6000800017f */
[----:B---3--:R-:W-:Y:S05]  /*96c0*/  @!P0 NANOSLEEP.SYNCS 0x989680 ;  /* 0x009896800000895d */ /* 0x008fea0003900000 */
[----:B------:R-:W3:Y:S02]  /*96d0*/  @!P0 SYNCS.PHASECHK.TRANS64 P0, [R7+URZ+0x26810], R16 ;  /* 0x02681010070085a7 */ /* 0x000ee4000800007f */
[----:B---3--:R-:W-:Y:S05]  /*96e0*/  @!P0 BRA `(.L_x_4664) ;  /* 0xfffffffc00ec8947 */ /* 0x008fea000383ffff */
[----:B------:R-:W-:Y:S05]  /*96f0*/  BRA `(.L_x_4663) ;  /* 0xffffff8400087947 */ /* 0x000fea000383ffff */
.L_x_4668:
[----:B------:R-:W-:-:S04]  /*9700*/  IMAD.U32 R121, RZ, RZ, UR6 ;  /* 0x00000006ff797e24 */ /* 0x000fc8000f8e00ff */
[----:B------:R1:W1:Y:S03]  /*9710*/  SYNCS.PHASECHK.TRANS64.TRYWAIT P0, [R121+URZ+0x26830], R16 ;  /* 0x02683010790075a7 */ /* 0x000266000800017f */
[----:B-1----:R-:W-:Y:S05]  /*9720*/  @!P0 NANOSLEEP.SYNCS 0x989680 ;  /* 0x009896800000895d */ /* 0x002fea0003900000 */
[----:B------:R-:W1:Y:S02]  /*9730*/  @!P0 SYNCS.PHASECHK.TRANS64 P0, [R121+URZ+0x26830], R16 ;  /* 0x02683010790085a7 */ /* 0x000e64000800007f */
[----:B-1----:R-:W-:Y:S05]  /*9740*/  @!P0 BRA `(.L_x_4668) ;  /* 0xfffffffc00ec8947 */ /* 0x002fea000383ffff */
[----:B------:R-:W-:Y:S05]  /*9750*/  BRA `(.L_x_4667) ;  /* 0xffffff8800107947 */ /* 0x000fea000383ffff */
.L_x_4675:
[----:B------:R-:W-:Y:S01]  /*9760*/  BSSY B0, `(.L_x_4771) ;  /* 0x0000005000007945 */ /* 0x000fe20003800000 */
[----:B------:R-:W-:-:S07]  /*9770*/  IMAD.MOV.U32 R15, RZ, RZ, -0x1 ;  /* 0xffffffffff0f7424 */ /* 0x000fce00078e00ff */
[----:B-1----:R-:W-:Y:S05]  /*9780*/  WARPSYNC.COLLECTIVE R15, `(.L_x_4772) ;  /* 0x000000000f087348 */ /* 0x002fea0003c00000 */
[----:B------:R-:W-:Y:S01]  /*9790*/  NOP ;  /* 0x0000000000007918 */ /* 0x000fe20000000000 */
[----:B-1----:R-:W-:Y:S01]  /*97a0*/  ENDCOLLECTIVE ;  /* 0x000000000000791b */ /* 0x002fe20003800000 */
.L_x_4772:
[----:B------:R-:W-:Y:S05]  /*97b0*/  BSYNC B0 ;  /* 0x0000000000007941 */ /* 0x000fea0003800000 */
.L_x_4771:
[----:B------:R-:W-:Y:S05]  /*97c0*/  BRA `(.L_x_4773) ;  /* 0xffffffb400487947 */ /* 0x000fea000383ffff */
.L_x_4684:
[----:B------:R-:W-:Y:S01]  /*97d0*/  BSSY B0, `(.L_x_4774) ;  /* 0x0000005000007945 */ /* 0x000fe20003800000 */
[----:B------:R-:W-:-:S07]  /*97e0*/  IMAD.MOV.U32 R15, RZ, RZ, -0x1 ;  /* 0xffffffffff0f7424 */ /* 0x000fce00078e00ff */
[----:B-12---:R-:W-:Y:S05]  /*97f0*/  WARPSYNC.COLLECTIVE R15, `(.L_x_4775) ;  /* 0x000000000f087348 */ /* 0x006fea0003c00000 */
[----:B------:R-:W-:Y:S01]  /*9800*/  NOP ;  /* 0x0000000000007918 */ /* 0x000fe20000000000 */
[----:B-12---:R-:W-:Y:S01]  /*9810*/  ENDCOLLECTIVE ;  /* 0x000000000000791b */ /* 0x006fe20003800000 */
.L_x_4775:
[----:B------:R-:W-:Y:S05]  /*9820*/  BSYNC B0 ;  /* 0x0000000000007941 */ /* 0x000fea0003800000 */
.L_x_4774:
[----:B------:R-:W-:Y:S05]  /*9830*/  BRA `(.L_x_4776) ;  /* 0xffffffb800387947 */ /* 0x000fea000383ffff */
.L_x_4696:
[----:B------:R-:W-:Y:S01]  /*9840*/  BSSY B0, `(.L_x_4777) ;  /* 0x0000005000007945 */ /* 0x000fe20003800000 */
[----:B------:R-:W-:-:S07]  /*9850*/  IMAD.MOV.U32 R15, RZ, RZ, -0x1 ;  /* 0xffffffffff0f7424 */ /* 0x000fce00078e00ff */
[----:B------:R-:W-:Y:S05]  /*9860*/  WARPSYNC.COLLECTIVE R15, `(.L_x_4778) ;  /* 0x000000000f087348 */ /* 0x000fea0003c00000 */
[----:B------:R-:W-:Y:S01]  /*9870*/  NOP ;  /* 0x0000000000007918 */ /* 0x000fe20000000000 */
[----:B------:R-:W-:Y:S01]  /*9880*/  ENDCOLLECTIVE ;  /* 0x000000000000791b */ /* 0x000fe20003800000 */
.L_x_4778:
[----:B------:R-:W-:Y:S05]  /*9890*/  BSYNC B0 ;  /* 0x0000000000007941 */ /* 0x000fea0003800000 */
.L_x_4777:
[----:B------:R-:W-:Y:S05]  /*98a0*/  BRA `(.L_x_4779) ;  /* 0xffffffc000207947 */ /* 0x000fea000383ffff */
.L_x_4709:
[----:B------:R-:W-:Y:S01]  /*98b0*/  BSSY B0, `(.L_x_4780) ;  /* 0x0000005000007945 */ /* 0x000fe20003800000 */
[----:B------:R-:W-:-:S07]  /*98c0*/  IMAD.MOV.U32 R15, RZ, RZ, -0x1 ;  /* 0xffffffffff0f7424 */ /* 0x000fce00078e00ff */
[----:B------:R-:W-:Y:S05]  /*98d0*/  WARPSYNC.COLLECTIVE R15, `(.L_x_4781) ;  /* 0x000000000f087348 */ /* 0x000fea0003c00000 */
[----:B------:R-:W-:Y:S01]  /*98e0*/  NOP ;  /* 0x0000000000007918 */ /* 0x000fe20000000000 */
[----:B------:R-:W-:Y:S01]  /*98f0*/  ENDCOLLECTIVE ;  /* 0x000000000000791b */ /* 0x000fe20003800000 */
.L_x_4781:
[----:B------:R-:W-:Y:S05]  /*9900*/  BSYNC B0 ;  /* 0x0000000000007941 */ /* 0x000fea0003800000 */
.L_x_4780:
[----:B------:R-:W-:Y:S05]  /*9910*/  BRA `(.L_x_4782) ;  /* 0xffffffc400a47947 */ /* 0x000fea000383ffff */
.L_x_4721:
[----:B------:R-:W-:Y:S01]  /*9920*/  BSSY B0, `(.L_x_4783) ;  /* 0x0000005000007945 */ /* 0x000fe20003800000 */
[----:B------:R-:W-:-:S07]  /*9930*/  IMAD.MOV.U32 R15, RZ, RZ, -0x1 ;  /* 0xffffffffff0f7424 */ /* 0x000fce00078e00ff */
[----:B------:R-:W-:Y:S05]  /*9940*/  WARPSYNC.COLLECTIVE R15, `(.L_x_4784) ;  /* 0x000000000f087348 */ /* 0x000fea0003c00000 */
[----:B------:R-:W-:Y:S01]  /*9950*/  NOP ;  /* 0x0000000000007918 */ /* 0x000fe20000000000 */
[----:B------:R-:W-:Y:S01]  /*9960*/  ENDCOLLECTIVE ;  /* 0x000000000000791b */ /* 0x000fe20003800000 */
.L_x_4784:
[----:B------:R-:W-:Y:S05]  /*9970*/  BSYNC B0 ;  /* 0x0000000000007941 */ /* 0x000fea0003800000 */
.L_x_4783:
[----:B------:R-:W-:Y:S05]  /*9980*/  BRA `(.L_x_4785) ;  /* 0xffffffc800c47947 */ /* 0x000fea000383ffff */
.L_x_4743:
[----:B-1----:R1:W2:Y:S02]  /*9990*/  SYNCS.PHASECHK.TRANS64.TRYWAIT P0, [R16+URZ+0x26820], R3 ;  /* 0x02682003100075a7 */ /* 0x0022a4000800017f */
[----:B--2---:R-:W-:Y:S05]  /*99a0*/  @!P0 NANOSLEEP.SYNCS 0x989680 ;  /* 0x009896800000895d */ /* 0x004fea0003900000 */
[----:B------:R-:W2:Y:S02]  /*99b0*/  @!P0 SYNCS.PHASECHK.TRANS64 P0, [R16+URZ+0x26820], R3 ;  /* 0x02682003100085a7 */ /* 0x000ea4000800007f */
[----:B--2---:R-:W-:Y:S05]  /*99c0*/  @!P0 BRA `(.L_x_4743) ;  /* 0xfffffffc00f08947 */ /* 0x004fea000383ffff */
[----:B------:R-:W-:Y:S05]  /*99d0*/  BRA `(.L_x_4786) ;  /* 0xffffffd800947947 */ /* 0x000fea000383ffff */
.L_x_4747:
[----:B-1----:R1:W3:Y:S02]  /*99e0*/  SYNCS.PHASECHK.TRANS64.TRYWAIT P1, [R16+URZ+0x26840], R21 ;  /* 0x02684015100075a7 */ /* 0x0022e4000802017f */
[----:B---3--:R-:W-:Y:S05]  /*99f0*/  @!P1 NANOSLEEP.SYNCS 0x989680 ;  /* 0x009896800000995d */ /* 0x008fea0003900000 */
[----:B------:R-:W3:Y:S02]  /*9a00*/  @!P1 SYNCS.PHASECHK.TRANS64 P1, [R16+URZ+0x26840], R21 ;  /* 0x02684015100095a7 */ /* 0x000ee4000802007f */
[----:B---3--:R-:W-:Y:S05]  /*9a10*/  @!P1 BRA `(.L_x_4747) ;  /* 0xfffffffc00f09947 */ /* 0x008fea000383ffff */
[----:B------:R-:W-:Y:S05]  /*9a20*/  BRA `(.L_x_4787) ;  /* 0xffffffe000c47947 */ /* 0x000fea000383ffff */
.L_x_4749:
[----:B--2---:R2:W3:Y:S02]  /*9a30*/  SYNCS.PHASECHK.TRANS64.TRYWAIT P1, [R16+URZ+0x26828], R21 ;  /* 0x02682815100075a7 */ /* 0x0044e4000802017f */
[----:B---3--:R-:W-:Y:S05]  /*9a40*/  @!P1 NANOSLEEP.SYNCS 0x989680 ;  /* 0x009896800000995d */ /* 0x008fea0003900000 */
[----:B------:R-:W3:Y:S02]  /*9a50*/  @!P1 SYNCS.PHASECHK.TRANS64 P1, [R16+URZ+0x26828], R21 ;  /* 0x02682815100095a7 */ /* 0x000ee4000802007f */
[----:B---3--:R-:W-:Y:S05]  /*9a60*/  @!P1 BRA `(.L_x_4749) ;  /* 0xfffffffc00f09947 */ /* 0x008fea000383ffff */
[----:B------:R-:W-:Y:S05]  /*9a70*/  BRA `(.L_x_4788) ;  /* 0xffffffe400747947 */ /* 0x000fea000383ffff */
.L_x_4751:
[----:B---3--:R3:W4:Y:S02]  /*9a80*/  SYNCS.PHASECHK.TRANS64.TRYWAIT P1, [R16+URZ+0x26848], R21 ;  /* 0x02684815100075a7 */ /* 0x008724000802017f */
[----:B----4-:R-:W-:Y:S05]  /*9a90*/  @!P1 NANOSLEEP.SYNCS 0x989680 ;  /* 0x009896800000995d */ /* 0x010fea0003900000 */
[----:B------:R-:W4:Y:S02]  /*9aa0*/  @!P1 SYNCS.PHASECHK.TRANS64 P1, [R16+URZ+0x26848], R21 ;  /* 0x02684815100095a7 */ /* 0x000f24000802007f */
[----:B----4-:R-:W-:Y:S05]  /*9ab0*/  @!P1 BRA `(.L_x_4751) ;  /* 0xfffffffc00f09947 */ /* 0x010fea000383ffff */
[----:B------:R-:W-:Y:S05]  /*9ac0*/  BRA `(.L_x_4789) ;  /* 0xffffffe800247947 */ /* 0x000fea000383ffff */
.L_x_4753:
[----:B------:R-:W-:-:S07]  /*9ad0*/  SHF.L.U32 R5, R11, 0x1f, RZ ;  /* 0x0000001f0b057819 */ /* 0x000fce00000006ff */
.L_x_4790:
[----:B------:R1:W1:Y:S02]  /*9ae0*/  SYNCS.PHASECHK.TRANS64.TRYWAIT P1, [R16+URZ+0x26820], R5 ;  /* 0x02682005100075a7 */ /* 0x000264000802017f */
[----:B-1----:R-:W-:Y:S05]  /*9af0*/  @!P1 NANOSLEEP.SYNCS 0x989680 ;  /* 0x009896800000995d */ /* 0x002fea0003900000 */
[----:B------:R-:W1:Y:S02]  /*9b00*/  @!P1 SYNCS.PHASECHK.TRANS64 P1, [R16+URZ+0x26820], R5 ;  /* 0x02682005100095a7 */ /* 0x000e64000802007f */
[----:B-1----:R-:W-:Y:S05]  /*9b10*/  @!P1 BRA `(.L_x_4790) ;  /* 0xfffffffc00f09947 */ /* 0x002fea000383ffff */
[----:B------:R-:W-:Y:S05]  /*9b20*/  BRA `(.L_x_4791) ;  /* 0xffffffe800bc7947 */ /* 0x000fea000383ffff */
.L_x_4756:
[----:B-1----:R1:W3:Y:S02]  /*9b30*/  SYNCS.PHASECHK.TRANS64.TRYWAIT P1, [R16+URZ+0x26840], R13 ;  /* 0x0268400d100075a7 */ /* 0x0022e4000802017f */
[----:B---3--:R-:W-:Y:S05]  /*9b40*/  @!P1 NANOSLEEP.SYNCS 0x989680 ;  /* 0x009896800000995d */ /* 0x008fea0003900000 */
[----:B------:R-:W3:Y:S02]  /*9b50*/  @!P1 SYNCS.PHASECHK.TRANS64 P1, [R16+URZ+0x26840], R13 ;  /* 0x0268400d100095a7 */ /* 0x000ee4000802007f */
[----:B---3--:R-:W-:Y:S05]  /*9b60*/  @!P1 BRA `(.L_x_4756) ;  /* 0xfffffffc00f09947 */ /* 0x008fea000383ffff */
[----:B------:R-:W-:Y:S05]  /*9b70*/  BRA `(.L_x_4792) ;  /* 0xffffffec008c7947 */ /* 0x000fea000383ffff */
.L_x_4758:
[----:B--2---:R2:W3:Y:S02]  /*9b80*/  SYNCS.PHASECHK.TRANS64.TRYWAIT P1, [R16+URZ+0x26828], R13 ;  /* 0x0268280d100075a7 */ /* 0x0044e4000802017f */
[----:B---3--:R-:W-:Y:S05]  /*9b90*/  @!P1 NANOSLEEP.SYNCS 0x989680 ;  /* 0x009896800000995d */ /* 0x008fea0003900000 */
[----:B------:R-:W3:Y:S02]  /*9ba0*/  @!P1 SYNCS.PHASECHK.TRANS64 P1, [R16+URZ+0x26828], R13 ;  /* 0x0268280d100095a7 */ /* 0x000ee4000802007f */
[----:B---3--:R-:W-:Y:S05]  /*9bb0*/  @!P1 BRA `(.L_x_4758) ;  /* 0xfffffffc00f09947 */ /* 0x008fea000383ffff */
[----:B------:R-:W-:Y:S05]  /*9bc0*/  BRA `(.L_x_4793) ;  /* 0xfffffff000307947 */ /* 0x000fea000383ffff */
.L_x_4760:
[----:B---3--:R3:W1:Y:S02]  /*9bd0*/  SYNCS.PHASECHK.TRANS64.TRYWAIT P0, [R3+URZ+0x26840], R0 ;  /* 0x02684000030075a7 */ /* 0x008664000800017f */
[----:B-1----:R-:W-:Y:S05]  /*9be0*/  @!P0 NANOSLEEP.SYNCS 0x989680 ;  /* 0x009896800000895d */ /* 0x002fea0003900000 */
[----:B------:R-:W1:Y:S02]  /*9bf0*/  @!P0 SYNCS.PHASECHK.TRANS64 P0, [R3+URZ+0x26840], R0 ;  /* 0x02684000030085a7 */ /* 0x000e64000800007f */
[----:B-1----:R-:W-:Y:S05]  /*9c00*/  @!P0 BRA `(.L_x_4760) ;  /* 0xfffffffc00f08947 */ /* 0x002fea000383ffff */
[----:B------:R-:W-:Y:S05]  /*9c10*/  BRA `(.L_x_4794) ;  /* 0xfffffff000f47947 */ /* 0x000fea000383ffff */
.L_x_4762:
[----:B------:R-:W-:Y:S01]  /*9c20*/  BSSY B0, `(.L_x_4795) ;  /* 0x0000006000007945 */ /* 0x000fe20003800000 */
[----:B------:R-:W-:-:S07]  /*9c30*/  IMAD.MOV.U32 R15, RZ, RZ, -0x1 ;  /* 0xffffffffff0f7424 */ /* 0x000fce00078e00ff */
[----:B------:R-:W-:Y:S05]  /*9c40*/  WARPSYNC.COLLECTIVE R15, `(.L_x_4796) ;  /* 0x000000000f0c7348 */ /* 0x000fea0003c00000 */
[----:B------:R-:W-:Y:S02]  /*9c50*/  ELECT P6, UR62, PT ;  /* 0x00000000003e782f */ /* 0x000fe400038c0000 */
[----:B------:R-:W-:Y:S01]  /*9c60*/  MOV R14, UR62 ;  /* 0x0000003e000e7c02 */ /* 0x000fe20008000f00 */
[----:B------:R-:W-:Y:S10]  /*9c70*/  ENDCOLLECTIVE ;  /* 0x000000000000791b */ /* 0x000ff40003800000 */
.L_x_4796:
[----:B------:R-:W-:Y:S05]  /*9c80*/  BSYNC B0 ;  /* 0x0000000000007941 */ /* 0x000fea0003800000 */
.L_x_4795:
[----:B------:R-:W-:Y:S05]  /*9c90*/  BRA `(.L_x_4797) ;  /* 0xfffffff400bc7947 */ /* 0x000fea000383ffff */
.L_x_4764:
[----:B-1----:R1:W2:Y:S02]  /*9ca0*/  SYNCS.PHASECHK.TRANS64.TRYWAIT P0, [R6+URZ], R5 ;  /* 0x00000005060075a7 */ /* 0x0022a4000800017f */
[----:B--2---:R-:W-:Y:S05]  /*9cb0*/  @!P0 NANOSLEEP.SYNCS 0x989680 ;  /* 0x009896800000895d */ /* 0x004fea0003900000 */
[----:B------:R-:W2:Y:S02]  /*9cc0*/  @!P0 SYNCS.PHASECHK.TRANS64 P0, [R6+URZ], R5 ;  /* 0x00000005060085a7 */ /* 0x000ea4000800007f */
[----:B--2---:R-:W-:Y:S05]  /*9cd0*/  @!P0 BRA `(.L_x_4764) ;  /* 0xfffffffc00f08947 */ /* 0x004fea000383ffff */
[----:B------:R-:W-:Y:S05]  /*9ce0*/  BRA `(.L_x_4798) ;  /* 0xfffffff400fc7947 */ /* 0x000fea000383ffff */
.L_x_4765:
[----:B--2---:R2:W3:Y:S02]  /*9cf0*/  SYNCS.PHASECHK.TRANS64.TRYWAIT P0, [R3+URZ], R2 ;  /* 0x00000002030075a7 */ /* 0x0044e4000800017f */
[----:B---3--:R-:W-:Y:S05]  /*9d00*/  @!P0 NANOSLEEP.SYNCS 0x989680 ;  /* 0x009896800000895d */ /* 0x008fea0003900000 */
[----:B------:R-:W3:Y:S02]  /*9d10*/  @!P0 SYNCS.PHASECHK.TRANS64 P0, [R3+URZ], R2 ;  /* 0x00000002030085a7 */ /* 0x000ee4000800007f */
[----:B---3--:R-:W-:Y:S05]  /*9d20*/  @!P0 BRA `(.L_x_4765) ;  /* 0xfffffffc00f08947 */ /* 0x008fea000383ffff */
[----:B------:R-:W-:Y:S05]  /*9d30*/  BRA `(.L_x_4799) ;  /* 0xfffffff400f07947 */ /* 0x000fea000383ffff */
.L_x_4767:
[----:B--2---:R2:W3:Y:S02]  /*9d40*/  SYNCS.PHASECHK.TRANS64.TRYWAIT P0, [R0+URZ], R5 ;  /* 0x00000005000075a7 */ /* 0x0044e4000800017f */
[----:B---3--:R-:W-:Y:S05]  /*9d50*/  @!P0 NANOSLEEP.SYNCS 0x989680 ;  /* 0x009896800000895d */ /* 0x008fea0003900000 */
[----:B------:R-:W3:Y:S02]  /*9d60*/  @!P0 SYNCS.PHASECHK.TRANS64 P0, [R0+URZ], R5 ;  /* 0x00000005000085a7 */ /* 0x000ee4000800007f */
[----:B---3--:R-:W-:Y:S05]  /*9d70*/  @!P0 BRA `(.L_x_4767) ;  /* 0xfffffffc00f08947 */ /* 0x008fea000383ffff */
[----:B------:R-:W-:Y:S05]  /*9d80*/  BRA `(.L_x_4800) ;  /* 0xfffffff400f47947 */ /* 0x000fea000383ffff */
.L_x_4801:
        /* <DEDUP_REMOVED lines=15> */
.L_x_6586:


//--------------------- .text._ZN7cutlass13device_kernelIN5flash11enable_sm90INS1_16FlashAttnBwdSm90INS1_25CollectiveMainloopBwdSm90ILi2ELi2ELi2EN4cute5tupleIJNS5_1CILi1EEES8_S8_EEENS6_IJNS7_ILi64EEENS7_ILi128EEENS7_ILi96EEEEEENS_10bfloat16_tEfNS_4arch4Sm90ELb0ELb1ELb0ELb1ELb0ELb1ELb0ELb0ELi2ELi1ELi2ELi1ELb1EEENS1_21CollectiveEpilogueBwdISD_SE_SG_Li256ELb1ELb0ELi1EEENS1_19SingleTileSchedulerILb1ELb0ELb0ELi128EEEEEEEEEvNT_6ParamsE --------------------------
	.section	.text._ZN7cutlass13device_kernelIN5flash11enable_sm90INS1_16FlashAttnBwdSm90INS1_25CollectiveMainloopBwdSm90ILi2ELi2ELi2EN4cute5tupleIJNS5_1CILi1EEES8_S8_EEENS6_IJNS7_ILi64EEENS7_ILi128EEENS7_ILi96EEEEEENS_10bfloat16_tEfNS_4arch4Sm90ELb0ELb1ELb0ELb1ELb0ELb1ELb0ELb0ELi2ELi1ELi2ELi1ELb1EEENS1_21CollectiveEpilogueBwdISD_SE_SG_Li256ELb1ELb0ELi1EEENS1_19SingleTileSchedulerILb1ELb0ELb0ELi128EEEEEEEEEvNT_6ParamsE,"ax",@progbits
	.align	128
.text._ZN7cutlass13device_kernelIN5flash11enable_sm90INS1_16FlashAttnBwdSm90INS1_25CollectiveMainloopBwdSm90ILi2ELi2ELi2EN4cute5tupleIJNS5_1CILi1EEES8_S8_EEENS6_IJNS7_ILi64EEENS7_ILi128EEENS7_ILi96EEEEEENS_10bfloat16_tEfNS_4arch4Sm90ELb0ELb1ELb0ELb1ELb0ELb1ELb0ELb0ELi2ELi1ELi2ELi1ELb1EEENS1_21CollectiveEpilogueBwdISD_SE_SG_Li256ELb1ELb0ELi1EEENS1_19SingleTileSchedulerILb1ELb0ELb0ELi128EEEEEEEEEvNT_6ParamsE:
        .type           _ZN7cutlass13device_kernelIN5flash11enable_sm90INS1_16FlashAttnBwdSm90INS1_25CollectiveMainloopBwdSm90ILi2ELi2ELi2EN4cute5tupleIJNS5_1CILi1EEES8_S8_EEENS6_IJNS7_ILi64EEENS7_ILi128EEENS7_ILi96EEEEEENS_10bfloat16_tEfNS_4arch4Sm90ELb0ELb1ELb0ELb1ELb0ELb1ELb0ELb0ELi2ELi1ELi2ELi1ELb1EEENS1_21CollectiveEpilogueBwdISD_SE_SG_Li256ELb1ELb0ELi1EEENS1_19SingleTileSchedulerILb1ELb0ELb0ELi128EEEEEEEEEvNT_6ParamsE,@function
        .size           _ZN7cutlass13device_kernelIN5flash11enable_sm90INS1_16FlashAttnBwdSm90INS1_25CollectiveMainloopBwdSm90ILi2ELi2ELi2EN4cute5tupleIJNS5_1CILi1EEES8_S8_EEENS6_IJNS7_ILi64EEENS7_ILi128EEENS7_ILi96EEEEEENS_10bfloat16_tEfNS_4arch4Sm90ELb0ELb1ELb0ELb1ELb0ELb1ELb0ELb0ELi2ELi1ELi2ELi1ELb1EEENS1_21CollectiveEpilogueBwdISD_SE_SG_Li256ELb1ELb0ELi1EEENS1_19SingleTileSchedulerILb1ELb0ELb0ELi128EEEEEEEEEvNT_6ParamsE,(.L_x_6587 - _ZN7cutlass13device_kernelIN5flash11enable_sm90INS1_16FlashAttnBwdSm90INS1_25CollectiveMainloopBwdSm90ILi2ELi2ELi2EN4cute5tupleIJNS5_1CILi1EEES8_S8_EEENS6_IJNS7_ILi64EEENS7_ILi128EEENS7_ILi96EEEEEENS_10bfloat16_tEfNS_4arch4Sm90ELb0ELb1ELb0ELb1ELb0ELb1ELb0ELb0ELi2ELi1ELi2ELi1ELb1EEENS1_21CollectiveEpilogueBwdISD_SE_SG_Li256ELb1ELb0ELi1EEENS1_19SingleTileSchedulerILb1ELb0ELb0ELi128EEEEEEEEEvNT_6ParamsE)
        .other          _ZN7cutlass13device_kernelIN5flash11enable_sm90INS1_16FlashAttnBwdSm90INS1_25CollectiveMainloopBwdSm90ILi2ELi2ELi2EN4cute5tupleIJNS5_1CILi1EEES8_S8_EEENS6_IJNS7_ILi64EEENS7_ILi128EEENS7_ILi96EEEEEENS_10bfloat16_tEfNS_4arch4Sm90ELb0ELb1ELb0ELb1ELb0ELb1ELb0ELb0ELi2ELi1ELi2ELi1ELb1EEENS1_21CollectiveEpilogueBwdISD_SE_SG_Li256ELb1ELb0ELi1EEENS1_19SingleTileSchedulerILb1ELb0ELb0ELi128EEEEEEEEEvNT_6ParamsE,@"STO_CUDA_ENTRY STV_DEFAULT"
_ZN7cutlass13device_kernelIN5flash11enable_sm90INS1_16FlashAttnBwdSm90INS1_25CollectiveMainloopBwdSm90ILi2ELi2ELi2EN4cute5tupleIJNS5_1CILi1EEES8_S8_EEENS6_IJNS7_ILi64EEENS7_ILi128EEENS7_ILi96EEEEEENS_10bfloat16_tEfNS_4arch4Sm90ELb0ELb1ELb0ELb1ELb0ELb1ELb0ELb0ELi2ELi1ELi2ELi1ELb1EEENS1_21CollectiveEpilogueBwdISD_SE_SG_Li256ELb1ELb0ELi1EEENS1_19SingleTileSchedulerILb1ELb0ELb0ELi128EEEEEEEEEvNT_6ParamsE:
        /* <DEDUP_REMOVED lines=24> */
.L_x_4803:
[----:B------:R-:W-:Y:S05]  /*0180*/  BSYNC B0 ;  /* 0x0000000000007941 */ /* 0x000fea0003800000 */
.L_x_4802:
        /* <DEDUP_REMOVED lines=37> */
.L_x_4804:
        /* <DEDUP_REMOVED lines=22> */
.L_x_4805:
[----:B------:R-:W-:Y:S01]  /*0540*/  PLOP3.LUT P0, PT, PT, PT, UP0, 0x80, 0x0 ;  /* 0x000000000000781c */ /* 0x000fe20003f0f008 */
[----:B------:R-:W-:Y:S01]  /*0550*/  NOP ;  /* 0x0000000000007918 */ /* 0x000fe20000000000 */
[----:B------:R-:W-:Y:S01]  /*0560*/  ULDC.64 UR46, c[0x0][0x208] ;  /* 0x00008200002e7ab9 */ /* 0x000fe20000000a00 */
[----:B------:R-:W-:Y:S01]  /*0570*/  BSSY B6, `(.L_x_4806) ;  /* 0x0000a1a000067945 */ /* 0x000fe20003800000 */
[----:B-12-4-:R-:W-:Y:S09]  /*0580*/  BAR.SYNC.DEFER_BLOCKING 0x0 ;  /* 0x0000000000007b1d */ /* 0x016ff20000010000 */
[----:B------:R-:W-:Y:S05]  /*0590*/  @!P0 BRA `(.L_x_4807) ;  /* 0x0000006000488947 */ /* 0x000fea0003800000 */
.L_x_4808:
[----:B------:R-:W-:-:S08]  /*05a0*/  NOP ;  /* 0x0000000000007918 */ /* 0x000fd00000000000 */
[----:B------:R-:W1:Y:S02]  /*05b0*/  USETMAXREG.TRY_ALLOC.CTAPOOL UP0, 0xf0 ;  /* 0x000000f0000079c8 */ /* 0x000e640008000600 */
[----:B-1----:R-:W-:-:S13]  /*05c0*/  PLOP3.LUT P0, PT, PT, PT, UP0, 0x80, 0x0 ;  /* 0x000000000000781c */ /* 0x002fda0003f0f008 */
[----:B------:R-:W-:Y:S05]  /*05d0*/  @!P0 BRA `(.L_x_4808) ;  /* 0xfffffffc00f08947 */ /* 0x000fea000383ffff */
[----:B------:R-:W-:Y:S01]  /*05e0*/  LOP3.LUT R0, R0, 0x3, RZ, 0xc0, !PT ;  /* 0x0000000300007812 */ /* 0x000fe200078ec0ff */
[----:B------:R-:W-:Y:S01]  /*05f0*/  ULDC.64 UR4, c[0x0][0x8d8] ;  /* 0x0002360000047ab9 */ /* 0x000fe20000000a00 */
[----:B------:R-:W1:Y:S04]  /*0600*/  S2UR UR6, SR_CTAID.X ;  /* 0x00000000000679c3 */ /* 0x000e680000002500 */
[----:B------:R-:W2:Y:S04]  /*0610*/  SHFL.IDX PT, R0, R0, RZ, 0x1f ;  /* 0x00001fff00007589 */ /* 0x000ea800000e0000 */
[----:B------:R-:W3:Y:S01]  /*0620*/  S2UR UR36, SR_CTAID.Z ;  /* 0x00000000002479c3 */ /* 0x000ee20000002700 */
[----:B--2---:R-:W-:-:S13]  /*0630*/  ISETP.NE.AND P0, PT, R0, RZ, PT ;  /* 0x000000ff0000720c */ /* 0x004fda0003f05270 */
[----:B------:R-:W-:-:S05]  /*0640*/  @!P0 VIADD R3, R2, 0x9 ;  /* 0x0000000902038836 */ /* 0x000fca0000000000 */
[----:B------:R2:W-:Y:S06]  /*0650*/  @!P0 BAR.ARV R3, 0xa0 ;  /* 0x000280030000851d */ /* 0x0005ec0000002000 */
[----:B------:R-:W-:-:S04]  /*0660*/  ISETP.NE.U32.AND P0, PT, RZ, UR4, PT ;  /* 0x00000004ff007c0c */ /* 0x000fc8000bf05070 */
[----:B------:R-:W-:-:S13]  /*0670*/  ISETP.NE.AND.EX P0, PT, RZ, UR5, PT, P0 ;  /* 0x00000005ff007c0c */ /* 0x000fda000bf05300 */
[----:B-123--:R-:W-:Y:S05]  /*0680*/  @!P0 BRA `(.L_x_4809) ;  /* 0x00000000001c8947 */ /* 0x00efea0003800000 */
[----:B------:R-:W-:Y:S02]  /*0690*/  ULDC.64 UR4, c[0x0][0x8d8] ;  /* 0x0002360000047ab9 */ /* 0x000fe40000000a00 */
[----:B------:R-:W-:-:S06]  /*06a0*/  UIMAD.WIDE UR4, UR36, 0x4, UR4 ;  /* 0x00000004240478a5 */ /* 0x000fcc000f8e0204 */
[----:B------:R-:W-:Y:S02]  /*06b0*/  IMAD.U32 R4, RZ, RZ, UR4 ;  /* 0x00000004ff047e24 */ /* 0x000fe4000f8e00ff */
[----:B------:R-:W-:-:S05]  /*06c0*/  IMAD.U32 R5, RZ, RZ, UR5 ;  /* 0x00000005ff057e24 */ /* 0x000fca000f8e00ff */
[----:B------:R-:W2:Y:S02]  /*06d0*/  LDG.E R4, desc[UR46][R4.64] ;  /* 0x0000002e04047981 */ /* 0x000ea4000c1e1900 */
[----:B--2---:R-:W-:Y:S01]  /*06e0*/  R2UR UR4, R4 ;  /* 0x00000000040472ca */ /* 0x004fe200000e0000 */
[----:B------:R-:W-:-:S14]  /*06f0*/  BRA `(.L_x_4810) ;  /* 0x00000000003c7947 */ /* 0x000fdc0003800000 */
.L_x_4809:
        /* <DEDUP_REMOVED lines=14> */
.L_x_4811:
[----:B------:R-:W-:-:S05]  /*07e0*/  ULDC UR4, c[0x0][0x8bc] ;  /* 0x00022f0000047ab9 */ /* 0x000fca0000000800 */
.L_x_4810:
        /* <DEDUP_REMOVED lines=19> */
.L_x_4813:
        /* <DEDUP_REMOVED lines=14> */
.L_x_4814:
        /* <DEDUP_REMOVED lines=11> */
.L_x_4815:
        /* <DEDUP_REMOVED lines=13> */
.L_x_4816:
        /* <DEDUP_REMOVED lines=66> */
.L_x_4817:
        /* <DEDUP_REMOVED lines=28> */
.L_x_4820:
        /* <DEDUP_REMOVED lines=15> */
.L_x_4819:
        /* <DEDUP_REMOVED lines=22> */
.L_x_4822:
        /* <DEDUP_REMOVED lines=15> */
.L_x_4821:
[----:B------:R-:W-:Y:S01]  /*14a0*/  SHF.R.S32.HI R25, RZ, 0x1f, R22 ;  /* 0x0000001fff197819 */ /* 0x000fe20000011416 */
[----:B------:R-:W-:-:S03]  /*14b0*/  UMOV UR4, 0xffffffff ;  /* 0xffffffff00047882 */ /* 0x000fc60000000000 */
[----:B------:R-:W-:-:S04]  /*14c0*/  LEA.HI R0, R25, R22, RZ, 0x7 ;  /* 0x0000001619007211 */ /* 0x000fc800078f38ff */
[----:B------:R-:W-:Y:S01]  /*14d0*/  SHF.R.S32.HI R16, RZ, 0x7, R0 ;  /* 0x00000007ff107819 */ /* 0x000fe20000011400 */
[----:B------:R-:W-:Y:S06]  /*14e0*/  BRA.DIV UR4, `(.L_x_4823) ;  /* 0x0000009204907947 */ /* 0x000fec000b800000 */
[----:B------:R1:W2:Y:S02]  /*14f0*/  SHFL.IDX PT, R14, R16, RZ, 0x1f ;  /* 0x00001fff100e7589 */ /* 0x0002a400000e0000 */
.L_x_4918:
        /* <DEDUP_REMOVED lines=15> */
.L_x_4824:
        /* <DEDUP_REMOVED lines=19> */
.L_x_4826:
        /* <DEDUP_REMOVED lines=40> */
[----:B------:R-:W-:Y:S02]  /*19a0*/  LEA.HI R22, R25, R22, RZ, 0x3 ;  /* 0x0000001619167211 */ /* 0x000fe400078f18ff */
[----:B------:R-:W-:Y:S02]  /*19b0*/  CS2R R70, SRZ ;  /* 0x0000000000467805 */ /* 0x000fe4000001ff00 */
[----:B------:R-:W-:Y:S01]  /*19c0*/  LEA.HI R5, R5, R4, RZ, 0x3 ;  /* 0x0000000405057211 */ /* 0x000fe200078f18ff */
[----:B------:R-:W4:Y:S01]  /*19d0*/  LDSM.16.M88.4 R192, [R7+0xa000] ;  /* 0x00a0000007c0783b */ /* 0x000f220000000200 */
[----:B------:R-:W-:-:S02]  /*19e0*/  LOP3.LUT R9, R0, 0x30, R9, 0xf8, !PT ;  /* 0x0000003000097812 */ /* 0x000fc400078ef809 */
[----:B------:R-:W-:Y:S02]  /*19f0*/  CS2R R68, SRZ ;  /* 0x0000000000447805 */ /* 0x000fe4000001ff00 */
[----:B------:R-:W-:Y:S02]  /*1a00*/  LOP3.LUT R5, R5, 0xfffffff8, RZ, 0xc0, !PT ;  /* 0xfffffff805057812 */ /* 0x000fe400078ec0ff */
[----:B------:R-:W-:Y:S02]  /*1a10*/  CS2R R66, SRZ ;  /* 0x0000000000427805 */ /* 0x000fe4000001ff00 */
[----:B------:R-:W-:Y:S02]  /*1a20*/  LEA.HI R24, R24, R27, RZ, 0x5 ;  /* 0x0000001b18187211 */ /* 0x000fe400078f28ff */
[----:B------:R-:W-:Y:S02]  /*1a30*/  CS2R R64, SRZ ;  /* 0x0000000000407805 */ /* 0x000fe4000001ff00 */
[----:B------:R-:W-:Y:S01]  /*1a40*/  LOP3.LUT R22, R9, 0x8, R22, 0xf8, !PT ;  /* 0x0000000809167812 */ /* 0x000fe200078ef816 */
[----:B------:R-:W-:Y:S01]  /*1a50*/  IMAD.IADD R5, R4, 0x1, -R5 ;  /* 0x0000000104057824 */ /* 0x000fe200078e0a05 */
[----:B------:R-:W-:Y:S01]  /*1a60*/  SHF.R.U32.HI R11, RZ, 0x3, R0 ;  /* 0x00000003ff0b7819 */ /* 0x000fe20000011600 */
[C---:B------:R-:W-:Y:S01]  /*1a70*/  IMAD R0, R16.reuse, 0x8, R3 ;  /* 0x0000000810007824 */ /* 0x040fe200078e0203 */
[----:B------:R-:W-:Y:S01]  /*1a80*/  SHF.R.S32.HI R24, RZ, 0x5, R24 ;  /* 0x00000005ff187819 */ /* 0x000fe20000011418 */
[----:B------:R-:W-:Y:S01]  /*1a90*/  IMAD R3, R16, 0x300, R27 ;  /* 0x0000030010037824 */ /* 0x000fe200078e021b */
[----:B------:R-:W-:-:S02]  /*1aa0*/  LOP3.LUT R11, R22, R11, RZ, 0x3c, !PT ;  /* 0x0000000b160b7212 */ /* 0x000fc400078e3cff */
[----:B------:R-:W-:Y:S02]  /*1ab0*/  CS2R R62, SRZ ;  /* 0x00000000003e7805 */ /* 0x000fe4000001ff00 */
[----:B------:R-:W-:Y:S01]  /*1ac0*/  LEA.HI R4, R16, R16, RZ, 0x1 ;  /* 0x0000001010047211 */ /* 0x000fe200078f08ff */
[----:B------:R-:W-:Y:S01]  /*1ad0*/  IMAD R24, R24, 0x10, R5 ;  /* 0x0000001018187824 */ /* 0x000fe200078e0205 */
[----:B------:R-:W-:Y:S01]  /*1ae0*/  CS2R R60, SRZ ;  /* 0x00000000003c7805 */ /* 0x000fe2000001ff00 */
[----:B------:R-:W-:Y:S01]  /*1af0*/  IMAD.U32 R5, R0, 0x200, R11 ;  /* 0x0000020000057824 */ /* 0x000fe200078e000b */
[----:B------:R-:W-:Y:S01]  /*1b00*/  LOP3.LUT R9, R4, 0x3fffffe, RZ, 0xc0, !PT ;  /* 0x03fffffe04097812 */ /* 0x000fe200078ec0ff */
[----:B------:R-:W-:Y:S01]  /*1b10*/  IMAD.MOV.U32 R0, RZ, RZ, 0x20 ;  /* 0x00000020ff007424 */ /* 0x000fe200078e00ff */
[----:B------:R-:W-:Y:S01]  /*1b20*/  CS2R R58, SRZ ;  /* 0x00000000003a7805 */ /* 0x000fe2000001ff00 */
[----:B------:R-:W-:Y:S01]  /*1b30*/  IMAD.U32 R4, RZ, RZ, UR42 ;  /* 0x0000002aff047e24 */ /* 0x000fe2000f8e00ff */
[----:B------:R-:W-:Y:S01]  /*1b40*/  CS2R R56, SRZ ;  /* 0x0000000000387805 */ /* 0x000fe2000001ff00 */
[----:B------:R-:W-:Y:S01]  /*1b50*/  IMAD.IADD R9, R16, 0x1, -R9 ;  /* 0x0000000110097824 */ /* 0x000fe200078e0a09 */
[----:B------:R-:W-:Y:S01]  /*1b60*/  SEL R0, R0, 0xffffffe0, !P0 ;  /* 0xffffffe000007807 */ /* 0x000fe20004000000 */
[----:B------:R-:W-:Y:S01]  /*1b70*/  IMAD.SHL.U32 R3, R3, 0x4, RZ ;  /* 0x0000000403037824 */ /* 0x000fe200078e00ff */
        /* <DEDUP_REMOVED lines=46> */
[----:B------:R-:W-:Y:S01]  /*1e60*/  IADD3 R4, -R9, UR41, -R4 ;  /* 0x0000002909047c10 */ /* 0x000fe2000fffe904 */
[----:B------:R-:W-:Y:S01]  /*1e70*/  ULOP3.LUT UR9, UR38, 0x1, URZ, 0xfc, !UPT ;  /* 0x0000000126097892 */ /* 0x000fe2000f8efc3f */
[----:B-----5:R-:W-:Y:S01]  /*1e80*/  IADD3 R0, RZ, -UR42, -R9 ;  /* 0x8000002aff007c10 */ /* 0x020fe2000fffe809 */
[----:B------:R-:W-:Y:S01]  /*1e90*/  UMOV UR4, URZ ;  /* 0x0000003f00047c82 */ /* 0x000fe20008000000 */
[----:B------:R-:W-:Y:S01]  /*1ea0*/  UMOV UR5, URZ ;  /* 0x0000003f00057c82 */ /* 0x000fe20008000000 */
[----:B-1234-:R-:W-:-:S08]  /*1eb0*/  ULDC UR6, c[0x0][0x744] ;  /* 0x0001d10000067ab9 */ /* 0x01efd00000000800 */
.L_x_4837:
[----:B------:R-:W-:-:S06]  /*1ec0*/  UISETP.NE.AND UP0, UPT, UR9, 0x3, UPT ;  /* 0x000000030900788c */ /* 0x000fcc000bf05270 */
[----:B------:R-:W-:-:S13]  /*1ed0*/  PLOP3.LUT P6, PT, PT, PT, UP0, 0x80, 0x0 ;  /* 0x000000000000781c */ /* 0x000fda0003fcf008 */
[----:B-1----:R-:W-:Y:S05]  /*1ee0*/  @!P6 BRA `(.L_x_4827) ;  /* 0x000000000004e947 */ /* 0x002fea0003800000 */
[----:B------:R-:W-:Y:S01]  /*1ef0*/  BPT.TRAP 0x1 ;  /* 0x000000040000795c */ /* 0x000fe20000300000 */
.L_x_4827:
[----:B------:R-:W-:Y:S01]  /*1f00*/  R2UR UR7, R18 ;  /* 0x00000000120772ca */ /* 0x000fe200000e0000 */
[----:B------:R-:W-:-:S05]  /*1f10*/  IMAD.U32 R16, RZ, RZ, UR4 ;  /* 0x00000004ff107e24 */ /* 0x000fca000f8e00ff */
[----:B------:R-:W-:-:S07]  /*1f20*/  SHF.L.U32 R16, R16, 0x1f, RZ ;  /* 0x0000001f10107819 */ /* 0x000fce00000006ff */
[----:B------:R-:W-:-:S09]  /*1f30*/  ULEA UR7, UR5, UR7, 0x3 ;  /* 0x0000000705077291 */ /* 0x000fd2000f8e183f */
[----:B------:R1:W2:Y:S01]  /*1f40*/  SYNCS.PHASECHK.TRANS64.TRYWAIT P0, [UR7+0x26810], R16 ;  /* 0x02681010ff0075a7 */ /* 0x0002a20008000147 */
[----:B------:R-:W-:Y:S05]  /*1f50*/  @!P6 BRA `(.L_x_4828) ;  /* 0x000000000004e947 */ /* 0x000fea0003800000 */
[----:B------:R-:W-:Y:S01]  /*1f60*/  BPT.TRAP 0x1 ;  /* 0x000000040000795c */ /* 0x000fe20000300000 */
.L_x_4828:
[----:B--2---:R-:W-:Y:S05]  /*1f70*/  @P0 BRA `(.L_x_4829) ;  /* 0x0000000000080947 */ /* 0x004fea0003800000 */
[----:B------:R-:W2:Y:S02]  /*1f80*/  SYNCS.PHASECHK.TRANS64.TRYWAIT P0, [UR7+0x26810], R16 ;  /* 0x02681010ff0075a7 */ /* 0x000ea40008000147 */
[----:B--2---:R-:W-:Y:S05]  /*1f90*/  @!P0 BRA `(.L_x_4830) ;  /* 0x0000008800188947 */ /* 0x004fea0003800000 */
.L_x_4829:
        /* <DEDUP_REMOVED lines=66> */
.L_x_4831:
[----:B------:R1:W1:Y:S01]  /*23c0*/  SYNCS.PHASECHK.TRANS64.TRYWAIT P0, [UR7+0x26830], R16 ;  /* 0x02683010ff0075a7 */ /* 0x0002620008000147 */
[----:B------:R-:W-:Y:S05]  /*23d0*/  @!P6 BRA `(.L_x_4832) ;  /* 0x000000000004e947 */ /* 0x000fea0003800000 */
[----:B------:R-:W-:Y:S01]  /*23e0*/  BPT.TRAP 0x1 ;  /* 0x000000040000795c */ /* 0x000fe20000300000 */
.L_x_4832:
[----:B-1----:R-:W-:Y:S05]  /*23f0*/  @P0 BRA `(.L_x_4833) ;  /* 0x0000000000080947 */ /* 0x002fea0003800000 */
[----:B------:R-:W1:Y:S02]  /*2400*/  SYNCS.PHASECHK.TRANS64.TRYWAIT P0, [UR7+0x26830], R16 ;  /* 0x02683010ff0075a7 */ /* 0x000e640008000147 */
[----:B-1----:R-:W-:Y:S05]  /*2410*/  @!P0 BRA `(.L_x_4834) ;  /* 0x0000008400108947 */ /* 0x002fea0003800000 */
.L_x_4833:
[----:B------:R-:W-:Y:S01]  /*2420*/  R2UR UR10, R18 ;  /* 0x00000000120a72ca */ /* 0x000fe200000e0000 */
[----:B------:R-:W-:Y:S01]  /*2430*/  WARPGROUP.ARRIVE ;  /* 0x00000000000079c5 */ /* 0x000fe20000000000 */
[----:B------:R-:W-:Y:S01]  /*2440*/  UMOV UR15, 0x80000020 ;  /* 0x80000020000f7882 */ /* 0x000fe20000000000 */
[----:B------:R-:W1:Y:S01]  /*2450*/  LDC.64 R212, c[0x0][0x748] ;  /* 0x0001d200ffd47b82 */ /* 0x000e620000000a00 */
[----:B------:R-:W-:Y:S01]  /*2460*/  ULEA UR12, UR40, -UR37, 0x6 ;  /* 0x80000025280c7291 */ /* 0x000fe2000f8e303f */
[----:B------:R-:W-:Y:S01]  /*2470*/  ISETP.GT.AND P1, PT, R0, RZ, PT ;  /* 0x000000ff0000720c */ /* 0x000fe20003f24270 */
[----:B------:R-:W-:Y:S01]  /*2480*/  UMOV UR19, 0xc0000010 ;  /* 0xc000001000137882 */ /* 0x000fe20000000000 */
[----:B------:R-:W-:Y:S01]  /*2490*/  ISETP.GT.AND P0, PT, R4, RZ, PT ;  /* 0x000000ff0400720c */ /* 0x000fe20003f04270 */
[----:B------:R-:W-:Y:S01]  /*24a0*/  UMOV UR17, 0x40000040 ;  /* 0x4000004000117882 */ /* 0x000fe20000000000 */
[----:B------:R-:W-:Y:S02]  /*24b0*/  ISETP.GT.AND P2, PT, R0, 0x8, PT ;  /* 0x000000080000780c */ /* 0x000fe40003f44270 */
[----:B------:R-:W-:-:S02]  /*24c0*/  IADD3 R218, R4, UR12, R17 ;  /* 0x0000000c04da7c10 */ /* 0x000fc4000fffe011 */
[----:B------:R-:W-:Y:S01]  /*24d0*/  UIADD3 UR10, UR10, 0x18000, URZ ;  /* 0x000180000a0a7890 */ /* 0x000fe2000fffe03f */
[----:B------:R-:W-:-:S03]  /*24e0*/  ISETP.GT.AND P3, PT, R4, 0x8, PT ;  /* 0x000000080400780c */ /* 0x000fc60003f64270 */
[----:B------:R-:W-:-:S04]  /*24f0*/  USHF.R.U32.HI UR10, URZ, 0x4, UR10 ;  /* 0x000000043f0a7899 */ /* 0x000fc8000801160a */
[----:B------:R-:W-:-:S04]  /*2500*/  ULOP3.LUT UR10, UR10, 0x3fff, URZ, 0xc0, !UPT ;  /* 0x00003fff0a0a7892 */ /* 0x000fc8000f8ec03f */
[----:B------:R-:W-:Y:S01]  /*2510*/  ULOP3.LUT UR11, UR10, 0x10000, URZ, 0xfc, !UPT ;  /* 0x000100000a0b7892 */ /* 0x000fe2000f8efc3f */
[C-C-:B-1----:R-:W-:Y:S01]  /*2520*/  IMAD.IADD R217, R212.reuse, 0x1, -R218.reuse ;  /* 0x00000001d4d97824 */ /* 0x142fe200078e0ada */
[----:B------:R-:W-:Y:S02]  /*2530*/  IADD3 R216, RZ, -R218, -R213 ;  /* 0x800000daffd87210 */ /* 0x000fe40007ffe8d5 */
[----:B------:R-:W-:Y:S01]  /*2540*/  UIMAD UR11, UR5, 0x300, UR11 ;  /* 0x00000300050b78a4 */ /* 0x000fe2000f8e020b */
[----:B------:R-:W-:Y:S01]  /*2550*/  IADD3 R212, R212, 0x8, -R218 ;  /* 0x00000008d4d47810 */ /* 0x000fe20007ffe8da */
[----:B------:R-:W-:Y:S01]  /*2560*/  ULOP3.LUT UR10, UR10, 0x1000000, URZ, 0xfc, !UPT ;  /* 0x010000000a0a7892 */ /* 0x000fe2000f8efc3f */
[----:B------:R-:W-:Y:S01]  /*2570*/  SEL R217, R217, 0x40, !P1 ;  /* 0x00000040d9d97807 */ /* 0x000fe20004800000 */
[----:B------:R-:W-:Y:S01]  /*2580*/  UIADD3 UR12, UR11, 0x202, URZ ;  /* 0x000002020b0c7890 */ /* 0x000fe2000fffe03f */
[----:B------:R-:W-:Y:S01]  /*2590*/  SEL R216, R216, 0x40, P0 ;  /* 0x00000040d8d87807 */ /* 0x000fe20000000000 */
[----:B------:R-:W-:Y:S01]  /*25a0*/  UIMAD UR10, UR5, 0x300, UR10 ;  /* 0x00000300050a78a4 */ /* 0x000fe2000f8e020a */
[C---:B------:R-:W-:Y:S01]  /*25b0*/  ISETP.GE.AND P0, PT, R217.reuse, RZ, PT ;  /* 0x000000ffd900720c */ /* 0x040fe20003f06270 */
[----:B------:R-:W-:Y:S01]  /*25c0*/  UMOV UR14, UR11 ;  /* 0x0000000b000e7c82 */ /* 0x000fe20008000000 */
[----:B------:R-:W-:-:S04]  /*25d0*/  ISETP.GE.AND P1, PT, R217, 0x1, PT ;  /* 0x00000001d900780c */ /* 0x000fc80003f26270 */
[----:B------:R-:W-:Y:S01]  /*25e0*/  HGMMA.64x64x16.F32.BF16 R120, R184, gdesc[UR12], RZ, !UPT, gsb0 ;  /* 0x00e0000cb8787df0 */ /* 0x000fe2000c0018ff */
[----:B------:R-:W-:Y:S01]  /*25f0*/  UIADD3 UR14, UR11, 0x2, URZ ;  /* 0x000000020b0e7890 */ /* 0x000fe2000fffe03f */
[----:B------:R-:W-:Y:S01]  /*2600*/  ISETP.GT.OR P0, PT, R216, RZ, !P0 ;  /* 0x000000ffd800720c */ /* 0x000fe20004704670 */
[----:B------:R-:W-:Y:S01]  /*2610*/  UMOV UR15, 0x80000020 ;  /* 0x80000020000f7882 */ /* 0x000fe20000000000 */
[C---:B------:R-:W-:Y:S02]  /*2620*/  ISETP.GE.AND P4, PT, R217.reuse, 0x38, PT ;  /* 0x00000038d900780c */ /* 0x040fe40003f86270 */
[----:B------:R-:W-:Y:S02]  /*2630*/  FSEL R215, R152, -INF , !P0 ;  /* 0xff80000098d77808 */ /* 0x000fe40004000000 */
[----:B------:R-:W-:Y:S02]  /*2640*/  ISETP.GT.OR P0, PT, R216, 0x1, !P1 ;  /* 0x00000001d800780c */ /* 0x000fe40004f04670 */
[----:B------:R-:W-:Y:S01]  /*2650*/  ISETP.GE.AND P1, PT, R217, 0x8, PT ;  /* 0x00000008d900780c */ /* 0x000fe20003f26270 */
[----:B---3--:R-:W-:Y:S01]  /*2660*/  FFMA.FTZ R152, R215, UR6, -R20 ;  /* 0x00000006d7987c23 */ /* 0x008fe20008010814 */
        /* <DEDUP_REMOVED lines=8> */
[----:B----4-:R-:W-:Y:S01]  /*26f0*/  FFMA.FTZ R22, R215, UR6, -R210 ;  /* 0x00000006d7167c23 */ /* 0x010fe200080108d2 */
[----:B------:R-:W-:-:S02]  /*2700*/  FSEL R16, R157, -INF , !P0 ;  /* 0xff8000009d107808 */ /* 0x000fc40004000000 */
[----:B------:R-:W-:Y:S01]  /*2710*/  ISETP.GT.OR P0, PT, R216, 0x10, !P1 ;  /* 0x00000010d800780c */ /* 0x000fe20004f04670 */
[----:B------:R-:W-:Y:S01]  /*2720*/  MUFU.EX2 R153, R153 ;  /* 0x0000009900997308 */ /* 0x000fe20000000800 */
[C---:B------:R-:W-:Y:S01]  /*2730*/  ISETP.GE.AND P1, PT, R217.reuse, 0x11, PT ;  /* 0x00000011d900780c */ /* 0x040fe20003f26270 */
[----:B------:R-:W-:Y:S01]  /*2740*/  FFMA.FTZ R215, R16, UR6, -R211 ;  /* 0x0000000610d77c23 */ /* 0x000fe200080108d3 */
[----:B------:R-:W-:Y:S02]  /*2750*/  FSEL R157, R160, -INF , !P0 ;  /* 0xff800000a09d7808 */ /* 0x000fe40004000000 */
[C---:B------:R-:W-:Y:S02]  /*2760*/  ISETP.GT.OR P0, PT, R216.reuse, 0x11, !P1 ;  /* 0x00000011d800780c */ /* 0x040fe40004f04670 */
[----:B------:R-:W-:Y:S01]  /*2770*/  ISETP.GE.AND P1, PT, R217, 0x18, PT ;  /* 0x00000018d900780c */ /* 0x000fe20003f26270 */
[----:B------:R-:W-:Y:S01]  /*2780*/  FFMA.FTZ R16, R157, UR6, -R208 ;  /* 0x000000069d107c23 */ /* 0x000fe200080108d0 */
[----:B------:R-:W-:Y:S01]  /*2790*/  FSEL R156, R161, -INF , !P0 ;  /* 0xff800000a19c7808 */ /* 0x000fe20004000000 */
[----:B------:R-:W-:Y:S01]  /*27a0*/  MUFU.EX2 R22, R22 ;  /* 0x0000001600167308 */ /* 0x000fe20000000800 */
[----:B------:R-:W-:-:S02]  /*27b0*/  ISETP.GT.OR P0, PT, R216, 0x18, !P1 ;  /* 0x00000018d800780c */ /* 0x000fc40004f04670 */
[C---:B------:R-:W-:Y:S01]  /*27c0*/  ISETP.GE.AND P1, PT, R217.reuse, 0x19, PT ;  /* 0x00000019d900780c */ /* 0x040fe20003f26270 */
[----:B------:R-:W-:Y:S01]  /*27d0*/  FFMA.FTZ R161, R156, UR6, -R209 ;  /* 0x000000069ca17c23 */ /* 0x000fe200080108d1 */
[----:B------:R-:W-:Y:S02]  /*27e0*/  FSEL R157, R164, -INF , !P0 ;  /* 0xff800000a49d7808 */ /* 0x000fe40004000000 */
[C---:B------:R-:W-:Y:S01]  /*27f0*/  ISETP.GT.OR P0, PT, R216.reuse, 0x19, !P1 ;  /* 0x00000019d800780c */ /* 0x040fe20004f04670 */
[----:B------:R-:W-:Y:S01]  /*2800*/  MUFU.EX2 R16, R16 ;  /* 0x0000001000107308 */ /* 0x000fe20000000800 */
[----:B------:R-:W-:Y:S01]  /*2810*/  ISETP.GE.AND P1, PT, R217, 0x20, PT ;  /* 0x00000020d900780c */ /* 0x000fe20003f26270 */
[----:B------:R-:W-:Y:S01]  /*2820*/  FFMA.FTZ R160, R157, UR6, -R14 ;  /* 0x000000069da07c23 */ /* 0x000fe2000801080e */
[----:B------:R-:W-:Y:S02]  /*2830*/  FSEL R156, R165, -INF , !P0 ;  /* 0xff800000a59c7808 */ /* 0x000fe40004000000 */
[----:B------:R-:W-:-:S02]  /*2840*/  ISETP.GT.OR P0, PT, R216, 0x20, !P1 ;  /* 0x00000020d800780c */ /* 0x000fc40004f04670 */
[C---:B------:R-:W-:Y:S01]  /*2850*/  ISETP.GE.AND P1, PT, R217.reuse, 0x21, PT ;  /* 0x00000021d900780c */ /* 0x040fe20003f26270 */
[----:B------:R-:W-:Y:S01]  /*2860*/  FFMA.FTZ R165, R156, UR6, -R15 ;  /* 0x000000069ca57c23 */ /* 0x000fe2000801080f */
[----:B------:R-:W-:Y:S01]  /*2870*/  FSEL R157, R168, -INF , !P0 ;  /* 0xff800000a89d7808 */ /* 0x000fe20004000000 */
[----:B------:R-:W1:Y:S01]  /*2880*/  MUFU.EX2 R160, R160 ;  /* 0x000000a000a07308 */ /* 0x000e620000000800 */
[C---:B------:R-:W-:Y:S02]  /*2890*/  ISETP.GT.OR P0, PT, R216.reuse, 0x21, !P1 ;  /* 0x00000021d800780c */ /* 0x040fe40004f04670 */
[----:B------:R-:W-:Y:S01]  /*28a0*/  ISETP.GE.AND P1, PT, R217, 0x28, PT ;  /* 0x00000028d900780c */ /* 0x000fe20003f26270 */
        /* <DEDUP_REMOVED lines=8> */
[----:B------:R-:W-:Y:S01]  /*2930*/  ISETP.GE.AND P1, PT, R217, 0x30, PT ;  /* 0x00000030d900780c */ /* 0x000fe20003f26270 */
[----:B------:R-:W-:Y:S01]  /*2940*/  FFMA.FTZ R168, R157, UR6, -R8 ;  /* 0x000000069da87c23 */ /* 0x000fe20008010808 */
[----:B------:R-:W-:Y:S01]  /*2950*/  IADD3 R156, -R218, 0x8, -R213 ;  /* 0x00000008da9c7810 */ /* 0x000fe20007ffe9d5 */
[----:B------:R-:W4:Y:S01]  /*2960*/  MUFU.EX2 R161, R161 ;  /* 0x000000a100a17308 */ /* 0x000f220000000800 */
[----:B------:R-:W-:Y:S02]  /*2970*/  SEL R157, R212, 0x40, !P2 ;  /* 0x00000040d49d7807 */ /* 0x000fe40005000000 */
[----:B------:R-:W-:Y:S01]  /*2980*/  FSEL R172, R173, -INF , !P0 ;  /* 0xff800000adac7808 */ /* 0x000fe20004000000 */
[----:B------:R-:W-:Y:S02]  /*2990*/  WARPGROUP.DEPBAR.LE gsb0, 0x0 ;  /* 0x00008000000079c5 */ /* 0x000fe40000010000 */
[----:B------:R-:W-:Y:S01]  /*29a0*/  WARPGROUP.ARRIVE ;  /* 0x00000000000079c5 */ /* 0x000fe20000000000 */
[----:B------:R-:W-:Y:S01]  /*29b0*/  ISETP.GT.OR P0, PT, R216, 0x30, !P1 ;  /* 0x00000030d800780c */ /* 0x000fe20004f04670 */
[----:B------:R-:W-:Y:S01]  /*29c0*/  FFMA.FTZ R173, R172, UR6, -R9 ;  /* 0x00000006acad7c23 */ /* 0x000fe20008010809 */
[----:B------:R-:W-:Y:S01]  /*29d0*/  SEL R156, R156, 0x40, P3 ;  /* 0x000000409c9c7807 */ /* 0x000fe20001800000 */
[----:B------:R-:W5:Y:S01]  /*29e0*/  MUFU.EX2 R168, R168 ;  /* 0x000000a800a87308 */ /* 0x000f620000000800 */
[----:B------:R-:W-:Y:S01]  /*29f0*/  ISETP.GE.AND P1, PT, R157, RZ, PT ;  /* 0x000000ff9d00720c */ /* 0x000fe20003f26270 */
[----:B------:R-:W-:Y:S01]  /*2a00*/  HGMMA.64x64x16.F32.BF16 R120, R196, gdesc[UR12], R120, gsb0 ;  /* 0x00e0000cc4787df0 */ /* 0x000fe20008001878 */
[----:B------:R-:W-:Y:S01]  /*2a10*/  UIADD3 UR14, UR11, 0x100, URZ ;  /* 0x000001000b0e7890 */ /* 0x000fe2000fffe03f */
[----:B------:R-:W-:Y:S01]  /*2a20*/  FSEL R213, R176, -INF , !P0 ;  /* 0xff800000b0d57808 */ /* 0x000fe20004000000 */
[----:B------:R-:W-:Y:S01]  /*2a30*/  UMOV UR15, 0x80000020 ;  /* 0x80000020000f7882 */ /* 0x000fe20000000000 */
[----:B------:R-:W-:-:S02]  /*2a40*/  ISETP.GT.OR P0, PT, R156, RZ, !P1 ;  /* 0x000000ff9c00720c */ /* 0x000fc40004f04670 */
[----:B------:R-:W-:Y:S01]  /*2a50*/  ISETP.GE.AND P1, PT, R157, 0x1, PT ;  /* 0x000000019d00780c */ /* 0x000fe20003f26270 */
[----:B------:R-:W-:Y:S01]  /*2a60*/  FFMA.FTZ R172, R213, UR6, -R12 ;  /* 0x00000006d5ac7c23 */ /* 0x000fe2000801080c */
[----:B------:R-:W-:Y:S01]  /*2a70*/  FSEL R213, R154, -INF , !P0 ;  /* 0xff8000009ad57808 */ /* 0x000fe20004000000 */
[----:B------:R-:W2:Y:S01]  /*2a80*/  MUFU.EX2 R173, R173 ;  /* 0x000000ad00ad7308 */ /* 0x000ea20000000800 */
[C---:B------:R-:W-:Y:S02]  /*2a90*/  ISETP.GT.OR P0, PT, R156.reuse, 0x1, !P1 ;  /* 0x000000019c00780c */ /* 0x040fe40004f04670 */
[----:B------:R-:W-:Y:S01]  /*2aa0*/  ISETP.GE.AND P1, PT, R157, 0x8, PT ;  /* 0x000000089d00780c */ /* 0x000fe20003f26270 */
[----:B------:R-:W-:Y:S01]  /*2ab0*/  FFMA.FTZ R176, R213, UR6, -R20 ;  /* 0x00000006d5b07c23 */ /* 0x000fe20008010814 */
[----:B------:R-:W-:Y:S02]  /*2ac0*/  FSEL R20, R155, -INF , !P0 ;  /* 0xff8000009b147808 */ /* 0x000fe40004000000 */
[----:B------:R-:W-:Y:S01]  /*2ad0*/  ISETP.GT.OR P0, PT, R156, 0x8, !P1 ;  /* 0x000000089c00780c */ /* 0x000fe20004f04670 */
[----:B------:R-:W-:Y:S01]  /*2ae0*/  MUFU.EX2 R215, R215 ;  /* 0x000000d700d77308 */ /* 0x000fe20000000800 */
[----:B------:R-:W-:Y:S01]  /*2af0*/  ISETP.GE.AND P1, PT, R157, 0x9, PT ;  /* 0x000000099d00780c */ /* 0x000fe20003f26270 */
[----:B------:R-:W-:Y:S01]  /*2b00*/  FFMA.FTZ R213, R20, UR6, -R21 ;  /* 0x0000000614d57c23 */ /* 0x000fe20008010815 */
[----:B------:R-:W-:-:S02]  /*2b10*/  FSEL R21, R158, -INF , !P0 ;  /* 0xff8000009e157808 */ /* 0x000fc40004000000 */
[C---:B------:R-:W-:Y:S02]  /*2b20*/  ISETP.GT.OR P0, PT, R156.reuse, 0x9, !P1 ;  /* 0x000000099c00780c */ /* 0x040fe40004f04670 */
[----:B------:R-:W-:Y:S01]  /*2b30*/  ISETP.GE.AND P3, PT, R157, 0x11, PT ;  /* 0x000000119d00780c */ /* 0x000fe20003f66270 */
[----:B------:R-:W-:Y:S01]  /*2b40*/  FFMA.FTZ R210, R21, UR6, -R210 ;  /* 0x0000000615d27c23 */ /* 0x000fe200080108d2 */
[----:B------:R-:W-:Y:S01]  /*2b50*/  ISETP.GE.AND P2, PT, R157, 0x10, PT ;  /* 0x000000109d00780c */ /* 0x000fe20003f46270 */
[----:B------:R-:W2:Y:S01]  /*2b60*/  MUFU.EX2 R213, R213 ;  /* 0x000000d500d57308 */ /* 0x000ea20000000800 */
[----:B------:R-:W-:Y:S02]  /*2b70*/  FSEL R20, R159, -INF , !P0 ;  /* 0xff8000009f147808 */ /* 0x000fe40004000000 */
[C---:B------:R-:W-:Y:S02]  /*2b80*/  ISETP.GT.OR P0, PT, R156.reuse, 0x11, !P3 ;  /* 0x000000119c00780c */ /* 0x040fe40005f04670 */
[----:B------:R-:W-:Y:S01]  /*2b90*/  ISETP.GT.OR P1, PT, R156, 0x10, !P2 ;  /* 0x000000109c00780c */ /* 0x000fe20005724670 */
[----:B------:R-:W-:Y:S01]  /*2ba0*/  FFMA.FTZ R211, R20, UR6, -R211 ;  /* 0x0000000614d37c23 */ /* 0x000fe200080108d3 */
[----:B------:R-:W-:Y:S01]  /*2bb0*/  ISETP.GE.AND P2, PT, R157, 0x19, PT ;  /* 0x000000199d00780c */ /* 0x000fe20003f46270 */
[----:B------:R-:W2:Y:S01]  /*2bc0*/  MUFU.EX2 R176, R176 ;  /* 0x000000b000b07308 */ /* 0x000ea20000000800 */
[----:B------:R-:W-:-:S02]  /*2bd0*/  FSEL R20, R163, -INF , !P0 ;  /* 0xff800000a3147808 */ /* 0x000fc40004000000 */
[C---:B------:R-:W-:Y:S02]  /*2be0*/  ISETP.GE.AND P3, PT, R157.reuse, 0x20, PT ;  /* 0x000000209d00780c */ /* 0x040fe40003f66270 */
[----:B------:R-:W-:Y:S01]  /*2bf0*/  ISETP.GT.OR P2, PT, R156, 0x19, !P2 ;  /* 0x000000199c00780c */ /* 0x000fe20005744670 */
[----:B------:R-:W-:Y:S01]  /*2c00*/  FFMA.FTZ R209, R20, UR6, -R209 ;  /* 0x0000000614d17c23 */ /* 0x000fe200080108d1 */
[----:B------:R-:W-:Y:S01]  /*2c10*/  ISETP.GE.AND P0, PT, R157, 0x18, PT ;  /* 0x000000189d00780c */ /* 0x000fe20003f06270 */
[----:B------:R-:W-:Y:S01]  /*2c20*/  MUFU.EX2 R163, R211 ;  /* 0x000000d300a37308 */ /* 0x000fe20000000800 */
[----:B------:R-:W-:Y:S02]  /*2c30*/  FSEL R21, R162, -INF , !P1 ;  /* 0xff800000a2157808 */ /* 0x000fe40004800000 */
[C---:B------:R-:W-:Y:S02]  /*2c40*/  ISETP.GT.OR P3, PT, R156.reuse, 0x20, !P3 ;  /* 0x000000209c00780c */ /* 0x040fe40005f64670 */
[----:B------:R-:W-:Y:S01]  /*2c50*/  FSEL R20, R167, -INF , !P2 ;  /* 0xff800000a7147808 */ /* 0x000fe20005000000 */
[----:B------:R-:W-:Y:S01]  /*2c60*/  FFMA.FTZ R162, R21, UR6, -R208 ;  /* 0x0000000615a27c23 */ /* 0x000fe200080108d0 */
[----:B------:R-:W-:Y:S01]  /*2c70*/  ISETP.GT.OR P0, PT, R156, 0x18, !P0 ;  /* 0x000000189c00780c */ /* 0x000fe20004704670 */
[----:B------:R-:W-:Y:S01]  /*2c80*/  MUFU.EX2 R167, R209 ;  /* 0x000000d100a77308 */ /* 0x000fe20000000800 */
[----:B------:R-:W-:Y:S01]  /*2c90*/  ISETP.GE.AND P2, PT, R157, 0x21, PT ;  /* 0x000000219d00780c */ /* 0x000fe20003f46270 */
[----:B------:R-:W-:Y:S01]  /*2ca0*/  FFMA.FTZ R208, R20, UR6, -R15 ;  /* 0x0000000614d07c23 */ /* 0x000fe2000801080f */
[----:B------:R-:W-:-:S02]  /*2cb0*/  FSEL R155, R170, -INF , !P3 ;  /* 0xff800000aa9b7808 */ /* 0x000fc40005800000 */
[----:B------:R-:W-:Y:S02]  /*2cc0*/  ISETP.GE.AND P1, PT, R217, 0x31, PT ;  /* 0x00000031d900780c */ /* 0x000fe40003f26270 */
[----:B------:R-:W-:Y:S01]  /*2cd0*/  FSEL R21, R166, -INF , !P0 ;  /* 0xff800000a6157808 */ /* 0x000fe20004000000 */
[----:B------:R-:W-:Y:S01]  /*2ce0*/  FFMA.FTZ R170, R155, UR6, -R10 ;  /* 0x000000069baa7c23 */ /* 0x000fe2000801080a */
[----:B------:R-:W-:Y:S01]  /*2cf0*/  ISETP.GT.OR P2, PT, R156, 0x21, !P2 ;  /* 0x000000219c00780c */ /* 0x000fe20005744670 */
[----:B------:R-:W2:Y:S01]  /*2d00*/  MUFU.EX2 R210, R210 ;  /* 0x000000d200d27308 */ /* 0x000ea20000000800 */
[----:B------:R-:W-:Y:S01]  /*2d10*/  ISETP.GT.OR P3, PT, R216, 0x31, !P1 ;  /* 0x00000031d800780c */ /* 0x000fe20004f64670 */
[----:B------:R-:W-:Y:S01]  /*2d20*/  FFMA.FTZ R166, R21, UR6, -R14 ;  /* 0x0000000615a67c23 */ /* 0x000fe2000801080e */
[C---:B------:R-:W-:Y:S02]  /*2d30*/  ISETP.GE.AND P1, PT, R157.reuse, 0x28, PT ;  /* 0x000000289d00780c */ /* 0x040fe40003f26270 */
[----:B------:R-:W-:-:S02]  /*2d40*/  ISETP.GE.AND P5, PT, R157, 0x29, PT ;  /* 0x000000299d00780c */ /* 0x000fc40003fa6270 */
[----:B------:R-:W-:Y:S01]  /*2d50*/  FSEL R10, R171, -INF , !P2 ;  /* 0xff800000ab0a7808 */ /* 0x000fe20005000000 */
[----:B------:R-:W2:Y:S01]  /*2d60*/  MUFU.EX2 R162, R162 ;  /* 0x000000a200a27308 */ /* 0x000ea20000000800 */
[C---:B------:R-:W-:Y:S02]  /*2d70*/  ISETP.GT.OR P1, PT, R156.reuse, 0x28, !P1 ;  /* 0x000000289c00780c */ /* 0x040fe40004f24670 */
[----:B------:R-:W-:Y:S01]  /*2d80*/  ISETP.GT.OR P5, PT, R156, 0x29, !P5 ;  /* 0x000000299c00780c */ /* 0x000fe20006fa4670 */
[----:B------:R-:W-:Y:S01]  /*2d90*/  FFMA.FTZ R171, R10, UR6, -R11 ;  /* 0x000000060aab7c23 */ /* 0x000fe2000801080b */
[----:B------:R-:W-:Y:S02]  /*2da0*/  FSEL R159, R174, -INF , !P1 ;  /* 0xff800000ae9f7808 */ /* 0x000fe40004800000 */
[----:B------:R-:W-:Y:S01]  /*2db0*/  FSEL R158, R175, -INF , !P5 ;  /* 0xff800000af9e7808 */ /* 0x000fe20006800000 */
[----:B------:R-:W2:Y:S01]  /*2dc0*/  MUFU.EX2 R166, R166 ;  /* 0x000000a600a67308 */ /* 0x000ea20000000800 */
[----:B------:R-:W-:-:S02]  /*2dd0*/  WARPGROUP.DEPBAR.LE gsb0, 0x0 ;  /* 0x00008000000079c5 */ /* 0x000fc40000010000 */
[----:B------:R-:W-:Y:S01]  /*2de0*/  WARPGROUP.ARRIVE ;  /* 0x00000000000079c5 */ /* 0x000fe20000000000 */
[----:B------:R-:W-:Y:S02]  /*2df0*/  FSEL R212, R177, -INF , !P3 ;  /* 0xff800000b1d47808 */ /* 0x000fe40005800000 */
[----:B------:R-:W-:Y:S01]  /*2e00*/  ISETP.GE.AND P0, PT, R217, 0x39, PT ;  /* 0x00000039d900780c */ /* 0x000fe20003f06270 */
[----:B------:R-:W-:Y:S01]  /*2e10*/  FFMA.FTZ R217, R158, UR6, -R9 ;  /* 0x000000069ed97c23 */ /* 0x000fe20008010809 */
[----:B------:R1:W2:Y:S01]  /*2e20*/  MUFU.EX2 R177, R208 ;  /* 0x000000d000b17308 */ /* 0x0002a20000000800 */
[----:B------:R-:W-:Y:S01]  /*2e30*/  HGMMA.64x64x16.F32.BF16 R120, R188, gdesc[UR12], R120, gsb0 ;  /* 0x00e0000cbc787df0 */ /* 0x000fe20008001878 */
[----:B------:R-:W-:Y:S01]  /*2e40*/  UIADD3 UR14, UR11, 0x102, URZ ;  /* 0x000001020b0e7890 */ /* 0x000fe2000fffe03f */
[C---:B------:R-:W-:Y:S01]  /*2e50*/  ISETP.GE.AND P3, PT, R157.reuse, 0x30, PT ;  /* 0x000000309d00780c */ /* 0x040fe20003f66270 */
[----:B------:R-:W-:Y:S01]  /*2e60*/  UMOV UR15, 0x80000020 ;  /* 0x80000020000f7882 */ /* 0x000fe20000000000 */
[C---:B------:R-:W-:Y:S01]  /*2e70*/  ISETP.GE.AND P2, PT, R157.reuse, 0x31, PT ;  /* 0x000000319d00780c */ /* 0x040fe20003f46270 */
[----:B------:R-:W-:Y:S01]  /*2e80*/  FFMA.FTZ R212, R212, UR6, -R13 ;  /* 0x00000006d4d47c23 */ /* 0x000fe2000801080d */
[----:B------:R-:W-:Y:S01]  /*2e90*/  ISETP.GE.AND P1, PT, R157, 0x38, PT ;  /* 0x000000389d00780c */ /* 0x000fe20003f26270 */
[----:B------:R-:W2:Y:S01]  /*2ea0*/  MUFU.EX2 R164, R164 ;  /* 0x000000a400a47308 */ /* 0x000ea20000000800 */
[----:B-1----:R-:W-:Y:S01]  /*2eb0*/  FFMA.FTZ R208, R159, UR6, -R8 ;  /* 0x000000069fd07c23 */ /* 0x002fe20008010808 */
[----:B------:R-:W-:-:S02]  /*2ec0*/  ISETP.GE.AND P5, PT, R157, 0x39, PT ;  /* 0x000000399d00780c */ /* 0x000fc40003fa6270 */
[C---:B------:R-:W-:Y:S02]  /*2ed0*/  ISETP.GT.OR P3, PT, R156.reuse, 0x30, !P3 ;  /* 0x000000309c00780c */ /* 0x040fe40005f64670 */
[C---:B------:R-:W-:Y:S02]  /*2ee0*/  ISETP.GT.OR P2, PT, R156.reuse, 0x31, !P2 ;  /* 0x000000319c00780c */ /* 0x040fe40005744670 */
[C---:B------:R-:W-:Y:S01]  /*2ef0*/  ISETP.GT.OR P1, PT, R156.reuse, 0x38, !P1 ;  /* 0x000000389c00780c */ /* 0x040fe20004f24670 */
[----:B------:R-:W1:Y:S01]  /*2f00*/  MUFU.EX2 R169, R169 ;  /* 0x000000a900a97308 */ /* 0x000e620000000800 */
[----:B------:R-:W-:Y:S02]  /*2f10*/  ISETP.GT.OR P5, PT, R156, 0x39, !P5 ;  /* 0x000000399c00780c */ /* 0x000fe40006fa4670 */
[C---:B------:R-:W-:Y:S02]  /*2f20*/  ISETP.GT.OR P0, PT, R216.reuse, 0x39, !P0 ;  /* 0x00000039d800780c */ /* 0x040fe40004704670 */
[----:B------:R-:W-:-:S02]  /*2f30*/  ISETP.GT.OR P4, PT, R216, 0x38, !P4 ;  /* 0x00000038d800780c */ /* 0x000fc40006784670 */
[----:B------:R-:W-:Y:S01]  /*2f40*/  FSEL R216, R181, -INF , !P0 ;  /* 0xff800000b5d87808 */ /* 0x000fe20004000000 */
[----:B------:R-:W1:Y:S01]  /*2f50*/  MUFU.EX2 R170, R170 ;  /* 0x000000aa00aa7308 */ /* 0x000e620000000800 */
[----:B------:R-:W-:Y:S02]  /*2f60*/  FSEL R181, R178, -INF , !P3 ;  /* 0xff800000b2b57808 */ /* 0x000fe40005800000 */
[----:B------:R-:W-:Y:S02]  /*2f70*/  FSEL R178, R179, -INF , !P2 ;  /* 0xff800000b3b27808 */ /* 0x000fe40005000000 */
[----:B------:R-:W-:Y:S01]  /*2f80*/  FSEL R211, R182, -INF , !P1 ;  /* 0xff800000b6d37808 */ /* 0x000fe20004800000 */
[----:B------:R-:W-:Y:S01]  /*2f90*/  FFMA.FTZ R218, R181, UR6, -R12 ;  /* 0x00000006b5da7c23 */ /* 0x000fe2000801080c */
[----:B------:R-:W-:Y:S01]  /*2fa0*/  FSEL R209, R180, -INF , !P4 ;  /* 0xff800000b4d17808 */ /* 0x000fe20006000000 */
[----:B------:R-:W-:Y:S01]  /*2fb0*/  FFMA.FTZ R219, R178, UR6, -R13 ;  /* 0x00000006b2db7c23 */ /* 0x000fe2000801080d */
[----:B------:R-:W-:Y:S01]  /*2fc0*/  FSEL R182, R183, -INF , !P5 ;  /* 0xff800000b7b67808 */ /* 0x000fe20006800000 */
[--C-:B------:R-:W-:Y:S01]  /*2fd0*/  FFMA.FTZ R178, R211, UR6, -R6.reuse ;  /* 0x00000006d3b27c23 */ /* 0x100fe20008010806 */
[--C-:B------:R-:W-:Y:S01]  /*2fe0*/  FFMA.FTZ R13, R216, UR6, -R7.reuse ;  /* 0x00000006d80d7c23 */ /* 0x100fe20008010807 */
[----:B------:R-:W-:Y:S01]  /*2ff0*/  FFMA.FTZ R180, R209, UR6, -R6 ;  /* 0x00000006d1b47c23 */ /* 0x000fe20008010806 */
[----:B------:R-:W1:Y:S01]  /*3000*/  MUFU.EX2 R171, R171 ;  /* 0x000000ab00ab7308 */ /* 0x000e620000000800 */
[----:B------:R-:W-:-:S07]  /*3010*/  FFMA.FTZ R12, R182, UR6, -R7 ;  /* 0x00000006b60c7c23 */ /* 0x000fce0008010807 */
[----:B------:R-:W1:Y:S08]  /*3020*/  MUFU.EX2 R208, R208 ;  /* 0x000000d000d07308 */ /* 0x000e700000000800 */
[----:B------:R-:W1:Y:S08]  /*3030*/  MUFU.EX2 R179, R217 ;  /* 0x000000d900b37308 */ /* 0x000e700000000800 */
[----:B------:R-:W1:Y:S08]  /*3040*/  MUFU.EX2 R172, R172 ;  /* 0x000000ac00ac7308 */ /* 0x000e700000000800 */
[----:B------:R-:W-:Y:S08]  /*3050*/  MUFU.EX2 R6, R218 ;  /* 0x000000da00067308 */ /* 0x000ff00000000800 */
[----:B------:R-:W1:Y:S01]  /*3060*/  MUFU.EX2 R7, R212 ;  /* 0x000000d400077308 */ /* 0x000e620000000800 */
[----:B------:R-:W-:-:S02]  /*3070*/  WARPGROUP.DEPBAR.LE gsb0, 0x0 ;  /* 0x00008000000079c5 */ /* 0x000fc40000010000 */
[----:B------:R-:W-:-:S05]  /*3080*/  WARPGROUP.ARRIVE ;  /* 0x00000000000079c5 */ /* 0x000fca0000000000 */
[----:B------:R-:W-:Y:S01]  /*3090*/  MUFU.EX2 R180, R180 ;  /* 0x000000b400b47308 */ /* 0x000fe20000000800 */
[----:B------:R-:W-:Y:S01]  /*30a0*/  HGMMA.64x64x16.F32.BF16 R120, R200, gdesc[UR12], R120, gsb0 ;  /* 0x00e0000cc8787df0 */ /* 0x000fe20008001878 */
[----:B------:R-:W-:Y:S01]  /*30b0*/  UIADD3 UR14, UR11, 0x200, URZ ;  /* 0x000002000b0e7890 */ /* 0x000fe2000fffe03f */
[----:B------:R-:W-:Y:S02]  /*30c0*/  UMOV UR15, 0x80000020 ;  /* 0x80000020000f7882 */ /* 0x000fe40000000000 */
[----:B------:R-:W-:-:S03]  /*30d0*/  UMOV UR11, 0x80000020 ;  /* 0x80000020000b7882 */ /* 0x000fc60000000000 */
[----:B------:R-:W-:Y:S08]  /*30e0*/  MUFU.EX2 R178, R178 ;  /* 0x000000b200b27308 */ /* 0x000ff00000000800 */
[----:B------:R-:W-:Y:S08]  /*30f0*/  MUFU.EX2 R13, R13 ;  /* 0x0000000d000d7308 */ /* 0x000ff00000000800 */
[----:B------:R-:W-:Y:S01]  /*3100*/  MUFU.EX2 R12, R12 ;  /* 0x0000000c000c7308 */ /* 0x000fe20000000800 */
        /* <DEDUP_REMOVED lines=13> */
[----:B------:R-:W3:Y:S04]  /*31e0*/  LDS.64 R20, [R214+0x1e200] ;  /* 0x01e20000d6147984 */ /* 0x000ee80000000a00 */
[----:B------:R-:W4:Y:S04]  /*31f0*/  LDS.64 R14, [R214+0x1e220] ;  /* 0x01e22000d60e7984 */ /* 0x000f280000000a00 */
[----:B------:R-:W5:Y:S04]  /*3200*/  LDS.64 R154, [R214+0x1e240] ;  /* 0x01e24000d69a7984 */ /* 0x000f680000000a00 */
[----:B------:R-:W2:Y:S04]  /*3210*/  LDS.64 R10, [R214+0x1e260] ;  /* 0x01e26000d60a7984 */ /* 0x000ea80000000a00 */
[----:B------:R-:W1:Y:S04]  /*3220*/  LDS.64 R8, [R214+0x1e2a0] ;  /* 0x01e2a000d6087984 */ /* 0x000e680000000a00 */
        /* <DEDUP_REMOVED lines=11> */
[--C-:B-----5:R-:W-:Y:S01]  /*32e0*/  FADD.FTZ R15, R128, -R154.reuse ;  /* 0x8000009a800f7221 */ /* 0x120fe20000010000 */
[--C-:B------:R-:W-:Y:S01]  /*32f0*/  FADD.FTZ R122, R129, -R155.reuse ;  /* 0x8000009b817a7221 */ /* 0x100fe20000010000 */
[----:B------:R-:W-:Y:S01]  /*3300*/  FADD.FTZ R123, R130, -R154 ;  /* 0x8000009a827b7221 */ /* 0x000fe20000010000 */
[----:B------:R-:W-:Y:S01]  /*3310*/  FADD.FTZ R126, R131, -R155 ;  /* 0x8000009b837e7221 */ /* 0x000fe20000010000 */
[--C-:B--2---:R-:W-:Y:S01]  /*3320*/  FADD.FTZ R125, R132, -R10.reuse ;  /* 0x8000000a847d7221 */ /* 0x104fe20000010000 */
[----:B------:R-:W-:Y:S01]  /*3330*/  FADD.FTZ R127, R134, -R10 ;  /* 0x8000000a867f7221 */ /* 0x000fe20000010000 */
[--C-:B------:R-:W-:Y:S01]  /*3340*/  FADD.FTZ R10, R133, -R11.reuse ;  /* 0x8000000b850a7221 */ /* 0x100fe20000010000 */
[----:B------:R-:W-:Y:S01]  /*3350*/  FADD.FTZ R128, R135, -R11 ;  /* 0x8000000b87807221 */ /* 0x000fe20000010000 */
[----:B------:R-:W-:Y:S01]  /*3360*/  FMUL.FTZ R125, R160, R125 ;  /* 0x0000007da07d7220 */ /* 0x000fe20000410000 */
[----:B------:R-:W2:Y:S01]  /*3370*/  MUFU.EX2 R11, R219 ;  /* 0x000000db000b7308 */ /* 0x000ea20000000800 */
[----:B------:R-:W-:Y:S01]  /*3380*/  FMUL.FTZ R10, R165, R10 ;  /* 0x0000000aa50a7220 */ /* 0x000fe20000410000 */
[--C-:B-1----:R-:W-:Y:S01]  /*3390*/  FADD.FTZ R133, R140, -R8.reuse ;  /* 0x800000088c857221 */ /* 0x102fe20000010000 */
[----:B------:R-:W-:Y:S01]  /*33a0*/  FADD.FTZ R135, R142, -R8 ;  /* 0x800000088e877221 */ /* 0x000fe20000010000 */
[--C-:B------:R-:W-:Y:S01]  /*33b0*/  FADD.FTZ R8, R141, -R9.reuse ;  /* 0x800000098d087221 */ /* 0x100fe20000010000 */
[----:B------:R-:W-:Y:S01]  /*33c0*/  FMUL.FTZ R15, R16, R15 ;  /* 0x0000000f100f7220 */ /* 0x000fe20000410000 */
[----:B------:R-:W-:Y:S01]  /*33d0*/  FMUL.FTZ R122, R161, R122 ;  /* 0x0000007aa17a7220 */ /* 0x000fe20000410000 */
[----:B------:R-:W-:Y:S01]  /*33e0*/  FADD.FTZ R134, R143, -R9 ;  /* 0x800000098f867221 */ /* 0x000fe20000010000 */
[----:B------:R-:W-:Y:S01]  /*33f0*/  F2FP.BF16.F32.PACK_AB R154, R10, R125 ;  /* 0x0000007d0a9a723e */ /* 0x000fe200000010ff */
[----:B------:R-:W-:Y:S01]  /*3400*/  FMUL.FTZ R143, R153, R20 ;  /* 0x00000014998f7220 */ /* 0x000fe20000410000 */
[----:B------:R-:W-:Y:S01]  /*3410*/  FMUL.FTZ R133, R168, R133 ;  /* 0x00000085a8857220 */ /* 0x000fe20000410000 */
[----:B------:R-:W-:Y:S01]  /*3420*/  FMUL.FTZ R8, R173, R8 ;  /* 0x00000008ad087220 */ /* 0x000fe20000410000 */
[----:B------:R-:W-:-:S02]  /*3430*/  IMAD.U32 R10, RZ, RZ, UR5 ;  /* 0x00000005ff0a7e24 */ /* 0x000fc4000f8e00ff */
[--C-:B------:R-:W-:Y:S01]  /*3440*/  FADD.FTZ R131, R136, -R156.reuse ;  /* 0x8000009c88837221 */ /* 0x100fe20000010000 */
[----:B------:R-:W-:Y:S01]  /*3450*/  FADD.FTZ R129, R138, -R156 ;  /* 0x8000009c8a817221 */ /* 0x000fe20000010000 */
[--C-:B------:R-:W-:Y:S01]  /*3460*/  FADD.FTZ R132, R137, -R157.reuse ;  /* 0x8000009d89847221 */ /* 0x100fe20000010000 */
[----:B------:R-:W-:Y:S01]  /*3470*/  FADD.FTZ R130, R139, -R157 ;  /* 0x8000009d8b827221 */ /* 0x000fe20000010000 */
[----:B------:R-:W-:Y:S01]  /*3480*/  FADD.FTZ R140, R149, -R175 ;  /* 0x800000af958c7221 */ /* 0x000fe20000010000 */
[----:B------:R-:W-:Y:S01]  /*3490*/  FMUL.FTZ R20, R213, R120 ;  /* 0x00000078d5147220 */ /* 0x000fe20000410000 */
[--C-:B------:R-:W-:Y:S01]  /*34a0*/  FADD.FTZ R137, R144, -R158.reuse ;  /* 0x8000009e90897221 */ /* 0x100fe20000010000 */
[----:B------:R-:W-:Y:S01]  /*34b0*/  FADD.FTZ R9, R146, -R158 ;  /* 0x8000009e92097221 */ /* 0x000fe20000010000 */
[--C-:B------:R-:W-:Y:S01]  /*34c0*/  FADD.FTZ R138, R145, -R159.reuse ;  /* 0x8000009f918a7221 */ /* 0x100fe20000010000 */
[----:B------:R-:W-:Y:S01]  /*34d0*/  FADD.FTZ R136, R147, -R159 ;  /* 0x8000009f93887221 */ /* 0x000fe20000010000 */
[--C-:B------:R-:W-:Y:S01]  /*34e0*/  FADD.FTZ R139, R148, -R174.reuse ;  /* 0x800000ae948b7221 */ /* 0x100fe20000010000 */
[----:B------:R-:W-:Y:S01]  /*34f0*/  FADD.FTZ R141, R150, -R174 ;  /* 0x800000ae968d7221 */ /* 0x000fe20000010000 */
[----:B------:R-:W-:Y:S01]  /*3500*/  FADD.FTZ R175, R151, -R175 ;  /* 0x800000af97af7221 */ /* 0x000fe20000010000 */
[----:B------:R-:W-:Y:S01]  /*3510*/  FMUL.FTZ R156, R152, R181 ;  /* 0x000000b5989c7220 */ /* 0x000fe20000410000 */
[----:B------:R-:W-:Y:S01]  /*3520*/  F2FP.BF16.F32.PACK_AB R120, R153, R152 ;  /* 0x000000989978723e */ /* 0x000fe200000010ff */
        /* <DEDUP_REMOVED lines=35> */
[----:B------:R-:W-:Y:S01]  /*3760*/  F2FP.BF16.F32.PACK_AB R149, R130, R129 ;  /* 0x000000818295723e */ /* 0x000fe200000010ff */
[----:B------:R1:W-:Y:S01]  /*3770*/  STSM.16.MT88.4 [R15+0x1f000], R152 ;  /* 0x01f000980f007844 */ /* 0x0003e20000004200 */
[----:B------:R-:W-:-:S02]  /*3780*/  F2FP.BF16.F32.PACK_AB R151, R134, R135 ;  /* 0x000000878697723e */ /* 0x000fc400000010ff */
[----:B------:R-:W-:Y:S02]  /*3790*/  F2FP.BF16.F32.PACK_AB R144, R138, R137 ;  /* 0x000000898a90723e */ /* 0x000fe400000010ff */
        /* <DEDUP_REMOVED lines=15> */
[----:B------:R-:W-:-:S13]  /*3890*/  R2UR UR11, R19 ;  /* 0x00000000130b72ca */ /* 0x000fda00000e0000 */
[----:B------:R-:W-:-:S04]  /*38a0*/  USHF.R.U32.HI UR11, URZ, 0x4, UR11 ;  /* 0x000000043f0b7899 */ /* 0x000fc8000801160b */
[----:B------:R-:W-:-:S04]  /*38b0*/  ULOP3.LUT UR11, UR11, 0x3fff, URZ, 0xc0, !UPT ;  /* 0x00003fff0b0b7892 */ /* 0x000fc8000f8ec03f */
[----:B------:R-:W-:Y:S01]  /*38c0*/  ULOP3.LUT UR11, UR11, 0x10000, URZ, 0xfc, !UPT ;  /* 0x000100000b0b7892 */ /* 0x000fe2000f8efc3f */
[----:B------:R-:W-:Y:S02]  /*38d0*/  WARPGROUP.DEPBAR.LE gsb0, 0x0 ;  /* 0x00008000000079c5 */ /* 0x000fe40000010000 */
[----:B------:R-:W-:Y:S02]  /*38e0*/  F2FP.BF16.F32.PACK_AB R120, R161, R16 ;  /* 0x00000010a178723e */ /* 0x000fe400000010ff */
[----:B------:R-:W-:Y:S02]  /*38f0*/  F2FP.BF16.F32.PACK_AB R121, R167, R162 ;  /* 0x000000a2a779723e */ /* 0x000fe400000010ff */
[----:B------:R-:W-:Y:S02]  /*3900*/  F2FP.BF16.F32.PACK_AB R122, R165, R160 ;  /* 0x000000a0a57a723e */ /* 0x000fe400000010ff */
[----:B------:R-:W-:Y:S02]  /*3910*/  F2FP.BF16.F32.PACK_AB R123, R177, R166 ;  /* 0x000000a6b17b723e */ /* 0x000fe400000010ff */
[----:B------:R-:W-:-:S02]  /*3920*/  F2FP.BF16.F32.PACK_AB R165, R171, R170 ;  /* 0x000000aaaba5723e */ /* 0x000fc400000010ff */
[----:B------:R-:W-:Y:S01]  /*3930*/  WARPGROUP.ARRIVE ;  /* 0x00000000000079c5 */ /* 0x000fe20000000000 */
[----:B------:R-:W-:Y:S02]  /*3940*/  F2FP.BF16.F32.PACK_AB R166, R173, R168 ;  /* 0x000000a8ada6723e */ /* 0x000fe400000010ff */
[----:B------:R-:W-:Y:S02]  /*3950*/  F2FP.BF16.F32.PACK_AB R167, R179, R208 ;  /* 0x000000d0b3a7723e */ /* 0x000fe400000010ff */
[----:B------:R-:W-:Y:S01]  /*3960*/  F2FP.BF16.F32.PACK_AB R173, R11, R6 ;  /* 0x000000060bad723e */ /* 0x000fe200000010ff */
[----:B------:R-:W-:Y:S01]  /*3970*/  HGMMA.64x96x16.F32.BF16 R72, R120, gdesc[UR12].tnspB, R72, gsb0 ;  /* 0x4160000c78487df0 */ /* 0x000fe20008001848 */
[----:B------:R-:W-:Y:S01]  /*3980*/  UMOV UR14, UR12 ;  /* 0x0000000c000e7c82 */ /* 0x000fe20008000000 */
[----:B------:R-:W-:Y:S01]  /*3990*/  UMOV UR15, 0x80000020 ;  /* 0x80000020000f7882 */ /* 0x000fe20000000000 */
[----:B------:R-:W-:-:S13]  /*39a0*/  R2UR UR12, R8 ;  /* 0x00000000080c72ca */ /* 0x000fda00000e0000 */
[----:B------:R-:W-:-:S04]  /*39b0*/  USHF.R.U32.HI UR12, URZ, 0x4, UR12 ;  /* 0x000000043f0c7899 */ /* 0x000fc8000801160c */
[----:B------:R-:W-:-:S04]  /*39c0*/  ULOP3.LUT UR12, UR12, 0x3fff, URZ, 0xc0, !UPT ;  /* 0x00003fff0c0c7892 */ /* 0x000fc8000f8ec03f */
[----:B------:R-:W-:-:S03]  /*39d0*/  UIADD3 UR13, UR12, 0x400, URZ ;  /* 0x000004000c0d7890 */ /* 0x000fc6000fffe03f */
[----:B------:R-:W-:Y:S01]  /*39e0*/  UMOV UR18, UR12 ;  /* 0x0000000c00127c82 */ /* 0x000fe20008000000 */
[----:B------:R-:W-:Y:S02]  /*39f0*/  WARPGROUP.DEPBAR.LE gsb0, 0x0 ;  /* 0x00008000000079c5 */ /* 0x000fe40000010000 */
[----:B------:R-:W-:-:S06]  /*3a00*/  WARPGROUP.ARRIVE ;  /* 0x00000000000079c5 */ /* 0x000fcc0000000000 */
[----:B------:R-:W-:Y:S01]  /*3a10*/  HGMMA.64x96x16.F32.BF16 R72, R164, gdesc[UR12].tnspB, R72, gsb0 ;  /* 0x4160000ca4487df0 */ /* 0x000fe20008001848 */
[----:B------:R-:W-:Y:S01]  /*3a20*/  UIADD3 UR14, UR10, 0xc0, URZ ;  /* 0x000000c00a0e7890 */ /* 0x000fe2000fffe03f */
[----:B------:R-:W-:Y:S01]  /*3a30*/  UMOV UR15, 0x80000020 ;  /* 0x80000020000f7882 */ /* 0x000fe20000000000 */
[----:B------:R-:W-:Y:S02]  /*3a40*/  ULEA UR10, UR5, UR11, 0xa ;  /* 0x0000000b050a7291 */ /* 0x000fe4000f8e503f */
[----:B------:R-:W-:-:S05]  /*3a50*/  UIADD3 UR11, UR12, 0x200, URZ ;  /* 0x000002000c0b7890 */ /* 0x000fca000fffe03f */
        /* <DEDUP_REMOVED lines=161> */
.L_x_4835:
        /* <DEDUP_REMOVED lines=44> */
.L_x_4836:
        /* <DEDUP_REMOVED lines=62> */
.L_x_4818:
        /* <DEDUP_REMOVED lines=31> */
[----:B-1----:R-:W-:Y:S02]  /*4d00*/  LEA.HI R7, R9, R8, RZ, 0x5 ;  /* 0x0000000809077211 */ /* 0x002fe400078f28ff */
[----:B------:R-:W-:-:S02]  /*4d10*/  LOP3.LUT R3, R0, 0xfffffff0, RZ, 0xc0, !PT ;  /* 0xfffffff000037812 */ /* 0x000fc400078ec0ff */
[----:B------:R-:W-:Y:S02]  /*4d20*/  SHF.R.S32.HI R11, RZ, 0x5, R7 ;  /* 0x00000005ff0b7819 */ /* 0x000fe40000011407 */
[----:B------:R-:W-:Y:S01]  /*4d30*/  SHF.R.U32.HI R0, RZ, 0x1, R0 ;  /* 0x00000001ff007819 */ /* 0x000fe20000011600 */
        /* <DEDUP_REMOVED lines=115> */
.L_x_4839:
        /* <DEDUP_REMOVED lines=60> */
.L_x_4841:
[----:B------:R-:W-:Y:S05]  /*5830*/  BSYNC B0 ;  /* 0x0000000000007941 */ /* 0x000fea0003800000 */
.L_x_4840:
        /* <DEDUP_REMOVED lines=22> */
.L_x_4843:
[----:B------:R-:W-:Y:S05]  /*59a0*/  BSYNC B0 ;  /* 0x0000000000007941 */ /* 0x000fea0003800000 */
.L_x_4842:
        /* <DEDUP_REMOVED lines=26> */
.L_x_4845:
[----:B------:R-:W-:Y:S05]  /*5b50*/  BSYNC B0 ;  /* 0x0000000000007941 */ /* 0x000fea0003800000 */
.L_x_4844:
        /* <DEDUP_REMOVED lines=23> */
.L_x_4838:
        /* <DEDUP_REMOVED lines=41> */
.L_x_4846:
        /* <DEDUP_REMOVED lines=47> */
.L_x_4848:
[----:B------:R-:W-:Y:S05]  /*6250*/  BSYNC B0 ;  /* 0x0000000000007941 */ /* 0x000fea0003800000 */
.L_x_4847:
        /* <DEDUP_REMOVED lines=21> */
.L_x_4850:
[----:B------:R-:W-:Y:S05]  /*63b0*/  BSYNC B0 ;  /* 0x0000000000007941 */ /* 0x000fea0003800000 */
.L_x_4849:
        /* <DEDUP_REMOVED lines=25> */
.L_x_4852:
[----:B------:R-:W-:Y:S05]  /*6550*/  BSYNC B0 ;  /* 0x0000000000007941 */ /* 0x000fea0003800000 */
.L_x_4851:
        /* <DEDUP_REMOVED lines=22> */
.L_x_4807:
        /* <DEDUP_REMOVED lines=21> */
.L_x_4854:
        /* <DEDUP_REMOVED lines=13> */
.L_x_4856:
[----:B------:R-:W-:-:S05]  /*68e0*/  ULDC UR4, c[0x0][0x8bc] ;  /* 0x00022f0000047ab9 */ /* 0x000fca0000000800 */
.L_x_4855:
        /* <DEDUP_REMOVED lines=44> */
.L_x_4857:
        /* <DEDUP_REMOVED lines=13> */
.L_x_4858:
        /* <DEDUP_REMOVED lines=12> */
.L_x_4859:
        /* <DEDUP_REMOVED lines=22> */
.L_x_4860:
        /* <DEDUP_REMOVED lines=40> */
.L_x_4863:
[----:B------:R-:W-:Y:S05]  /*7120*/  BSYNC B0 ;  /* 0x0000000000007941 */ /* 0x000fea0003800000 */
.L_x_4862:
        /* <DEDUP_REMOVED lines=19> */
.L_x_4865:
[----:B------:R-:W-:Y:S05]  /*7260*/  BSYNC B0 ;  /* 0x0000000000007941 */ /* 0x000fea0003800000 */
.L_x_4864:
[----:B------:R-:W-:Y:S06]  /*7270*/  BAR.ARV 0xa, 0xa0 ;  /* 0x0282800000007b1d */ /* 0x000fec0000002000 */
[----:B------:R-:W-:Y:S04]  /*7280*/  BSSY B0, `(.L_x_4866) ;  /* 0x0000003000007945 */ /* 0x000fe80003800000 */
[----:B------:R-:W-:Y:S05]  /*7290*/  @!P0 BRA `(.L_x_4867) ;  /* 0x0000000000048947 */ /* 0x000fea0003800000 */
[----:B------:R-:W-:-:S04]  /*72a0*/  DEPBAR.LE SB0, 0x0 ;  /* 0x000080000000791a */ /* 0x000fc80000000000 */
.L_x_4867:
[----:B------:R-:W-:Y:S05]  /*72b0*/  BSYNC B0 ;  /* 0x0000000000007941 */ /* 0x000fea0003800000 */
.L_x_4866:
[----:B------:R-:W-:Y:S06]  /*72c0*/  BAR.ARV 0xb, 0xa0 ;  /* 0x02c2800000007b1d */ /* 0x000fec0000002000 */
[----:B------:R-:W-:Y:S01]  /*72d0*/  UIADD3 UR15, UR7, 0x1, URZ ;  /* 0x00000001070f7890 */ /* 0x000fe2000fffe03f */
[----:B------:R-:W-:Y:S11]  /*72e0*/  BRA `(.L_x_4868) ;  /* 0x0000000000047947 */ /* 0x000ff60003800000 */
.L_x_4861:
[----:B------:R-:W-:-:S05]  /*72f0*/  UMOV UR15, UR7 ;  /* 0x00000007000f7c82 */ /* 0x000fca0008000000 */
.L_x_4868:
        /* <DEDUP_REMOVED lines=21> */
.L_x_4881:
        /* <DEDUP_REMOVED lines=20> */
.L_x_4870:
[----:B------:R-:W-:Y:S05]  /*7590*/  BSYNC B0 ;  /* 0x0000000000007941 */ /* 0x000fea0003800000 */
.L_x_4869:
        /* <DEDUP_REMOVED lines=13> */
.L_x_4872:
[----:B------:R-:W-:Y:S05]  /*7670*/  BSYNC B0 ;  /* 0x0000000000007941 */ /* 0x000fea0003800000 */
.L_x_4871:
[----:B------:R-:W-:Y:S06]  /*7680*/  BAR.ARV 0xa, 0xa0 ;  /* 0x0282800000007b1d */ /* 0x000fec0000002000 */
[----:B------:R-:W-:Y:S04]  /*7690*/  BSSY B0, `(.L_x_4873) ;  /* 0x0000003000007945 */ /* 0x000fe80003800000 */
[----:B------:R-:W-:Y:S05]  /*76a0*/  @!P0 BRA `(.L_x_4874) ;  /* 0x0000000000048947 */ /* 0x000fea0003800000 */
[----:B------:R-:W-:-:S04]  /*76b0*/  DEPBAR.LE SB0, 0x0 ;  /* 0x000080000000791a */ /* 0x000fc80000000000 */
.L_x_4874:
[----:B------:R-:W-:Y:S05]  /*76c0*/  BSYNC B0 ;  /* 0x0000000000007941 */ /* 0x000fea0003800000 */
.L_x_4873:
        /* <DEDUP_REMOVED lines=13> */
.L_x_4876:
[----:B------:R-:W-:Y:S05]  /*77a0*/  BSYNC B0 ;  /* 0x0000000000007941 */ /* 0x000fea0003800000 */
.L_x_4875:
        /* <DEDUP_REMOVED lines=13> */
.L_x_4878:
[----:B------:R-:W-:Y:S05]  /*7880*/  BSYNC B0 ;  /* 0x0000000000007941 */ /* 0x000fea0003800000 */
.L_x_4877:
[----:B------:R-:W-:Y:S01]  /*7890*/  UIADD3 UR15, UR15, 0x2, URZ ;  /* 0x000000020f0f7890 */ /* 0x000fe2000fffe03f */
[----:B------:R-:W-:Y:S06]  /*78a0*/  BAR.ARV 0xa, 0xa0 ;  /* 0x0282800000007b1d */ /* 0x000fec0000002000 */
[----:B------:R-:W-:Y:S01]  /*78b0*/  BSSY B0, `(.L_x_4879) ;  /* 0x0000004000007945 */ /* 0x000fe20003800000 */
[----:B------:R-:W-:-:S03]  /*78c0*/  ISETP.LE.AND P1, PT, R2, UR15, PT ;  /* 0x0000000f02007c0c */ /* 0x000fc6000bf23270 */
[----:B------:R-:W-:Y:S10]  /*78d0*/  @!P0 BRA `(.L_x_4880) ;  /* 0x0000000000048947 */ /* 0x000ff40003800000 */
[----:B------:R-:W-:-:S04]  /*78e0*/  DEPBAR.LE SB0, 0x0 ;  /* 0x000080000000791a */ /* 0x000fc80000000000 */
.L_x_4880:
[----:B------:R-:W-:Y:S05]  /*78f0*/  BSYNC B0 ;  /* 0x0000000000007941 */ /* 0x000fea0003800000 */
.L_x_4879:
[----:B------:R-:W-:Y:S06]  /*7900*/  BAR.ARV 0xb, 0xa0 ;  /* 0x02c2800000007b1d */ /* 0x000fec0000002000 */
[----:B------:R-:W-:Y:S02]  /*7910*/  UIADD3 UR19, UR19, 0x3000, URZ ;  /* 0x0000300013137890 */ /* 0x000fe4000fffe03f */
[----:B------:R-:W-:Y:S01]  /*7920*/  UIADD3 UR6, UR6, 0x3000, URZ ;  /* 0x0000300006067890 */ /* 0x000fe2000fffe03f */
[----:B------:R-:W-:Y:S11]  /*7930*/  @!P1 BRA `(.L_x_4881) ;  /* 0xfffffff800c49947 */ /* 0x000ff6000383ffff */
[----:B------:R-:W-:Y:S05]  /*7940*/  BRA `(.L_x_4812) ;  /* 0x0000002c00707947 */ /* 0x000fea0003800000 */
.L_x_4853:
        /* <DEDUP_REMOVED lines=14> */
.L_x_4882:
        /* <DEDUP_REMOVED lines=14> */
.L_x_4884:
[----:B------:R-:W-:-:S05]  /*7b10*/  ULDC UR4, c[0x0][0x8bc] ;  /* 0x00022f0000047ab9 */ /* 0x000fca0000000800 */
.L_x_4883:
        /* <DEDUP_REMOVED lines=59> */
.L_x_4886:
        /* <DEDUP_REMOVED lines=13> */
.L_x_4887:
        /* <DEDUP_REMOVED lines=8> */
.L_x_4888:
        /* <DEDUP_REMOVED lines=21> */
.L_x_4889:
        /* <DEDUP_REMOVED lines=50> */
.L_x_4919:
        /* <DEDUP_REMOVED lines=15> */
.L_x_4892:
        /* <DEDUP_REMOVED lines=79> */
[----:B------:R1:W-:Y:S01]  /*8a70*/  STL [R1], R5 ;  /* 0x0000000501007387 */ /* 0x0003e20000100800 */
        /* <DEDUP_REMOVED lines=47> */
.L_x_4903:
[----:B-123--:R-:W-:-:S04]  /*8d70*/  SHF.L.U32 R18, R10, 0x1f, RZ ;  /* 0x0000001f0a127819 */ /* 0x00efc800000006ff */
[----:B------:R-:W2:Y:S02]  /*8d80*/  SYNCS.PHASECHK.TRANS64.TRYWAIT P1, [R15+URZ+0x26840], R18 ;  /* 0x026840120f0075a7 */ /* 0x000ea4000802017f */
[----:B--2---:R-:W-:Y:S05]  /*8d90*/  @!P1 BRA `(.L_x_4895) ;  /* 0x0000001800dc9947 */ /* 0x004fea0003800000 */
.L_x_4920:
        /* <DEDUP_REMOVED lines=8> */
.L_x_4896:
        /* <DEDUP_REMOVED lines=44> */
.L_x_4921:
        /* <DEDUP_REMOVED lines=8> */
.L_x_4898:
        /* <DEDUP_REMOVED lines=44> */
.L_x_4922:
        /* <DEDUP_REMOVED lines=8> */
.L_x_4900:
        /* <DEDUP_REMOVED lines=38> */
.L_x_4924:
        /* <DEDUP_REMOVED lines=8> */
.L_x_4902:
        /* <DEDUP_REMOVED lines=44> */
.L_x_4894:
[----:B------:R-:W4:Y:S02]  /*9a40*/  LDL.LU R4, [R1+0x4] ;  /* 0x0000040001047983 */ /* 0x000f240000300800 */
[----:B----4-:R-:W-:Y:S02]  /*9a50*/  ISETP.NE.AND P1, PT, R4, RZ, PT ;  /* 0x000000ff0400720c */ /* 0x010fe40003f25270 */
[----:B------:R4:W5:Y:S11]  /*9a60*/  LDL R4, [R1] ;  /* 0x0000000001047983 */ /* 0x0009760000100800 */
[----:B----4-:R-:W-:Y:S05]  /*9a70*/  @!P1 BRA `(.L_x_4893) ;  /* 0x0000000400949947 */ /* 0x010fea0003800000 */
[----:B------:R-:W-:-:S04]  /*9a80*/  SHF.L.U32 R12, R10, 0x1f, RZ ;  /* 0x0000001f0a0c7819 */ /* 0x000fc800000006ff */
[----:B------:R-:W4:Y:S02]  /*9a90*/  SYNCS.PHASECHK.TRANS64.TRYWAIT P1, [R15+URZ+0x26840], R12 ;  /* 0x0268400c0f0075a7 */ /* 0x000f24000802017f */
[----:B----4-:R-:W-:Y:S05]  /*9aa0*/  @!P1 BRA `(.L_x_4904) ;  /* 0x0000000c00ec9947 */ /* 0x010fea0003800000 */
.L_x_4925:
        /* <DEDUP_REMOVED lines=8> */
.L_x_4905:
        /* <DEDUP_REMOVED lines=41> */
.L_x_4926:
        /* <DEDUP_REMOVED lines=8> */
.L_x_4907:
        /* <DEDUP_REMOVED lines=41> */
.L_x_4893:
[----:B------:R-:W1:Y:S01]  /*a0d0*/  S2R R0, SR_TID.X ;  /* 0x0000000000007919 */ /* 0x000e620000002100 */
[----:B------:R-:W-:Y:S01]  /*a0e0*/  IMAD R3, R16, 0x8, R15 ;  /* 0x0000000810037824 */ /* 0x000fe200078e020f */
[----:B-1----:R-:W-:Y:S02]  /*a0f0*/  LOP3.LUT R2, R0, 0x7f, RZ, 0xc0, !PT ;  /* 0x0000007f00027812 */ /* 0x002fe400078ec0ff */
[----:B------:R-:W-:Y:S02]  /*a100*/  SHF.L.U32 R0, R10, 0x1f, RZ ;  /* 0x0000001f0a007819 */ /* 0x000fe400000006ff */
[----:B------:R-:W-:Y:S02]  /*a110*/  ISETP.NE.AND P1, PT, R2, RZ, PT ;  /* 0x000000ff0200720c */ /* 0x000fe40003f25270 */
[----:B------:R-:W1:Y:S02]  /*a120*/  SYNCS.PHASECHK.TRANS64.TRYWAIT P0, [R3+URZ+0x26840], R0 ;  /* 0x02684000030075a7 */ /* 0x000e64000800017f */
[----:B-1----:R-:W-:Y:S09]  /*a130*/  @!P0 BRA `(.L_x_4908) ;  /* 0x0000000800708947 */ /* 0x002ff20003800000 */
.L_x_4927:
[----:B------:R-:W-:Y:S05]  /*a140*/  @P1 BRA `(.L_x_4909) ;  /* 0x0000000000181947 */ /* 0x000fea0003800000 */
[----:B------:R-:W1:Y:S01]  /*a150*/  S2R R2, SR_TID.X ;  /* 0x0000000000027919 */ /* 0x000e620000002100 */
[----:B------:R-:W-:-:S04]  /*a160*/  IMAD.MOV.U32 R0, RZ, RZ, 0x3100 ;  /* 0x00003100ff007424 */ /* 0x000fc800078e00ff */
[----:B------:R1:W-:Y:S02]  /*a170*/  SYNCS.ARRIVE.TRANS64 RZ, [R3+URZ+0x26830], R0 ;  /* 0x0268300003ff79a7 */ /* 0x0003e4000800003f */
[----:B-1----:R-:W-:-:S13]  /*a180*/  LOP3.LUT P0, RZ, R2, 0x1f, RZ, 0xc0, !PT ;  /* 0x0000001f02ff7812 */ /* 0x002fda000780c0ff */
[----:B------:R-:W-:Y:S05]  /*a190*/  @!P0 BRA `(.L_x_4909) ;  /* 0x0000000000048947 */ /* 0x000fea0003800000 */
[----:B------:R-:W-:Y:S01]  /*a1a0*/  BPT.TRAP 0x1 ;  /* 0x000000040000795c */ /* 0x000fe20000300000 */
.L_x_4909:
        /* <DEDUP_REMOVED lines=48> */
.L_x_4890:
[----:B------:R-:W-:Y:S05]  /*a4b0*/  BSYNC B0 ;  /* 0x0000000000007941 */ /* 0x000fea0003800000 */
.L_x_4885:
[----:B------:R-:W-:-:S03]  /*a4c0*/  UMOV UR8, 0xffffffff ;  /* 0xffffffff00087882 */ /* 0x000fc60000000000 */
[----:B------:R-:W-:Y:S05]  /*a4d0*/  BRA.DIV UR8, `(.L_x_4910) ;  /* 0x00000006089c7947 */ /* 0x000fea000b800000 */
[----:B------:R-:W-:-:S13]  /*a4e0*/  ELECT P6, URZ, PT ;  /* 0x00000000003f782f */ /* 0x000fda00038c0000 */
.L_x_4930:
[----:B------:R-:W-:Y:S05]  /*a4f0*/  @!P6 BRA `(.L_x_4812) ;  /* 0x000000000084e947 */ /* 0x000fea0003800000 */
[----:B------:R-:W-:-:S06]  /*a500*/  ULOP3.LUT UR8, UR38, 0x2, URZ, 0xfc, !UPT ;  /* 0x0000000226087892 */ /* 0x000fcc000f8efc3f */
[----:B------:R-:W-:-:S05]  /*a510*/  IMAD.U32 R2, RZ, RZ, UR8 ;  /* 0x00000008ff027e24 */ /* 0x000fca000f8e00ff */
[----:B------:R-:W-:-:S13]  /*a520*/  ISETP.NE.AND P2, PT, R2, 0x3, PT ;  /* 0x000000030200780c */ /* 0x000fda0003f45270 */
[----:B------:R-:W-:Y:S05]  /*a530*/  @!P2 BRA `(.L_x_4911) ;  /* 0x000000000004a947 */ /* 0x000fea0003800000 */
[----:B---3--:R-:W-:Y:S01]  /*a540*/  BPT.TRAP 0x1 ;  /* 0x000000040000795c */ /* 0x008fe20000300000 */
.L_x_4911:
        /* <DEDUP_REMOVED lines=15> */
.L_x_4931:
[----:B------:R-:W2:Y:S02]  /*a640*/  SYNCS.PHASECHK.TRANS64.TRYWAIT P0, [R3+URZ], R2 ;  /* 0x00000002030075a7 */ /* 0x000ea4000800017f */
[----:B--2---:R-:W-:Y:S05]  /*a650*/  @!P0 BRA `(.L_x_4913) ;  /* 0x0000000400708947 */ /* 0x004fea0003800000 */
.L_x_4932:
[----:B------:R-:W-:Y:S05]  /*a660*/  @!P2 BRA `(.L_x_4914) ;  /* 0x000000000004a947 */ /* 0x000fea0003800000 */
[----:B---3--:R-:W-:Y:S01]  /*a670*/  BPT.TRAP 0x1 ;  /* 0x000000040000795c */ /* 0x008fe20000300000 */
.L_x_4914:
[----:B--2---:R-:W-:-:S04]  /*a680*/  VIADD R3, R8, 0x26840 ;  /* 0x0002684008037836 */ /* 0x004fc80000000000 */
[----:B------:R-:W-:-:S04]  /*a690*/  IMAD R5, R0, 0x8, R3 ;  /* 0x0000000800057824 */ /* 0x000fc800078e0203 */
[----:B------:R-:W2:Y:S02]  /*a6a0*/  SYNCS.PHASECHK.TRANS64.TRYWAIT P0, [R5+URZ], R4 ;  /* 0x00000004050075a7 */ /* 0x000ea4000800017f */
[----:B--2---:R-:W-:Y:S05]  /*a6b0*/  @!P0 BRA `(.L_x_4915) ;  /* 0x00000004006c8947 */ /* 0x004fea0003800000 */
.L_x_4933:
[----:B------:R-:W-:-:S07]  /*a6c0*/  IMAD R3, R6, 0x8, R3 ;  /* 0x0000000806037824 */ /* 0x000fce00078e0203 */
.L_x_4916:
[----:B----4-:R4:W1:Y:S02]  /*a6d0*/  SYNCS.PHASECHK.TRANS64.TRYWAIT P0, [R3+URZ], R2 ;  /* 0x00000002030075a7 */ /* 0x010864000800017f */
[----:B-1----:R-:W-:Y:S05]  /*a6e0*/  @!P0 NANOSLEEP.SYNCS 0x989680 ;  /* 0x009896800000895d */ /* 0x002fea0003900000 */
[----:B------:R-:W1:Y:S02]  /*a6f0*/  @!P0 SYNCS.PHASECHK.TRANS64 P0, [R3+URZ], R2 ;  /* 0x00000002030085a7 */ /* 0x000e64000800007f */
[----:B-1----:R-:W-:Y:S05]  /*a700*/  @!P0 BRA `(.L_x_4916) ;  /* 0xfffffffc00f08947 */ /* 0x002fea000383ffff */
.L_x_4812:
[----:B---3--:R-:W-:Y:S05]  /*a710*/  BSYNC B6 ;  /* 0x0000000000067941 */ /* 0x008fea0003800000 */
.L_x_4806:
[----:B------:R-:W-:Y:S05]  /*a720*/  EXIT ;  /* 0x000000000000794d */ /* 0x000fea0003800000 */
.L_x_4823:
[----:B------:R-:W-:Y:S02]  /*a730*/  IMAD.MOV.U32 R13, RZ, RZ, R16 ;  /* 0x000000ffff0d7224 */ /* 0x000fe400078e0010 */
[----:B------:R-:W-:Y:S02]  /*a740*/  IMAD.MOV.U32 R12, RZ, RZ, RZ ;  /* 0x000000ffff0c7224 */ /* 0x000fe400078e00ff */
[----:B------:R-:W-:Y:S02]  /*a750*/  IMAD.MOV.U32 R11, RZ, RZ, 0x1f ;  /* 0x0000001fff0b7424 */ /* 0x000fe400078e00ff */
[----:B------:R-:W-:-:S07]  /*a760*/  IMAD.MOV.U32 R15, RZ, RZ, -0x1 ;  /* 0xffffffffff0f7424 */ /* 0x000fce00078e00ff */
[----:B------:R-:W-:Y:S05]  /*a770*/  WARPSYNC.COLLECTIVE R15, `(.L_x_4917) ;  /* 0x000000000f087348 */ /* 0x000fea0003c00000 */
[----:B------:R1:W2:Y:S02]  /*a780*/  SHFL.IDX P6, R14, R13, R12, R11 ;  /* 0x0000000c0d0e7389 */ /* 0x0002a400000c000b */
[----:B-12---:R-:W-:Y:S01]  /*a790*/  ENDCOLLECTIVE ;  /* 0x000000000000791b */ /* 0x006fe20003800000 */
.L_x_4917:
[----:B------:R-:W-:Y:S05]  /*a7a0*/  BRA `(.L_x_4918) ;  /* 0xffffff6c00547947 */ /* 0x000fea000383ffff */
.L_x_4825:
[----:B--2---:R2:W3:Y:S02]  /*a7b0*/  SYNCS.PHASECHK.TRANS64.TRYWAIT P0, [R18+URZ+0x26800], R5 ;  /* 0x02680005120075a7 */ /* 0x0044e4000800017f */
[----:B---3--:R-:W-:Y:S05]  /*a7c0*/  @!P0 NANOSLEEP.SYNCS 0x989680 ;  /* 0x009896800000895d */ /* 0x008fea0003900000 */
[----:B------:R-:W3:Y:S02]  /*a7d0*/  @!P0 SYNCS.PHASECHK.TRANS64 P0, [R18+URZ+0x26800], R5 ;  /* 0x02680005120085a7 */ /* 0x000ee4000800007f */
[----:B---3--:R-:W-:Y:S05]  /*a7e0*/  @!P0 BRA `(.L_x_4825) ;  /* 0xfffffffc00f08947 */ /* 0x008fea000383ffff */
[----:B------:R-:W-:Y:S05]  /*a7f0*/  BRA `(.L_x_4824) ;  /* 0xffffff6c007c7947 */ /* 0x000fea000383ffff */
.L_x_4830:
[----:B--2---:R-:W-:-:S04]  /*a800*/  IMAD.U32 R7, RZ, RZ, UR7 ;  /* 0x00000007ff077e24 */ /* 0x004fc8000f8e00ff */
[----:B------:R2:W3:Y:S03]  /*a810*/  SYNCS.PHASECHK.TRANS64.TRYWAIT P0, [R7+URZ+0x26810], R16 ;  /* 0x02681010070075a7 */ /* 0x0004e6000800017f */
[----:B---3--:R-:W-:Y:S05]  /*a820*/  @!P0 NANOSLEEP.SYNCS 0x989680 ;  /* 0x009896800000895d */ /* 0x008fea0003900000 */
[----:B------:R-:W3:Y:S02]  /*a830*/  @!P0 SYNCS.PHASECHK.TRANS64 P0, [R7+URZ+0x26810], R16 ;  /* 0x02681010070085a7 */ /* 0x000ee4000800007f */
[----:B---3--:R-:W-:Y:S05]  /*a840*/  @!P0 BRA `(.L_x_4830) ;  /* 0xfffffffc00ec8947 */ /* 0x008fea000383ffff */
[----:B------:R-:W-:Y:S05]  /*a850*/  BRA `(.L_x_4829) ;  /* 0xffffff7400d07947 */ /* 0x000fea000383ffff */
.L_x_4834:
[----:B------:R-:W-:-:S04]  /*a860*/  IMAD.U32 R121, RZ, RZ, UR7 ;  /* 0x00000007ff797e24 */ /* 0x000fc8000f8e00ff */
[----:B------:R1:W1:Y:S03]  /*a870*/  SYNCS.PHASECHK.TRANS64.TRYWAIT P0, [R121+URZ+0x26830], R16 ;  /* 0x02683010790075a7 */ /* 0x000266000800017f */
[----:B-1----:R-:W-:Y:S05]  /*a880*/  @!P0 NANOSLEEP.SYNCS 0x989680 ;  /* 0x009896800000895d */ /* 0x002fea0003900000 */
[----:B------:R-:W1:Y:S02]  /*a890*/  @!P0 SYNCS.PHASECHK.TRANS64 P0, [R121+URZ+0x26830], R16 ;  /* 0x02683010790085a7 */ /* 0x000e64000800007f */
[----:B-1----:R-:W-:Y:S05]  /*a8a0*/  @!P0 BRA `(.L_x_4834) ;  /* 0xfffffffc00ec8947 */ /* 0x002fea000383ffff */
[----:B------:R-:W-:Y:S05]  /*a8b0*/  BRA `(.L_x_4833) ;  /* 0xffffff7800d87947 */ /* 0x000fea000383ffff */
.L_x_4891:
[----:B-1----:R1:W2:Y:S02]  /*a8c0*/  SYNCS.PHASECHK.TRANS64.TRYWAIT P0, [R15+URZ+0x26820], R0 ;  /* 0x026820000f0075a7 */ /* 0x0022a4000800017f */
[----:B--2---:R-:W-:Y:S05]  /*a8d0*/  @!P0 NANOSLEEP.SYNCS 0x989680 ;  /* 0x009896800000895d */ /* 0x004fea0003900000 */
[----:B------:R-:W2:Y:S02]  /*a8e0*/  @!P0 SYNCS.PHASECHK.TRANS64 P0, [R15+URZ+0x26820], R0 ;  /* 0x026820000f0085a7 */ /* 0x000ea4000800007f */
[----:B--2---:R-:W-:Y:S05]  /*a8f0*/  @!P0 BRA `(.L_x_4891) ;  /* 0xfffffffc00f08947 */ /* 0x004fea000383ffff */
[----:B------:R-:W-:Y:S05]  /*a900*/  BRA `(.L_x_4919) ;  /* 0xffffffd800e07947 */ /* 0x000fea000383ffff */
.L_x_4895:
[----:B--2---:R2:W3:Y:S02]  /*a910*/  SYNCS.PHASECHK.TRANS64.TRYWAIT P1, [R15+URZ+0x26840], R18 ;  /* 0x026840120f0075a7 */ /* 0x0044e4000802017f */
[----:B---3--:R-:W-:Y:S05]  /*a920*/  @!P1 NANOSLEEP.SYNCS 0x989680 ;  /* 0x009896800000995d */ /* 0x008fea0003900000 */
[----:B------:R-:W3:Y:S02]  /*a930*/  @!P1 SYNCS.PHASECHK.TRANS64 P1, [R15+URZ+0x26840], R18 ;  /* 0x026840120f0095a7 */ /* 0x000ee4000802007f */
[----:B---3--:R-:W-:Y:S05]  /*a940*/  @!P1 BRA `(.L_x_4895) ;  /* 0xfffffffc00f09947 */ /* 0x008fea000383ffff */
[----:B------:R-:W-:Y:S05]  /*a950*/  BRA `(.L_x_4920) ;  /* 0xffffffe400107947 */ /* 0x000fea000383ffff */
.L_x_4897:
[----:B-1----:R1:W3:Y:S02]  /*a960*/  SYNCS.PHASECHK.TRANS64.TRYWAIT P1, [R15+URZ+0x26828], R18 ;  /* 0x026828120f0075a7 */ /* 0x0022e4000802017f */
[----:B---3--:R-:W-:Y:S05]  /*a970*/  @!P1 NANOSLEEP.SYNCS 0x989680 ;  /* 0x009896800000995d */ /* 0x008fea0003900000 */
[----:B------:R-:W3:Y:S02]  /*a980*/  @!P1 SYNCS.PHASECHK.TRANS64 P1, [R15+URZ+0x26828], R18 ;  /* 0x026828120f0095a7 */ /* 0x000ee4000802007f */
[----:B---3--:R-:W-:Y:S05]  /*a990*/  @!P1 BRA `(.L_x_4897) ;  /* 0xfffffffc00f09947 */ /* 0x008fea000383ffff */
[----:B------:R-:W-:Y:S05]  /*a9a0*/  BRA `(.L_x_4921) ;  /* 0xffffffe400cc7947 */ /* 0x000fea000383ffff */
.L_x_4899:
[----:B---3--:R3:W4:Y:S02]  /*a9b0*/  SYNCS.PHASECHK.TRANS64.TRYWAIT P1, [R15+URZ+0x26848], R18 ;  /* 0x026848120f0075a7 */ /* 0x008724000802017f */
[----:B----4-:R-:W-:Y:S05]  /*a9c0*/  @!P1 NANOSLEEP.SYNCS 0x989680 ;  /* 0x009896800000995d */ /* 0x010fea0003900000 */
[----:B------:R-:W4:Y:S02]  /*a9d0*/  @!P1 SYNCS.PHASECHK.TRANS64 P1, [R15+URZ+0x26848], R18 ;  /* 0x026848120f0095a7 */ /* 0x000f24000802007f */
[----:B----4-:R-:W-:Y:S05]  /*a9e0*/  @!P1 BRA `(.L_x_4899) ;  /* 0xfffffffc00f09947 */ /* 0x010fea000383ffff */
[----:B------:R-:W-:Y:S05]  /*a9f0*/  BRA `(.L_x_4922) ;  /* 0xffffffe800887947 */ /* 0x000fea000383ffff */
.L_x_4901:
[----:B------:R-:W-:-:S07]  /*aa00*/  SHF.L.U32 R4, R10, 0x1f, RZ ;  /* 0x0000001f0a047819 */ /* 0x000fce00000006ff */
.L_x_4923:
[----:B----4-:R4:W1:Y:S02]  /*aa10*/  SYNCS.PHASECHK.TRANS64.TRYWAIT P1, [R15+URZ+0x26820], R4 ;  /* 0x026820040f0075a7 */ /* 0x010864000802017f */
[----:B-1----:R-:W-:Y:S05]  /*aa20*/  @!P1 NANOSLEEP.SYNCS 0x989680 ;  /* 0x009896800000995d */ /* 0x002fea0003900000 */
[----:B------:R-:W1:Y:S02]  /*aa30*/  @!P1 SYNCS.PHASECHK.TRANS64 P1, [R15+URZ+0x26820], R4 ;  /* 0x026820040f0095a7 */ /* 0x000e64000802007f */
[----:B-1----:R-:W-:Y:S05]  /*aa40*/  @!P1 BRA `(.L_x_4923) ;  /* 0xfffffffc00f09947 */ /* 0x002fea000383ffff */
[----:B------:R-:W-:Y:S05]  /*aa50*/  BRA `(.L_x_4924) ;  /* 0xffffffec00287947 */ /* 0x000fea000383ffff */
.L_x_4904:
[----:B----4-:R4:W1:Y:S02]  /*aa60*/  SYNCS.PHASECHK.TRANS64.TRYWAIT P1, [R15+URZ+0x26840], R12 ;  /* 0x0268400c0f0075a7 */ /* 0x010864000802017f */
[----:B-1----:R-:W-:Y:S05]  /*aa70*/  @!P1 NANOSLEEP.SYNCS 0x989680 ;  /* 0x009896800000995d */ /* 0x002fea0003900000 */
[----:B------:R-:W1:Y:S02]  /*aa80*/  @!P1 SYNCS.PHASECHK.TRANS64 P1, [R15+URZ+0x26840], R12 ;  /* 0x0268400c0f0095a7 */ /* 0x000e64000802007f */
[----:B-1----:R-:W-:Y:S05]  /*aa90*/  @!P1 BRA `(.L_x_4904) ;  /* 0xfffffffc00f09947 */ /* 0x002fea000383ffff */
[----:B------:R-:W-:Y:S05]  /*aaa0*/  BRA `(.L_x_4925) ;  /* 0xfffffff000007947 */ /* 0x000fea000383ffff */
.L_x_4906:
[----:B-1----:R1:W2:Y:S02]  /*aab0*/  SYNCS.PHASECHK.TRANS64.TRYWAIT P1, [R15+URZ+0x26828], R12 ;  /* 0x0268280c0f0075a7 */ /* 0x0022a4000802017f */
[----:B--2---:R-:W-:Y:S05]  /*aac0*/  @!P1 NANOSLEEP.SYNCS 0x989680 ;  /* 0x009896800000995d */ /* 0x004fea0003900000 */
[----:B------:R-:W2:Y:S02]  /*aad0*/  @!P1 SYNCS.PHASECHK.TRANS64 P1, [R15+URZ+0x26828], R12 ;  /* 0x0268280c0f0095a7 */ /* 0x000ea4000802007f */
[----:B--2---:R-:W-:Y:S05]  /*aae0*/  @!P1 BRA `(.L_x_4906) ;  /* 0xfffffffc00f09947 */ /* 0x004fea000383ffff */
[----:B------:R-:W-:Y:S05]  /*aaf0*/  BRA `(.L_x_4926) ;  /* 0xfffffff000b07947 */ /* 0x000fea000383ffff */
.L_x_4908:
[----:B------:R1:W1:Y:S02]  /*ab00*/  SYNCS.PHASECHK.TRANS64.TRYWAIT P0, [R3+URZ+0x26840], R0 ;  /* 0x02684000030075a7 */ /* 0x000264000800017f */
[----:B-1----:R-:W-:Y:S05]  /*ab10*/  @!P0 NANOSLEEP.SYNCS 0x989680 ;  /* 0x009896800000895d */ /* 0x002fea0003900000 */
[----:B------:R-:W1:Y:S02]  /*ab20*/  @!P0 SYNCS.PHASECHK.TRANS64 P0, [R3+URZ+0x26840], R0 ;  /* 0x02684000030085a7 */ /* 0x000e64000800007f */
[----:B-1----:R-:W-:Y:S05]  /*ab30*/  @!P0 BRA `(.L_x_4908) ;  /* 0xfffffffc00f08947 */ /* 0x002fea000383ffff */
[----:B------:R-:W-:Y:S05]  /*ab40*/  BRA `(.L_x_4927) ;  /* 0xfffffff4007c7947 */ /* 0x000fea000383ffff */
.L_x_4910:
[----:B------:R-:W-:Y:S01]  /*ab50*/  BSSY B0, `(.L_x_4928) ;  /* 0x0000006000007945 */ /* 0x000fe20003800000 */
[----:B------:R-:W-:-:S07]  /*ab60*/  IMAD.MOV.U32 R15, RZ, RZ, -0x1 ;  /* 0xffffffffff0f7424 */ /* 0x000fce00078e00ff */
[----:B---3--:R-:W-:Y:S05]  /*ab70*/  WARPSYNC.COLLECTIVE R15, `(.L_x_4929) ;  /* 0x000000000f0c7348 */ /* 0x008fea0003c00000 */
[----:B------:R-:W-:Y:S02]  /*ab80*/  ELECT P6, UR62, PT ;  /* 0x00000000003e782f */ /* 0x000fe400038c0000 */
[----:B------:R-:W-:Y:S01]  /*ab90*/  MOV R14, UR62 ;  /* 0x0000003e000e7c02 */ /* 0x000fe20008000f00 */
[----:B---3--:R-:W-:Y:S10]  /*aba0*/  ENDCOLLECTIVE ;  /* 0x000000000000791b */ /* 0x008ff40003800000 */
.L_x_4929:
[----:B------:R-:W-:Y:S05]  /*abb0*/  BSYNC B0 ;  /* 0x0000000000007941 */ /* 0x000fea0003800000 */
.L_x_4928:
[----:B------:R-:W-:Y:S05]  /*abc0*/  BRA `(.L_x_4930) ;  /* 0xfffffff800487947 */ /* 0x000fea000383ffff */
.L_x_4912:
[----:B-1----:R1:W2:Y:S02]  /*abd0*/  SYNCS.PHASECHK.TRANS64.TRYWAIT P0, [R7+URZ], R4 ;  /* 0x00000004070075a7 */ /* 0x0022a4000800017f */
[----:B--2---:R-:W-:Y:S05]  /*abe0*/  @!P0 NANOSLEEP.SYNCS 0x989680 ;  /* 0x009896800000895d */ /* 0x004fea0003900000 */
[----:B------:R-:W2:Y:S02]  /*abf0*/  @!P0 SYNCS.PHASECHK.TRANS64 P0, [R7+URZ], R4 ;  /* 0x00000004070085a7 */ /* 0x000ea4000800007f */
[----:B--2---:R-:W-:Y:S05]  /*ac00*/  @!P0 BRA `(.L_x_4912) ;  /* 0xfffffffc00f08947 */ /* 0x004fea000383ffff */
[----:B------:R-:W-:Y:S05]  /*ac10*/  BRA `(.L_x_4931) ;  /* 0xfffffff800887947 */ /* 0x000fea000383ffff */
.L_x_4913:
[----:B--2---:R2:W4:Y:S02]  /*ac20*/  SYNCS.PHASECHK.TRANS64.TRYWAIT P0, [R3+URZ], R2 ;  /* 0x00000002030075a7 */ /* 0x004524000800017f */
[----:B----4-:R-:W-:Y:S05]  /*ac30*/  @!P0 NANOSLEEP.SYNCS 0x989680 ;  /* 0x009896800000895d */ /* 0x010fea0003900000 */
[----:B------:R-:W4:Y:S02]  /*ac40*/  @!P0 SYNCS.PHASECHK.TRANS64 P0, [R3+URZ], R2 ;  /* 0x00000002030085a7 */ /* 0x000f24000800007f */
[----:B----4-:R-:W-:Y:S05]  /*ac50*/  @!P0 BRA `(.L_x_4913) ;  /* 0xfffffffc00f08947 */ /* 0x010fea000383ffff */
[----:B------:R-:W-:Y:S05]  /*ac60*/  BRA `(.L_x_4932) ;  /* 0xfffffff8007c7947 */ /* 0x000fea000383ffff */
.L_x_4915:
[----:B--2---:R2:W4:Y:S02]  /*ac70*/  SYNCS.PHASECHK.TRANS64.TRYWAIT P0, [R5+URZ], R4 ;  /* 0x00000004050075a7 */ /* 0x004524000800017f */
[----:B----4-:R-:W-:Y:S05]  /*ac80*/  @!P0 NANOSLEEP.SYNCS 0x989680 ;  /* 0x009896800000895d */ /* 0x010fea0003900000 */
[----:B------:R-:W4:Y:S02]  /*ac90*/  @!P0 SYNCS.PHASECHK.TRANS64 P0, [R5+URZ], R4 ;  /* 0x00000004050085a7 */ /* 0x000f24000800007f */
[----:B----4-:R-:W-:Y:S05]  /*aca0*/  @!P0 BRA `(.L_x_4915) ;  /* 0xfffffffc00f08947 */ /* 0x010fea000383ffff */
[----:B------:R-:W-:Y:S05]  /*acb0*/  BRA `(.L_x_4933) ;  /* 0xfffffff800807947 */ /* 0x000fea000383ffff */
.L_x_4934:
        /* <DEDUP_REMOVED lines=12> */
.L_x_6587:


//--------------------- .text._ZN7cutlass13device_kernelIN5flash11enable_sm90INS1_16FlashAttnBwdSm90INS1_25CollectiveMainloopBwdSm90ILi2ELi2ELi2EN4cute5tupleIJNS5_1CILi1EEES8_S8_EEENS6_IJNS7_ILi64EEENS7_ILi128EEENS7_ILi96EEEEEENS_10bfloat16_tEfNS_4arch4Sm90ELb0ELb1ELb0ELb1ELb1ELb1ELb0ELb0ELi2ELi1ELi2ELi1ELb1EEENS1_21CollectiveEpilogueBwdISD_SE_SG_Li256ELb1ELb0ELi1EEENS1_19SingleTileSchedulerILb1ELb0ELb0ELi128EEEEEEEEEvNT_6ParamsE --------------------------
	.section	.text._ZN7cutlass13device_kernelIN5flash11enable_sm90INS1_16FlashAttnBwdSm90INS1_25CollectiveMainloopBwdSm90ILi2ELi2ELi2EN4cute5tupleIJNS5_1CILi1EEES8_S8_EEENS6_IJNS7_ILi64EEENS7_ILi128EEENS7_ILi96EEEEEENS_10bfloat16_tEfNS_4arch4Sm90ELb0ELb1ELb0ELb1ELb1ELb1ELb0ELb0ELi2ELi1ELi2ELi1ELb1EEENS1_21CollectiveEpilogueBwdISD_SE_SG_Li256ELb1ELb0ELi1EEENS1_19SingleTileSchedulerILb1ELb0ELb0ELi128EEEEEEEEEvNT_6ParamsE,"ax",@progbits
	.align	128
.text._ZN7cutlass13device_kernelIN5flash11enable_sm90INS1_16FlashAttnBwdSm90INS1_25CollectiveMainloopBwdSm90ILi2ELi2ELi2EN4cute5tupleIJNS5_1CILi1EEES8_S8_EEENS6_IJNS7_ILi64EEENS7_ILi128EEENS7_ILi96EEEEEENS_10bfloat16_tEfNS_4arch4Sm90ELb0ELb1ELb0ELb1ELb1ELb1ELb0ELb0ELi2ELi1ELi2ELi1ELb1EEENS1_21CollectiveEpilogueBwdISD_SE_SG_Li256ELb1ELb0ELi1EEENS1_19SingleTileSchedulerILb1ELb0ELb0ELi128EEEEEEEEEvNT_6ParamsE:
        .type           _ZN7cutlass13device_kernelIN5flash11enable_sm90INS1_16FlashAttnBwdSm90INS1_25CollectiveMainloopBwdSm90ILi2ELi2ELi2EN4cute5tupleIJNS5_1CILi1EEES8_S8_EEENS6_IJNS7_ILi64EEENS7_ILi128EEENS7_ILi96EEEEEENS_10bfloat16_tEfNS_4arch4Sm90ELb0ELb1ELb0ELb1ELb1ELb1ELb0ELb0ELi2ELi1ELi2ELi1ELb1EEENS1_21CollectiveEpilogueBwdISD_SE_SG_Li256ELb1ELb0ELi1EEENS1_19SingleTileSchedulerILb1ELb0ELb0ELi128EEEEEEEEEvNT_6ParamsE,@function
        .size           _ZN7cutlass13device_kernelIN5flash11enable_sm90INS1_16FlashAttnBwdSm90INS1_25CollectiveMainloopBwdSm90ILi2ELi2ELi2EN4cute5tupleIJNS5_1CILi1EEES8_S8_EEENS6_IJNS7_ILi64EEENS7_ILi128EEENS7_ILi96EEEEEENS_10bfloat16_tEfNS_4arch4Sm90ELb0ELb1ELb0ELb1ELb1ELb1ELb0ELb0ELi2ELi1ELi2ELi1ELb1EEENS1_21CollectiveEpilogueBwdISD_SE_SG_Li256ELb1ELb0ELi1EEENS1_19SingleTileSchedulerILb1ELb0ELb0ELi128EEEEEEEEEvNT_6ParamsE,(.L_x_6588 - _ZN7cutlass13device_kernelIN5flash11enable_sm90INS1_16FlashAttnBwdSm90INS1_25CollectiveMainloopBwdSm90ILi2ELi2ELi2EN4cute5tupleIJNS5_1CILi1EEES8_S8_EEENS6_IJNS7_ILi64EEENS7_ILi128EEENS7_ILi96EEEEEENS_10bfloat16_tEfNS_4arch4Sm90ELb0ELb1ELb0ELb1ELb1ELb1ELb0ELb0ELi2ELi1ELi2ELi1ELb1EEENS1_21CollectiveEpilogueBwdISD_SE_SG_Li256ELb1ELb0ELi1EEENS1_19SingleTileSchedulerILb1ELb0ELb0ELi128EEEEEEEEEvNT_6ParamsE)
        .other          _ZN7cutlass13device_kernelIN5flash11enable_sm90INS1_16FlashAttnBwdSm90INS1_25CollectiveMainloopBwdSm90ILi2ELi2ELi2EN4cute5tupleIJNS5_1CILi1EEES8_S8_EEENS6_IJNS7_ILi64EEENS7_ILi128EEENS7_ILi96EEEEEENS_10bfloat16_tEfNS_4arch4Sm90ELb0ELb1ELb0ELb1ELb1ELb1ELb0ELb0ELi2ELi1ELi2ELi1ELb1EEENS1_21CollectiveEpilogueBwdISD_SE_SG_Li256ELb1ELb0ELi1EEENS1_19SingleTileSchedulerILb1ELb0ELb0ELi128EEEEEEEEEvNT_6ParamsE,@"STO_CUDA_ENTRY STV_DEFAULT"
_ZN7cutlass13device_kernelIN5flash11enable_sm90INS1_16FlashAttnBwdSm90INS1_25CollectiveMainloopBwdSm90ILi2ELi2ELi2EN4cute5tupleIJNS5_1CILi1EEES8_S8_EEENS6_IJNS7_ILi64EEENS7_ILi128EEENS7_ILi96EEEEEENS_10bfloat16_tEfNS_4arch4Sm90ELb0ELb1ELb0ELb1ELb1ELb1ELb0ELb0ELi2ELi1ELi2ELi1ELb1EEENS1_21CollectiveEpilogueBwdISD_SE_SG_Li256ELb1ELb0ELi1EEENS1_19SingleTileSchedulerILb1ELb0ELb0ELi128EEEEEEEEEvNT_6ParamsE:
        /* <DEDUP_REMOVED lines=24> */
.L_x_4936:
[----:B------:R-:W-:Y:S05]  /*0180*/  BSYNC B0 ;  /* 0x0000000000007941 */ /* 0x000fea0003800000 */
.L_x_4935:
        /* <DEDUP_REMOVED lines=37> */
.L_x_4937:
        /* <DEDUP_REMOVED lines=22> */
.L_x_4938:
[----:B------:R-:W-:Y:S01]  /*0540*/  PLOP3.LUT P0, PT, PT, PT, UP0, 0x80, 0x0 ;  /* 0x000000000000781c */ /* 0x000fe20003f0f008 */
[----:B------:R-:W-:Y:S01]  /*0550*/  NOP ;  /* 0x0000000000007918 */ /* 0x000fe20000000000 */
[----:B------:R-:W-:Y:S01]  /*0560*/  ULDC.64 UR46, c[0x0][0x208] ;  /* 0x00008200002e7ab9 */ /* 0x000fe20000000a00 */
[----:B------:R-:W-:Y:S01]  /*0570*/  BSSY B6, `(.L_x_4939) ;  /* 0x0000b0e000067945 */ /* 0x000fe20003800000 */
[----:B-12-4-:R-:W-:Y:S09]  /*0580*/  BAR.SYNC.DEFER_BLOCKING 0x0 ;  /* 0x0000000000007b1d */ /* 0x016ff20000010000 */
[----:B------:R-:W-:Y:S05]  /*0590*/  @!P0 BRA `(.L_x_4940) ;  /* 0x0000006000488947 */ /* 0x000fea0003800000 */
.L_x_4941:
        /* <DEDUP_REMOVED lines=22> */
.L_x_4942:
        /* <DEDUP_REMOVED lines=14> */
.L_x_4944:
[----:B------:R-:W-:-:S05]  /*07e0*/  ULDC UR4, c[0x0][0x8bc] ;  /* 0x00022f0000047ab9 */ /* 0x000fca0000000800 */
.L_x_4943:
        /* <DEDUP_REMOVED lines=19> */
.L_x_4946:
        /* <DEDUP_REMOVED lines=14> */
.L_x_4947:
        /* <DEDUP_REMOVED lines=11> */
.L_x_4948:
        /* <DEDUP_REMOVED lines=13> */
.L_x_4949:
        /* <DEDUP_REMOVED lines=66> */
.L_x_4950:
        /* <DEDUP_REMOVED lines=28> */
.L_x_4953:
        /* <DEDUP_REMOVED lines=15> */
.L_x_4952:
        /* <DEDUP_REMOVED lines=22> */
.L_x_4955:
        /* <DEDUP_REMOVED lines=15> */
.L_x_4954:
[----:B------:R-:W-:Y:S01]  /*14a0*/  SHF.R.S32.HI R25, RZ, 0x1f, R22 ;  /* 0x0000001fff197819 */ /* 0x000fe20000011416 */
[----:B------:R-:W-:-:S03]  /*14b0*/  UMOV UR4, 0xffffffff ;  /* 0xffffffff00047882 */ /* 0x000fc60000000000 */
[----:B------:R-:W-:-:S04]  /*14c0*/  LEA.HI R0, R25, R22, RZ, 0x7 ;  /* 0x0000001619007211 */ /* 0x000fc800078f38ff */
[----:B------:R-:W-:Y:S01]  /*14d0*/  SHF.R.S32.HI R16, RZ, 0x7, R0 ;  /* 0x00000007ff107819 */ /* 0x000fe20000011400 */
[----:B------:R-:W-:Y:S06]  /*14e0*/  BRA.DIV UR4, `(.L_x_4956) ;  /* 0x000000a204607947 */ /* 0x000fec000b800000 */
[----:B------:R1:W2:Y:S02]  /*14f0*/  SHFL.IDX PT, R14, R16, RZ, 0x1f ;  /* 0x00001fff100e7589 */ /* 0x0002a400000e0000 */
.L_x_5079:
        /* <DEDUP_REMOVED lines=15> */
.L_x_4957:
        /* <DEDUP_REMOVED lines=19> */
.L_x_4959:
        /* <DEDUP_REMOVED lines=122> */
.L_x_4970:
[----:B------:R-:W-:-:S06]  /*1ec0*/  UISETP.NE.AND UP0, UPT, UR9, 0x3, UPT ;  /* 0x000000030900788c */ /* 0x000fcc000bf05270 */
[----:B------:R-:W-:-:S13]  /*1ed0*/  PLOP3.LUT P6, PT, PT, PT, UP0, 0x80, 0x0 ;  /* 0x000000000000781c */ /* 0x000fda0003fcf008 */
[----:B-1----:R-:W-:Y:S05]  /*1ee0*/  @!P6 BRA `(.L_x_4960) ;  /* 0x000000000004e947 */ /* 0x002fea0003800000 */
[----:B------:R-:W-:Y:S01]  /*1ef0*/  BPT.TRAP 0x1 ;  /* 0x000000040000795c */ /* 0x000fe20000300000 */
.L_x_4960:
[----:B------:R-:W-:Y:S01]  /*1f00*/  R2UR UR7, R18 ;  /* 0x00000000120772ca */ /* 0x000fe200000e0000 */
[----:B------:R-:W-:-:S05]  /*1f10*/  IMAD.U32 R16, RZ, RZ, UR4 ;  /* 0x00000004ff107e24 */ /* 0x000fca000f8e00ff */
[----:B------:R-:W-:-:S07]  /*1f20*/  SHF.L.U32 R16, R16, 0x1f, RZ ;  /* 0x0000001f10107819 */ /* 0x000fce00000006ff */
[----:B------:R-:W-:-:S09]  /*1f30*/  ULEA UR7, UR5, UR7, 0x3 ;  /* 0x0000000705077291 */ /* 0x000fd2000f8e183f */
[----:B------:R1:W2:Y:S01]  /*1f40*/  SYNCS.PHASECHK.TRANS64.TRYWAIT P0, [UR7+0x26810], R16 ;  /* 0x02681010ff0075a7 */ /* 0x0002a20008000147 */
[----:B------:R-:W-:Y:S05]  /*1f50*/  @!P6 BRA `(.L_x_4961) ;  /* 0x000000000004e947 */ /* 0x000fea0003800000 */
[----:B------:R-:W-:Y:S01]  /*1f60*/  BPT.TRAP 0x1 ;  /* 0x000000040000795c */ /* 0x000fe20000300000 */
.L_x_4961:
[----:B--2---:R-:W-:Y:S05]  /*1f70*/  @P0 BRA `(.L_x_4962) ;  /* 0x0000000000080947 */ /* 0x004fea0003800000 */
[----:B------:R-:W2:Y:S02]  /*1f80*/  SYNCS.PHASECHK.TRANS64.TRYWAIT P0, [UR7+0x26810], R16 ;  /* 0x02681010ff0075a7 */ /* 0x000ea40008000147 */
[----:B--2---:R-:W-:Y:S05]  /*1f90*/  @!P0 BRA `(.L_x_4963) ;  /* 0x0000009400e88947 */ /* 0x004fea0003800000 */
.L_x_4962:
        /* <DEDUP_REMOVED lines=66> */
.L_x_4964:
[----:B------:R1:W1:Y:S01]  /*23c0*/  SYNCS.PHASECHK.TRANS64.TRYWAIT P0, [UR7+0x26830], R16 ;  /* 0x02683010ff0075a7 */ /* 0x0002620008000147 */
[----:B------:R-:W-:Y:S05]  /*23d0*/  @!P6 BRA `(.L_x_4965) ;  /* 0x000000000004e947 */ /* 0x000fea0003800000 */
[----:B------:R-:W-:Y:S01]  /*23e0*/  BPT.TRAP 0x1 ;  /* 0x000000040000795c */ /* 0x000fe20000300000 */
.L_x_4965:
[----:B-1----:R-:W-:Y:S05]  /*23f0*/  @P0 BRA `(.L_x_4966) ;  /* 0x0000000000080947 */ /* 0x002fea0003800000 */
[----:B------:R-:W1:Y:S02]  /*2400*/  SYNCS.PHASECHK.TRANS64.TRYWAIT P0, [UR7+0x26830], R16 ;  /* 0x02683010ff0075a7 */ /* 0x000e640008000147 */
[----:B-1----:R-:W-:Y:S05]  /*2410*/  @!P0 BRA `(.L_x_4967) ;  /* 0x0000009000e08947 */ /* 0x002fea0003800000 */
.L_x_4966:
        /* <DEDUP_REMOVED lines=517> */
.L_x_4968:
        /* <DEDUP_REMOVED lines=44> */
.L_x_4969:
        /* <DEDUP_REMOVED lines=62> */
.L_x_4951:
        /* <DEDUP_REMOVED lines=150> */
.L_x_4972:
        /* <DEDUP_REMOVED lines=60> */
.L_x_4974:
[----:B------:R-:W-:Y:S05]  /*5830*/  BSYNC B0 ;  /* 0x0000000000007941 */ /* 0x000fea0003800000 */
.L_x_4973:
        /* <DEDUP_REMOVED lines=22> */
.L_x_4976:
[----:B------:R-:W-:Y:S05]  /*59a0*/  BSYNC B0 ;  /* 0x0000000000007941 */ /* 0x000fea0003800000 */
.L_x_4975:
        /* <DEDUP_REMOVED lines=26> */
.L_x_4978:
[----:B------:R-:W-:Y:S05]  /*5b50*/  BSYNC B0 ;  /* 0x0000000000007941 */ /* 0x000fea0003800000 */
.L_x_4977:
        /* <DEDUP_REMOVED lines=23> */
.L_x_4971:
        /* <DEDUP_REMOVED lines=41> */
.L_x_4979:
        /* <DEDUP_REMOVED lines=47> */
.L_x_4981:
[----:B------:R-:W-:Y:S05]  /*6250*/  BSYNC B0 ;  /* 0x0000000000007941 */ /* 0x000fea0003800000 */
.L_x_4980:
        /* <DEDUP_REMOVED lines=21> */
.L_x_4983:
[----:B------:R-:W-:Y:S05]  /*63b0*/  BSYNC B0 ;  /* 0x0000000000007941 */ /* 0x000fea0003800000 */
.L_x_4982:
        /* <DEDUP_REMOVED lines=25> */
.L_x_4985:
[----:B------:R-:W-:Y:S05]  /*6550*/  BSYNC B0 ;  /* 0x0000000000007941 */ /* 0x000fea0003800000 */
.L_x_4984:
        /* <DEDUP_REMOVED lines=22> */
.L_x_4940:
        /* <DEDUP_REMOVED lines=21> */
.L_x_4987:
        /* <DEDUP_REMOVED lines=13> */
.L_x_4989:
[----:B------:R-:W-:-:S05]  /*68e0*/  ULDC UR4, c[0x0][0x8bc] ;  /* 0x00022f0000047ab9 */ /* 0x000fca0000000800 */
.L_x_4988:
        /* <DEDUP_REMOVED lines=44> */
.L_x_4990:
        /* <DEDUP_REMOVED lines=13> */
.L_x_4991:
        /* <DEDUP_REMOVED lines=12> */
.L_x_4992:
        /* <DEDUP_REMOVED lines=27> */
.L_x_4993:
        /* <DEDUP_REMOVED lines=39> */
.L_x_4998:
[----:B------:R-:W2:Y:S04]  /*7160*/  LDG.E.STRONG.GPU R0, desc[UR46][R2.64] ;  /* 0x0000002e02007981 */ /* 0x000ea8000c1ef900 */
[----:B--2---:R-:W-:Y:S01]  /*7170*/  CCTL.IVALL ;  /* 0x00000000ff00798f */ /* 0x004fe20002000000 */
[----:B------:R-:W-:Y:S05]  /*7180*/  YIELD ;  /* 0x0000000000007946 */ /* 0x000fea0003800000 */
[----:B------:R-:W-:-:S13]  /*7190*/  ISETP.NE.AND P1, PT, R0, UR22, PT ;  /* 0x0000001600007c0c */ /* 0x000fda000bf25270 */
[----:B------:R-:W-:Y:S05]  /*71a0*/  @P1 BRA `(.L_x_4998) ;  /* 0xfffffffc00ec1947 */ /* 0x000fea000383ffff */
.L_x_4997:
[----:B------:R-:W-:Y:S05]  /*71b0*/  BSYNC B0 ;  /* 0x0000000000007941 */ /* 0x000fea0003800000 */
.L_x_4996:
[----:B------:R-:W-:-:S03]  /*71c0*/  UMOV UR17, 0xffffffff ;  /* 0xffffffff00117882 */ /* 0x000fc60000000000 */
[----:B------:R-:W-:Y:S05]  /*71d0*/  BRA.DIV UR17, `(.L_x_4999) ;  /* 0x0000004611887947 */ /* 0x000fea000b800000 */
[----:B------:R-:W-:Y:S01]  /*71e0*/  NOP ;  /* 0x0000000000007918 */ /* 0x000fe20000000000 */
.L_x_5082:
        /* <DEDUP_REMOVED lines=22> */
.L_x_5001:
[----:B------:R-:W-:Y:S05]  /*7350*/  BSYNC B0 ;  /* 0x0000000000007941 */ /* 0x000fea0003800000 */
.L_x_5000:
        /* <DEDUP_REMOVED lines=20> */
.L_x_5003:
[----:B------:R-:W-:Y:S05]  /*74a0*/  BSYNC B0 ;  /* 0x0000000000007941 */ /* 0x000fea0003800000 */
.L_x_5002:
[----:B------:R-:W-:Y:S06]  /*74b0*/  BAR.ARV 0xa, 0xa0 ;  /* 0x0282800000007b1d */ /* 0x000fec0000002000 */
[----:B------:R-:W-:Y:S04]  /*74c0*/  BSSY B0, `(.L_x_5004) ;  /* 0x0000003000007945 */ /* 0x000fe80003800000 */
[----:B------:R-:W-:Y:S05]  /*74d0*/  @!P0 BRA `(.L_x_5005) ;  /* 0x0000000000048947 */ /* 0x000fea0003800000 */
[----:B------:R-:W-:-:S04]  /*74e0*/  DEPBAR.LE SB0, 0x0 ;  /* 0x000080000000791a */ /* 0x000fc80000000000 */
.L_x_5005:
[----:B------:R-:W-:Y:S05]  /*74f0*/  BSYNC B0 ;  /* 0x0000000000007941 */ /* 0x000fea0003800000 */
.L_x_5004:
        /* <DEDUP_REMOVED lines=19> */
.L_x_5007:
[----:B------:R-:W-:Y:S05]  /*7630*/  BSYNC B0 ;  /* 0x0000000000007941 */ /* 0x000fea0003800000 */
.L_x_5006:
[----:B------:R-:W-:Y:S01]  /*7640*/  UIADD3 UR17, UR9, 0x1, URZ ;  /* 0x0000000109117890 */ /* 0x000fe2000fffe03f */
[----:B------:R-:W-:Y:S11]  /*7650*/  BRA `(.L_x_5008) ;  /* 0x0000000000047947 */ /* 0x000ff60003800000 */
.L_x_4995:
[----:B------:R-:W-:-:S05]  /*7660*/  UMOV UR17, UR9 ;  /* 0x0000000900117c82 */ /* 0x000fca0008000000 */
.L_x_5008:
        /* <DEDUP_REMOVED lines=16> */
.L_x_5033:
        /* <DEDUP_REMOVED lines=11> */
.L_x_5011:
[----:B------:R-:W2:Y:S04]  /*7820*/  LDG.E.STRONG.GPU R0, desc[UR46][R2.64] ;  /* 0x0000002e02007981 */ /* 0x000ea8000c1ef900 */
[----:B--2---:R-:W-:Y:S01]  /*7830*/  CCTL.IVALL ;  /* 0x00000000ff00798f */ /* 0x004fe20002000000 */
[----:B------:R-:W-:Y:S05]  /*7840*/  YIELD ;  /* 0x0000000000007946 */ /* 0x000fea0003800000 */
[----:B------:R-:W-:-:S13]  /*7850*/  ISETP.NE.AND P1, PT, R0, UR22, PT ;  /* 0x0000001600007c0c */ /* 0x000fda000bf25270 */
[----:B------:R-:W-:Y:S05]  /*7860*/  @P1 BRA `(.L_x_5011) ;  /* 0xfffffffc00ec1947 */ /* 0x000fea000383ffff */
.L_x_5010:
[----:B------:R-:W-:Y:S05]  /*7870*/  BSYNC B0 ;  /* 0x0000000000007941 */ /* 0x000fea0003800000 */
.L_x_5009:
[----:B------:R-:W-:-:S03]  /*7880*/  UMOV UR16, 0xffffffff ;  /* 0xffffffff00107882 */ /* 0x000fc60000000000 */
[----:B------:R-:W-:Y:S05]  /*7890*/  BRA.DIV UR16, `(.L_x_5012) ;  /* 0x0000003e10f47947 */ /* 0x000fea000b800000 */
[----:B------:R-:W-:Y:S01]  /*78a0*/  NOP ;  /* 0x0000000000007918 */ /* 0x000fe20000000000 */
.L_x_5085:
        /* <DEDUP_REMOVED lines=19> */
.L_x_5014:
[----:B------:R-:W-:Y:S05]  /*79e0*/  BSYNC B0 ;  /* 0x0000000000007941 */ /* 0x000fea0003800000 */
.L_x_5013:
        /* <DEDUP_REMOVED lines=17> */
.L_x_5016:
[----:B------:R-:W-:Y:S05]  /*7b00*/  BSYNC B0 ;  /* 0x0000000000007941 */ /* 0x000fea0003800000 */
.L_x_5015:
[----:B------:R-:W-:Y:S06]  /*7b10*/  BAR.ARV 0xa, 0xa0 ;  /* 0x0282800000007b1d */ /* 0x000fec0000002000 */
[----:B------:R-:W-:Y:S04]  /*7b20*/  BSSY B0, `(.L_x_5017) ;  /* 0x0000003000007945 */ /* 0x000fe80003800000 */
[----:B------:R-:W-:Y:S05]  /*7b30*/  @!P0 BRA `(.L_x_5018) ;  /* 0x0000000000048947 */ /* 0x000fea0003800000 */
[----:B------:R-:W-:-:S04]  /*7b40*/  DEPBAR.LE SB0, 0x0 ;  /* 0x000080000000791a */ /* 0x000fc80000000000 */
.L_x_5018:
[----:B------:R-:W-:Y:S05]  /*7b50*/  BSYNC B0 ;  /* 0x0000000000007941 */ /* 0x000fea0003800000 */
.L_x_5017:
        /* <DEDUP_REMOVED lines=19> */
.L_x_5020:
[----:B------:R-:W-:Y:S05]  /*7c90*/  BSYNC B0 ;  /* 0x0000000000007941 */ /* 0x000fea0003800000 */
.L_x_5019:
        /* <DEDUP_REMOVED lines=9> */
.L_x_5023:
[----:B------:R-:W2:Y:S04]  /*7d30*/  LDG.E.STRONG.GPU R0, desc[UR46][R2.64] ;  /* 0x0000002e02007981 */ /* 0x000ea8000c1ef900 */
[----:B--2---:R-:W-:Y:S01]  /*7d40*/  CCTL.IVALL ;  /* 0x00000000ff00798f */ /* 0x004fe20002000000 */
[----:B------:R-:W-:Y:S05]  /*7d50*/  YIELD ;  /* 0x0000000000007946 */ /* 0x000fea0003800000 */
[----:B------:R-:W-:-:S13]  /*7d60*/  ISETP.NE.AND P1, PT, R0, UR22, PT ;  /* 0x0000001600007c0c */ /* 0x000fda000bf25270 */
[----:B------:R-:W-:Y:S05]  /*7d70*/  @P1 BRA `(.L_x_5023) ;  /* 0xfffffffc00ec1947 */ /* 0x000fea000383ffff */
.L_x_5022:
[----:B------:R-:W-:Y:S05]  /*7d80*/  BSYNC B0 ;  /* 0x0000000000007941 */ /* 0x000fea0003800000 */
.L_x_5021:
[----:B------:R-:W-:-:S03]  /*7d90*/  UMOV UR12, 0xffffffff ;  /* 0xffffffff000c7882 */ /* 0x000fc60000000000 */
[----:B------:R-:W-:Y:S05]  /*7da0*/  BRA.DIV UR12, `(.L_x_5024) ;  /* 0x0000003a0ccc7947 */ /* 0x000fea000b800000 */
[----:B------:R-:W-:Y:S01]  /*7db0*/  NOP ;  /* 0x0000000000007918 */ /* 0x000fe20000000000 */
.L_x_5088:
        /* <DEDUP_REMOVED lines=15> */
.L_x_5026:
[----:B------:R-:W-:Y:S05]  /*7eb0*/  BSYNC B0 ;  /* 0x0000000000007941 */ /* 0x000fea0003800000 */
.L_x_5025:
        /* <DEDUP_REMOVED lines=15> */
.L_x_5028:
[----:B------:R-:W-:Y:S05]  /*7fb0*/  BSYNC B0 ;  /* 0x0000000000007941 */ /* 0x000fea0003800000 */
.L_x_5027:
[----:B------:R-:W-:Y:S06]  /*7fc0*/  BAR.ARV 0xa, 0xa0 ;  /* 0x0282800000007b1d */ /* 0x000fec0000002000 */
[----:B------:R-:W-:Y:S04]  /*7fd0*/  BSSY B0, `(.L_x_5029) ;  /* 0x0000003000007945 */ /* 0x000fe80003800000 */
[----:B------:R-:W-:Y:S05]  /*7fe0*/  @!P0 BRA `(.L_x_5030) ;  /* 0x0000000000048947 */ /* 0x000fea0003800000 */
[----:B------:R-:W-:-:S04]  /*7ff0*/  DEPBAR.LE SB0, 0x0 ;  /* 0x000080000000791a */ /* 0x000fc80000000000 */
.L_x_5030:
[----:B------:R-:W-:Y:S05]  /*8000*/  BSYNC B0 ;  /* 0x0000000000007941 */ /* 0x000fea0003800000 */
.L_x_5029:
        /* <DEDUP_REMOVED lines=19> */
.L_x_5032:
[----:B------:R-:W-:Y:S05]  /*8140*/  BSYNC B0 ;  /* 0x0000000000007941 */ /* 0x000fea0003800000 */
.L_x_5031:
[----:B------:R-:W-:Y:S02]  /*8150*/  UIADD3 UR9, UR9, 0x2, URZ ;  /* 0x0000000209097890 */ /* 0x000fe4000fffe03f */
[----:B------:R-:W-:Y:S02]  /*8160*/  UIADD3 UR4, UR4, 0x3000, URZ ;  /* 0x0000300004047890 */ /* 0x000fe4000fffe03f */
[----:B------:R-:W-:-:S06]  /*8170*/  UISETP.GE.AND UP0, UPT, UR9, UR11, UPT ;  /* 0x0000000b0900728c */ /* 0x000fcc000bf06270 */
[----:B------:R-:W-:-:S13]  /*8180*/  PLOP3.LUT P1, PT, PT, PT, UP0, 0x80, 0x0 ;  /* 0x000000000000781c */ /* 0x000fda0003f2f008 */
[----:B------:R-:W-:Y:S05]  /*8190*/  @!P1 BRA `(.L_x_5033) ;  /* 0xfffffff400749947 */ /* 0x000fea000383ffff */
.L_x_4994:
        /* <DEDUP_REMOVED lines=41> */
.L_x_5036:
[----:B------:R-:W-:Y:S05]  /*8430*/  BSYNC B0 ;  /* 0x0000000000007941 */ /* 0x000fea0003800000 */
.L_x_5035:
[----:B------:R-:W-:Y:S05]  /*8440*/  BRA `(.L_x_5037) ;  /* 0x0000000000047947 */ /* 0x000fea0003800000 */
.L_x_5034:
[----:B------:R-:W-:-:S05]  /*8450*/  UMOV UR4, UR9 ;  /* 0x0000000900047c82 */ /* 0x000fca0008000000 */
.L_x_5037:
        /* <DEDUP_REMOVED lines=11> */
.L_x_5042:
        /* <DEDUP_REMOVED lines=24> */
.L_x_5039:
[----:B------:R-:W-:Y:S05]  /*8690*/  BSYNC B0 ;  /* 0x0000000000007941 */ /* 0x000fea0003800000 */
.L_x_5038:
        /* <DEDUP_REMOVED lines=24> */
.L_x_5041:
[----:B------:R-:W-:Y:S05]  /*8820*/  BSYNC B0 ;  /* 0x0000000000007941 */ /* 0x000fea0003800000 */
.L_x_5040:
[----:B------:R-:W-:Y:S02]  /*8830*/  UIADD3 UR7, UR7, 0x2, URZ ;  /* 0x0000000207077890 */ /* 0x000fe4000fffe03f */
[----:B------:R-:W-:Y:S02]  /*8840*/  ULEA UR5, UR19, UR5, 0x1 ;  /* 0x0000000513057291 */ /* 0x000fe4000f8e083f */
[----:B------:R-:W-:Y:S02]  /*8850*/  ULEA UR6, UR19, UR6, 0x1 ;  /* 0x0000000613067291 */ /* 0x000fe4000f8e083f */
[----:B------:R-:W-:-:S13]  /*8860*/  ISETP.NE.AND P0, PT, RZ, UR7, PT ;  /* 0x00000007ff007c0c */ /* 0x000fda000bf05270 */
[----:B------:R-:W-:Y:S05]  /*8870*/  @!P0 BRA `(.L_x_4945) ;  /* 0x0000002c00748947 */ /* 0x000fea0003800000 */
[----:B------:R-:W-:Y:S05]  /*8880*/  BRA `(.L_x_5042) ;  /* 0xfffffffc00207947 */ /* 0x000fea000383ffff */
.L_x_4986:
        /* <DEDUP_REMOVED lines=14> */
.L_x_5043:
        /* <DEDUP_REMOVED lines=14> */
.L_x_5045:
[----:B------:R-:W-:-:S05]  /*8a50*/  ULDC UR4, c[0x0][0x8bc] ;  /* 0x00022f0000047ab9 */ /* 0x000fca0000000800 */
.L_x_5044:
        /* <DEDUP_REMOVED lines=59> */
.L_x_5047:
        /* <DEDUP_REMOVED lines=13> */
.L_x_5048:
        /* <DEDUP_REMOVED lines=8> */
.L_x_5049:
        /* <DEDUP_REMOVED lines=21> */
.L_x_5050:
        /* <DEDUP_REMOVED lines=50> */
.L_x_5089:
        /* <DEDUP_REMOVED lines=15> */
.L_x_5053:
        /* <DEDUP_REMOVED lines=127> */
.L_x_5064:
[----:B-123--:R-:W-:-:S04]  /*9cb0*/  SHF.L.U32 R18, R10, 0x1f, RZ ;  /* 0x0000001f0a127819 */ /* 0x00efc800000006ff */
[----:B------:R-:W2:Y:S02]  /*9cc0*/  SYNCS.PHASECHK.TRANS64.TRYWAIT P1, [R15+URZ+0x26840], R18 ;  /* 0x026840120f0075a7 */ /* 0x000ea4000802017f */
[----:B--2---:R-:W-:Y:S05]  /*9cd0*/  @!P1 BRA `(.L_x_5056) ;  /* 0x0000001c00309947 */ /* 0x004fea0003800000 */
.L_x_5090:
        /* <DEDUP_REMOVED lines=8> */
.L_x_5057:
        /* <DEDUP_REMOVED lines=44> */
.L_x_5091:
        /* <DEDUP_REMOVED lines=8> */
.L_x_5059:
        /* <DEDUP_REMOVED lines=44> */
.L_x_5092:
        /* <DEDUP_REMOVED lines=8> */
.L_x_5061:
        /* <DEDUP_REMOVED lines=38> */
.L_x_5094:
        /* <DEDUP_REMOVED lines=8> */
.L_x_5063:
        /* <DEDUP_REMOVED lines=44> */
.L_x_5055:
[----:B------:R-:W4:Y:S02]  /*a980*/  LDL.LU R4, [R1+0x4] ;  /* 0x0000040001047983 */ /* 0x000f240000300800 */
[----:B----4-:R-:W-:Y:S02]  /*a990*/  ISETP.NE.AND P1, PT, R4, RZ, PT ;  /* 0x000000ff0400720c */ /* 0x010fe40003f25270 */
[----:B------:R4:W5:Y:S11]  /*a9a0*/  LDL R4, [R1] ;  /* 0x0000000001047983 */ /* 0x0009760000100800 */
[----:B----4-:R-:W-:Y:S05]  /*a9b0*/  @!P1 BRA `(.L_x_5054) ;  /* 0x0000000400949947 */ /* 0x010fea0003800000 */
[----:B------:R-:W-:-:S04]  /*a9c0*/  SHF.L.U32 R12, R10, 0x1f, RZ ;  /* 0x0000001f0a0c7819 */ /* 0x000fc800000006ff */
[----:B------:R-:W4:Y:S02]  /*a9d0*/  SYNCS.PHASECHK.TRANS64.TRYWAIT P1, [R15+URZ+0x26840], R12 ;  /* 0x0268400c0f0075a7 */ /* 0x000f24000802017f */
[----:B----4-:R-:W-:Y:S05]  /*a9e0*/  @!P1 BRA `(.L_x_5065) ;  /* 0x0000001000409947 */ /* 0x010fea0003800000 */
.L_x_5095:
        /* <DEDUP_REMOVED lines=8> */
.L_x_5066:
        /* <DEDUP_REMOVED lines=41> */
.L_x_5096:
        /* <DEDUP_REMOVED lines=8> */
.L_x_5068:
        /* <DEDUP_REMOVED lines=41> */
.L_x_5054:
[----:B------:R-:W1:Y:S01]  /*b010*/  S2R R0, SR_TID.X ;  /* 0x0000000000007919 */ /* 0x000e620000002100 */
[----:B------:R-:W-:Y:S01]  /*b020*/  IMAD R3, R16, 0x8, R15 ;  /* 0x0000000810037824 */ /* 0x000fe200078e020f */
[----:B-1----:R-:W-:Y:S02]  /*b030*/  LOP3.LUT R2, R0, 0x7f, RZ, 0xc0, !PT ;  /* 0x0000007f00027812 */ /* 0x002fe400078ec0ff */
[----:B------:R-:W-:Y:S02]  /*b040*/  SHF.L.U32 R0, R10, 0x1f, RZ ;  /* 0x0000001f0a007819 */ /* 0x000fe400000006ff */
[----:B------:R-:W-:Y:S02]  /*b050*/  ISETP.NE.AND P1, PT, R2, RZ, PT ;  /* 0x000000ff0200720c */ /* 0x000fe40003f25270 */
[----:B------:R-:W1:Y:S02]  /*b060*/  SYNCS.PHASECHK.TRANS64.TRYWAIT P0, [R3+URZ+0x26840], R0 ;  /* 0x02684000030075a7 */ /* 0x000e64000800017f */
[----:B-1----:R-:W-:Y:S09]  /*b070*/  @!P0 BRA `(.L_x_5069) ;  /* 0x0000000800c48947 */ /* 0x002ff20003800000 */
.L_x_5097:
[----:B------:R-:W-:Y:S05]  /*b080*/  @P1 BRA `(.L_x_5070) ;  /* 0x0000000000181947 */ /* 0x000fea0003800000 */
[----:B------:R-:W1:Y:S01]  /*b090*/  S2R R2, SR_TID.X ;  /* 0x0000000000027919 */ /* 0x000e620000002100 */
[----:B------:R-:W-:-:S04]  /*b0a0*/  IMAD.MOV.U32 R0, RZ, RZ, 0x3100 ;  /* 0x00003100ff007424 */ /* 0x000fc800078e00ff */
[----:B------:R1:W-:Y:S02]  /*b0b0*/  SYNCS.ARRIVE.TRANS64 RZ, [R3+URZ+0x26830], R0 ;  /* 0x0268300003ff79a7 */ /* 0x0003e4000800003f */
[----:B-1----:R-:W-:-:S13]  /*b0c0*/  LOP3.LUT P0, RZ, R2, 0x1f, RZ, 0xc0, !PT ;  /* 0x0000001f02ff7812 */ /* 0x002fda000780c0ff */
[----:B------:R-:W-:Y:S05]  /*b0d0*/  @!P0 BRA `(.L_x_5070) ;  /* 0x0000000000048947 */ /* 0x000fea0003800000 */
[----:B------:R-:W-:Y:S01]  /*b0e0*/  BPT.TRAP 0x1 ;  /* 0x000000040000795c */ /* 0x000fe20000300000 */
.L_x_5070:
        /* <DEDUP_REMOVED lines=48> */
.L_x_5051:
[----:B------:R-:W-:Y:S05]  /*b3f0*/  BSYNC B0 ;  /* 0x0000000000007941 */ /* 0x000fea0003800000 */
.L_x_5046:
[----:B------:R-:W-:-:S03]  /*b400*/  UMOV UR8, 0xffffffff ;  /* 0xffffffff00087882 */ /* 0x000fc60000000000 */
[----:B------:R-:W-:Y:S05]  /*b410*/  BRA.DIV UR8, `(.L_x_5071) ;  /* 0x0000000608f07947 */ /* 0x000fea000b800000 */
[----:B------:R-:W-:-:S13]  /*b420*/  ELECT P6, URZ, PT ;  /* 0x00000000003f782f */ /* 0x000fda00038c0000 */
.L_x_5100:
[----:B------:R-:W-:Y:S05]  /*b430*/  @!P6 BRA `(.L_x_4945) ;  /* 0x000000000084e947 */ /* 0x000fea0003800000 */
[----:B------:R-:W-:-:S06]  /*b440*/  ULOP3.LUT UR8, UR38, 0x2, URZ, 0xfc, !UPT ;  /* 0x0000000226087892 */ /* 0x000fcc000f8efc3f */
[----:B------:R-:W-:-:S05]  /*b450*/  IMAD.U32 R2, RZ, RZ, UR8 ;  /* 0x00000008ff027e24 */ /* 0x000fca000f8e00ff */
[----:B------:R-:W-:-:S13]  /*b460*/  ISETP.NE.AND P2, PT, R2, 0x3, PT ;  /* 0x000000030200780c */ /* 0x000fda0003f45270 */
[----:B------:R-:W-:Y:S05]  /*b470*/  @!P2 BRA `(.L_x_5072) ;  /* 0x000000000004a947 */ /* 0x000fea0003800000 */
[----:B---3--:R-:W-:Y:S01]  /*b480*/  BPT.TRAP 0x1 ;  /* 0x000000040000795c */ /* 0x008fe20000300000 */
.L_x_5072:
        /* <DEDUP_REMOVED lines=15> */
.L_x_5101:
[----:B------:R-:W2:Y:S02]  /*b580*/  SYNCS.PHASECHK.TRANS64.TRYWAIT P0, [R3+URZ], R2 ;  /* 0x00000002030075a7 */ /* 0x000ea4000800017f */
[----:B--2---:R-:W-:Y:S05]  /*b590*/  @!P0 BRA `(.L_x_5074) ;  /* 0x0000000400c48947 */ /* 0x004fea0003800000 */
.L_x_5102:
[----:B------:R-:W-:Y:S05]  /*b5a0*/  @!P2 BRA `(.L_x_5075) ;  /* 0x000000000004a947 */ /* 0x000fea0003800000 */
[----:B---3--:R-:W-:Y:S01]  /*b5b0*/  BPT.TRAP 0x1 ;  /* 0x000000040000795c */ /* 0x008fe20000300000 */
.L_x_5075:
[----:B--2---:R-:W-:-:S04]  /*b5c0*/  VIADD R3, R8, 0x26840 ;  /* 0x0002684008037836 */ /* 0x004fc80000000000 */
[----:B------:R-:W-:-:S04]  /*b5d0*/  IMAD R5, R0, 0x8, R3 ;  /* 0x0000000800057824 */ /* 0x000fc800078e0203 */
[----:B------:R-:W2:Y:S02]  /*b5e0*/  SYNCS.PHASECHK.TRANS64.TRYWAIT P0, [R5+URZ], R4 ;  /* 0x00000004050075a7 */ /* 0x000ea4000800017f */
[----:B--2---:R-:W-:Y:S05]  /*b5f0*/  @!P0 BRA `(.L_x_5076) ;  /* 0x0000000400c08947 */ /* 0x004fea0003800000 */
.L_x_5103:
[----:B------:R-:W-:-:S07]  /*b600*/  IMAD R3, R6, 0x8, R3 ;  /* 0x0000000806037824 */ /* 0x000fce00078e0203 */
.L_x_5077:
[----:B----4-:R4:W1:Y:S02]  /*b610*/  SYNCS.PHASECHK.TRANS64.TRYWAIT P0, [R3+URZ], R2 ;  /* 0x00000002030075a7 */ /* 0x010864000800017f */
[----:B-1----:R-:W-:Y:S05]  /*b620*/  @!P0 NANOSLEEP.SYNCS 0x989680 ;  /* 0x009896800000895d */ /* 0x002fea0003900000 */
[----:B------:R-:W1:Y:S02]  /*b630*/  @!P0 SYNCS.PHASECHK.TRANS64 P0, [R3+URZ], R2 ;  /* 0x00000002030085a7 */ /* 0x000e64000800007f */
[----:B-1----:R-:W-:Y:S05]  /*b640*/  @!P0 BRA `(.L_x_5077) ;  /* 0xfffffffc00f08947 */ /* 0x002fea000383ffff */
.L_x_4945:
[----:B---3--:R-:W-:Y:S05]  /*b650*/  BSYNC B6 ;  /* 0x0000000000067941 */ /* 0x008fea0003800000 */
.L_x_4939:
[----:B------:R-:W-:Y:S05]  /*b660*/  EXIT ;  /* 0x000000000000794d */ /* 0x000fea0003800000 */
.L_x_4956:
[----:B------:R-:W-:Y:S02]  /*b670*/  IMAD.MOV.U32 R13, RZ, RZ, R16 ;  /* 0x000000ffff0d7224 */ /* 0x000fe400078e0010 */
[----:B------:R-:W-:Y:S02]  /*b680*/  IMAD.MOV.U32 R12, RZ, RZ, RZ ;  /* 0x000000ffff0c7224 */ /* 0x000fe400078e00ff */
[----:B------:R-:W-:Y:S02]  /*b690*/  IMAD.MOV.U32 R11, RZ, RZ, 0x1f ;  /* 0x0000001fff0b7424 */ /* 0x000fe400078e00ff */
[----:B------:R-:W-:-:S07]  /*b6a0*/  IMAD.MOV.U32 R15, RZ, RZ, -0x1 ;  /* 0xffffffffff0f7424 */ /* 0x000fce00078e00ff */
[----:B------:R-:W-:Y:S05]  /*b6b0*/  WARPSYNC.COLLECTIVE R15, `(.L_x_5078) ;  /* 0x000000000f087348 */ /* 0x000fea0003c00000 */
[----:B------:R1:W2:Y:S02]  /*b6c0*/  SHFL.IDX P6, R14, R13, R12, R11 ;  /* 0x0000000c0d0e7389 */ /* 0x0002a400000c000b */
[----:B-12---:R-:W-:Y:S01]  /*b6d0*/  ENDCOLLECTIVE ;  /* 0x000000000000791b */ /* 0x006fe20003800000 */
.L_x_5078:
[----:B------:R-:W-:Y:S05]  /*b6e0*/  BRA `(.L_x_5079) ;  /* 0xffffff5c00847947 */ /* 0x000fea000383ffff */
.L_x_4958:
[----:B--2---:R2:W3:Y:S02]  /*b6f0*/  SYNCS.PHASECHK.TRANS64.TRYWAIT P0, [R18+URZ+0x26800], R5 ;  /* 0x02680005120075a7 */ /* 0x0044e4000800017f */
[----:B---3--:R-:W-:Y:S05]  /*b700*/  @!P0 NANOSLEEP.SYNCS 0x989680 ;  /* 0x009896800000895d */ /* 0x008fea0003900000 */
[----:B------:R-:W3:Y:S02]  /*b710*/  @!P0 SYNCS.PHASECHK.TRANS64 P0, [R18+URZ+0x26800], R5 ;  /* 0x02680005120085a7 */ /* 0x000ee4000800007f */
[----:B---3--:R-:W-:Y:S05]  /*b720*/  @!P0 BRA `(.L_x_4958) ;  /* 0xfffffffc00f08947 */ /* 0x008fea000383ffff */
[----:B------:R-:W-:Y:S05]  /*b730*/  BRA `(.L_x_4957) ;  /* 0xffffff5c00ac7947 */ /* 0x000fea000383ffff */
.L_x_4963:
[----:B--2---:R-:W-:-:S04]  /*b740*/  IMAD.U32 R7, RZ, RZ, UR7 ;  /* 0x00000007ff077e24 */ /* 0x004fc8000f8e00ff */
[----:B------:R2:W3:Y:S03]  /*b750*/  SYNCS.PHASECHK.TRANS64.TRYWAIT P0, [R7+URZ+0x26810], R16 ;  /* 0x02681010070075a7 */ /* 0x0004e6000800017f */
[----:B---3--:R-:W-:Y:S05]  /*b760*/  @!P0 NANOSLEEP.SYNCS 0x989680 ;  /* 0x009896800000895d */ /* 0x008fea0003900000 */
[----:B------:R-:W3:Y:S02]  /*b770*/  @!P0 SYNCS.PHASECHK.TRANS64 P0, [R7+URZ+0x26810], R16 ;  /* 0x02681010070085a7 */ /* 0x000ee4000800007f */
[----:B---3--:R-:W-:Y:S05]  /*b780*/  @!P0 BRA `(.L_x_4963) ;  /* 0xfffffffc00ec8947 */ /* 0x008fea000383ffff */
[----:B------:R-:W-:Y:S05]  /*b790*/  BRA `(.L_x_4962) ;  /* 0xffffff6800007947 */ /* 0x000fea000383ffff */
.L_x_4967:
[----:B------:R-:W-:-:S04]  /*b7a0*/  IMAD.U32 R121, RZ, RZ, UR7 ;  /* 0x00000007ff797e24 */ /* 0x000fc8000f8e00ff */
[----:B------:R1:W1:Y:S03]  /*b7b0*/  SYNCS.PHASECHK.TRANS64.TRYWAIT P0, [R121+URZ+0x26830], R16 ;  /* 0x02683010790075a7 */ /* 0x000266000800017f */
[----:B-1----:R-:W-:Y:S05]  /*b7c0*/  @!P0 NANOSLEEP.SYNCS 0x989680 ;  /* 0x009896800000895d */ /* 0x002fea0003900000 */
[----:B------:R-:W1:Y:S02]  /*b7d0*/  @!P0 SYNCS.PHASECHK.TRANS64 P0, [R121+URZ+0x26830], R16 ;  /* 0x02683010790085a7 */ /* 0x000e64000800007f */
[----:B-1----:R-:W-:Y:S05]  /*b7e0*/  @!P0 BRA `(.L_x_4967) ;  /* 0xfffffffc00ec8947 */ /* 0x002fea000383ffff */
[----:B------:R-:W-:Y:S05]  /*b7f0*/  BRA `(.L_x_4966) ;  /* 0xffffff6c00087947 */ /* 0x000fea000383ffff */
.L_x_4999:
[----:B------:R-:W-:Y:S01]  /*b800*/  BSSY B0, `(.L_x_5080) ;  /* 0x0000005000007945 */ /* 0x000fe20003800000 */
[----:B------:R-:W-:-:S07]  /*b810*/  IMAD.MOV.U32 R15, RZ, RZ, -0x1 ;  /* 0xffffffffff0f7424 */ /* 0x000fce00078e00ff */
[----:B------:R-:W-:Y:S05]  /*b820*/  WARPSYNC.COLLECTIVE R15, `(.L_x_5081) ;  /* 0x000000000f087348 */ /* 0x000fea0003c00000 */
[----:B------:R-:W-:Y:S01]  /*b830*/  NOP ;  /* 0x0000000000007918 */ /* 0x000fe20000000000 */
[----:B------:R-:W-:Y:S01]  /*b840*/  ENDCOLLECTIVE ;  /* 0x000000000000791b */ /* 0x000fe20003800000 */
.L_x_5081:
[----:B------:R-:W-:Y:S05]  /*b850*/  BSYNC B0 ;  /* 0x0000000000007941 */ /* 0x000fea0003800000 */
.L_x_5080:
[----:B------:R-:W-:Y:S05]  /*b860*/  BRA `(.L_x_5082) ;  /* 0xffffffb800607947 */ /* 0x000fea000383ffff */
.L_x_5012:
[----:B------:R-:W-:Y:S01]  /*b870*/  BSSY B0, `(.L_x_5083) ;  /* 0x0000005000007945 */ /* 0x000fe20003800000 */
[----:B------:R-:W-:-:S07]  /*b880*/  IMAD.MOV.U32 R15, RZ, RZ, -0x1 ;  /* 0xffffffffff0f7424 */ /* 0x000fce00078e00ff */
[----:B------:R-:W-:Y:S05]  /*b890*/  WARPSYNC.COLLECTIVE R15, `(.L_x_5084) ;  /* 0x000000000f087348 */ /* 0x000fea0003c00000 */
[----:B------:R-:W-:Y:S01]  /*b8a0*/  NOP ;  /* 0x0000000000007918 */ /* 0x000fe20000000000 */
[----:B------:R-:W-:Y:S01]  /*b8b0*/  ENDCOLLECTIVE ;  /* 0x000000000000791b */ /* 0x000fe20003800000 */
.L_x_5084:
[----:B------:R-:W-:Y:S05]  /*b8c0*/  BSYNC B0 ;  /* 0x0000000000007941 */ /* 0x000fea0003800000 */
.L_x_5083:
[----:B------:R-:W-:Y:S05]  /*b8d0*/  BRA `(.L_x_5085) ;  /* 0xffffffbc00f47947 */ /* 0x000fea000383ffff */
.L_x_5024:
[----:B------:R-:W-:Y:S01]  /*b8e0*/  BSSY B0, `(.L_x_5086) ;  /* 0x0000005000007945 */ /* 0x000fe20003800000 */
[----:B------:R-:W-:-:S07]  /*b8f0*/  IMAD.MOV.U32 R15, RZ, RZ, -0x1 ;  /* 0xffffffffff0f7424 */ /* 0x000fce00078e00ff */
[----:B------:R-:W-:Y:S05]  /*b900*/  WARPSYNC.COLLECTIVE R15, `(.L_x_5087) ;  /* 0x000000000f087348 */ /* 0x000fea0003c00000 */
[----:B------:R-:W-:Y:S01]  /*b910*/  NOP ;  /* 0x0000000000007918 */ /* 0x000fe20000000000 */
[----:B------:R-:W-:Y:S01]  /*b920*/  ENDCOLLECTIVE ;  /* 0x000000000000791b */ /* 0x000fe20003800000 */
.L_x_5087:
[----:B------:R-:W-:Y:S05]  /*b930*/  BSYNC B0 ;  /* 0x0000000000007941 */ /* 0x000fea0003800000 */
.L_x_5086:
[----:B------:R-:W-:Y:S05]  /*b940*/  BRA `(.L_x_5088) ;  /* 0xffffffc4001c7947 */ /* 0x000fea000383ffff */
.L_x_5052:
[----:B-1----:R1:W2:Y:S02]  /*b950*/  SYNCS.PHASECHK.TRANS64.TRYWAIT P0, [R15+URZ+0x26820], R0 ;  /* 0x026820000f0075a7 */ /* 0x0022a4000800017f */
[----:B--2---:R-:W-:Y:S05]  /*b960*/  @!P0 NANOSLEEP.SYNCS 0x989680 ;  /* 0x009896800000895d */ /* 0x004fea0003900000 */
[----:B------:R-:W2:Y:S02]  /*b970*/  @!P0 SYNCS.PHASECHK.TRANS64 P0, [R15+URZ+0x26820], R0 ;  /* 0x026820000f0085a7 */ /* 0x000ea4000800007f */
[----:B--2---:R-:W-:Y:S05]  /*b980*/  @!P0 BRA `(.L_x_5052) ;  /* 0xfffffffc00f08947 */ /* 0x004fea000383ffff */
[----:B------:R-:W-:Y:S05]  /*b990*/  BRA `(.L_x_5089) ;  /* 0xffffffd8008c7947 */ /* 0x000fea000383ffff */
.L_x_5056:
[----:B--2---:R2:W3:Y:S02]  /*b9a0*/  SYNCS.PHASECHK.TRANS64.TRYWAIT P1, [R15+URZ+0x26840], R18 ;  /* 0x026840120f0075a7 */ /* 0x0044e4000802017f */
[----:B---3--:R-:W-:Y:S05]  /*b9b0*/  @!P1 NANOSLEEP.SYNCS 0x989680 ;  /* 0x009896800000995d */ /* 0x008fea0003900000 */
[----:B------:R-:W3:Y:S02]  /*b9c0*/  @!P1 SYNCS.PHASECHK.TRANS64 P1, [R15+URZ+0x26840], R18 ;  /* 0x026840120f0095a7 */ /* 0x000ee4000802007f */
[----:B---3--:R-:W-:Y:S05]  /*b9d0*/  @!P1 BRA `(.L_x_5056) ;  /* 0xfffffffc00f09947 */ /* 0x008fea000383ffff */
[----:B------:R-:W-:Y:S05]  /*b9e0*/  BRA `(.L_x_5090) ;  /* 0xffffffe000bc7947 */ /* 0x000fea000383ffff */
.L_x_5058:
[----:B-1----:R1:W3:Y:S02]  /*b9f0*/  SYNCS.PHASECHK.TRANS64.TRYWAIT P1, [R15+URZ+0x26828], R18 ;  /* 0x026828120f0075a7 */ /* 0x0022e4000802017f */
[----:B---3--:R-:W-:Y:S05]  /*ba00*/  @!P1 NANOSLEEP.SYNCS 0x989680 ;  /* 0x009896800000995d */ /* 0x008fea0003900000 */
[----:B------:R-:W3:Y:S02]  /*ba10*/  @!P1 SYNCS.PHASECHK.TRANS64 P1, [R15+URZ+0x26828], R18 ;  /* 0x026828120f0095a7 */ /* 0x000ee4000802007f */
[----:B---3--:R-:W-:Y:S05]  /*ba20*/  @!P1 BRA `(.L_x_5058) ;  /* 0xfffffffc00f09947 */ /* 0x008fea000383ffff */
[----:B------:R-:W-:Y:S05]  /*ba30*/  BRA `(.L_x_5091) ;  /* 0xffffffe400787947 */ /* 0x000fea000383ffff */
.L_x_5060:
[----:B---3--:R3:W4:Y:S02]  /*ba40*/  SYNCS.PHASECHK.TRANS64.TRYWAIT P1, [R15+URZ+0x26848], R18 ;  /* 0x026848120f0075a7 */ /* 0x008724000802017f */
[----:B----4-:R-:W-:Y:S05]  /*ba50*/  @!P1 NANOSLEEP.SYNCS 0x989680 ;  /* 0x009896800000995d */ /* 0x010fea0003900000 */
[----:B------:R-:W4:Y:S02]  /*ba60*/  @!P1 SYNCS.PHASECHK.TRANS64 P1, [R15+URZ+0x26848], R18 ;  /* 0x026848120f0095a7 */ /* 0x000f24000802007f */
[----:B----4-:R-:W-:Y:S05]  /*ba70*/  @!P1 BRA `(.L_x_5060) ;  /* 0xfffffffc00f09947 */ /* 0x010fea000383ffff */
[----:B------:R-:W-:Y:S05]  /*ba80*/  BRA `(.L_x_5092) ;  /* 0xffffffe800347947 */ /* 0x000fea000383ffff */
.L_x_5062:
[----:B------:R-:W-:-:S07]  /*ba90*/  SHF.L.U32 R4, R10, 0x1f, RZ ;  /* 0x0000001f0a047819 */ /* 0x000fce00000006ff */
.L_x_5093:
[----:B----4-:R4:W1:Y:S02]  /*baa0*/  SYNCS.PHASECHK.TRANS64.TRYWAIT P1, [R15+URZ+0x26820], R4 ;  /* 0x026820040f0075a7 */ /* 0x010864000802017f */
[----:B-1----:R-:W-:Y:S05]  /*bab0*/  @!P1 NANOSLEEP.SYNCS 0x989680 ;  /* 0x009896800000995d */ /* 0x002fea0003900000 */
[----:B------:R-:W1:Y:S02]  /*bac0*/  @!P1 SYNCS.PHASECHK.TRANS64 P1, [R15+URZ+0x26820], R4 ;  /* 0x026820040f0095a7 */ /* 0x000e64000802007f */
[----:B-1----:R-:W-:Y:S05]  /*bad0*/  @!P1 BRA `(.L_x_5093) ;  /* 0xfffffffc00f09947 */ /* 0x002fea000383ffff */
[----:B------:R-:W-:Y:S05]  /*bae0*/  BRA `(.L_x_5094) ;  /* 0xffffffe800d47947 */ /* 0x000fea000383ffff */
.L_x_5065:
[----:B----4-:R4:W1:Y:S02]  /*baf0*/  SYNCS.PHASECHK.TRANS64.TRYWAIT P1, [R15+URZ+0x26840], R12 ;  /* 0x0268400c0f0075a7 */ /* 0x010864000802017f */
[----:B-1----:R-:W-:Y:S05]  /*bb00*/  @!P1 NANOSLEEP.SYNCS 0x989680 ;  /* 0x009896800000995d */ /* 0x002fea0003900000 */
[----:B------:R-:W1:Y:S02]  /*bb10*/  @!P1 SYNCS.PHASECHK.TRANS64 P1, [R15+URZ+0x26840], R12 ;  /* 0x0268400c0f0095a7 */ /* 0x000e64000802007f */
[----:B-1----:R-:W-:Y:S05]  /*bb20*/  @!P1 BRA `(.L_x_5065) ;  /* 0xfffffffc00f09947 */ /* 0x002fea000383ffff */
[----:B------:R-:W-:Y:S05]  /*bb30*/  BRA `(.L_x_5095) ;  /* 0xffffffec00ac7947 */ /* 0x000fea000383ffff */
.L_x_5067:
[----:B-1----:R1:W2:Y:S02]  /*bb40*/  SYNCS.PHASECHK.TRANS64.TRYWAIT P1, [R15+URZ+0x26828], R12 ;  /* 0x0268280c0f0075a7 */ /* 0x0022a4000802017f */
[----:B--2---:R-:W-:Y:S05]  /*bb50*/  @!P1 NANOSLEEP.SYNCS 0x989680 ;  /* 0x009896800000995d */ /* 0x004fea0003900000 */
[----:B------:R-:W2:Y:S02]  /*bb60*/  @!P1 SYNCS.PHASECHK.TRANS64 P1, [R15+URZ+0x26828], R12 ;  /* 0x0268280c0f0095a7 */ /* 0x000ea4000802007f */
[----:B--2---:R-:W-:Y:S05]  /*bb70*/  @!P1 BRA `(.L_x_5067) ;  /* 0xfffffffc00f09947 */ /* 0x004fea000383ffff */
[----:B------:R-:W-:Y:S05]  /*bb80*/  BRA `(.L_x_5096) ;  /* 0xfffffff0005c7947 */ /* 0x000fea000383ffff */
.L_x_5069:
[----:B------:R1:W1:Y:S02]  /*bb90*/  SYNCS.PHASECHK.TRANS64.TRYWAIT P0, [R3+URZ+0x26840], R0 ;  /* 0x02684000030075a7 */ /* 0x000264000800017f */
[----:B-1----:R-:W-:Y:S05]  /*bba0*/  @!P0 NANOSLEEP.SYNCS 0x989680 ;  /* 0x009896800000895d */ /* 0x002fea0003900000 */
[----:B------:R-:W1:Y:S02]  /*bbb0*/  @!P0 SYNCS.PHASECHK.TRANS64 P0, [R3+URZ+0x26840], R0 ;  /* 0x02684000030085a7 */ /* 0x000e64000800007f */
[----:B-1----:R-:W-:Y:S05]  /*bbc0*/  @!P0 BRA `(.L_x_5069) ;  /* 0xfffffffc00f08947 */ /* 0x002fea000383ffff */
[----:B------:R-:W-:Y:S05]  /*bbd0*/  BRA `(.L_x_5097) ;  /* 0xfffffff400287947 */ /* 0x000fea000383ffff */
.L_x_5071:
[----:B------:R-:W-:Y:S01]  /*bbe0*/  BSSY B0, `(.L_x_5098) ;  /* 0x0000006000007945 */ /* 0x000fe20003800000 */
[----:B------:R-:W-:-:S07]  /*bbf0*/  IMAD.MOV.U32 R15, RZ, RZ, -0x1 ;  /* 0xffffffffff0f7424 */ /* 0x000fce00078e00ff */
[----:B---3--:R-:W-:Y:S05]  /*bc00*/  WARPSYNC.COLLECTIVE R15, `(.L_x_5099) ;  /* 0x000000000f0c7348 */ /* 0x008fea0003c00000 */
[----:B------:R-:W-:Y:S02]  /*bc10*/  ELECT P6, UR62, PT ;  /* 0x00000000003e782f */ /* 0x000fe400038c0000 */
[----:B------:R-:W-:Y:S01]  /*bc20*/  MOV R14, UR62 ;  /* 0x0000003e000e7c02 */ /* 0x000fe20008000f00 */
[----:B---3--:R-:W-:Y:S10]  /*bc30*/  ENDCOLLECTIVE ;  /* 0x000000000000791b */ /* 0x008ff40003800000 */
.L_x_5099:
[----:B------:R-:W-:Y:S05]  /*bc40*/  BSYNC B0 ;  /* 0x0000000000007941 */ /* 0x000fea0003800000 */
.L_x_5098:
[----:B------:R-:W-:Y:S05]  /*bc50*/  BRA `(.L_x_5100) ;  /* 0xfffffff400f47947 */ /* 0x000fea000383ffff */
.L_x_5073:
[----:B-1----:R1:W2:Y:S02]  /*bc60*/  SYNCS.PHASECHK.TRANS64.TRYWAIT P0, [R7+URZ], R4 ;  /* 0x00000004070075a7 */ /* 0x0022a4000800017f */
[----:B--2---:R-:W-:Y:S05]  /*bc70*/  @!P0 NANOSLEEP.SYNCS 0x989680 ;  /* 0x009896800000895d */ /* 0x004fea0003900000 */
[----:B------:R-:W2:Y:S02]  /*bc80*/  @!P0 SYNCS.PHASECHK.TRANS64 P0, [R7+URZ], R4 ;  /* 0x00000004070085a7 */ /* 0x000ea4000800007f */
[----:B--2---:R-:W-:Y:S05]  /*bc90*/  @!P0 BRA `(.L_x_5073) ;  /* 0xfffffffc00f08947 */ /* 0x004fea000383ffff */
[----:B------:R-:W-:Y:S05]  /*bca0*/  BRA `(.L_x_5101) ;  /* 0xfffffff800347947 */ /* 0x000fea000383ffff */
.L_x_5074:
[----:B--2---:R2:W4:Y:S02]  /*bcb0*/  SYNCS.PHASECHK.TRANS64.TRYWAIT P0, [R3+URZ], R2 ;  /* 0x00000002030075a7 */ /* 0x004524000800017f */
[----:B----4-:R-:W-:Y:S05]  /*bcc0*/  @!P0 NANOSLEEP.SYNCS 0x989680 ;  /* 0x009896800000895d */ /* 0x010fea0003900000 */
[----:B------:R-:W4:Y:S02]  /*bcd0*/  @!P0 SYNCS.PHASECHK.TRANS64 P0, [R3+URZ], R2 ;  /* 0x00000002030085a7 */ /* 0x000f24000800007f */
[----:B----4-:R-:W-:Y:S05]  /*bce0*/  @!P0 BRA `(.L_x_5074) ;  /* 0xfffffffc00f08947 */ /* 0x010fea000383ffff */
[----:B------:R-:W-:Y:S05]  /*bcf0*/  BRA `(.L_x_5102) ;  /* 0xfffffff800287947 */ /* 0x000fea000383ffff */
.L_x_5076:
[----:B--2---:R2:W4:Y:S02]  /*bd00*/  SYNCS.PHASECHK.TRANS64.TRYWAIT P0, [R5+URZ], R4 ;  /* 0x00000004050075a7 */ /* 0x004524000800017f */
[----:B----4-:R-:W-:Y:S05]  /*bd10*/  @!P0 NANOSLEEP.SYNCS 0x989680 ;  /* 0x009896800000895d */ /* 0x010fea0003900000 */
[----:B------:R-:W4:Y:S02]  /*bd20*/  @!P0 SYNCS.PHASECHK.TRANS64 P0, [R5+URZ], R4 ;  /* 0x00000004050085a7 */ /* 0x000f24000800007f */
[----:B----4-:R-:W-:Y:S05]  /*bd30*/  @!P0 BRA `(.L_x_5076) ;  /* 0xfffffffc00f08947 */ /* 0x010fea000383ffff */
[----:B------:R-:W-:Y:S05]  /*bd40*/  BRA `(.L_x_5103) ;  /* 0xfffffff8002c7947 */ /* 0x000fea000383ffff */
.L_x_5104:
        /* <DEDUP_REMOVED lines=11> */
.L_x_6588:


//--------------------- .text._ZN7cutlass13device_kernelIN5flash11enable_sm90INS1_16FlashAttnBwdSm90INS1_25CollectiveMainloopBwdSm90ILi2ELi2ELi2EN4cute5tupleIJNS5_1CILi1EEES8_S8_EEENS6_IJNS7_ILi64EEENS7_ILi128EEENS7_ILi96EEEEEENS_10bfloat16_tEfNS_4arch4Sm90ELb0ELb1ELb0ELb1ELb0ELb1ELb0ELb0ELi2ELi1ELi2ELi1ELb1EEENS1_24CollectiveEpilogueBwdGQAISD_fSG_Li256ELb1ELb0EEENS1_19SingleTileSchedulerILb1ELb0ELb0ELi128EEEEEEEEEvNT_6ParamsE --------------------------
	.section	.text._ZN7cutlass13device_kernelIN5flash11enable_sm90INS1_16FlashAttnBwdSm90INS1_25CollectiveMainloopBwdSm90ILi2ELi2ELi2EN4cute5tupleIJNS5_1CILi1EEES8_S8_EEENS6_IJNS7_ILi64EEENS7_ILi128EEENS7_ILi96EEEEEENS_10bfloat16_tEfNS_4arch4Sm90ELb0ELb1ELb0ELb1ELb0ELb1ELb0ELb0ELi2ELi1ELi2ELi1ELb1EEENS1_24CollectiveEpilogueBwdGQAISD_fSG_Li256ELb1ELb0EEENS1_19SingleTileSchedulerILb1ELb0ELb0ELi128EEEEEEEEEvNT_6ParamsE,"ax",@progbits
	.align	128
.text._ZN7cutlass13device_kernelIN5flash11enable_sm90INS1_16FlashAttnBwdSm90INS1_25CollectiveMainloopBwdSm90ILi2ELi2ELi2EN4cute5tupleIJNS5_1CILi1EEES8_S8_EEENS6_IJNS7_ILi64EEENS7_ILi128EEENS7_ILi96EEEEEENS_10bfloat16_tEfNS_4arch4Sm90ELb0ELb1ELb0ELb1ELb0ELb1ELb0ELb0ELi2ELi1ELi2ELi1ELb1EEENS1_24CollectiveEpilogueBwdGQAISD_fSG_Li256ELb1ELb0EEENS1_19SingleTileSchedulerILb1ELb0ELb0ELi128EEEEEEEEEvNT_6ParamsE:
        .type           _ZN7cutlass13device_kernelIN5flash11enable_sm90INS1_16FlashAttnBwdSm90INS1_25CollectiveMainloopBwdSm90ILi2ELi2ELi2EN4cute5tupleIJNS5_1CILi1EEES8_S8_EEENS6_IJNS7_ILi64EEENS7_ILi128EEENS7_ILi96EEEEEENS_10bfloat16_tEfNS_4arch4Sm90ELb0ELb1ELb0ELb1ELb0ELb1ELb0ELb0ELi2ELi1ELi2ELi1ELb1EEENS1_24CollectiveEpilogueBwdGQAISD_fSG_Li256ELb1ELb0EEENS1_19SingleTileSchedulerILb1ELb0ELb0ELi128EEEEEEEEEvNT_6ParamsE,@function
        .size           _ZN7cutlass13device_kernelIN5flash11enable_sm90INS1_16FlashAttnBwdSm90INS1_25CollectiveMainloopBwdSm90ILi2ELi2ELi2EN4cute5tupleIJNS5_1CILi1EEES8_S8_EEENS6_IJNS7_ILi64EEENS7_ILi128EEENS7_ILi96EEEEEENS_10bfloat16_tEfNS_4arch4Sm90ELb0ELb1ELb0ELb1ELb0ELb1ELb0ELb0ELi2ELi1ELi2ELi1ELb1EEENS1_24CollectiveEpilogueBwdGQAISD_fSG_Li256ELb1ELb0EEENS1_19SingleTileSchedulerILb1ELb0ELb0ELi128EEEEEEEEEvNT_6ParamsE,(.L_x_6589 - _ZN7cutlass13device_kernelIN5flash11enable_sm90INS1_16FlashAttnBwdSm90INS1_25CollectiveMainloopBwdSm90ILi2ELi2ELi2EN4cute5tupleIJNS5_1CILi1EEES8_S8_EEENS6_IJNS7_ILi64EEENS7_ILi128EEENS7_ILi96EEEEEENS_10bfloat16_tEfNS_4arch4Sm90ELb0ELb1ELb0ELb1ELb0ELb1ELb0ELb0ELi2ELi1ELi2ELi1ELb1EEENS1_24CollectiveEpilogueBwdGQAISD_fSG_Li256ELb1ELb0EEENS1_19SingleTileSchedulerILb1ELb0ELb0ELi128EEEEEEEEEvNT_6ParamsE)
        .other          _ZN7cutlass13device_kernelIN5flash11enable_sm90INS1_16FlashAttnBwdSm90INS1_25CollectiveMainloopBwdSm90ILi2ELi2ELi2EN4cute5tupleIJNS5_1CILi1EEES8_S8_EEENS6_IJNS7_ILi64EEENS7_ILi128EEENS7_ILi96EEEEEENS_10bfloat16_tEfNS_4arch4Sm90ELb0ELb1ELb0ELb1ELb0ELb1ELb0ELb0ELi2ELi1ELi2ELi1ELb1EEENS1_24CollectiveEpilogueBwdGQAISD_fSG_Li256ELb1ELb0EEENS1_19SingleTileSchedulerILb1ELb0ELb0ELi128EEEEEEEEEvNT_6ParamsE,@"STO_CUDA_ENTRY STV_DEFAULT"
_ZN7cutlass13device_kernelIN5flash11enable_sm90INS1_16FlashAttnBwdSm90INS1_25CollectiveMainloopBwdSm90ILi2ELi2ELi2EN4cute5tupleIJNS5_1CILi1EEES8_S8_EEENS6_IJNS7_ILi64EEENS7_ILi128EEENS7_ILi96EEEEEENS_10bfloat16_tEfNS_4arch4Sm90ELb0ELb1ELb0ELb1ELb0ELb1ELb0ELb0ELi2ELi1ELi2ELi1ELb1EEENS1_24CollectiveEpilogueBwdGQAISD_fSG_Li256ELb1ELb0EEENS1_19SingleTileSchedulerILb1ELb0ELb0ELi128EEEEEEEEEvNT_6ParamsE:
        /* <DEDUP_REMOVED lines=24> */
.L_x_5106:
[----:B------:R-:W-:Y:S05]  /*0180*/  BSYNC B0 ;  /* 0x0000000000007941 */ /* 0x000fea0003800000 */
.L_x_5105:
        /* <DEDUP_REMOVED lines=37> */
.L_x_5107:
        /* <DEDUP_REMOVED lines=22> */
.L_x_5108:
[----:B------:R-:W-:Y:S01]  /*0540*/  PLOP3.LUT P0, PT, PT, PT, UP0, 0x80, 0x0 ;  /* 0x000000000000781c */ /* 0x000fe20003f0f008 */
[----:B------:R-:W-:Y:S01]  /*0550*/  NOP ;  /* 0x0000000000007918 */ /* 0x000fe20000000000 */
[----:B------:R-:W-:Y:S01]  /*0560*/  ULDC.64 UR46, c[0x0][0x208] ;  /* 0x00008200002e7ab9 */ /* 0x000fe20000000a00 */
[----:B------:R-:W-:Y:S01]  /*0570*/  BSSY B6, `(.L_x_5109) ;  /* 0x00008f4000067945 */ /* 0x000fe20003800000 */
[----:B-12-4-:R-:W-:Y:S09]  /*0580*/  BAR.SYNC.DEFER_BLOCKING 0x0 ;  /* 0x0000000000007b1d */ /* 0x016ff20000010000 */
[----:B------:R-:W-:Y:S05]  /*0590*/  @!P0 BRA `(.L_x_5110) ;  /* 0x0000004c00a08947 */ /* 0x000fea0003800000 */
.L_x_5111:
        /* <DEDUP_REMOVED lines=22> */
.L_x_5112:
        /* <DEDUP_REMOVED lines=14> */
.L_x_5114:
[----:B------:R-:W-:-:S05]  /*07e0*/  ULDC UR4, c[0x0][0x8c4] ;  /* 0x0002310000047ab9 */ /* 0x000fca0000000800 */
.L_x_5113:
        /* <DEDUP_REMOVED lines=19> */
.L_x_5116:
        /* <DEDUP_REMOVED lines=14> */
.L_x_5117:
        /* <DEDUP_REMOVED lines=11> */
.L_x_5118:
        /* <DEDUP_REMOVED lines=13> */
.L_x_5119:
        /* <DEDUP_REMOVED lines=66> */
.L_x_5120:
        /* <DEDUP_REMOVED lines=28> */
.L_x_5123:
        /* <DEDUP_REMOVED lines=15> */
.L_x_5122:
        /* <DEDUP_REMOVED lines=22> */
.L_x_5125:
        /* <DEDUP_REMOVED lines=15> */
.L_x_5124:
[----:B------:R-:W-:Y:S01]  /*14a0*/  SHF.R.S32.HI R25, RZ, 0x1f, R22 ;  /* 0x0000001fff197819 */ /* 0x000fe20000011416 */
[----:B------:R-:W-:-:S03]  /*14b0*/  UMOV UR4, 0xffffffff ;  /* 0xffffffff00047882 */ /* 0x000fc60000000000 */
[----:B------:R-:W-:-:S04]  /*14c0*/  LEA.HI R0, R25, R22, RZ, 0x7 ;  /* 0x0000001619007211 */ /* 0x000fc800078f38ff */
[----:B------:R-:W-:Y:S01]  /*14d0*/  SHF.R.S32.HI R16, RZ, 0x7, R0 ;  /* 0x00000007ff107819 */ /* 0x000fe20000011400 */
[----:B------:R-:W-:Y:S06]  /*14e0*/  BRA.DIV UR4, `(.L_x_5126) ;  /* 0x0000007e04f87947 */ /* 0x000fec000b800000 */
[----:B------:R1:W2:Y:S02]  /*14f0*/  SHFL.IDX PT, R14, R16, RZ, 0x1f ;  /* 0x00001fff100e7589 */ /* 0x0002a400000e0000 */
.L_x_5210:
        /* <DEDUP_REMOVED lines=15> */
.L_x_5127:
        /* <DEDUP_REMOVED lines=19> */
.L_x_5129:
        /* <DEDUP_REMOVED lines=122> */
.L_x_5140:
[----:B------:R-:W-:-:S06]  /*1ec0*/  UISETP.NE.AND UP0, UPT, UR9, 0x3, UPT ;  /* 0x000000030900788c */ /* 0x000fcc000bf05270 */
[----:B------:R-:W-:-:S13]  /*1ed0*/  PLOP3.LUT P6, PT, PT, PT, UP0, 0x80, 0x0 ;  /* 0x000000000000781c */ /* 0x000fda0003fcf008 */
[----:B-1----:R-:W-:Y:S05]  /*1ee0*/  @!P6 BRA `(.L_x_5130) ;  /* 0x000000000004e947 */ /* 0x002fea0003800000 */
[----:B------:R-:W-:Y:S01]  /*1ef0*/  BPT.TRAP 0x1 ;  /* 0x000000040000795c */ /* 0x000fe20000300000 */
.L_x_5130:
[----:B------:R-:W-:Y:S01]  /*1f00*/  R2UR UR7, R18 ;  /* 0x00000000120772ca */ /* 0x000fe200000e0000 */
[----:B------:R-:W-:-:S05]  /*1f10*/  IMAD.U32 R16, RZ, RZ, UR4 ;  /* 0x00000004ff107e24 */ /* 0x000fca000f8e00ff */
[----:B------:R-:W-:-:S07]  /*1f20*/  SHF.L.U32 R16, R16, 0x1f, RZ ;  /* 0x0000001f10107819 */ /* 0x000fce00000006ff */
[----:B------:R-:W-:-:S09]  /*1f30*/  ULEA UR7, UR5, UR7, 0x3 ;  /* 0x0000000705077291 */ /* 0x000fd2000f8e183f */
[----:B------:R1:W2:Y:S01]  /*1f40*/  SYNCS.PHASECHK.TRANS64.TRYWAIT P0, [UR7+0x26810], R16 ;  /* 0x02681010ff0075a7 */ /* 0x0002a20008000147 */
[----:B------:R-:W-:Y:S05]  /*1f50*/  @!P6 BRA `(.L_x_5131) ;  /* 0x000000000004e947 */ /* 0x000fea0003800000 */
[----:B------:R-:W-:Y:S01]  /*1f60*/  BPT.TRAP 0x1 ;  /* 0x000000040000795c */ /* 0x000fe20000300000 */
.L_x_5131:
[----:B--2---:R-:W-:Y:S05]  /*1f70*/  @P0 BRA `(.L_x_5132) ;  /* 0x0000000000080947 */ /* 0x004fea0003800000 */
[----:B------:R-:W2:Y:S02]  /*1f80*/  SYNCS.PHASECHK.TRANS64.TRYWAIT P0, [UR7+0x26810], R16 ;  /* 0x02681010ff0075a7 */ /* 0x000ea40008000147 */
[----:B--2---:R-:W-:Y:S05]  /*1f90*/  @!P0 BRA `(.L_x_5133) ;  /* 0x0000007400808947 */ /* 0x004fea0003800000 */
.L_x_5132:
        /* <DEDUP_REMOVED lines=66> */
.L_x_5134:
[----:B------:R1:W1:Y:S01]  /*23c0*/  SYNCS.PHASECHK.TRANS64.TRYWAIT P0, [UR7+0x26830], R16 ;  /* 0x02683010ff0075a7 */ /* 0x0002620008000147 */
[----:B------:R-:W-:Y:S05]  /*23d0*/  @!P6 BRA `(.L_x_5135) ;  /* 0x000000000004e947 */ /* 0x000fea0003800000 */
[----:B------:R-:W-:Y:S01]  /*23e0*/  BPT.TRAP 0x1 ;  /* 0x000000040000795c */ /* 0x000fe20000300000 */
.L_x_5135:
[----:B-1----:R-:W-:Y:S05]  /*23f0*/  @P0 BRA `(.L_x_5136) ;  /* 0x0000000000080947 */ /* 0x002fea0003800000 */
[----:B------:R-:W1:Y:S02]  /*2400*/  SYNCS.PHASECHK.TRANS64.TRYWAIT P0, [UR7+0x26830], R16 ;  /* 0x02683010ff0075a7 */ /* 0x000e640008000147 */
[----:B-1----:R-:W-:Y:S05]  /*2410*/  @!P0 BRA `(.L_x_5137) ;  /* 0x0000007000788947 */ /* 0x002fea0003800000 */
.L_x_5136:
        /* <DEDUP_REMOVED lines=16> */
[----:B-1----:R-:W-:Y:S01]  /*2520*/  IMAD.IADD R217, R212, 0x1, -R218 ;  /* 0x00000001d4d97824 */ /* 0x002fe200078e0ada */
[--C-:B------:R-:W-:Y:S02]  /*2530*/  IADD3 R216, RZ, -R218, -R213.reuse ;  /* 0x800000daffd87210 */ /* 0x100fe40007ffe8d5 */
[----:B------:R-:W-:Y:S01]  /*2540*/  UIMAD UR11, UR5, 0x300, UR11 ;  /* 0x00000300050b78a4 */ /* 0x000fe2000f8e020b */
[----:B------:R-:W-:Y:S01]  /*2550*/  IADD3 R213, -R218, 0x8, -R213 ;  /* 0x00000008dad57810 */ /* 0x000fe20007ffe9d5 */
        /* <DEDUP_REMOVED lines=50> */
[----:B------:R-:W-:Y:S01]  /*2880*/  MUFU.EX2 R16, R16 ;  /* 0x0000001000107308 */ /* 0x000fe20000000800 */
        /* <DEDUP_REMOVED lines=9> */
[----:B------:R-:W-:Y:S02]  /*2920*/  IADD3 R156, R212, 0x8, -R218 ;  /* 0x00000008d49c7810 */ /* 0x000fe40007ffe8da */
[----:B------:R-:W-:Y:S01]  /*2930*/  ISETP.GT.OR P0, PT, R216, 0x29, !P1 ;  /* 0x00000029d800780c */ /* 0x000fe20004f04670 */
[----:B------:R-:W-:Y:S01]  /*2940*/  FFMA.FTZ R168, R157, UR6, -R6 ;  /* 0x000000069da87c23 */ /* 0x000fe20008010806 */
[----:B------:R-:W-:Y:S01]  /*2950*/  ISETP.GE.AND P1, PT, R217, 0x30, PT ;  /* 0x00000030d900780c */ /* 0x000fe20003f26270 */
[----:B------:R-:W-:Y:S01]  /*2960*/  MUFU.EX2 R160, R160 ;  /* 0x000000a000a07308 */ /* 0x000fe20000000800 */
[----:B------:R-:W-:Y:S02]  /*2970*/  SEL R156, R156, 0x40, !P2 ;  /* 0x000000409c9c7807 */ /* 0x000fe40005000000 */
[----:B------:R-:W-:Y:S01]  /*2980*/  FSEL R172, R173, -INF , !P0 ;  /* 0xff800000adac7808 */ /* 0x000fe20004000000 */
[----:B------:R-:W-:Y:S02]  /*2990*/  WARPGROUP.DEPBAR.LE gsb0, 0x0 ;  /* 0x00008000000079c5 */ /* 0x000fe40000010000 */
[----:B------:R-:W-:Y:S01]  /*29a0*/  WARPGROUP.ARRIVE ;  /* 0x00000000000079c5 */ /* 0x000fe20000000000 */
[----:B------:R-:W-:Y:S01]  /*29b0*/  ISETP.GT.OR P0, PT, R216, 0x30, !P1 ;  /* 0x00000030d800780c */ /* 0x000fe20004f04670 */
[----:B------:R-:W-:Y:S01]  /*29c0*/  FFMA.FTZ R173, R172, UR6, -R7 ;  /* 0x00000006acad7c23 */ /* 0x000fe20008010807 */
[----:B------:R-:W-:Y:S01]  /*29d0*/  SEL R212, R213, 0x40, P3 ;  /* 0x00000040d5d47807 */ /* 0x000fe20001800000 */
[----:B------:R-:W-:Y:S01]  /*29e0*/  MUFU.EX2 R168, R168 ;  /* 0x000000a800a87308 */ /* 0x000fe20000000800 */
        /* <DEDUP_REMOVED lines=9> */
[----:B------:R-:W-:Y:S01]  /*2a80*/  MUFU.EX2 R173, R173 ;  /* 0x000000ad00ad7308 */ /* 0x000fe20000000800 */
[----:B------:R-:W-:Y:S02]  /*2a90*/  ISETP.GT.OR P0, PT, R212, 0x1, !P1 ;  /* 0x00000001d400780c */ /* 0x000fe40004f04670 */
[----:B------:R-:W-:Y:S01]  /*2aa0*/  ISETP.GE.AND P1, PT, R156, 0x8, PT ;  /* 0x000000089c00780c */ /* 0x000fe20003f26270 */
[----:B------:R-:W-:Y:S01]  /*2ab0*/  FFMA.FTZ R157, R157, UR6, -R20 ;  /* 0x000000069d9d7c23 */ /* 0x000fe20008010814 */
[----:B------:R-:W-:Y:S02]  /*2ac0*/  FSEL R20, R155, -INF , !P0 ;  /* 0xff8000009b147808 */ /* 0x000fe40004000000 */
[----:B------:R-:W-:Y:S01]  /*2ad0*/  ISETP.GT.OR P0, PT, R212, 0x8, !P1 ;  /* 0x00000008d400780c */ /* 0x000fe20004f04670 */
[----:B------:R1:W-:Y:S01]  /*2ae0*/  MUFU.EX2 R176, R157 ;  /* 0x0000009d00b07308 */ /* 0x0003e20000000800 */
[----:B------:R-:W-:Y:S01]  /*2af0*/  ISETP.GE.AND P1, PT, R156, 0x9, PT ;  /* 0x000000099c00780c */ /* 0x000fe20003f26270 */
[----:B------:R-:W-:Y:S01]  /*2b00*/  FFMA.FTZ R213, R20, UR6, -R21 ;  /* 0x0000000614d57c23 */ /* 0x000fe20008010815 */
[----:B------:R-:W-:-:S02]  /*2b10*/  FSEL R21, R158, -INF , !P0 ;  /* 0xff8000009e157808 */ /* 0x000fc40004000000 */
[----:B------:R-:W-:Y:S02]  /*2b20*/  ISETP.GT.OR P0, PT, R212, 0x9, !P1 ;  /* 0x00000009d400780c */ /* 0x000fe40004f04670 */
[C---:B------:R-:W-:Y:S01]  /*2b30*/  ISETP.GE.AND P3, PT, R156.reuse, 0x11, PT ;  /* 0x000000119c00780c */ /* 0x040fe20003f66270 */
[----:B------:R-:W-:Y:S01]  /*2b40*/  FFMA.FTZ R210, R21, UR6, -R210 ;  /* 0x0000000615d27c23 */ /* 0x000fe200080108d2 */
[----:B------:R-:W-:Y:S01]  /*2b50*/  ISETP.GE.AND P2, PT, R156, 0x10, PT ;  /* 0x000000109c00780c */ /* 0x000fe20003f46270 */
[----:B------:R-:W-:Y:S01]  /*2b60*/  MUFU.EX2 R213, R213 ;  /* 0x000000d500d57308 */ /* 0x000fe20000000800 */
[----:B------:R-:W-:Y:S02]  /*2b70*/  FSEL R20, R159, -INF , !P0 ;  /* 0xff8000009f147808 */ /* 0x000fe40004000000 */
[C---:B------:R-:W-:Y:S02]  /*2b80*/  ISETP.GT.OR P0, PT, R212.reuse, 0x11, !P3 ;  /* 0x00000011d400780c */ /* 0x040fe40005f04670 */
[----:B------:R-:W-:Y:S01]  /*2b90*/  ISETP.GT.OR P1, PT, R212, 0x10, !P2 ;  /* 0x00000010d400780c */ /* 0x000fe20005724670 */
[----:B------:R-:W-:Y:S01]  /*2ba0*/  FFMA.FTZ R211, R20, UR6, -R211 ;  /* 0x0000000614d37c23 */ /* 0x000fe200080108d3 */
[----:B------:R-:W-:Y:S01]  /*2bb0*/  ISETP.GE.AND P2, PT, R156, 0x19, PT ;  /* 0x000000199c00780c */ /* 0x000fe20003f46270 */
[----:B------:R-:W-:Y:S01]  /*2bc0*/  MUFU.EX2 R210, R210 ;  /* 0x000000d200d27308 */ /* 0x000fe20000000800 */
[----:B------:R-:W-:-:S02]  /*2bd0*/  FSEL R20, R163, -INF , !P0 ;  /* 0xff800000a3147808 */ /* 0x000fc40004000000 */
[----:B------:R-:W-:Y:S02]  /*2be0*/  ISETP.GE.AND P3, PT, R156, 0x20, PT ;  /* 0x000000209c00780c */ /* 0x000fe40003f66270 */
[----:B------:R-:W-:Y:S01]  /*2bf0*/  ISETP.GT.OR P2, PT, R212, 0x19, !P2 ;  /* 0x00000019d400780c */ /* 0x000fe20005744670 */
[----:B------:R-:W-:Y:S01]  /*2c00*/  FFMA.FTZ R209, R20, UR6, -R209 ;  /* 0x0000000614d17c23 */ /* 0x000fe200080108d1 */
[----:B------:R-:W-:Y:S01]  /*2c10*/  ISETP.GE.AND P0, PT, R156, 0x18, PT ;  /* 0x000000189c00780c */ /* 0x000fe20003f06270 */
[----:B------:R3:W-:Y:S01]  /*2c20*/  MUFU.EX2 R163, R211 ;  /* 0x000000d300a37308 */ /* 0x0007e20000000800 */
[----:B------:R-:W-:Y:S02]  /*2c30*/  FSEL R21, R162, -INF , !P1 ;  /* 0xff800000a2157808 */ /* 0x000fe40004800000 */
[C---:B------:R-:W-:Y:S02]  /*2c40*/  ISETP.GT.OR P3, PT, R212.reuse, 0x20, !P3 ;  /* 0x00000020d400780c */ /* 0x040fe40005f64670 */
[----:B------:R-:W-:Y:S01]  /*2c50*/  ISETP.GE.AND P1, PT, R217, 0x31, PT ;  /* 0x00000031d900780c */ /* 0x000fe20003f26270 */
[----:B------:R-:W-:Y:S01]  /*2c60*/  FFMA.FTZ R162, R21, UR6, -R208 ;  /* 0x0000000615a27c23 */ /* 0x000fe200080108d0 */
[----:B------:R-:W-:Y:S01]  /*2c70*/  FSEL R20, R167, -INF , !P2 ;  /* 0xff800000a7147808 */ /* 0x000fe20005000000 */
[----:B------:R-:W-:Y:S01]  /*2c80*/  MUFU.EX2 R165, R165 ;  /* 0x000000a500a57308 */ /* 0x000fe20000000800 */
[----:B------:R-:W-:-:S02]  /*2c90*/  ISETP.GT.OR P0, PT, R212, 0x18, !P0 ;  /* 0x00000018d400780c */ /* 0x000fc40004704670 */
[----:B------:R-:W-:Y:S01]  /*2ca0*/  ISETP.GE.AND P2, PT, R156, 0x21, PT ;  /* 0x000000219c00780c */ /* 0x000fe20003f46270 */
[----:B-1----:R-:W-:Y:S01]  /*2cb0*/  FFMA.FTZ R157, R20, UR6, -R15 ;  /* 0x00000006149d7c23 */ /* 0x002fe2000801080f */
[----:B------:R-:W-:Y:S02]  /*2cc0*/  FSEL R155, R170, -INF , !P3 ;  /* 0xff800000aa9b7808 */ /* 0x000fe40005800000 */
[----:B------:R-:W-:Y:S01]  /*2cd0*/  ISETP.GT.OR P3, PT, R216, 0x31, !P1 ;  /* 0x00000031d800780c */ /* 0x000fe20004f64670 */
[----:B------:R1:W-:Y:S01]  /*2ce0*/  MUFU.EX2 R167, R209 ;  /* 0x000000d100a77308 */ /* 0x0003e20000000800 */
[C---:B------:R-:W-:Y:S01]  /*2cf0*/  ISETP.GE.AND P1, PT, R156.reuse, 0x28, PT ;  /* 0x000000289c00780c */ /* 0x040fe20003f26270 */
[----:B------:R-:W-:Y:S01]  /*2d00*/  FFMA.FTZ R170, R155, UR6, -R8 ;  /* 0x000000069baa7c23 */ /* 0x000fe20008010808 */
[----:B------:R-:W-:Y:S02]  /*2d10*/  ISETP.GE.AND P5, PT, R156, 0x29, PT ;  /* 0x000000299c00780c */ /* 0x000fe40003fa6270 */
[----:B------:R-:W-:-:S02]  /*2d20*/  FSEL R21, R166, -INF , !P0 ;  /* 0xff800000a6157808 */ /* 0x000fc40004000000 */
[C---:B------:R-:W-:Y:S01]  /*2d30*/  ISETP.GT.OR P2, PT, R212.reuse, 0x21, !P2 ;  /* 0x00000021d400780c */ /* 0x040fe20005744670 */
[----:B------:R-:W4:Y:S01]  /*2d40*/  MUFU.EX2 R170, R170 ;  /* 0x000000aa00aa7308 */ /* 0x000f220000000800 */
[C---:B------:R-:W-:Y:S01]  /*2d50*/  ISETP.GT.OR P1, PT, R212.reuse, 0x28, !P1 ;  /* 0x00000028d400780c */ /* 0x040fe20004f24670 */
[----:B------:R-:W-:Y:S01]  /*2d60*/  FFMA.FTZ R166, R21, UR6, -R14 ;  /* 0x0000000615a67c23 */ /* 0x000fe2000801080e */
[----:B------:R-:W-:Y:S02]  /*2d70*/  ISETP.GT.OR P5, PT, R212, 0x29, !P5 ;  /* 0x00000029d400780c */ /* 0x000fe40006fa4670 */
[----:B------:R-:W-:Y:S02]  /*2d80*/  FSEL R8, R171, -INF , !P2 ;  /* 0xff800000ab087808 */ /* 0x000fe40005000000 */
[----:B------:R-:W-:Y:S01]  /*2d90*/  FSEL R218, R177, -INF , !P3 ;  /* 0xff800000b1da7808 */ /* 0x000fe20005800000 */
[----:B------:R-:W-:Y:S01]  /*2da0*/  MUFU.EX2 R162, R162 ;  /* 0x000000a200a27308 */ /* 0x000fe20000000800 */
[----:B------:R-:W-:Y:S01]  /*2db0*/  FSEL R159, R174, -INF , !P1 ;  /* 0xff800000ae9f7808 */ /* 0x000fe20004800000 */
[----:B------:R-:W-:Y:S01]  /*2dc0*/  FFMA.FTZ R171, R8, UR6, -R9 ;  /* 0x0000000608ab7c23 */ /* 0x000fe20008010809 */
[----:B------:R-:W-:-:S02]  /*2dd0*/  WARPGROUP.DEPBAR.LE gsb0, 0x0 ;  /* 0x00008000000079c5 */ /* 0x000fc40000010000 */
[----:B------:R-:W-:Y:S01]  /*2de0*/  WARPGROUP.ARRIVE ;  /* 0x00000000000079c5 */ /* 0x000fe20000000000 */
[----:B------:R-:W-:Y:S01]  /*2df0*/  FSEL R158, R175, -INF , !P5 ;  /* 0xff800000af9e7808 */ /* 0x000fe20006800000 */
[----:B------:R-:W-:Y:S01]  /*2e00*/  FFMA.FTZ R208, R159, UR6, -R6 ;  /* 0x000000069fd07c23 */ /* 0x000fe20008010806 */
[----:B------:R-:W-:Y:S01]  /*2e10*/  ISETP.GE.AND P0, PT, R217, 0x39, PT ;  /* 0x00000039d900780c */ /* 0x000fe20003f06270 */
[----:B------:R5:W-:Y:S01]  /*2e20*/  MUFU.EX2 R177, R157 ;  /* 0x0000009d00b17308 */ /* 0x000be20000000800 */
[C---:B------:R-:W-:Y:S01]  /*2e30*/  ISETP.GE.AND P3, PT, R156.reuse, 0x30, PT ;  /* 0x000000309c00780c */ /* 0x040fe20003f66270 */
[----:B------:R-:W-:Y:S01]  /*2e40*/  HGMMA.64x64x16.F32.BF16 R120, R188, gdesc[UR12], R120, gsb0 ;  /* 0x00e0000cbc787df0 */ /* 0x000fe20008001878 */
[----:B------:R-:W-:Y:S01]  /*2e50*/  UIADD3 UR14, UR11, 0x102, URZ ;  /* 0x000001020b0e7890 */ /* 0x000fe2000fffe03f */
[C---:B------:R-:W-:Y:S01]  /*2e60*/  ISETP.GE.AND P2, PT, R156.reuse, 0x31, PT ;  /* 0x000000319c00780c */ /* 0x040fe20003f46270 */
[----:B------:R-:W-:Y:S01]  /*2e70*/  UMOV UR15, 0x80000020 ;  /* 0x80000020000f7882 */ /* 0x000fe20000000000 */
[----:B------:R-:W-:Y:S01]  /*2e80*/  ISETP.GE.AND P1, PT, R156, 0x38, PT ;  /* 0x000000389c00780c */ /* 0x000fe20003f26270 */
[----:B------:R-:W-:Y:S01]  /*2e90*/  FFMA.FTZ R218, R218, UR6, -R13 ;  /* 0x00000006dada7c23 */ /* 0x000fe2000801080d */
[----:B------:R-:W-:Y:S01]  /*2ea0*/  ISETP.GE.AND P5, PT, R156, 0x39, PT ;  /* 0x000000399c00780c */ /* 0x000fe20003fa6270 */
[----:B------:R-:W2:Y:S01]  /*2eb0*/  MUFU.EX2 R171, R171 ;  /* 0x000000ab00ab7308 */ /* 0x000ea20000000800 */
[----:B------:R-:W-:-:S02]  /*2ec0*/  ISETP.GT.OR P4, PT, R216, 0x38, !P4 ;  /* 0x00000038d800780c */ /* 0x000fc40006784670 */
[----:B------:R-:W-:Y:S01]  /*2ed0*/  ISETP.GT.OR P0, PT, R216, 0x39, !P0 ;  /* 0x00000039d800780c */ /* 0x000fe20004704670 */
[----:B------:R-:W-:Y:S01]  /*2ee0*/  FFMA.FTZ R216, R158, UR6, -R7 ;  /* 0x000000069ed87c23 */ /* 0x000fe20008010807 */
[C---:B------:R-:W-:Y:S02]  /*2ef0*/  ISETP.GT.OR P3, PT, R212.reuse, 0x30, !P3 ;  /* 0x00000030d400780c */ /* 0x040fe40005f64670 */
[C---:B------:R-:W-:Y:S01]  /*2f00*/  ISETP.GT.OR P2, PT, R212.reuse, 0x31, !P2 ;  /* 0x00000031d400780c */ /* 0x040fe20005744670 */
[----:B------:R-:W2:Y:S01]  /*2f10*/  MUFU.EX2 R166, R166 ;  /* 0x000000a600a67308 */ /* 0x000ea20000000800 */
[C---:B------:R-:W-:Y:S02]  /*2f20*/  ISETP.GT.OR P1, PT, R212.reuse, 0x38, !P1 ;  /* 0x00000038d400780c */ /* 0x040fe40004f24670 */
[----:B------:R-:W-:Y:S02]  /*2f30*/  ISETP.GT.OR P5, PT, R212, 0x39, !P5 ;  /* 0x00000039d400780c */ /* 0x000fe40006fa4670 */
[----:B------:R-:W-:-:S02]  /*2f40*/  FSEL R212, R181, -INF , !P0 ;  /* 0xff800000b5d47808 */ /* 0x000fc40004000000 */
[----:B------:R-:W-:Y:S01]  /*2f50*/  FSEL R181, R178, -INF , !P3 ;  /* 0xff800000b2b57808 */ /* 0x000fe20005800000 */
[----:B------:R-:W2:Y:S01]  /*2f60*/  MUFU.EX2 R164, R164 ;  /* 0x000000a400a47308 */ /* 0x000ea20000000800 */
[----:B------:R-:W-:Y:S02]  /*2f70*/  FSEL R178, R179, -INF , !P2 ;  /* 0xff800000b3b27808 */ /* 0x000fe40005000000 */
[----:B---3--:R-:W-:Y:S01]  /*2f80*/  FSEL R211, R182, -INF , !P1 ;  /* 0xff800000b6d37808 */ /* 0x008fe20004800000 */
[----:B------:R-:W-:Y:S01]  /*2f90*/  FFMA.FTZ R217, R181, UR6, -R12 ;  /* 0x00000006b5d97c23 */ /* 0x000fe2000801080c */
[----:B-1----:R-:W-:Y:S01]  /*2fa0*/  FSEL R209, R180, -INF , !P4 ;  /* 0xff800000b4d17808 */ /* 0x002fe20006000000 */
[----:B------:R-:W-:Y:S01]  /*2fb0*/  FFMA.FTZ R219, R178, UR6, -R13 ;  /* 0x00000006b2db7c23 */ /* 0x000fe2000801080d */
[----:B------:R-:W-:Y:S01]  /*2fc0*/  FSEL R182, R183, -INF , !P5 ;  /* 0xff800000b7b67808 */ /* 0x000fe20006800000 */
[--C-:B------:R-:W-:Y:S01]  /*2fd0*/  FFMA.FTZ R178, R211, UR6, -R10.reuse ;  /* 0x00000006d3b27c23 */ /* 0x100fe2000801080a */
[--C-:B------:R-:W-:Y:S01]  /*2fe0*/  FFMA.FTZ R13, R212, UR6, -R11.reuse ;  /* 0x00000006d40d7c23 */ /* 0x100fe2000801080b */
[----:B------:R-:W-:Y:S01]  /*2ff0*/  FFMA.FTZ R180, R209, UR6, -R10 ;  /* 0x00000006d1b47c23 */ /* 0x000fe2000801080a */
[----:B------:R-:W1:Y:S01]  /*3000*/  MUFU.EX2 R169, R169 ;  /* 0x000000a900a97308 */ /* 0x000e620000000800 */
[----:B------:R-:W-:-:S07]  /*3010*/  FFMA.FTZ R12, R182, UR6, -R11 ;  /* 0x00000006b60c7c23 */ /* 0x000fce000801080b */
[----:B------:R-:W3:Y:S08]  /*3020*/  MUFU.EX2 R208, R208 ;  /* 0x000000d000d07308 */ /* 0x000ef00000000800 */
[----:B------:R-:W3:Y:S08]  /*3030*/  MUFU.EX2 R179, R216 ;  /* 0x000000d800b37308 */ /* 0x000ef00000000800 */
[----:B------:R-:W3:Y:S08]  /*3040*/  MUFU.EX2 R172, R172 ;  /* 0x000000ac00ac7308 */ /* 0x000ef00000000800 */
[----:B------:R-:W-:Y:S08]  /*3050*/  MUFU.EX2 R10, R217 ;  /* 0x000000d9000a7308 */ /* 0x000ff00000000800 */
[----:B------:R-:W3:Y:S01]  /*3060*/  MUFU.EX2 R11, R218 ;  /* 0x000000da000b7308 */ /* 0x000ee20000000800 */
[----:B------:R-:W-:-:S02]  /*3070*/  WARPGROUP.DEPBAR.LE gsb0, 0x0 ;  /* 0x00008000000079c5 */ /* 0x000fc40000010000 */
[----:B------:R-:W-:-:S05]  /*3080*/  WARPGROUP.ARRIVE ;  /* 0x00000000000079c5 */ /* 0x000fca0000000000 */
[----:B------:R-:W-:Y:S01]  /*3090*/  MUFU.EX2 R180, R180 ;  /* 0x000000b400b47308 */ /* 0x000fe20000000800 */
[----:B------:R-:W-:Y:S01]  /*30a0*/  HGMMA.64x64x16.F32.BF16 R120, R200, gdesc[UR12], R120, gsb0 ;  /* 0x00e0000cc8787df0 */ /* 0x000fe20008001878 */
[----:B------:R-:W-:Y:S01]  /*30b0*/  UIADD3 UR14, UR11, 0x200, URZ ;  /* 0x000002000b0e7890 */ /* 0x000fe2000fffe03f */
[----:B------:R-:W-:-:S05]  /*30c0*/  UMOV UR15, 0x80000020 ;  /* 0x80000020000f7882 */ /* 0x000fca0000000000 */
[----:B------:R-:W-:Y:S01]  /*30d0*/  MUFU.EX2 R178, R178 ;  /* 0x000000b200b27308 */ /* 0x000fe20000000800 */
[----:B------:R-:W-:-:S07]  /*30e0*/  UMOV UR11, 0x80000020 ;  /* 0x80000020000b7882 */ /* 0x000fce0000000000 */
[----:B------:R-:W-:Y:S08]  /*30f0*/  MUFU.EX2 R13, R13 ;  /* 0x0000000d000d7308 */ /* 0x000ff00000000800 */
[----:B------:R-:W-:Y:S01]  /*3100*/  MUFU.EX2 R12, R12 ;  /* 0x0000000c000c7308 */ /* 0x000fe20000000800 */
        /* <DEDUP_REMOVED lines=13> */
[----:B------:R-:W4:Y:S04]  /*31e0*/  LDS.64 R20, [R214+0x1e200] ;  /* 0x01e20000d6147984 */ /* 0x000f280000000a00 */
[----:B------:R-:W2:Y:S04]  /*31f0*/  LDS.64 R14, [R214+0x1e220] ;  /* 0x01e22000d60e7984 */ /* 0x000ea80000000a00 */
[----:B------:R-:W1:Y:S04]  /*3200*/  LDS.64 R154, [R214+0x1e240] ;  /* 0x01e24000d69a7984 */ /* 0x000e680000000a00 */
[----:B-----5:R-:W5:Y:S04]  /*3210*/  LDS.64 R156, [R214+0x1e260] ;  /* 0x01e26000d69c7984 */ /* 0x020f680000000a00 */
[----:B------:R-:W3:Y:S04]  /*3220*/  LDS.64 R8, [R214+0x1e280] ;  /* 0x01e28000d6087984 */ /* 0x000ee80000000a00 */
[----:B------:R-:W3:Y:S04]  /*3230*/  LDS.64 R6, [R214+0x1e2a0] ;  /* 0x01e2a000d6067984 */ /* 0x000ee80000000a00 */
[----:B------:R-:W3:Y:S04]  /*3240*/  LDS.64 R174, [R214+0x1e2e0] ;  /* 0x01e2e000d6ae7984 */ /* 0x000ee80000000a00 */
[----:B------:R-:W3:Y:S01]  /*3250*/  LDS.64 R158, [R214+0x1e2c0] ;  /* 0x01e2c000d69e7984 */ /* 0x000ee20000000a00 */
[--C-:B----4-:R-:W-:Y:S01]  /*3260*/  FADD.FTZ R181, R120, -R20.reuse ;  /* 0x8000001478b57221 */ /* 0x110fe20000010000 */
[----:B------:R-:W-:Y:S01]  /*3270*/  FADD.FTZ R183, R122, -R20 ;  /* 0x800000147ab77221 */ /* 0x000fe20000010000 */
[--C-:B------:R-:W-:Y:S01]  /*3280*/  FADD.FTZ R20, R121, -R21.reuse ;  /* 0x8000001579147221 */ /* 0x100fe20000010000 */
[----:B------:R-:W-:Y:S01]  /*3290*/  FADD.FTZ R120, R123, -R21 ;  /* 0x800000157b787221 */ /* 0x000fe20000010000 */
[--C-:B--2---:R-:W-:Y:S01]  /*32a0*/  FADD.FTZ R21, R124, -R14.reuse ;  /* 0x8000000e7c157221 */ /* 0x104fe20000010000 */
[----:B------:R-:W-:Y:S01]  /*32b0*/  FADD.FTZ R123, R126, -R14 ;  /* 0x8000000e7e7b7221 */ /* 0x000fe20000010000 */
[--C-:B------:R-:W-:Y:S01]  /*32c0*/  FADD.FTZ R14, R125, -R15.reuse ;  /* 0x8000000f7d0e7221 */ /* 0x100fe20000010000 */
[----:B------:R-:W-:Y:S01]  /*32d0*/  FADD.FTZ R124, R127, -R15 ;  /* 0x8000000f7f7c7221 */ /* 0x000fe20000010000 */
[--C-:B-1----:R-:W-:Y:S01]  /*32e0*/  FADD.FTZ R121, R128, -R154.reuse ;  /* 0x8000009a80797221 */ /* 0x102fe20000010000 */
[----:B------:R-:W-:Y:S01]  /*32f0*/  FADD.FTZ R126, R131, -R155 ;  /* 0x8000009b837e7221 */ /* 0x000fe20000010000 */
[----:B------:R-:W1:Y:S01]  /*3300*/  MUFU.EX2 R15, R219 ;  /* 0x000000db000f7308 */ /* 0x000e620000000800 */
[----:B------:R-:W-:Y:S01]  /*3310*/  FADD.FTZ R125, R130, -R154 ;  /* 0x8000009a827d7221 */ /* 0x000fe20000010000 */
[--C-:B-----5:R-:W-:Y:S01]  /*3320*/  FADD.FTZ R128, R133, -R157.reuse ;  /* 0x8000009d85807221 */ /* 0x120fe20000010000 */
[----:B------:R-:W-:Y:S01]  /*3330*/  FADD.FTZ R127, R132, -R156 ;  /* 0x8000009c847f7221 */ /* 0x000fe20000010000 */
[----:B------:R-:W-:Y:S01]  /*3340*/  FADD.FTZ R130, R135, -R157 ;  /* 0x8000009d87827221 */ /* 0x000fe20000010000 */
[----:B------:R-:W-:Y:S01]  /*3350*/  FADD.FTZ R122, R129, -R155 ;  /* 0x8000009b817a7221 */ /* 0x000fe20000010000 */
[--C-:B---3--:R-:W-:Y:S01]  /*3360*/  FADD.FTZ R133, R136, -R8.reuse ;  /* 0x8000000888857221 */ /* 0x108fe20000010000 */
[----:B------:R-:W-:Y:S01]  /*3370*/  FADD.FTZ R131, R138, -R8 ;  /* 0x800000088a837221 */ /* 0x000fe20000010000 */
[--C-:B------:R-:W-:Y:S01]  /*3380*/  FADD.FTZ R8, R139, -R9.reuse ;  /* 0x800000098b087221 */ /* 0x100fe20000010000 */
[----:B------:R-:W-:Y:S01]  /*3390*/  FADD.FTZ R132, R137, -R9 ;  /* 0x8000000989847221 */ /* 0x000fe20000010000 */
[--C-:B------:R-:W-:Y:S01]  /*33a0*/  FADD.FTZ R9, R140, -R6.reuse ;  /* 0x800000068c097221 */ /* 0x100fe20000010000 */
[----:B------:R-:W-:Y:S01]  /*33b0*/  FADD.FTZ R135, R142, -R6 ;  /* 0x800000068e877221 */ /* 0x000fe20000010000 */
[----:B------:R-:W-:Y:S01]  /*33c0*/  FADD.FTZ R6, R141, -R7 ;  /* 0x800000078d067221 */ /* 0x000fe20000010000 */
[----:B------:R-:W-:Y:S01]  /*33d0*/  FMUL.FTZ R131, R170, R131 ;  /* 0x00000083aa837220 */ /* 0x000fe20000410000 */
[----:B------:R-:W-:Y:S01]  /*33e0*/  FMUL.FTZ R8, R171, R8 ;  /* 0x00000008ab087220 */ /* 0x000fe20000410000 */
[----:B------:R-:W-:Y:S01]  /*33f0*/  FADD.FTZ R140, R149, -R175 ;  /* 0x800000af958c7221 */ /* 0x000fe20000010000 */
[----:B------:R-:W-:Y:S01]  /*3400*/  FMUL.FTZ R9, R168, R9 ;  /* 0x00000009a8097220 */ /* 0x000fe20000410000 */
[----:B------:R-:W-:Y:S01]  /*3410*/  FMUL.FTZ R6, R173, R6 ;  /* 0x00000006ad067220 */ /* 0x000fe20000410000 */
[----:B------:R-:W-:Y:S01]  /*3420*/  FADD.FTZ R129, R134, -R156 ;  /* 0x8000009c86817221 */ /* 0x000fe20000010000 */
[----:B------:R-:W-:Y:S01]  /*3430*/  F2FP.BF16.F32.PACK_AB R149, R8, R131 ;  /* 0x000000830895723e */ /* 0x000fe200000010ff */
[----:B------:R-:W-:-:S02]  /*3440*/  IMAD.U32 R8, RZ, RZ, UR5 ;  /* 0x00000005ff087e24 */ /* 0x000fc4000f8e00ff */
[----:B------:R-:W-:Y:S01]  /*3450*/  FADD.FTZ R134, R143, -R7 ;  /* 0x800000078f867221 */ /* 0x000fe20000010000 */
        /* <DEDUP_REMOVED lines=257> */
.L_x_5138:
        /* <DEDUP_REMOVED lines=44> */
.L_x_5139:
        /* <DEDUP_REMOVED lines=62> */
.L_x_5121:
[----:B------:R-:W-:Y:S05]  /*4b10*/  @P0 BRA `(.L_x_5115) ;  /* 0x0000004800640947 */ /* 0x000fea0003800000 */
[----:B------:R-:W-:Y:S01]  /*4b20*/  ULDC.64 UR4, c[0x0][0x878] ;  /* 0x00021e0000047ab9 */ /* 0x000fe20000000a00 */
[----:B------:R-:W2:Y:S01]  /*4b30*/  S2R R4, SR_TID.X ;  /* 0x0000000000047919 */ /* 0x000ea20000002100 */
[----:B------:R-:W-:Y:S01]  /*4b40*/  UISETP.NE.U32.AND UP0, UPT, UR4, URZ, UPT ;  /* 0x0000003f0400728c */ /* 0x000fe2000bf05070 */
[----:B------:R-:W3:Y:S08]  /*4b50*/  S2UR UR10, SR_CTAID.Y ;  /* 0x00000000000a79c3 */ /* 0x000ef00000002600 */
        /* <DEDUP_REMOVED lines=9> */
[----:B-1----:R-:W-:Y:S01]  /*4bf0*/  IMAD.U32 R3, RZ, RZ, UR5 ;  /* 0x00000005ff037e24 */ /* 0x002fe2000f8e00ff */
[----:B------:R-:W1:Y:S01]  /*4c00*/  S2UR UR11, SR_CgaCtaId ;  /* 0x00000000000b79c3 */ /* 0x000e620000008800 */
[----:B------:R-:W-:-:S03]  /*4c10*/  ULDC UR5, c[0x0][0x850] ;  /* 0x0002140000057ab9 */ /* 0x000fc60000000800 */
[----:B------:R2:W4:Y:S01]  /*4c20*/  @P0 LDG.E R2, desc[UR46][R2.64] ;  /* 0x0000002e02020981 */ /* 0x000522000c1e1900 */
[----:B------:R-:W-:Y:S01]  /*4c30*/  UISETP.NE.AND UP1, UPT, UR5, 0x1, UPT ;  /* 0x000000010500788c */ /* 0x000fe2000bf25270 */
[----:B------:R-:W-:Y:S01]  /*4c40*/  BSSY B0, `(.L_x_5141) ;  /* 0x0000059000007945 */ /* 0x000fe20003800000 */
[----:B--2---:R-:W-:-:S09]  /*4c50*/  VIADD R3, R4, 0xffffff80 ;  /* 0xffffff8004037836 */ /* 0x004fd20000000000 */
        /* <DEDUP_REMOVED lines=13> */
[----:B---3--:R-:W-:Y:S01]  /*4d30*/  UIMAD.WIDE.U32 UR4, UR10, UR4, URZ ;  /* 0x000000040a0472a5 */ /* 0x008fe2000f8e003f */
[----:B------:R-:W-:Y:S01]  /*4d40*/  IMAD.SHL.U32 R0, R0, 0x4, RZ ;  /* 0x0000000400007824 */ /* 0x000fe200078e00ff */
[----:B------:R-:W-:-:S02]  /*4d50*/  @UP0 ULEA.HI UR7, UR7, UR6, URZ, 0x7 ;  /* 0x0000000607070291 */ /* 0x000fc4000f8f383f */
[----:B------:R-:W-:Y:S02]  /*4d60*/  @UP1 USHF.R.U32.HI UR10, URZ, UR16, UR5 ;  /* 0x000000103f0a1299 */ /* 0x000fe40008011605 */
[----:B------:R-:W-:Y:S02]  /*4d70*/  @UP0 USHF.R.S32.HI UR7, URZ, 0x7, UR7 ;  /* 0x000000073f070899 */ /* 0x000fe40008011407 */
[----:B-1----:R-:W-:Y:S02]  /*4d80*/  ULEA UR4, UR11, UR9, 0x18 ;  /* 0x000000090b047291 */ /* 0x002fe4000f8ec03f */
        /* <DEDUP_REMOVED lines=61> */
.L_x_5143:
[----:B------:R-:W-:Y:S01]  /*5160*/  @P0 ELECT P1, URZ, PT ;  /* 0x00000000003f082f */ /* 0x000fe20003820000 */
[----:B------:R2:W-:-:S12]  /*5170*/  UBLKRED.G.S.ADD.F32.RN [UR6], [UR4], UR5, desc[UR8] ;  /* 0x00000806040073bb */ /* 0x0005d800080a1405 */
[----:B------:R-:W-:Y:S02]  /*5180*/  @P1 PLOP3.LUT P0, PT, P1, PT, PT, 0x8, 0x0 ;  /* 0x000000000000181c */ /* 0x000fe40000f0e170 */
[----:B------:R-:W-:-:S11]  /*5190*/  PLOP3.LUT P1, PT, PT, PT, PT, 0x8, 0x0 ;  /* 0x000000000000781c */ /* 0x000fd60003f2e170 */
[----:B--2---:R-:W-:Y:S05]  /*51a0*/  @P0 BRA.U.ANY `(.L_x_5143) ;  /* 0xfffffffd00ec0947 */ /* 0x004fea000393ffff */
[----:B------:R0:W-:Y:S01]  /*51b0*/  UTMACMDFLUSH ;  /* 0x00000000000079b7 */ /* 0x0001e20000000000 */
[----:B------:R-:W-:-:S04]  /*51c0*/  DEPBAR.LE SB0, 0x0 ;  /* 0x000080000000791a */ /* 0x000fc80000000000 */
.L_x_5142:
[----:B------:R-:W-:Y:S05]  /*51d0*/  BSYNC B0 ;  /* 0x0000000000007941 */ /* 0x000fea0003800000 */
.L_x_5141:
        /* <DEDUP_REMOVED lines=28> */
.L_x_5144:
        /* <DEDUP_REMOVED lines=8> */
.L_x_5110:
        /* <DEDUP_REMOVED lines=21> */
.L_x_5146:
        /* <DEDUP_REMOVED lines=13> */
.L_x_5148:
[----:B------:R-:W-:-:S05]  /*5640*/  ULDC UR4, c[0x0][0x8c4] ;  /* 0x0002310000047ab9 */ /* 0x000fca0000000800 */
.L_x_5147:
        /* <DEDUP_REMOVED lines=44> */
.L_x_5149:
        /* <DEDUP_REMOVED lines=13> */
.L_x_5150:
        /* <DEDUP_REMOVED lines=12> */
.L_x_5151:
        /* <DEDUP_REMOVED lines=22> */
.L_x_5152:
        /* <DEDUP_REMOVED lines=42> */
.L_x_5155:
[----:B------:R-:W-:Y:S05]  /*5ea0*/  BSYNC B0 ;  /* 0x0000000000007941 */ /* 0x000fea0003800000 */
.L_x_5154:
        /* <DEDUP_REMOVED lines=19> */
.L_x_5157:
[----:B------:R-:W-:Y:S05]  /*5fe0*/  BSYNC B0 ;  /* 0x0000000000007941 */ /* 0x000fea0003800000 */
.L_x_5156:
[----:B------:R-:W-:Y:S06]  /*5ff0*/  BAR.ARV 0xa, 0xa0 ;  /* 0x0282800000007b1d */ /* 0x000fec0000002000 */
[----:B------:R-:W-:Y:S04]  /*6000*/  BSSY B0, `(.L_x_5158) ;  /* 0x0000003000007945 */ /* 0x000fe80003800000 */
[----:B------:R-:W-:Y:S05]  /*6010*/  @!P0 BRA `(.L_x_5159) ;  /* 0x0000000000048947 */ /* 0x000fea0003800000 */
[----:B------:R-:W-:-:S04]  /*6020*/  DEPBAR.LE SB0, 0x0 ;  /* 0x000080000000791a */ /* 0x000fc80000000000 */
.L_x_5159:
[----:B------:R-:W-:Y:S05]  /*6030*/  BSYNC B0 ;  /* 0x0000000000007941 */ /* 0x000fea0003800000 */
.L_x_5158:
[----:B------:R-:W-:Y:S06]  /*6040*/  BAR.ARV 0xb, 0xa0 ;  /* 0x02c2800000007b1d */ /* 0x000fec0000002000 */
[----:B------:R-:W-:Y:S01]  /*6050*/  UIADD3 UR18, UR7, 0x1, URZ ;  /* 0x0000000107127890 */ /* 0x000fe2000fffe03f */
[----:B------:R-:W-:Y:S11]  /*6060*/  BRA `(.L_x_5160) ;  /* 0x0000000000047947 */ /* 0x000ff60003800000 */
.L_x_5153:
[----:B------:R-:W-:-:S05]  /*6070*/  UMOV UR18, UR7 ;  /* 0x0000000700127c82 */ /* 0x000fca0008000000 */
.L_x_5160:
        /* <DEDUP_REMOVED lines=22> */
.L_x_5173:
        /* <DEDUP_REMOVED lines=20> */
.L_x_5162:
[----:B------:R-:W-:Y:S05]  /*6320*/  BSYNC B0 ;  /* 0x0000000000007941 */ /* 0x000fea0003800000 */
.L_x_5161:
        /* <DEDUP_REMOVED lines=13> */
.L_x_5164:
[----:B------:R-:W-:Y:S05]  /*6400*/  BSYNC B0 ;  /* 0x0000000000007941 */ /* 0x000fea0003800000 */
.L_x_5163:
[----:B------:R-:W-:Y:S06]  /*6410*/  BAR.ARV 0xa, 0xa0 ;  /* 0x0282800000007b1d */ /* 0x000fec0000002000 */
[----:B------:R-:W-:Y:S04]  /*6420*/  BSSY B0, `(.L_x_5165) ;  /* 0x0000003000007945 */ /* 0x000fe80003800000 */
[----:B------:R-:W-:Y:S05]  /*6430*/  @!P0 BRA `(.L_x_5166) ;  /* 0x0000000000048947 */ /* 0x000fea0003800000 */
[----:B------:R-:W-:-:S04]  /*6440*/  DEPBAR.LE SB0, 0x0 ;  /* 0x000080000000791a */ /* 0x000fc80000000000 */
.L_x_5166:
[----:B------:R-:W-:Y:S05]  /*6450*/  BSYNC B0 ;  /* 0x0000000000007941 */ /* 0x000fea0003800000 */
.L_x_5165:
        /* <DEDUP_REMOVED lines=13> */
.L_x_5168:
[----:B------:R-:W-:Y:S05]  /*6530*/  BSYNC B0 ;  /* 0x0000000000007941 */ /* 0x000fea0003800000 */
.L_x_5167:
        /* <DEDUP_REMOVED lines=13> */
.L_x_5170:
[----:B------:R-:W-:Y:S05]  /*6610*/  BSYNC B0 ;  /* 0x0000000000007941 */ /* 0x000fea0003800000 */
.L_x_5169:
[----:B------:R-:W-:Y:S01]  /*6620*/  UIADD3 UR18, UR18, 0x2, URZ ;  /* 0x0000000212127890 */ /* 0x000fe2000fffe03f */
[----:B------:R-:W-:Y:S06]  /*6630*/  BAR.ARV 0xa, 0xa0 ;  /* 0x0282800000007b1d */ /* 0x000fec0000002000 */
[----:B------:R-:W-:Y:S01]  /*6640*/  UISETP.GE.AND UP0, UPT, UR18, UR12, UPT ;  /* 0x0000000c1200728c */ /* 0x000fe2000bf06270 */
[----:B------:R-:W-:Y:S04]  /*6650*/  BSSY B0, `(.L_x_5171) ;  /* 0x0000003000007945 */ /* 0x000fe80003800000 */
[----:B------:R-:W-:Y:S06]  /*6660*/  @!P0 BRA `(.L_x_5172) ;  /* 0x0000000000048947 */ /* 0x000fec0003800000 */
[----:B------:R-:W-:-:S04]  /*6670*/  DEPBAR.LE SB0, 0x0 ;  /* 0x000080000000791a */ /* 0x000fc80000000000 */
.L_x_5172:
[----:B------:R-:W-:Y:S05]  /*6680*/  BSYNC B0 ;  /* 0x0000000000007941 */ /* 0x000fea0003800000 */
.L_x_5171:
[----:B------:R-:W-:Y:S06]  /*6690*/  BAR.ARV 0xb, 0xa0 ;  /* 0x02c2800000007b1d */ /* 0x000fec0000002000 */
[----:B------:R-:W-:Y:S01]  /*66a0*/  PLOP3.LUT P1, PT, PT, PT, UP0, 0x80, 0x0 ;  /* 0x000000000000781c */ /* 0x000fe20003f2f008 */
[----:B------:R-:W-:Y:S02]  /*66b0*/  UIADD3 UR26, UR26, 0x3000, URZ ;  /* 0x000030001a1a7890 */ /* 0x000fe4000fffe03f */
[----:B------:R-:W-:-:S10]  /*66c0*/  UIADD3 UR6, UR6, 0x3000, URZ ;  /* 0x0000300006067890 */ /* 0x000fd4000fffe03f */
[----:B------:R-:W-:Y:S05]  /*66d0*/  @!P1 BRA `(.L_x_5173) ;  /* 0xfffffff800c09947 */ /* 0x000fea000383ffff */
[----:B------:R-:W-:Y:S05]  /*66e0*/  BRA `(.L_x_5115) ;  /* 0x0000002c00707947 */ /* 0x000fea0003800000 */
.L_x_5145:
        /* <DEDUP_REMOVED lines=14> */
.L_x_5174:
        /* <DEDUP_REMOVED lines=14> */
.L_x_5176:
[----:B------:R-:W-:-:S05]  /*68b0*/  ULDC UR4, c[0x0][0x8c4] ;  /* 0x0002310000047ab9 */ /* 0x000fca0000000800 */
.L_x_5175:
        /* <DEDUP_REMOVED lines=59> */
.L_x_5178:
        /* <DEDUP_REMOVED lines=13> */
.L_x_5179:
        /* <DEDUP_REMOVED lines=8> */
.L_x_5180:
        /* <DEDUP_REMOVED lines=21> */
.L_x_5181:
        /* <DEDUP_REMOVED lines=50> */
.L_x_5211:
        /* <DEDUP_REMOVED lines=15> */
.L_x_5184:
        /* <DEDUP_REMOVED lines=127> */
.L_x_5195:
[----:B-123--:R-:W-:-:S04]  /*7b10*/  SHF.L.U32 R18, R10, 0x1f, RZ ;  /* 0x0000001f0a127819 */ /* 0x00efc800000006ff */
[----:B------:R-:W2:Y:S02]  /*7b20*/  SYNCS.PHASECHK.TRANS64.TRYWAIT P1, [R15+URZ+0x26840], R18 ;  /* 0x026840120f0075a7 */ /* 0x000ea4000802017f */
[----:B--2---:R-:W-:Y:S05]  /*7b30*/  @!P1 BRA `(.L_x_5187) ;  /* 0x0000001800dc9947 */ /* 0x004fea0003800000 */
.L_x_5212:
        /* <DEDUP_REMOVED lines=8> */
.L_x_5188:
        /* <DEDUP_REMOVED lines=44> */
.L_x_5213:
        /* <DEDUP_REMOVED lines=8> */
.L_x_5190:
        /* <DEDUP_REMOVED lines=44> */
.L_x_5214:
        /* <DEDUP_REMOVED lines=8> */
.L_x_5192:
        /* <DEDUP_REMOVED lines=38> */
.L_x_5216:
        /* <DEDUP_REMOVED lines=8> */
.L_x_5194:
        /* <DEDUP_REMOVED lines=44> */
.L_x_5186:
[----:B------:R-:W4:Y:S02]  /*87e0*/  LDL.LU R4, [R1+0x4] ;  /* 0x0000040001047983 */ /* 0x000f240000300800 */
[----:B----4-:R-:W-:Y:S02]  /*87f0*/  ISETP.NE.AND P1, PT, R4, RZ, PT ;  /* 0x000000ff0400720c */ /* 0x010fe40003f25270 */
[----:B------:R4:W5:Y:S11]  /*8800*/  LDL R4, [R1] ;  /* 0x0000000001047983 */ /* 0x0009760000100800 */
[----:B----4-:R-:W-:Y:S05]  /*8810*/  @!P1 BRA `(.L_x_5185) ;  /* 0x0000000400949947 */ /* 0x010fea0003800000 */
[----:B------:R-:W-:-:S04]  /*8820*/  SHF.L.U32 R12, R10, 0x1f, RZ ;  /* 0x0000001f0a0c7819 */ /* 0x000fc800000006ff */
[----:B------:R-:W4:Y:S02]  /*8830*/  SYNCS.PHASECHK.TRANS64.TRYWAIT P1, [R15+URZ+0x26840], R12 ;  /* 0x0268400c0f0075a7 */ /* 0x000f24000802017f */
[----:B----4-:R-:W-:Y:S05]  /*8840*/  @!P1 BRA `(.L_x_5196) ;  /* 0x0000000c00ec9947 */ /* 0x010fea0003800000 */
.L_x_5217:
        /* <DEDUP_REMOVED lines=8> */
.L_x_5197:
        /* <DEDUP_REMOVED lines=41> */
.L_x_5218:
        /* <DEDUP_REMOVED lines=8> */
.L_x_5199:
        /* <DEDUP_REMOVED lines=41> */
.L_x_5185:
[----:B------:R-:W1:Y:S01]  /*8e70*/  S2R R0, SR_TID.X ;  /* 0x0000000000007919 */ /* 0x000e620000002100 */
[----:B------:R-:W-:Y:S01]  /*8e80*/  IMAD R3, R16, 0x8, R15 ;  /* 0x0000000810037824 */ /* 0x000fe200078e020f */
[----:B-1----:R-:W-:Y:S02]  /*8e90*/  LOP3.LUT R2, R0, 0x7f, RZ, 0xc0, !PT ;  /* 0x0000007f00027812 */ /* 0x002fe400078ec0ff */
[----:B------:R-:W-:Y:S02]  /*8ea0*/  SHF.L.U32 R0, R10, 0x1f, RZ ;  /* 0x0000001f0a007819 */ /* 0x000fe400000006ff */
[----:B------:R-:W-:Y:S02]  /*8eb0*/  ISETP.NE.AND P1, PT, R2, RZ, PT ;  /* 0x000000ff0200720c */ /* 0x000fe40003f25270 */
[----:B------:R-:W1:Y:S02]  /*8ec0*/  SYNCS.PHASECHK.TRANS64.TRYWAIT P0, [R3+URZ+0x26840], R0 ;  /* 0x02684000030075a7 */ /* 0x000e64000800017f */
[----:B-1----:R-:W-:Y:S09]  /*8ed0*/  @!P0 BRA `(.L_x_5200) ;  /* 0x0000000800708947 */ /* 0x002ff20003800000 */
.L_x_5219:
[----:B------:R-:W-:Y:S05]  /*8ee0*/  @P1 BRA `(.L_x_5201) ;  /* 0x0000000000181947 */ /* 0x000fea0003800000 */
[----:B------:R-:W1:Y:S01]  /*8ef0*/  S2R R2, SR_TID.X ;  /* 0x0000000000027919 */ /* 0x000e620000002100 */
[----:B------:R-:W-:-:S04]  /*8f00*/  IMAD.MOV.U32 R0, RZ, RZ, 0x3100 ;  /* 0x00003100ff007424 */ /* 0x000fc800078e00ff */
[----:B------:R1:W-:Y:S02]  /*8f10*/  SYNCS.ARRIVE.TRANS64 RZ, [R3+URZ+0x26830], R0 ;  /* 0x0268300003ff79a7 */ /* 0x0003e4000800003f */
[----:B-1----:R-:W-:-:S13]  /*8f20*/  LOP3.LUT P0, RZ, R2, 0x1f, RZ, 0xc0, !PT ;  /* 0x0000001f02ff7812 */ /* 0x002fda000780c0ff */
[----:B------:R-:W-:Y:S05]  /*8f30*/  @!P0 BRA `(.L_x_5201) ;  /* 0x0000000000048947 */ /* 0x000fea0003800000 */
[----:B------:R-:W-:Y:S01]  /*8f40*/  BPT.TRAP 0x1 ;  /* 0x000000040000795c */ /* 0x000fe20000300000 */
.L_x_5201:
        /* <DEDUP_REMOVED lines=48> */
.L_x_5182:
[----:B------:R-:W-:Y:S05]  /*9250*/  BSYNC B0 ;  /* 0x0000000000007941 */ /* 0x000fea0003800000 */
.L_x_5177:
[----:B------:R-:W-:-:S03]  /*9260*/  UMOV UR8, 0xffffffff ;  /* 0xffffffff00087882 */ /* 0x000fc60000000000 */
[----:B------:R-:W-:Y:S05]  /*9270*/  BRA.DIV UR8, `(.L_x_5202) ;  /* 0x00000006089c7947 */ /* 0x000fea000b800000 */
[----:B------:R-:W-:-:S13]  /*9280*/  ELECT P6, URZ, PT ;  /* 0x00000000003f782f */ /* 0x000fda00038c0000 */
.L_x_5222:
[----:B------:R-:W-:Y:S05]  /*9290*/  @!P6 BRA `(.L_x_5115) ;  /* 0x000000000084e947 */ /* 0x000fea0003800000 */
[----:B------:R-:W-:-:S06]  /*92a0*/  ULOP3.LUT UR8, UR38, 0x2, URZ, 0xfc, !UPT ;  /* 0x0000000226087892 */ /* 0x000fcc000f8efc3f */
[----:B------:R-:W-:-:S05]  /*92b0*/  IMAD.U32 R2, RZ, RZ, UR8 ;  /* 0x00000008ff027e24 */ /* 0x000fca000f8e00ff */
[----:B------:R-:W-:-:S13]  /*92c0*/  ISETP.NE.AND P2, PT, R2, 0x3, PT ;  /* 0x000000030200780c */ /* 0x000fda0003f45270 */
[----:B------:R-:W-:Y:S05]  /*92d0*/  @!P2 BRA `(.L_x_5203) ;  /* 0x000000000004a947 */ /* 0x000fea0003800000 */
[----:B---3--:R-:W-:Y:S01]  /*92e0*/  BPT.TRAP 0x1 ;  /* 0x000000040000795c */ /* 0x008fe20000300000 */
.L_x_5203:
        /* <DEDUP_REMOVED lines=15> */
.L_x_5223:
[----:B------:R-:W2:Y:S02]  /*93e0*/  SYNCS.PHASECHK.TRANS64.TRYWAIT P0, [R3+URZ], R2 ;  /* 0x00000002030075a7 */ /* 0x000ea4000800017f */
[----:B--2---:R-:W-:Y:S05]  /*93f0*/  @!P0 BRA `(.L_x_5205) ;  /* 0x0000000400708947 */ /* 0x004fea0003800000 */
.L_x_5224:
[----:B------:R-:W-:Y:S05]  /*9400*/  @!P2 BRA `(.L_x_5206) ;  /* 0x000000000004a947 */ /* 0x000fea0003800000 */
[----:B---3--:R-:W-:Y:S01]  /*9410*/  BPT.TRAP 0x1 ;  /* 0x000000040000795c */ /* 0x008fe20000300000 */
.L_x_5206:
[----:B--2---:R-:W-:-:S04]  /*9420*/  VIADD R3, R8, 0x26840 ;  /* 0x0002684008037836 */ /* 0x004fc80000000000 */
[----:B------:R-:W-:-:S04]  /*9430*/  IMAD R5, R0, 0x8, R3 ;  /* 0x0000000800057824 */ /* 0x000fc800078e0203 */
[----:B------:R-:W2:Y:S02]  /*9440*/  SYNCS.PHASECHK.TRANS64.TRYWAIT P0, [R5+URZ], R4 ;  /* 0x00000004050075a7 */ /* 0x000ea4000800017f */
[----:B--2---:R-:W-:Y:S05]  /*9450*/  @!P0 BRA `(.L_x_5207) ;  /* 0x00000004006c8947 */ /* 0x004fea0003800000 */
.L_x_5225:
[----:B------:R-:W-:-:S07]  /*9460*/  IMAD R3, R6, 0x8, R3 ;  /* 0x0000000806037824 */ /* 0x000fce00078e0203 */
.L_x_5208:
[----:B----4-:R4:W1:Y:S02]  /*9470*/  SYNCS.PHASECHK.TRANS64.TRYWAIT P0, [R3+URZ], R2 ;  /* 0x00000002030075a7 */ /* 0x010864000800017f */
[----:B-1----:R-:W-:Y:S05]  /*9480*/  @!P0 NANOSLEEP.SYNCS 0x989680 ;  /* 0x009896800000895d */ /* 0x002fea0003900000 */
[----:B------:R-:W1:Y:S02]  /*9490*/  @!P0 SYNCS.PHASECHK.TRANS64 P0, [R3+URZ], R2 ;  /* 0x00000002030085a7 */ /* 0x000e64000800007f */
[----:B-1----:R-:W-:Y:S05]  /*94a0*/  @!P0 BRA `(.L_x_5208) ;  /* 0xfffffffc00f08947 */ /* 0x002fea000383ffff */
.L_x_5115:
[----:B---3--:R-:W-:Y:S05]  /*94b0*/  BSYNC B6 ;  /* 0x0000000000067941 */ /* 0x008fea0003800000 */
.L_x_5109:
[----:B------:R-:W-:Y:S05]  /*94c0*/  EXIT ;  /* 0x000000000000794d */ /* 0x000fea0003800000 */
.L_x_5126:
[----:B------:R-:W-:Y:S02]  /*94d0*/  IMAD.MOV.U32 R13, RZ, RZ, R16 ;  /* 0x000000ffff0d7224 */ /* 0x000fe400078e0010 */
[----:B------:R-:W-:Y:S02]  /*94e0*/  IMAD.MOV.U32 R12, RZ, RZ, RZ ;  /* 0x000000ffff0c7224 */ /* 0x000fe400078e00ff */
[----:B------:R-:W-:Y:S02]  /*94f0*/  IMAD.MOV.U32 R11, RZ, RZ, 0x1f ;  /* 0x0000001fff0b7424 */ /* 0x000fe400078e00ff */
[----:B------:R-:W-:-:S07]  /*9500*/  IMAD.MOV.U32 R15, RZ, RZ, -0x1 ;  /* 0xffffffffff0f7424 */ /* 0x000fce00078e00ff */
[----:B------:R-:W-:Y:S05]  /*9510*/  WARPSYNC.COLLECTIVE R15, `(.L_x_5209) ;  /* 0x000000000f087348 */ /* 0x000fea0003c00000 */
[----:B------:R1:W2:Y:S02]  /*9520*/  SHFL.IDX P6, R14, R13, R12, R11 ;  /* 0x0000000c0d0e7389 */ /* 0x0002a400000c000b */
[----:B-12---:R-:W-:Y:S01]  /*9530*/  ENDCOLLECTIVE ;  /* 0x000000000000791b */ /* 0x006fe20003800000 */
.L_x_5209:
[----:B------:R-:W-:Y:S05]  /*9540*/  BRA `(.L_x_5210) ;  /* 0xffffff7c00ec7947 */ /* 0x000fea000383ffff */
.L_x_5128:
[----:B--2---:R2:W3:Y:S02]  /*9550*/  SYNCS.PHASECHK.TRANS64.TRYWAIT P0, [R18+URZ+0x26800], R5 ;  /* 0x02680005120075a7 */ /* 0x0044e4000800017f */
[----:B---3--:R-:W-:Y:S05]  /*9560*/  @!P0 NANOSLEEP.SYNCS 0x989680 ;  /* 0x009896800000895d */ /* 0x008fea0003900000 */
[----:B------:R-:W3:Y:S02]  /*9570*/  @!P0 SYNCS.PHASECHK.TRANS64 P0, [R18+URZ+0x26800], R5 ;  /* 0x02680005120085a7 */ /* 0x000ee4000800007f */
[----:B---3--:R-:W-:Y:S05]  /*9580*/  @!P0 BRA `(.L_x_5128) ;  /* 0xfffffffc00f08947 */ /* 0x008fea000383ffff */
[----:B------:R-:W-:Y:S05]  /*9590*/  BRA `(.L_x_5127) ;  /* 0xffffff8000147947 */ /* 0x000fea000383ffff */
.L_x_5133:
[----:B--2---:R-:W-:-:S04]  /*95a0*/  IMAD.U32 R7, RZ, RZ, UR7 ;  /* 0x00000007ff077e24 */ /* 0x004fc8000f8e00ff */
[----:B------:R2:W3:Y:S03]  /*95b0*/  SYNCS.PHASECHK.TRANS64.TRYWAIT P0, [R7+URZ+0x26810], R16 ;  /* 0x02681010070075a7 */ /* 0x0004e6000800017f */
[----:B---3--:R-:W-:Y:S05]  /*95c0*/  @!P0 NANOSLEEP.SYNCS 0x989680 ;  /* 0x009896800000895d */ /* 0x008fea0003900000 */
[----:B------:R-:W3:Y:S02]  /*95d0*/  @!P0 SYNCS.PHASECHK.TRANS64 P0, [R7+URZ+0x26810], R16 ;  /* 0x02681010070085a7 */ /* 0x000ee4000800007f */
[----:B---3--:R-:W-:Y:S05]  /*95e0*/  @!P0 BRA `(.L_x_5133) ;  /* 0xfffffffc00ec8947 */ /* 0x008fea000383ffff */
[----:B------:R-:W-:Y:S05]  /*95f0*/  BRA `(.L_x_5132) ;  /* 0xffffff8800687947 */ /* 0x000fea000383ffff */
.L_x_5137:
[----:B------:R-:W-:-:S04]  /*9600*/  IMAD.U32 R121, RZ, RZ, UR7 ;  /* 0x00000007ff797e24 */ /* 0x000fc8000f8e00ff */
[----:B------:R1:W1:Y:S03]  /*9610*/  SYNCS.PHASECHK.TRANS64.TRYWAIT P0, [R121+URZ+0x26830], R16 ;  /* 0x02683010790075a7 */ /* 0x000266000800017f */
[----:B-1----:R-:W-:Y:S05]  /*9620*/  @!P0 NANOSLEEP.SYNCS 0x989680 ;  /* 0x009896800000895d */ /* 0x002fea0003900000 */
[----:B------:R-:W1:Y:S02]  /*9630*/  @!P0 SYNCS.PHASECHK.TRANS64 P0, [R121+URZ+0x26830], R16 ;  /* 0x02683010790085a7 */ /* 0x000e64000800007f */
[----:B-1----:R-:W-:Y:S05]  /*9640*/  @!P0 BRA `(.L_x_5137) ;  /* 0xfffffffc00ec8947 */ /* 0x002fea000383ffff */
[----:B------:R-:W-:Y:S05]  /*9650*/  BRA `(.L_x_5136) ;  /* 0xffffff8c00707947 */ /* 0x000fea000383ffff */
.L_x_5183:
[----:B-1----:R1:W2:Y:S02]  /*9660*/  SYNCS.PHASECHK.TRANS64.TRYWAIT P0, [R15+URZ+0x26820], R0 ;  /* 0x026820000f0075a7 */ /* 0x0022a4000800017f */
[----:B--2---:R-:W-:Y:S05]  /*9670*/  @!P0 NANOSLEEP.SYNCS 0x989680 ;  /* 0x009896800000895d */ /* 0x004fea0003900000 */
[----:B------:R-:W2:Y:S02]  /*9680*/  @!P0 SYNCS.PHASECHK.TRANS64 P0, [R15+URZ+0x26820], R0 ;  /* 0x026820000f0085a7 */ /* 0x000ea4000800007f */
[----:B--2---:R-:W-:Y:S05]  /*9690*/  @!P0 BRA `(.L_x_5183) ;  /* 0xfffffffc00f08947 */ /* 0x004fea000383ffff */
[----:B------:R-:W-:Y:S05]  /*96a0*/  BRA `(.L_x_5211) ;  /* 0xffffffd800e07947 */ /* 0x000fea000383ffff */
.L_x_5187:
[----:B--2---:R2:W3:Y:S02]  /*96b0*/  SYNCS.PHASECHK.TRANS64.TRYWAIT P1, [R15+URZ+0x26840], R18 ;  /* 0x026840120f0075a7 */ /* 0x0044e4000802017f */
[----:B---3--:R-:W-:Y:S05]  /*96c0*/  @!P1 NANOSLEEP.SYNCS 0x989680 ;  /* 0x009896800000995d */ /* 0x008fea0003900000 */
[----:B------:R-:W3:Y:S02]  /*96d0*/  @!P1 SYNCS.PHASECHK.TRANS64 P1, [R15+URZ+0x26840], R18 ;  /* 0x026840120f0095a7 */ /* 0x000ee4000802007f */
[----:B---3--:R-:W-:Y:S05]  /*96e0*/  @!P1 BRA `(.L_x_5187) ;  /* 0xfffffffc00f09947 */ /* 0x008fea000383ffff */
[----:B------:R-:W-:Y:S05]  /*96f0*/  BRA `(.L_x_5212) ;  /* 0xffffffe400107947 */ /* 0x000fea000383ffff */
.L_x_5189:
[----:B-1----:R1:W3:Y:S02]  /*9700*/  SYNCS.PHASECHK.TRANS64.TRYWAIT P1, [R15+URZ+0x26828], R18 ;  /* 0x026828120f0075a7 */ /* 0x0022e4000802017f */
[----:B---3--:R-:W-:Y:S05]  /*9710*/  @!P1 NANOSLEEP.SYNCS 0x989680 ;  /* 0x009896800000995d */ /* 0x008fea0003900000 */
[----:B------:R-:W3:Y:S02]  /*9720*/  @!P1 SYNCS.PHASECHK.TRANS64 P1, [R15+URZ+0x26828], R18 ;  /* 0x026828120f0095a7 */ /* 0x000ee4000802007f */
[----:B---3--:R-:W-:Y:S05]  /*9730*/  @!P1 BRA `(.L_x_5189) ;  /* 0xfffffffc00f09947 */ /* 0x008fea000383ffff */
[----:B------:R-:W-:Y:S05]  /*9740*/  BRA `(.L_x_5213) ;  /* 0xffffffe400cc7947 */ /* 0x000fea000383ffff */
.L_x_5191:
[----:B---3--:R3:W4:Y:S02]  /*9750*/  SYNCS.PHASECHK.TRANS64.TRYWAIT P1, [R15+URZ+0x26848], R18 ;  /* 0x026848120f0075a7 */ /* 0x008724000802017f */
[----:B----4-:R-:W-:Y:S05]  /*9760*/  @!P1 NANOSLEEP.SYNCS 0x989680 ;  /* 0x009896800000995d */ /* 0x010fea0003900000 */
[----:B------:R-:W4:Y:S02]  /*9770*/  @!P1 SYNCS.PHASECHK.TRANS64 P1, [R15+URZ+0x26848], R18 ;  /* 0x026848120f0095a7 */ /* 0x000f24000802007f */
[----:B----4-:R-:W-:Y:S05]  /*9780*/  @!P1 BRA `(.L_x_5191) ;  /* 0xfffffffc00f09947 */ /* 0x010fea000383ffff */
[----:B------:R-:W-:Y:S05]  /*9790*/  BRA `(.L_x_5214) ;  /* 0xffffffe800887947 */ /* 0x000fea000383ffff */
.L_x_5193:
[----:B------:R-:W-:-:S07]  /*97a0*/  SHF.L.U32 R4, R10, 0x1f, RZ ;  /* 0x0000001f0a047819 */ /* 0x000fce00000006ff */
.L_x_5215:
[----:B----4-:R4:W1:Y:S02]  /*97b0*/  SYNCS.PHASECHK.TRANS64.TRYWAIT P1, [R15+URZ+0x26820], R4 ;  /* 0x026820040f0075a7 */ /* 0x010864000802017f */
[----:B-1----:R-:W-:Y:S05]  /*97c0*/  @!P1 NANOSLEEP.SYNCS 0x989680 ;  /* 0x009896800000995d */ /* 0x002fea0003900000 */
[----:B------:R-:W1:Y:S02]  /*97d0*/  @!P1 SYNCS.PHASECHK.TRANS64 P1, [R15+URZ+0x26820], R4 ;  /* 0x026820040f0095a7 */ /* 0x000e64000802007f */
[----:B-1----:R-:W-:Y:S05]  /*97e0*/  @!P1 BRA `(.L_x_5215) ;  /* 0xfffffffc00f09947 */ /* 0x002fea000383ffff */
[----:B------:R-:W-:Y:S05]  /*97f0*/  BRA `(.L_x_5216) ;  /* 0xffffffec00287947 */ /* 0x000fea000383ffff */
.L_x_5196:
[----:B----4-:R4:W1:Y:S02]  /*9800*/  SYNCS.PHASECHK.TRANS64.TRYWAIT P1, [R15+URZ+0x26840], R12 ;  /* 0x0268400c0f0075a7 */ /* 0x010864000802017f */
[----:B-1----:R-:W-:Y:S05]  /*9810*/  @!P1 NANOSLEEP.SYNCS 0x989680 ;  /* 0x009896800000995d */ /* 0x002fea0003900000 */
[----:B------:R-:W1:Y:S02]  /*9820*/  @!P1 SYNCS.PHASECHK.TRANS64 P1, [R15+URZ+0x26840], R12 ;  /* 0x0268400c0f0095a7 */ /* 0x000e64000802007f */
[----:B-1----:R-:W-:Y:S05]  /*9830*/  @!P1 BRA `(.L_x_5196) ;  /* 0xfffffffc00f09947 */ /* 0x002fea000383ffff */
[----:B------:R-:W-:Y:S05]  /*9840*/  BRA `(.L_x_5217) ;  /* 0xfffffff000007947 */ /* 0x000fea000383ffff */
.L_x_5198:
[----:B-1----:R1:W2:Y:S02]  /*9850*/  SYNCS.PHASECHK.TRANS64.TRYWAIT P1, [R15+URZ+0x26828], R12 ;  /* 0x0268280c0f0075a7 */ /* 0x0022a4000802017f */
[----:B--2---:R-:W-:Y:S05]  /*9860*/  @!P1 NANOSLEEP.SYNCS 0x989680 ;  /* 0x009896800000995d */ /* 0x004fea0003900000 */
[----:B------:R-:W2:Y:S02]  /*9870*/  @!P1 SYNCS.PHASECHK.TRANS64 P1, [R15+URZ+0x26828], R12 ;  /* 0x0268280c0f0095a7 */ /* 0x000ea4000802007f */
[----:B--2---:R-:W-:Y:S05]  /*9880*/  @!P1 BRA `(.L_x_5198) ;  /* 0xfffffffc00f09947 */ /* 0x004fea000383ffff */
[----:B------:R-:W-:Y:S05]  /*9890*/  BRA `(.L_x_5218) ;  /* 0xfffffff000b07947 */ /* 0x000fea000383ffff */
.L_x_5200:
[----:B------:R1:W1:Y:S02]  /*98a0*/  SYNCS.PHASECHK.TRANS64.TRYWAIT P0, [R3+URZ+0x26840], R0 ;  /* 0x02684000030075a7 */ /* 0x000264000800017f */
[----:B-1----:R-:W-:Y:S05]  /*98b0*/  @!P0 NANOSLEEP.SYNCS 0x989680 ;  /* 0x009896800000895d */ /* 0x002fea0003900000 */
[----:B------:R-:W1:Y:S02]  /*98c0*/  @!P0 SYNCS.PHASECHK.TRANS64 P0, [R3+URZ+0x26840], R0 ;  /* 0x02684000030085a7 */ /* 0x000e64000800007f */
[----:B-1----:R-:W-:Y:S05]  /*98d0*/  @!P0 BRA `(.L_x_5200) ;  /* 0xfffffffc00f08947 */ /* 0x002fea000383ffff */
[----:B------:R-:W-:Y:S05]  /*98e0*/  BRA `(.L_x_5219) ;  /* 0xfffffff4007c7947 */ /* 0x000fea000383ffff */
.L_x_5202:
[----:B------:R-:W-:Y:S01]  /*98f0*/  BSSY B0, `(.L_x_5220) ;  /* 0x0000006000007945 */ /* 0x000fe20003800000 */
[----:B------:R-:W-:-:S07]  /*9900*/  IMAD.MOV.U32 R15, RZ, RZ, -0x1 ;  /* 0xffffffffff0f7424 */ /* 0x000fce00078e00ff */
[----:B---3--:R-:W-:Y:S05]  /*9910*/  WARPSYNC.COLLECTIVE R15, `(.L_x_5221) ;  /* 0x000000000f0c7348 */ /* 0x008fea0003c00000 */
[----:B------:R-:W-:Y:S02]  /*9920*/  ELECT P6, UR62, PT ;  /* 0x00000000003e782f */ /* 0x000fe400038c0000 */
[----:B------:R-:W-:Y:S01]  /*9930*/  MOV R14, UR62 ;  /* 0x0000003e000e7c02 */ /* 0x000fe20008000f00 */
[----:B---3--:R-:W-:Y:S10]  /*9940*/  ENDCOLLECTIVE ;  /* 0x000000000000791b */ /* 0x008ff40003800000 */
.L_x_5221:
[----:B------:R-:W-:Y:S05]  /*9950*/  BSYNC B0 ;  /* 0x0000000000007941 */ /* 0x000fea0003800000 */
.L_x_5220:
[----:B------:R-:W-:Y:S05]  /*9960*/  BRA `(.L_x_5222) ;  /* 0xfffffff800487947 */ /* 0x000fea000383ffff */
.L_x_5204:
[----:B-1----:R1:W2:Y:S02]  /*9970*/  SYNCS.PHASECHK.TRANS64.TRYWAIT P0, [R7+URZ], R4 ;  /* 0x00000004070075a7 */ /* 0x0022a4000800017f */
[----:B--2---:R-:W-:Y:S05]  /*9980*/  @!P0 NANOSLEEP.SYNCS 0x989680 ;  /* 0x009896800000895d */ /* 0x004fea0003900000 */
[----:B------:R-:W2:Y:S02]  /*9990*/  @!P0 SYNCS.PHASECHK.TRANS64 P0, [R7+URZ], R4 ;  /* 0x00000004070085a7 */ /* 0x000ea4000800007f */
[----:B--2---:R-:W-:Y:S05]  /*99a0*/  @!P0 BRA `(.L_x_5204) ;  /* 0xfffffffc00f08947 */ /* 0x004fea000383ffff */
[----:B------:R-:W-:Y:S05]  /*99b0*/  BRA `(.L_x_5223) ;  /* 0xfffffff800887947 */ /* 0x000fea000383ffff */
.L_x_5205:
[----:B--2---:R2:W4:Y:S02]  /*99c0*/  SYNCS.PHASECHK.TRANS64.TRYWAIT P0, [R3+URZ], R2 ;  /* 0x00000002030075a7 */ /* 0x004524000800017f */
[----:B----4-:R-:W-:Y:S05]  /*99d0*/  @!P0 NANOSLEEP.SYNCS 0x989680 ;  /* 0x009896800000895d */ /* 0x010fea0003900000 */
[----:B------:R-:W4:Y:S02]  /*99e0*/  @!P0 SYNCS.PHASECHK.TRANS64 P0, [R3+URZ], R2 ;  /* 0x00000002030085a7 */ /* 0x000f24000800007f */
[----:B----4-:R-:W-:Y:S05]  /*99f0*/  @!P0 BRA `(.L_x_5205) ;  /* 0xfffffffc00f08947 */ /* 0x010fea000383ffff */
[----:B------:R-:W-:Y:S05]  /*9a00*/  BRA `(.L_x_5224) ;  /* 0xfffffff8007c7947 */ /* 0x000fea000383ffff */
.L_x_5207:
[----:B--2---:R2:W4:Y:S02]  /*9a10*/  SYNCS.PHASECHK.TRANS64.TRYWAIT P0, [R5+URZ], R4 ;  /* 0x00000004050075a7 */ /* 0x004524000800017f */
[----:B----4-:R-:W-:Y:S05]  /*9a20*/  @!P0 NANOSLEEP.SYNCS 0x989680 ;  /* 0x009896800000895d */ /* 0x010fea0003900000 */
[----:B------:R-:W4:Y:S02]  /*9a30*/  @!P0 SYNCS.PHASECHK.TRANS64 P0, [R5+URZ], R4 ;  /* 0x00000004050085a7 */ /* 0x000f24000800007f */
[----:B----4-:R-:W-:Y:S05]  /*9a40*/  @!P0 BRA `(.L_x_5207) ;  /* 0xfffffffc00f08947 */ /* 0x010fea000383ffff */
[----:B------:R-:W-:Y:S05]  /*9a50*/  BRA `(.L_x_5225) ;  /* 0xfffffff800807947 */ /* 0x000fea000383ffff */
.L_x_5226:
        /* <DEDUP_REMOVED lines=10> */
.L_x_6589:


//--------------------- .text._ZN7cutlass13device_kernelIN5flash11enable_sm90INS1_16FlashAttnBwdSm90INS1_25CollectiveMainloopBwdSm90ILi2ELi2ELi2EN4cute5tupleIJNS5_1CILi1EEES8_S8_EEENS6_IJNS7_ILi64EEENS7_ILi128EEENS7_ILi96EEEEEENS_10bfloat16_tEfNS_4arch4Sm90ELb0ELb1ELb0ELb1ELb1ELb1ELb0ELb0ELi2ELi1ELi2ELi1ELb1EEENS1_24CollectiveEpilogueBwdGQAISD_fSG_Li256ELb1ELb1EEENS1_19SingleTileSchedulerILb1ELb0ELb0ELi128EEEEEEEEEvNT_6ParamsE --------------------------
	.section	.text._ZN7cutlass13device_kernelIN5flash11enable_sm90INS1_16FlashAttnBwdSm90INS1_25CollectiveMainloopBwdSm90ILi2ELi2ELi2EN4cute5tupleIJNS5_1CILi1EEES8_S8_EEENS6_IJNS7_ILi64EEENS7_ILi128EEENS7_ILi96EEEEEENS_10bfloat16_tEfNS_4arch4Sm90ELb0ELb1ELb0ELb1ELb1ELb1ELb0ELb0ELi2ELi1ELi2ELi1ELb1EEENS1_24CollectiveEpilogueBwdGQAISD_fSG_Li256ELb1ELb1EEENS1_19SingleTileSchedulerILb1ELb0ELb0ELi128EEEEEEEEEvNT_6ParamsE,"ax",@progbits
	.align	128
.text._ZN7cutlass13device_kernelIN5flash11enable_sm90INS1_16FlashAttnBwdSm90INS1_25CollectiveMainloopBwdSm90ILi2ELi2ELi2EN4cute5tupleIJNS5_1CILi1EEES8_S8_EEENS6_IJNS7_ILi64EEENS7_ILi128EEENS7_ILi96EEEEEENS_10bfloat16_tEfNS_4arch4Sm90ELb0ELb1ELb0ELb1ELb1ELb1ELb0ELb0ELi2ELi1ELi2ELi1ELb1EEENS1_24CollectiveEpilogueBwdGQAISD_fSG_Li256ELb1ELb1EEENS1_19SingleTileSchedulerILb1ELb0ELb0ELi128EEEEEEEEEvNT_6ParamsE:
        .type           _ZN7cutlass13device_kernelIN5flash11enable_sm90INS1_16FlashAttnBwdSm90INS1_25CollectiveMainloopBwdSm90ILi2ELi2ELi2EN4cute5tupleIJNS5_1CILi1EEES8_S8_EEENS6_IJNS7_ILi64EEENS7_ILi128EEENS7_ILi96EEEEEENS_10bfloat16_tEfNS_4arch4Sm90ELb0ELb1ELb0ELb1ELb1ELb1ELb0ELb0ELi2ELi1ELi2ELi1ELb1EEENS1_24CollectiveEpilogueBwdGQAISD_fSG_Li256ELb1ELb1EEENS1_19SingleTileSchedulerILb1ELb0ELb0ELi128EEEEEEEEEvNT_6ParamsE,@function
        .size           _ZN7cutlass13device_kernelIN5flash11enable_sm90INS1_16FlashAttnBwdSm90INS1_25CollectiveMainloopBwdSm90ILi2ELi2ELi2EN4cute5tupleIJNS5_1CILi1EEES8_S8_EEENS6_IJNS7_ILi64EEENS7_ILi128EEENS7_ILi96EEEEEENS_10bfloat16_tEfNS_4arch4Sm90ELb0ELb1ELb0ELb1ELb1ELb1ELb0ELb0ELi2ELi1ELi2ELi1ELb1EEENS1_24CollectiveEpilogueBwdGQAISD_fSG_Li256ELb1ELb1EEENS1_19SingleTileSchedulerILb1ELb0ELb0ELi128EEEEEEEEEvNT_6ParamsE,(.L_x_6590 - _ZN7cutlass13device_kernelIN5flash11enable_sm90INS1_16FlashAttnBwdSm90INS1_25CollectiveMainloopBwdSm90ILi2ELi2ELi2EN4cute5tupleIJNS5_1CILi1EEES8_S8_EEENS6_IJNS7_ILi64EEENS7_ILi128EEENS7_ILi96EEEEEENS_10bfloat16_tEfNS_4arch4Sm90ELb0ELb1ELb0ELb1ELb1ELb1ELb0ELb0ELi2ELi1ELi2ELi1ELb1EEENS1_24CollectiveEpilogueBwdGQAISD_fSG_Li256ELb1ELb1EEENS1_19SingleTileSchedulerILb1ELb0ELb0ELi128EEEEEEEEEvNT_6ParamsE)
        .other          _ZN7cutlass13device_kernelIN5flash11enable_sm90INS1_16FlashAttnBwdSm90INS1_25CollectiveMainloopBwdSm90ILi2ELi2ELi2EN4cute5tupleIJNS5_1CILi1EEES8_S8_EEENS6_IJNS7_ILi64EEENS7_ILi128EEENS7_ILi96EEEEEENS_10bfloat16_tEfNS_4arch4Sm90ELb0ELb1ELb0ELb1ELb1ELb1ELb0ELb0ELi2ELi1ELi2ELi1ELb1EEENS1_24CollectiveEpilogueBwdGQAISD_fSG_Li256ELb1ELb1EEENS1_19SingleTileSchedulerILb1ELb0ELb0ELi128EEEEEEEEEvNT_6ParamsE,@"STO_CUDA_ENTRY STV_DEFAULT"
_ZN7cutlass13device_kernelIN5flash11enable_sm90INS1_16FlashAttnBwdSm90INS1_25CollectiveMainloopBwdSm90ILi2ELi2ELi2EN4cute5tupleIJNS5_1CILi1EEES8_S8_EEENS6_IJNS7_ILi64EEENS7_ILi128EEENS7_ILi96EEEEEENS_10bfloat16_tEfNS_4arch4Sm90ELb0ELb1ELb0ELb1ELb1ELb1ELb0ELb0ELi2ELi1ELi2ELi1ELb1EEENS1_24CollectiveEpilogueBwdGQAISD_fSG_Li256ELb1ELb1EEENS1_19SingleTileSchedulerILb1ELb0ELb0ELi128EEEEEEEEEvNT_6ParamsE:
        /* <DEDUP_REMOVED lines=24> */
.L_x_5228:
[----:B------:R-:W-:Y:S05]  /*0180*/  BSYNC B0 ;  /* 0x0000000000007941 */ /* 0x000fea0003800000 */
.L_x_5227:
        /* <DEDUP_REMOVED lines=37> */
.L_x_5229:
        /* <DEDUP_REMOVED lines=22> */
.L_x_5230:
[----:B------:R-:W-:Y:S01]  /*0540*/  PLOP3.LUT P0, PT, PT, PT, UP0, 0x80, 0x0 ;  /* 0x000000000000781c */ /* 0x000fe20003f0f008 */
[----:B------:R-:W-:Y:S01]  /*0550*/  NOP ;  /* 0x0000000000007918 */ /* 0x000fe20000000000 */
[----:B------:R-:W-:Y:S01]  /*0560*/  ULDC.64 UR46, c[0x0][0x208] ;  /* 0x00008200002e7ab9 */ /* 0x000fe20000000a00 */
[----:B------:R-:W-:Y:S01]  /*0570*/  BSSY B6, `(.L_x_5231) ;  /* 0x0000a33000067945 */ /* 0x000fe20003800000 */
[----:B-12-4-:R-:W-:Y:S09]  /*0580*/  BAR.SYNC.DEFER_BLOCKING 0x0 ;  /* 0x0000000000007b1d */ /* 0x016ff20000010000 */
[----:B------:R-:W-:Y:S05]  /*0590*/  @!P0 BRA `(.L_x_5232) ;  /* 0x0000005000dc8947 */ /* 0x000fea0003800000 */
.L_x_5233:
        /* <DEDUP_REMOVED lines=22> */
.L_x_5234:
        /* <DEDUP_REMOVED lines=14> */
.L_x_5236:
[----:B------:R-:W-:-:S05]  /*07e0*/  ULDC UR4, c[0x0][0x8c4] ;  /* 0x0002310000047ab9 */ /* 0x000fca0000000800 */
.L_x_5235:
        /* <DEDUP_REMOVED lines=19> */
.L_x_5238:
        /* <DEDUP_REMOVED lines=14> */
.L_x_5239:
        /* <DEDUP_REMOVED lines=11> */
.L_x_5240:
        /* <DEDUP_REMOVED lines=13> */
.L_x_5241:
        /* <DEDUP_REMOVED lines=66> */
.L_x_5242:
        /* <DEDUP_REMOVED lines=28> */
.L_x_5245:
        /* <DEDUP_REMOVED lines=15> */
.L_x_5244:
        /* <DEDUP_REMOVED lines=22> */
.L_x_5247:
        /* <DEDUP_REMOVED lines=15> */
.L_x_5246:
[----:B------:R-:W-:Y:S01]  /*14a0*/  SHF.R.S32.HI R25, RZ, 0x1f, R22 ;  /* 0x0000001fff197819 */ /* 0x000fe20000011416 */
[----:B------:R-:W-:-:S03]  /*14b0*/  UMOV UR4, 0xffffffff ;  /* 0xffffffff00047882 */ /* 0x000fc60000000000 */
[----:B------:R-:W-:-:S04]  /*14c0*/  LEA.HI R0, R25, R22, RZ, 0x7 ;  /* 0x0000001619007211 */ /* 0x000fc800078f38ff */
[----:B------:R-:W-:Y:S01]  /*14d0*/  SHF.R.S32.HI R16, RZ, 0x7, R0 ;  /* 0x00000007ff107819 */ /* 0x000fe20000011400 */
[----:B------:R-:W-:Y:S06]  /*14e0*/  BRA.DIV UR4, `(.L_x_5248) ;  /* 0x0000009204f47947 */ /* 0x000fec000b800000 */
[----:B------:R1:W2:Y:S02]  /*14f0*/  SHFL.IDX PT, R14, R16, RZ, 0x1f ;  /* 0x00001fff100e7589 */ /* 0x0002a400000e0000 */
.L_x_5372:
        /* <DEDUP_REMOVED lines=15> */
.L_x_5249:
        /* <DEDUP_REMOVED lines=19> */
.L_x_5251:
        /* <DEDUP_REMOVED lines=122> */
.L_x_5262:
[----:B------:R-:W-:-:S06]  /*1ec0*/  UISETP.NE.AND UP0, UPT, UR9, 0x3, UPT ;  /* 0x000000030900788c */ /* 0x000fcc000bf05270 */
[----:B------:R-:W-:-:S13]  /*1ed0*/  PLOP3.LUT P6, PT, PT, PT, UP0, 0x80, 0x0 ;  /* 0x000000000000781c */ /* 0x000fda0003fcf008 */
[----:B-1----:R-:W-:Y:S05]  /*1ee0*/  @!P6 BRA `(.L_x_5252) ;  /* 0x000000000004e947 */ /* 0x002fea0003800000 */
[----:B------:R-:W-:Y:S01]  /*1ef0*/  BPT.TRAP 0x1 ;  /* 0x000000040000795c */ /* 0x000fe20000300000 */
.L_x_5252:
[----:B------:R-:W-:Y:S01]  /*1f00*/  R2UR UR7, R18 ;  /* 0x00000000120772ca */ /* 0x000fe200000e0000 */
[----:B------:R-:W-:-:S05]  /*1f10*/  IMAD.U32 R16, RZ, RZ, UR4 ;  /* 0x00000004ff107e24 */ /* 0x000fca000f8e00ff */
[----:B------:R-:W-:-:S07]  /*1f20*/  SHF.L.U32 R16, R16, 0x1f, RZ ;  /* 0x0000001f10107819 */ /* 0x000fce00000006ff */
[----:B------:R-:W-:-:S09]  /*1f30*/  ULEA UR7, UR5, UR7, 0x3 ;  /* 0x0000000705077291 */ /* 0x000fd2000f8e183f */
[----:B------:R1:W2:Y:S01]  /*1f40*/  SYNCS.PHASECHK.TRANS64.TRYWAIT P0, [UR7+0x26810], R16 ;  /* 0x02681010ff0075a7 */ /* 0x0002a20008000147 */
[----:B------:R-:W-:Y:S05]  /*1f50*/  @!P6 BRA `(.L_x_5253) ;  /* 0x000000000004e947 */ /* 0x000fea0003800000 */
[----:B------:R-:W-:Y:S01]  /*1f60*/  BPT.TRAP 0x1 ;  /* 0x000000040000795c */ /* 0x000fe20000300000 */
.L_x_5253:
[----:B--2---:R-:W-:Y:S05]  /*1f70*/  @P0 BRA `(.L_x_5254) ;  /* 0x0000000000080947 */ /* 0x004fea0003800000 */
[----:B------:R-:W2:Y:S02]  /*1f80*/  SYNCS.PHASECHK.TRANS64.TRYWAIT P0, [UR7+0x26810], R16 ;  /* 0x02681010ff0075a7 */ /* 0x000ea40008000147 */
[----:B--2---:R-:W-:Y:S05]  /*1f90*/  @!P0 BRA `(.L_x_5255) ;  /* 0x00000088007c8947 */ /* 0x004fea0003800000 */
.L_x_5254:
        /* <DEDUP_REMOVED lines=66> */
.L_x_5256:
[----:B------:R1:W1:Y:S01]  /*23c0*/  SYNCS.PHASECHK.TRANS64.TRYWAIT P0, [UR7+0x26830], R16 ;  /* 0x02683010ff0075a7 */ /* 0x0002620008000147 */
[----:B------:R-:W-:Y:S05]  /*23d0*/  @!P6 BRA `(.L_x_5257) ;  /* 0x000000000004e947 */ /* 0x000fea0003800000 */
[----:B------:R-:W-:Y:S01]  /*23e0*/  BPT.TRAP 0x1 ;  /* 0x000000040000795c */ /* 0x000fe20000300000 */
.L_x_5257:
[----:B-1----:R-:W-:Y:S05]  /*23f0*/  @P0 BRA `(.L_x_5258) ;  /* 0x0000000000080947 */ /* 0x002fea0003800000 */
[----:B------:R-:W1:Y:S02]  /*2400*/  SYNCS.PHASECHK.TRANS64.TRYWAIT P0, [UR7+0x26830], R16 ;  /* 0x02683010ff0075a7 */ /* 0x000e640008000147 */
[----:B-1----:R-:W-:Y:S05]  /*2410*/  @!P0 BRA `(.L_x_5259) ;  /* 0x0000008400748947 */ /* 0x002fea0003800000 */
.L_x_5258:
        /* <DEDUP_REMOVED lines=517> */
.L_x_5260:
        /* <DEDUP_REMOVED lines=44> */
.L_x_5261:
        /* <DEDUP_REMOVED lines=62> */
.L_x_5243:
[----:B------:R-:W-:Y:S05]  /*4b10*/  @P0 BRA `(.L_x_5237) ;  /* 0x0000005c00600947 */ /* 0x000fea0003800000 */
[----:B------:R-:W-:Y:S01]  /*4b20*/  ULDC.64 UR4, c[0x0][0x878] ;  /* 0x00021e0000047ab9 */ /* 0x000fe20000000a00 */
[----:B------:R-:W2:Y:S01]  /*4b30*/  S2R R4, SR_TID.X ;  /* 0x0000000000047919 */ /* 0x000ea20000002100 */
[----:B------:R-:W-:Y:S01]  /*4b40*/  UISETP.NE.U32.AND UP0, UPT, UR4, URZ, UPT ;  /* 0x0000003f0400728c */ /* 0x000fe2000bf05070 */
[----:B------:R-:W3:Y:S01]  /*4b50*/  S2UR UR15, SR_CTAID.X ;  /* 0x00000000000f79c3 */ /* 0x000ee20000002500 */
        /* <DEDUP_REMOVED lines=12> */
[----:B-1----:R-:W-:Y:S01]  /*4c20*/  IMAD.U32 R3, RZ, RZ, UR5 ;  /* 0x00000005ff037e24 */ /* 0x002fe2000f8e00ff */
[----:B------:R-:W-:-:S04]  /*4c30*/  ULDC UR5, c[0x0][0x850] ;  /* 0x0002140000057ab9 */ /* 0x000fc80000000800 */
[----:B------:R1:W4:Y:S01]  /*4c40*/  @P0 LDG.E R2, desc[UR46][R2.64] ;  /* 0x0000002e02020981 */ /* 0x000322000c1e1900 */
[----:B------:R-:W5:Y:S01]  /*4c50*/  S2UR UR4, SR_CTAID.Y ;  /* 0x00000000000479c3 */ /* 0x000f620000002600 */
[----:B------:R-:W-:Y:S01]  /*4c60*/  UISETP.NE.AND UP1, UPT, UR5, 0x1, UPT ;  /* 0x000000010500788c */ /* 0x000fe2000bf25270 */
[----:B------:R-:W-:Y:S01]  /*4c70*/  BSSY B0, `(.L_x_5263) ;  /* 0x000005c000007945 */ /* 0x000fe20003800000 */
[----:B---3--:R-:W-:Y:S01]  /*4c80*/  UIMAD UR13, UR15, UR13, URZ ;  /* 0x0000000d0f0d72a4 */ /* 0x008fe2000f8e023f */
[C---:B--2---:R-:W-:Y:S01]  /*4c90*/  ISETP.NE.AND P1, PT, R4.reuse, 0x80, PT ;  /* 0x000000800400780c */ /* 0x044fe20003f25270 */
[----:B------:R-:W-:Y:S02]  /*4ca0*/  UIMAD UR12, UR36, UR14, URZ ;  /* 0x0000000e240c72a4 */ /* 0x000fe4000f8e023f */
[----:B------:R-:W-:Y:S01]  /*4cb0*/  UIMAD UR13, UR13, UR14, URZ ;  /* 0x0000000e0d0d72a4 */ /* 0x000fe2000f8e023f */
[----:B-1----:R-:W-:Y:S01]  /*4cc0*/  VIADD R3, R4, 0xffffff80 ;  /* 0xffffff8004037836 */ /* 0x002fe20000000000 */
        /* <DEDUP_REMOVED lines=81> */
.L_x_5265:
[----:B------:R-:W2:Y:S04]  /*51e0*/  LDG.E.STRONG.GPU R4, desc[UR46][R2.64] ;  /* 0x0000002e02047981 */ /* 0x000ea8000c1ef900 */
[----:B--2---:R-:W-:Y:S01]  /*51f0*/  CCTL.IVALL ;  /* 0x00000000ff00798f */ /* 0x004fe20002000000 */
[----:B------:R-:W-:Y:S05]  /*5200*/  YIELD ;  /* 0x0000000000007946 */ /* 0x000fea0003800000 */
[----:B------:R-:W-:-:S13]  /*5210*/  ISETP.NE.AND P0, PT, R4, UR17, PT ;  /* 0x0000001104007c0c */ /* 0x000fda000bf05270 */
[----:B------:R-:W-:Y:S05]  /*5220*/  @P0 BRA `(.L_x_5265) ;  /* 0xfffffffc00ec0947 */ /* 0x000fea000383ffff */
.L_x_5264:
[----:B------:R-:W-:Y:S05]  /*5230*/  BSYNC B0 ;  /* 0x0000000000007941 */ /* 0x000fea0003800000 */
.L_x_5263:
[----:B------:R-:W-:-:S03]  /*5240*/  UMOV UR4, 0xffffffff ;  /* 0xffffffff00047882 */ /* 0x000fc60000000000 */
[----:B------:R-:W-:Y:S05]  /*5250*/  BRA.DIV UR4, `(.L_x_5266) ;  /* 0x0000005604fc7947 */ /* 0x000fea000b800000 */
[----:B------:R-:W-:Y:S01]  /*5260*/  NOP ;  /* 0x0000000000007918 */ /* 0x000fe20000000000 */
.L_x_5375:
        /* <DEDUP_REMOVED lines=16> */
.L_x_5269:
[----:B------:R-:W-:Y:S01]  /*5370*/  @P0 ELECT P2, URZ, PT ;  /* 0x00000000003f082f */ /* 0x000fe20003840000 */
[----:B------:R2:W-:-:S12]  /*5380*/  UBLKRED.G.S.ADD.F32.RN [UR4], [UR9], UR6, desc[UR10] ;  /* 0x00000a04090073bb */ /* 0x0005d800080a1406 */
[----:B------:R-:W-:Y:S02]  /*5390*/  @P2 PLOP3.LUT P0, PT, P2, PT, PT, 0x8, 0x0 ;  /* 0x000000000000281c */ /* 0x000fe4000170e170 */
[----:B------:R-:W-:-:S11]  /*53a0*/  PLOP3.LUT P2, PT, PT, PT, PT, 0x8, 0x0 ;  /* 0x000000000000781c */ /* 0x000fd60003f4e170 */
[----:B--2---:R-:W-:Y:S05]  /*53b0*/  @P0 BRA.U.ANY `(.L_x_5269) ;  /* 0xfffffffd00ec0947 */ /* 0x004fea000393ffff */
[----:B------:R0:W-:Y:S01]  /*53c0*/  UTMACMDFLUSH ;  /* 0x00000000000079b7 */ /* 0x0001e20000000000 */
[----:B------:R-:W-:-:S04]  /*53d0*/  DEPBAR.LE SB0, 0x0 ;  /* 0x000080000000791a */ /* 0x000fc80000000000 */
.L_x_5268:
[----:B------:R-:W-:Y:S05]  /*53e0*/  BSYNC B0 ;  /* 0x0000000000007941 */ /* 0x000fea0003800000 */
.L_x_5267:
        /* <DEDUP_REMOVED lines=14> */
.L_x_5271:
[----:B------:R-:W-:Y:S05]  /*54d0*/  BSYNC B0 ;  /* 0x0000000000007941 */ /* 0x000fea0003800000 */
.L_x_5270:
        /* <DEDUP_REMOVED lines=20> */
.L_x_5274:
[----:B-12---:R-:W2:Y:S04]  /*5620*/  LDG.E.STRONG.GPU R0, desc[UR46][R2.64] ;  /* 0x0000002e02007981 */ /* 0x006ea8000c1ef900 */
[----:B--2---:R-:W-:Y:S01]  /*5630*/  CCTL.IVALL ;  /* 0x00000000ff00798f */ /* 0x004fe20002000000 */
[----:B------:R-:W-:Y:S05]  /*5640*/  YIELD ;  /* 0x0000000000007946 */ /* 0x000fea0003800000 */
[----:B------:R-:W-:-:S13]  /*5650*/  ISETP.NE.AND P0, PT, R0, UR17, PT ;  /* 0x0000001100007c0c */ /* 0x000fda000bf05270 */
[----:B------:R-:W-:Y:S05]  /*5660*/  @P0 BRA `(.L_x_5274) ;  /* 0xfffffffc00ec0947 */ /* 0x000fea000383ffff */
.L_x_5273:
[----:B------:R-:W-:Y:S05]  /*5670*/  BSYNC B0 ;  /* 0x0000000000007941 */ /* 0x000fea0003800000 */
.L_x_5272:
[----:B------:R-:W-:-:S03]  /*5680*/  UMOV UR4, 0xffffffff ;  /* 0xffffffff00047882 */ /* 0x000fc60000000000 */
[----:B------:R-:W-:Y:S05]  /*5690*/  BRA.DIV UR4, `(.L_x_5275) ;  /* 0x0000005604087947 */ /* 0x000fea000b800000 */
[----:B------:R-:W-:Y:S01]  /*56a0*/  NOP ;  /* 0x0000000000007918 */ /* 0x000fe20000000000 */
.L_x_5378:
        /* <DEDUP_REMOVED lines=16> */
.L_x_5278:
[----:B------:R-:W-:Y:S01]  /*57b0*/  @P0 ELECT P2, URZ, PT ;  /* 0x00000000003f082f */ /* 0x000fe20003840000 */
[----:B------:R3:W-:-:S12]  /*57c0*/  UBLKRED.G.S.ADD.F32.RN [UR4], [UR9], UR6, desc[UR10] ;  /* 0x00000a04090073bb */ /* 0x0007d800080a1406 */
[----:B------:R-:W-:Y:S02]  /*57d0*/  @P2 PLOP3.LUT P0, PT, P2, PT, PT, 0x8, 0x0 ;  /* 0x000000000000281c */ /* 0x000fe4000170e170 */
[----:B------:R-:W-:-:S11]  /*57e0*/  PLOP3.LUT P2, PT, PT, PT, PT, 0x8, 0x0 ;  /* 0x000000000000781c */ /* 0x000fd60003f4e170 */
[----:B---3--:R-:W-:Y:S05]  /*57f0*/  @P0 BRA.U.ANY `(.L_x_5278) ;  /* 0xfffffffd00ec0947 */ /* 0x008fea000393ffff */
[----:B------:R0:W-:Y:S01]  /*5800*/  UTMACMDFLUSH ;  /* 0x00000000000079b7 */ /* 0x0001e20000000000 */
[----:B------:R-:W-:-:S04]  /*5810*/  DEPBAR.LE SB0, 0x0 ;  /* 0x000080000000791a */ /* 0x000fc80000000000 */
.L_x_5277:
[----:B------:R-:W-:Y:S05]  /*5820*/  BSYNC B0 ;  /* 0x0000000000007941 */ /* 0x000fea0003800000 */
.L_x_5276:
        /* <DEDUP_REMOVED lines=14> */
.L_x_5232:
        /* <DEDUP_REMOVED lines=21> */
.L_x_5280:
        /* <DEDUP_REMOVED lines=13> */
.L_x_5282:
[----:B------:R-:W-:-:S05]  /*5b30*/  ULDC UR4, c[0x0][0x8c4] ;  /* 0x0002310000047ab9 */ /* 0x000fca0000000800 */
.L_x_5281:
        /* <DEDUP_REMOVED lines=44> */
.L_x_5283:
        /* <DEDUP_REMOVED lines=13> */
.L_x_5284:
        /* <DEDUP_REMOVED lines=12> */
.L_x_5285:
        /* <DEDUP_REMOVED lines=27> */
.L_x_5286:
        /* <DEDUP_REMOVED lines=39> */
.L_x_5291:
[----:B------:R-:W2:Y:S04]  /*63b0*/  LDG.E.STRONG.GPU R0, desc[UR46][R2.64] ;  /* 0x0000002e02007981 */ /* 0x000ea8000c1ef900 */
[----:B--2---:R-:W-:Y:S01]  /*63c0*/  CCTL.IVALL ;  /* 0x00000000ff00798f */ /* 0x004fe20002000000 */
[----:B------:R-:W-:Y:S05]  /*63d0*/  YIELD ;  /* 0x0000000000007946 */ /* 0x000fea0003800000 */
[----:B------:R-:W-:-:S13]  /*63e0*/  ISETP.NE.AND P1, PT, R0, UR22, PT ;  /* 0x0000001600007c0c */ /* 0x000fda000bf25270 */
[----:B------:R-:W-:Y:S05]  /*63f0*/  @P1 BRA `(.L_x_5291) ;  /* 0xfffffffc00ec1947 */ /* 0x000fea000383ffff */
.L_x_5290:
[----:B------:R-:W-:Y:S05]  /*6400*/  BSYNC B0 ;  /* 0x0000000000007941 */ /* 0x000fea0003800000 */
.L_x_5289:
[----:B------:R-:W-:-:S03]  /*6410*/  UMOV UR17, 0xffffffff ;  /* 0xffffffff00117882 */ /* 0x000fc60000000000 */
[----:B------:R-:W-:Y:S05]  /*6420*/  BRA.DIV UR17, `(.L_x_5292) ;  /* 0x0000004611c07947 */ /* 0x000fea000b800000 */
[----:B------:R-:W-:Y:S01]  /*6430*/  NOP ;  /* 0x0000000000007918 */ /* 0x000fe20000000000 */
.L_x_5381:
        /* <DEDUP_REMOVED lines=22> */
.L_x_5294:
[----:B------:R-:W-:Y:S05]  /*65a0*/  BSYNC B0 ;  /* 0x0000000000007941 */ /* 0x000fea0003800000 */
.L_x_5293:
        /* <DEDUP_REMOVED lines=20> */
.L_x_5296:
[----:B------:R-:W-:Y:S05]  /*66f0*/  BSYNC B0 ;  /* 0x0000000000007941 */ /* 0x000fea0003800000 */
.L_x_5295:
[----:B------:R-:W-:Y:S06]  /*6700*/  BAR.ARV 0xa, 0xa0 ;  /* 0x0282800000007b1d */ /* 0x000fec0000002000 */
[----:B------:R-:W-:Y:S04]  /*6710*/  BSSY B0, `(.L_x_5297) ;  /* 0x0000003000007945 */ /* 0x000fe80003800000 */
[----:B------:R-:W-:Y:S05]  /*6720*/  @!P0 BRA `(.L_x_5298) ;  /* 0x0000000000048947 */ /* 0x000fea0003800000 */
[----:B------:R-:W-:-:S04]  /*6730*/  DEPBAR.LE SB0, 0x0 ;  /* 0x000080000000791a */ /* 0x000fc80000000000 */
.L_x_5298:
[----:B------:R-:W-:Y:S05]  /*6740*/  BSYNC B0 ;  /* 0x0000000000007941 */ /* 0x000fea0003800000 */
.L_x_5297:
        /* <DEDUP_REMOVED lines=19> */
.L_x_5300:
[----:B------:R-:W-:Y:S05]  /*6880*/  BSYNC B0 ;  /* 0x0000000000007941 */ /* 0x000fea0003800000 */
.L_x_5299:
[----:B------:R-:W-:Y:S01]  /*6890*/  UIADD3 UR17, UR9, 0x1, URZ ;  /* 0x0000000109117890 */ /* 0x000fe2000fffe03f */
[----:B------:R-:W-:Y:S11]  /*68a0*/  BRA `(.L_x_5301) ;  /* 0x0000000000047947 */ /* 0x000ff60003800000 */
.L_x_5288:
[----:B------:R-:W-:-:S05]  /*68b0*/  UMOV UR17, UR9 ;  /* 0x0000000900117c82 */ /* 0x000fca0008000000 */
.L_x_5301:
        /* <DEDUP_REMOVED lines=16> */
.L_x_5326:
        /* <DEDUP_REMOVED lines=11> */
.L_x_5304:
[----:B------:R-:W2:Y:S04]  /*6a70*/  LDG.E.STRONG.GPU R0, desc[UR46][R2.64] ;  /* 0x0000002e02007981 */ /* 0x000ea8000c1ef900 */
[----:B--2---:R-:W-:Y:S01]  /*6a80*/  CCTL.IVALL ;  /* 0x00000000ff00798f */ /* 0x004fe20002000000 */
[----:B------:R-:W-:Y:S05]  /*6a90*/  YIELD ;  /* 0x0000000000007946 */ /* 0x000fea0003800000 */
[----:B------:R-:W-:-:S13]  /*6aa0*/  ISETP.NE.AND P1, PT, R0, UR22, PT ;  /* 0x0000001600007c0c */ /* 0x000fda000bf25270 */
[----:B------:R-:W-:Y:S05]  /*6ab0*/  @P1 BRA `(.L_x_5304) ;  /* 0xfffffffc00ec1947 */ /* 0x000fea000383ffff */
.L_x_5303:
[----:B------:R-:W-:Y:S05]  /*6ac0*/  BSYNC B0 ;  /* 0x0000000000007941 */ /* 0x000fea0003800000 */
.L_x_5302:
[----:B------:R-:W-:-:S03]  /*6ad0*/  UMOV UR16, 0xffffffff ;  /* 0xffffffff00107882 */ /* 0x000fc60000000000 */
[----:B------:R-:W-:Y:S05]  /*6ae0*/  BRA.DIV UR16, `(.L_x_5305) ;  /* 0x00000042102c7947 */ /* 0x000fea000b800000 */
[----:B------:R-:W-:Y:S01]  /*6af0*/  NOP ;  /* 0x0000000000007918 */ /* 0x000fe20000000000 */
.L_x_5384:
        /* <DEDUP_REMOVED lines=19> */
.L_x_5307:
[----:B------:R-:W-:Y:S05]  /*6c30*/  BSYNC B0 ;  /* 0x0000000000007941 */ /* 0x000fea0003800000 */
.L_x_5306:
        /* <DEDUP_REMOVED lines=17> */
.L_x_5309:
[----:B------:R-:W-:Y:S05]  /*6d50*/  BSYNC B0 ;  /* 0x0000000000007941 */ /* 0x000fea0003800000 */
.L_x_5308:
[----:B------:R-:W-:Y:S06]  /*6d60*/  BAR.ARV 0xa, 0xa0 ;  /* 0x0282800000007b1d */ /* 0x000fec0000002000 */
[----:B------:R-:W-:Y:S04]  /*6d70*/  BSSY B0, `(.L_x_5310) ;  /* 0x0000003000007945 */ /* 0x000fe80003800000 */
[----:B------:R-:W-:Y:S05]  /*6d80*/  @!P0 BRA `(.L_x_5311) ;  /* 0x0000000000048947 */ /* 0x000fea0003800000 */
[----:B------:R-:W-:-:S04]  /*6d90*/  DEPBAR.LE SB0, 0x0 ;  /* 0x000080000000791a */ /* 0x000fc80000000000 */
.L_x_5311:
[----:B------:R-:W-:Y:S05]  /*6da0*/  BSYNC B0 ;  /* 0x0000000000007941 */ /* 0x000fea0003800000 */
.L_x_5310:
        /* <DEDUP_REMOVED lines=19> */
.L_x_5313:
[----:B------:R-:W-:Y:S05]  /*6ee0*/  BSYNC B0 ;  /* 0x0000000000007941 */ /* 0x000fea0003800000 */
.L_x_5312:
        /* <DEDUP_REMOVED lines=9> */
.L_x_5316:
[----:B------:R-:W2:Y:S04]  /*6f80*/  LDG.E.STRONG.GPU R0, desc[UR46][R2.64] ;  /* 0x0000002e02007981 */ /* 0x000ea8000c1ef900 */
[----:B--2---:R-:W-:Y:S01]  /*6f90*/  CCTL.IVALL ;  /* 0x00000000ff00798f */ /* 0x004fe20002000000 */
[----:B------:R-:W-:Y:S05]  /*6fa0*/  YIELD ;  /* 0x0000000000007946 */ /* 0x000fea0003800000 */
[----:B------:R-:W-:-:S13]  /*6fb0*/  ISETP.NE.AND P1, PT, R0, UR22, PT ;  /* 0x0000001600007c0c */ /* 0x000fda000bf25270 */
[----:B------:R-:W-:Y:S05]  /*6fc0*/  @P1 BRA `(.L_x_5316) ;  /* 0xfffffffc00ec1947 */ /* 0x000fea000383ffff */
.L_x_5315:
[----:B------:R-:W-:Y:S05]  /*6fd0*/  BSYNC B0 ;  /* 0x0000000000007941 */ /* 0x000fea0003800000 */
.L_x_5314:
[----:B------:R-:W-:-:S03]  /*6fe0*/  UMOV UR12, 0xffffffff ;  /* 0xffffffff000c7882 */ /* 0x000fc60000000000 */
[----:B------:R-:W-:Y:S05]  /*6ff0*/  BRA.DIV UR12, `(.L_x_5317) ;  /* 0x0000003e0c047947 */ /* 0x000fea000b800000 */
[----:B------:R-:W-:Y:S01]  /*7000*/  NOP ;  /* 0x0000000000007918 */ /* 0x000fe20000000000 */
.L_x_5387:
        /* <DEDUP_REMOVED lines=15> */
.L_x_5319:
[----:B------:R-:W-:Y:S05]  /*7100*/  BSYNC B0 ;  /* 0x0000000000007941 */ /* 0x000fea0003800000 */
.L_x_5318:
        /* <DEDUP_REMOVED lines=15> */
.L_x_5321:
[----:B------:R-:W-:Y:S05]  /*7200*/  BSYNC B0 ;  /* 0x0000000000007941 */ /* 0x000fea0003800000 */
.L_x_5320:
[----:B------:R-:W-:Y:S06]  /*7210*/  BAR.ARV 0xa, 0xa0 ;  /* 0x0282800000007b1d */ /* 0x000fec0000002000 */
[----:B------:R-:W-:Y:S04]  /*7220*/  BSSY B0, `(.L_x_5322) ;  /* 0x0000003000007945 */ /* 0x000fe80003800000 */
[----:B------:R-:W-:Y:S05]  /*7230*/  @!P0 BRA `(.L_x_5323) ;  /* 0x0000000000048947 */ /* 0x000fea0003800000 */
[----:B------:R-:W-:-:S04]  /*7240*/  DEPBAR.LE SB0, 0x0 ;  /* 0x000080000000791a */ /* 0x000fc80000000000 */
.L_x_5323:
[----:B------:R-:W-:Y:S05]  /*7250*/  BSYNC B0 ;  /* 0x0000000000007941 */ /* 0x000fea0003800000 */
.L_x_5322:
        /* <DEDUP_REMOVED lines=19> */
.L_x_5325:
[----:B------:R-:W-:Y:S05]  /*7390*/  BSYNC B0 ;  /* 0x0000000000007941 */ /* 0x000fea0003800000 */
.L_x_5324:
[----:B------:R-:W-:Y:S02]  /*73a0*/  UIADD3 UR9, UR9, 0x2, URZ ;  /* 0x0000000209097890 */ /* 0x000fe4000fffe03f */
[----:B------:R-:W-:Y:S02]  /*73b0*/  UIADD3 UR4, UR4, 0x3000, URZ ;  /* 0x0000300004047890 */ /* 0x000fe4000fffe03f */
[----:B------:R-:W-:-:S06]  /*73c0*/  UISETP.GE.AND UP0, UPT, UR9, UR11, UPT ;  /* 0x0000000b0900728c */ /* 0x000fcc000bf06270 */
[----:B------:R-:W-:-:S13]  /*73d0*/  PLOP3.LUT P1, PT, PT, PT, UP0, 0x80, 0x0 ;  /* 0x000000000000781c */ /* 0x000fda0003f2f008 */
[----:B------:R-:W-:Y:S05]  /*73e0*/  @!P1 BRA `(.L_x_5326) ;  /* 0xfffffff400749947 */ /* 0x000fea000383ffff */
.L_x_5287:
        /* <DEDUP_REMOVED lines=41> */
.L_x_5329:
[----:B------:R-:W-:Y:S05]  /*7680*/  BSYNC B0 ;  /* 0x0000000000007941 */ /* 0x000fea0003800000 */
.L_x_5328:
[----:B------:R-:W-:Y:S05]  /*7690*/  BRA `(.L_x_5330) ;  /* 0x0000000000047947 */ /* 0x000fea0003800000 */
.L_x_5327:
[----:B------:R-:W-:-:S05]  /*76a0*/  UMOV UR4, UR9 ;  /* 0x0000000900047c82 */ /* 0x000fca0008000000 */
.L_x_5330:
        /* <DEDUP_REMOVED lines=11> */
.L_x_5335:
        /* <DEDUP_REMOVED lines=24> */
.L_x_5332:
[----:B------:R-:W-:Y:S05]  /*78e0*/  BSYNC B0 ;  /* 0x0000000000007941 */ /* 0x000fea0003800000 */
.L_x_5331:
        /* <DEDUP_REMOVED lines=24> */
.L_x_5334:
[----:B------:R-:W-:Y:S05]  /*7a70*/  BSYNC B0 ;  /* 0x0000000000007941 */ /* 0x000fea0003800000 */
.L_x_5333:
[----:B------:R-:W-:Y:S02]  /*7a80*/  UIADD3 UR7, UR7, 0x2, URZ ;  /* 0x0000000207077890 */ /* 0x000fe4000fffe03f */
[----:B------:R-:W-:Y:S02]  /*7a90*/  ULEA UR5, UR19, UR5, 0x1 ;  /* 0x0000000513057291 */ /* 0x000fe4000f8e083f */
[----:B------:R-:W-:Y:S02]  /*7aa0*/  ULEA UR6, UR19, UR6, 0x1 ;  /* 0x0000000613067291 */ /* 0x000fe4000f8e083f */
[----:B------:R-:W-:-:S13]  /*7ab0*/  ISETP.NE.AND P0, PT, RZ, UR7, PT ;  /* 0x00000007ff007c0c */ /* 0x000fda000bf05270 */
[----:B------:R-:W-:Y:S05]  /*7ac0*/  @!P0 BRA `(.L_x_5237) ;  /* 0x0000002c00748947 */ /* 0x000fea0003800000 */
[----:B------:R-:W-:Y:S05]  /*7ad0*/  BRA `(.L_x_5335) ;  /* 0xfffffffc00207947 */ /* 0x000fea000383ffff */
.L_x_5279:
        /* <DEDUP_REMOVED lines=14> */
.L_x_5336:
        /* <DEDUP_REMOVED lines=14> */
.L_x_5338:
[----:B------:R-:W-:-:S05]  /*7ca0*/  ULDC UR4, c[0x0][0x8c4] ;  /* 0x0002310000047ab9 */ /* 0x000fca0000000800 */
.L_x_5337:
        /* <DEDUP_REMOVED lines=59> */
.L_x_5340:
        /* <DEDUP_REMOVED lines=13> */
.L_x_5341:
        /* <DEDUP_REMOVED lines=8> */
.L_x_5342:
        /* <DEDUP_REMOVED lines=21> */
.L_x_5343:
        /* <DEDUP_REMOVED lines=50> */
.L_x_5388:
        /* <DEDUP_REMOVED lines=15> */
.L_x_5346:
        /* <DEDUP_REMOVED lines=127> */
.L_x_5357:
[----:B-123--:R-:W-:-:S04]  /*8f00*/  SHF.L.U32 R18, R10, 0x1f, RZ ;  /* 0x0000001f0a127819 */ /* 0x00efc800000006ff */
[----:B------:R-:W2:Y:S02]  /*8f10*/  SYNCS.PHASECHK.TRANS64.TRYWAIT P1, [R15+URZ+0x26840], R18 ;  /* 0x026840120f0075a7 */ /* 0x000ea4000802017f */
[----:B--2---:R-:W-:Y:S05]  /*8f20*/  @!P1 BRA `(.L_x_5349) ;  /* 0x0000001c00689947 */ /* 0x004fea0003800000 */
.L_x_5389:
        /* <DEDUP_REMOVED lines=8> */
.L_x_5350:
        /* <DEDUP_REMOVED lines=44> */
.L_x_5390:
        /* <DEDUP_REMOVED lines=8> */
.L_x_5352:
        /* <DEDUP_REMOVED lines=44> */
.L_x_5391:
        /* <DEDUP_REMOVED lines=8> */
.L_x_5354:
        /* <DEDUP_REMOVED lines=38> */
.L_x_5393:
        /* <DEDUP_REMOVED lines=8> */
.L_x_5356:
        /* <DEDUP_REMOVED lines=44> */
.L_x_5348:
[----:B------:R-:W4:Y:S02]  /*9bd0*/  LDL.LU R4, [R1+0x4] ;  /* 0x0000040001047983 */ /* 0x000f240000300800 */
[----:B----4-:R-:W-:Y:S02]  /*9be0*/  ISETP.NE.AND P1, PT, R4, RZ, PT ;  /* 0x000000ff0400720c */ /* 0x010fe40003f25270 */
[----:B------:R4:W5:Y:S11]  /*9bf0*/  LDL R4, [R1] ;  /* 0x0000000001047983 */ /* 0x0009760000100800 */
[----:B----4-:R-:W-:Y:S05]  /*9c00*/  @!P1 BRA `(.L_x_5347) ;  /* 0x0000000400949947 */ /* 0x010fea0003800000 */
[----:B------:R-:W-:-:S04]  /*9c10*/  SHF.L.U32 R12, R10, 0x1f, RZ ;  /* 0x0000001f0a0c7819 */ /* 0x000fc800000006ff */
[----:B------:R-:W4:Y:S02]  /*9c20*/  SYNCS.PHASECHK.TRANS64.TRYWAIT P1, [R15+URZ+0x26840], R12 ;  /* 0x0268400c0f0075a7 */ /* 0x000f24000802017f */
[----:B----4-:R-:W-:Y:S05]  /*9c30*/  @!P1 BRA `(.L_x_5358) ;  /* 0x0000001000789947 */ /* 0x010fea0003800000 */
.L_x_5394:
        /* <DEDUP_REMOVED lines=8> */
.L_x_5359:
        /* <DEDUP_REMOVED lines=41> */
.L_x_5395:
        /* <DEDUP_REMOVED lines=8> */
.L_x_5361:
        /* <DEDUP_REMOVED lines=41> */
.L_x_5347:
[----:B------:R-:W1:Y:S01]  /*a260*/  S2R R0, SR_TID.X ;  /* 0x0000000000007919 */ /* 0x000e620000002100 */
[----:B------:R-:W-:Y:S01]  /*a270*/  IMAD R3, R16, 0x8, R15 ;  /* 0x0000000810037824 */ /* 0x000fe200078e020f */
[----:B-1----:R-:W-:Y:S02]  /*a280*/  LOP3.LUT R2, R0, 0x7f, RZ, 0xc0, !PT ;  /* 0x0000007f00027812 */ /* 0x002fe400078ec0ff */
[----:B------:R-:W-:Y:S02]  /*a290*/  SHF.L.U32 R0, R10, 0x1f, RZ ;  /* 0x0000001f0a007819 */ /* 0x000fe400000006ff */
[----:B------:R-:W-:Y:S02]  /*a2a0*/  ISETP.NE.AND P1, PT, R2, RZ, PT ;  /* 0x000000ff0200720c */ /* 0x000fe40003f25270 */
[----:B------:R-:W1:Y:S02]  /*a2b0*/  SYNCS.PHASECHK.TRANS64.TRYWAIT P0, [R3+URZ+0x26840], R0 ;  /* 0x02684000030075a7 */ /* 0x000e64000800017f */
[----:B-1----:R-:W-:Y:S09]  /*a2c0*/  @!P0 BRA `(.L_x_5362) ;  /* 0x0000000800fc8947 */ /* 0x002ff20003800000 */
.L_x_5396:
[----:B------:R-:W-:Y:S05]  /*a2d0*/  @P1 BRA `(.L_x_5363) ;  /* 0x0000000000181947 */ /* 0x000fea0003800000 */
[----:B------:R-:W1:Y:S01]  /*a2e0*/  S2R R2, SR_TID.X ;  /* 0x0000000000027919 */ /* 0x000e620000002100 */
[----:B------:R-:W-:-:S04]  /*a2f0*/  IMAD.MOV.U32 R0, RZ, RZ, 0x3100 ;  /* 0x00003100ff007424 */ /* 0x000fc800078e00ff */
[----:B------:R1:W-:Y:S02]  /*a300*/  SYNCS.ARRIVE.TRANS64 RZ, [R3+URZ+0x26830], R0 ;  /* 0x0268300003ff79a7 */ /* 0x0003e4000800003f */
[----:B-1----:R-:W-:-:S13]  /*a310*/  LOP3.LUT P0, RZ, R2, 0x1f, RZ, 0xc0, !PT ;  /* 0x0000001f02ff7812 */ /* 0x002fda000780c0ff */
[----:B------:R-:W-:Y:S05]  /*a320*/  @!P0 BRA `(.L_x_5363) ;  /* 0x0000000000048947 */ /* 0x000fea0003800000 */
[----:B------:R-:W-:Y:S01]  /*a330*/  BPT.TRAP 0x1 ;  /* 0x000000040000795c */ /* 0x000fe20000300000 */
.L_x_5363:
        /* <DEDUP_REMOVED lines=48> */
.L_x_5344:
[----:B------:R-:W-:Y:S05]  /*a640*/  BSYNC B0 ;  /* 0x0000000000007941 */ /* 0x000fea0003800000 */
.L_x_5339:
[----:B------:R-:W-:-:S03]  /*a650*/  UMOV UR8, 0xffffffff ;  /* 0xffffffff00087882 */ /* 0x000fc60000000000 */
[----:B------:R-:W-:Y:S05]  /*a660*/  BRA.DIV UR8, `(.L_x_5364) ;  /* 0x0000000a08287947 */ /* 0x000fea000b800000 */
[----:B------:R-:W-:-:S13]  /*a670*/  ELECT P6, URZ, PT ;  /* 0x00000000003f782f */ /* 0x000fda00038c0000 */
.L_x_5399:
[----:B------:R-:W-:Y:S05]  /*a680*/  @!P6 BRA `(.L_x_5237) ;  /* 0x000000000084e947 */ /* 0x000fea0003800000 */
[----:B------:R-:W-:-:S06]  /*a690*/  ULOP3.LUT UR8, UR38, 0x2, URZ, 0xfc, !UPT ;  /* 0x0000000226087892 */ /* 0x000fcc000f8efc3f */
[----:B------:R-:W-:-:S05]  /*a6a0*/  IMAD.U32 R2, RZ, RZ, UR8 ;  /* 0x00000008ff027e24 */ /* 0x000fca000f8e00ff */
[----:B------:R-:W-:-:S13]  /*a6b0*/  ISETP.NE.AND P2, PT, R2, 0x3, PT ;  /* 0x000000030200780c */ /* 0x000fda0003f45270 */
[----:B------:R-:W-:Y:S05]  /*a6c0*/  @!P2 BRA `(.L_x_5365) ;  /* 0x000000000004a947 */ /* 0x000fea0003800000 */
[----:B---3--:R-:W-:Y:S01]  /*a6d0*/  BPT.TRAP 0x1 ;  /* 0x000000040000795c */ /* 0x008fe20000300000 */
.L_x_5365:
        /* <DEDUP_REMOVED lines=15> */
.L_x_5400:
[----:B------:R-:W2:Y:S02]  /*a7d0*/  SYNCS.PHASECHK.TRANS64.TRYWAIT P0, [R3+URZ], R2 ;  /* 0x00000002030075a7 */ /* 0x000ea4000800017f */
[----:B--2---:R-:W-:Y:S05]  /*a7e0*/  @!P0 BRA `(.L_x_5367) ;  /* 0x0000000400fc8947 */ /* 0x004fea0003800000 */
.L_x_5401:
[----:B------:R-:W-:Y:S05]  /*a7f0*/  @!P2 BRA `(.L_x_5368) ;  /* 0x000000000004a947 */ /* 0x000fea0003800000 */
[----:B---3--:R-:W-:Y:S01]  /*a800*/  BPT.TRAP 0x1 ;  /* 0x000000040000795c */ /* 0x008fe20000300000 */
.L_x_5368:
[----:B--2---:R-:W-:-:S04]  /*a810*/  VIADD R3, R8, 0x26840 ;  /* 0x0002684008037836 */ /* 0x004fc80000000000 */
[----:B------:R-:W-:-:S04]  /*a820*/  IMAD R5, R0, 0x8, R3 ;  /* 0x0000000800057824 */ /* 0x000fc800078e0203 */
[----:B------:R-:W2:Y:S02]  /*a830*/  SYNCS.PHASECHK.TRANS64.TRYWAIT P0, [R5+URZ], R4 ;  /* 0x00000004050075a7 */ /* 0x000ea4000800017f */
[----:B--2---:R-:W-:Y:S05]  /*a840*/  @!P0 BRA `(.L_x_5369) ;  /* 0x0000000400f88947 */ /* 0x004fea0003800000 */
.L_x_5402:
[----:B------:R-:W-:-:S07]  /*a850*/  IMAD R3, R6, 0x8, R3 ;  /* 0x0000000806037824 */ /* 0x000fce00078e0203 */
.L_x_5370:
[----:B----4-:R4:W1:Y:S02]  /*a860*/  SYNCS.PHASECHK.TRANS64.TRYWAIT P0, [R3+URZ], R2 ;  /* 0x00000002030075a7 */ /* 0x010864000800017f */
[----:B-1----:R-:W-:Y:S05]  /*a870*/  @!P0 NANOSLEEP.SYNCS 0x989680 ;  /* 0x009896800000895d */ /* 0x002fea0003900000 */
[----:B------:R-:W1:Y:S02]  /*a880*/  @!P0 SYNCS.PHASECHK.TRANS64 P0, [R3+URZ], R2 ;  /* 0x00000002030085a7 */ /* 0x000e64000800007f */
[----:B-1----:R-:W-:Y:S05]  /*a890*/  @!P0 BRA `(.L_x_5370) ;  /* 0xfffffffc00f08947 */ /* 0x002fea000383ffff */
.L_x_5237:
[----:B---3--:R-:W-:Y:S05]  /*a8a0*/  BSYNC B6 ;  /* 0x0000000000067941 */ /* 0x008fea0003800000 */
.L_x_5231:
[----:B------:R-:W-:Y:S05]  /*a8b0*/  EXIT ;  /* 0x000000000000794d */ /* 0x000fea0003800000 */
.L_x_5248:
[----:B------:R-:W-:Y:S02]  /*a8c0*/  IMAD.MOV.U32 R13, RZ, RZ, R16 ;  /* 0x000000ffff0d7224 */ /* 0x000fe400078e0010 */
[----:B------:R-:W-:Y:S02]  /*a8d0*/  IMAD.MOV.U32 R12, RZ, RZ, RZ ;  /* 0x000000ffff0c7224 */ /* 0x000fe400078e00ff */
[----:B------:R-:W-:Y:S02]  /*a8e0*/  IMAD.MOV.U32 R11, RZ, RZ, 0x1f ;  /* 0x0000001fff0b7424 */ /* 0x000fe400078e00ff */
[----:B------:R-:W-:-:S07]  /*a8f0*/  IMAD.MOV.U32 R15, RZ, RZ, -0x1 ;  /* 0xffffffffff0f7424 */ /* 0x000fce00078e00ff */
[----:B------:R-:W-:Y:S05]  /*a900*/  WARPSYNC.COLLECTIVE R15, `(.L_x_5371) ;  /* 0x000000000f087348 */ /* 0x000fea0003c00000 */
[----:B------:R1:W2:Y:S02]  /*a910*/  SHFL.IDX P6, R14, R13, R12, R11 ;  /* 0x0000000c0d0e7389 */ /* 0x0002a400000c000b */
[----:B-12---:R-:W-:Y:S01]  /*a920*/  ENDCOLLECTIVE ;  /* 0x000000000000791b */ /* 0x006fe20003800000 */
.L_x_5371:
[----:B------:R-:W-:Y:S05]  /*a930*/  BRA `(.L_x_5372) ;  /* 0xffffff6800f07947 */ /* 0x000fea000383ffff */
.L_x_5250:
[----:B--2---:R2:W3:Y:S02]  /*a940*/  SYNCS.PHASECHK.TRANS64.TRYWAIT P0, [R18+URZ+0x26800], R5 ;  /* 0x02680005120075a7 */ /* 0x0044e4000800017f */
[----:B---3--:R-:W-:Y:S05]  /*a950*/  @!P0 NANOSLEEP.SYNCS 0x989680 ;  /* 0x009896800000895d */ /* 0x008fea0003900000 */
[----:B------:R-:W3:Y:S02]  /*a960*/  @!P0 SYNCS.PHASECHK.TRANS64 P0, [R18+URZ+0x26800], R5 ;  /* 0x02680005120085a7 */ /* 0x000ee4000800007f */
[----:B---3--:R-:W-:Y:S05]  /*a970*/  @!P0 BRA `(.L_x_5250) ;  /* 0xfffffffc00f08947 */ /* 0x008fea000383ffff */
[----:B------:R-:W-:Y:S05]  /*a980*/  BRA `(.L_x_5249) ;  /* 0xffffff6c00187947 */ /* 0x000fea000383ffff */
.L_x_5255:
[----:B--2---:R-:W-:-:S04]  /*a990*/  IMAD.U32 R7, RZ, RZ, UR7 ;  /* 0x00000007ff077e24 */ /* 0x004fc8000f8e00ff */
[----:B------:R2:W3:Y:S03]  /*a9a0*/  SYNCS.PHASECHK.TRANS64.TRYWAIT P0, [R7+URZ+0x26810], R16 ;  /* 0x02681010070075a7 */ /* 0x0004e6000800017f */
[----:B---3--:R-:W-:Y:S05]  /*a9b0*/  @!P0 NANOSLEEP.SYNCS 0x989680 ;  /* 0x009896800000895d */ /* 0x008fea0003900000 */
[----:B------:R-:W3:Y:S02]  /*a9c0*/  @!P0 SYNCS.PHASECHK.TRANS64 P0, [R7+URZ+0x26810], R16 ;  /* 0x02681010070085a7 */ /* 0x000ee4000800007f */
[----:B---3--:R-:W-:Y:S05]  /*a9d0*/  @!P0 BRA `(.L_x_5255) ;  /* 0xfffffffc00ec8947 */ /* 0x008fea000383ffff */
[----:B------:R-:W-:Y:S05]  /*a9e0*/  BRA `(.L_x_5254) ;  /* 0xffffff74006c7947 */ /* 0x000fea000383ffff */
.L_x_5259:
[----:B------:R-:W-:-:S04]  /*a9f0*/  IMAD.U32 R121, RZ, RZ, UR7 ;  /* 0x00000007ff797e24 */ /* 0x000fc8000f8e00ff */
[----:B------:R1:W1:Y:S03]  /*aa00*/  SYNCS.PHASECHK.TRANS64.TRYWAIT P0, [R121+URZ+0x26830], R16 ;  /* 0x02683010790075a7 */ /* 0x000266000800017f */
[----:B-1----:R-:W-:Y:S05]  /*aa10*/  @!P0 NANOSLEEP.SYNCS 0x989680 ;  /* 0x009896800000895d */ /* 0x002fea0003900000 */
[----:B------:R-:W1:Y:S02]  /*aa20*/  @!P0 SYNCS.PHASECHK.TRANS64 P0, [R121+URZ+0x26830], R16 ;  /* 0x02683010790085a7 */ /* 0x000e64000800007f */
[----:B-1----:R-:W-:Y:S05]  /*aa30*/  @!P0 BRA `(.L_x_5259) ;  /* 0xfffffffc00ec8947 */ /* 0x002fea000383ffff */
[----:B------:R-:W-:Y:S05]  /*aa40*/  BRA `(.L_x_5258) ;  /* 0xffffff7800747947 */ /* 0x000fea000383ffff */
.L_x_5266:
[----:B------:R-:W-:Y:S01]  /*aa50*/  BSSY B0, `(.L_x_5373) ;  /* 0x0000005000007945 */ /* 0x000fe20003800000 */
[----:B------:R-:W-:-:S07]  /*aa60*/  IMAD.MOV.U32 R15, RZ, RZ, -0x1 ;  /* 0xffffffffff0f7424 */ /* 0x000fce00078e00ff */
[----:B-1----:R-:W-:Y:S05]  /*aa70*/  WARPSYNC.COLLECTIVE R15, `(.L_x_5374) ;  /* 0x000000000f087348 */ /* 0x002fea0003c00000 */
[----:B------:R-:W-:Y:S01]  /*aa80*/  NOP ;  /* 0x0000000000007918 */ /* 0x000fe20000000000 */
[----:B-1----:R-:W-:Y:S01]  /*aa90*/  ENDCOLLECTIVE ;  /* 0x000000000000791b */ /* 0x002fe20003800000 */
.L_x_5374:
[----:B------:R-:W-:Y:S05]  /*aaa0*/  BSYNC B0 ;  /* 0x0000000000007941 */ /* 0x000fea0003800000 */
.L_x_5373:
[----:B------:R-:W-:Y:S05]  /*aab0*/  BRA `(.L_x_5375) ;  /* 0xffffffa400ec7947 */ /* 0x000fea000383ffff */
.L_x_5275:
[----:B------:R-:W-:Y:S01]  /*aac0*/  BSSY B0, `(.L_x_5376) ;  /* 0x0000005000007945 */ /* 0x000fe20003800000 */
[----:B------:R-:W-:-:S07]  /*aad0*/  IMAD.MOV.U32 R15, RZ, RZ, -0x1 ;  /* 0xffffffffff0f7424 */ /* 0x000fce00078e00ff */
[----:B-12---:R-:W-:Y:S05]  /*aae0*/  WARPSYNC.COLLECTIVE R15, `(.L_x_5377) ;  /* 0x000000000f087348 */ /* 0x006fea0003c00000 */
[----:B------:R-:W-:Y:S01]  /*aaf0*/  NOP ;  /* 0x0000000000007918 */ /* 0x000fe20000000000 */
[----:B-12---:R-:W-:Y:S01]  /*ab00*/  ENDCOLLECTIVE ;  /* 0x000000000000791b */ /* 0x006fe20003800000 */
.L_x_5377:
[----:B------:R-:W-:Y:S05]  /*ab10*/  BSYNC B0 ;  /* 0x0000000000007941 */ /* 0x000fea0003800000 */
.L_x_5376:
[----:B------:R-:W-:Y:S05]  /*ab20*/  BRA `(.L_x_5378) ;  /* 0xffffffa800e07947 */ /* 0x000fea000383ffff */
.L_x_5292:
[----:B------:R-:W-:Y:S01]  /*ab30*/  BSSY B0, `(.L_x_5379) ;  /* 0x0000005000007945 */ /* 0x000fe20003800000 */
[----:B------:R-:W-:-:S07]  /*ab40*/  IMAD.MOV.U32 R15, RZ, RZ, -0x1 ;  /* 0xffffffffff0f7424 */ /* 0x000fce00078e00ff */
[----:B------:R-:W-:Y:S05]  /*ab50*/  WARPSYNC.COLLECTIVE R15, `(.L_x_5380) ;  /* 0x000000000f087348 */ /* 0x000fea0003c00000 */
[----:B------:R-:W-:Y:S01]  /*ab60*/  NOP ;  /* 0x0000000000007918 */ /* 0x000fe20000000000 */
[----:B------:R-:W-:Y:S01]  /*ab70*/  ENDCOLLECTIVE ;  /* 0x000000000000791b */ /* 0x000fe20003800000 */
.L_x_5380:
[----:B------:R-:W-:Y:S05]  /*ab80*/  BSYNC B0 ;  /* 0x0000000000007941 */ /* 0x000fea0003800000 */
.L_x_5379:
[----:B------:R-:W-:Y:S05]  /*ab90*/  BRA `(.L_x_5381) ;  /* 0xffffffb800287947 */ /* 0x000fea000383ffff */
.L_x_5305:
[----:B------:R-:W-:Y:S01]  /*aba0*/  BSSY B0, `(.L_x_5382) ;  /* 0x0000005000007945 */ /* 0x000fe20003800000 */
[----:B------:R-:W-:-:S07]  /*abb0*/  IMAD.MOV.U32 R15, RZ, RZ, -0x1 ;  /* 0xffffffffff0f7424 */ /* 0x000fce00078e00ff */
[----:B------:R-:W-:Y:S05]  /*abc0*/  WARPSYNC.COLLECTIVE R15, `(.L_x_5383) ;  /* 0x000000000f087348 */ /* 0x000fea0003c00000 */
[----:B------:R-:W-:Y:S01]  /*abd0*/  NOP ;  /* 0x0000000000007918 */ /* 0x000fe20000000000 */
[----:B------:R-:W-:Y:S01]  /*abe0*/  ENDCOLLECTIVE ;  /* 0x000000000000791b */ /* 0x000fe20003800000 */
.L_x_5383:
[----:B------:R-:W-:Y:S05]  /*abf0*/  BSYNC B0 ;  /* 0x0000000000007941 */ /* 0x000fea0003800000 */
.L_x_5382:
[----:B------:R-:W-:Y:S05]  /*ac00*/  BRA `(.L_x_5384) ;  /* 0xffffffbc00bc7947 */ /* 0x000fea000383ffff */
.L_x_5317:
[----:B------:R-:W-:Y:S01]  /*ac10*/  BSSY B0, `(.L_x_5385) ;  /* 0x0000005000007945 */ /* 0x000fe20003800000 */
[----:B------:R-:W-:-:S07]  /*ac20*/  IMAD.MOV.U32 R15, RZ, RZ, -0x1 ;  /* 0xffffffffff0f7424 */ /* 0x000fce00078e00ff */
[----:B------:R-:W-:Y:S05]  /*ac30*/  WARPSYNC.COLLECTIVE R15, `(.L_x_5386) ;  /* 0x000000000f087348 */ /* 0x000fea0003c00000 */
[----:B------:R-:W-:Y:S01]  /*ac40*/  NOP ;  /* 0x0000000000007918 */ /* 0x000fe20000000000 */
[----:B------:R-:W-:Y:S01]  /*ac50*/  ENDCOLLECTIVE ;  /* 0x000000000000791b */ /* 0x000fe20003800000 */
.L_x_5386:
[----:B------:R-:W-:Y:S05]  /*ac60*/  BSYNC B0 ;  /* 0x0000000000007941 */ /* 0x000fea0003800000 */
.L_x_5385:
[----:B------:R-:W-:Y:S05]  /*ac70*/  BRA `(.L_x_5387) ;  /* 0xffffffc000e47947 */ /* 0x000fea000383ffff */
.L_x_5345:
[----:B-1----:R1:W2:Y:S02]  /*ac80*/  SYNCS.PHASECHK.TRANS64.TRYWAIT P0, [R15+URZ+0x26820], R0 ;  /* 0x026820000f0075a7 */ /* 0x0022a4000800017f */
[----:B--2---:R-:W-:Y:S05]  /*ac90*/  @!P0 NANOSLEEP.SYNCS 0x989680 ;  /* 0x009896800000895d */ /* 0x004fea0003900000 */
[----:B------:R-:W2:Y:S02]  /*aca0*/  @!P0 SYNCS.PHASECHK.TRANS64 P0, [R15+URZ+0x26820], R0 ;  /* 0x026820000f0085a7 */ /* 0x000ea4000800007f */
[----:B--2---:R-:W-:Y:S05]  /*acb0*/  @!P0 BRA `(.L_x_5345) ;  /* 0xfffffffc00f08947 */ /* 0x004fea000383ffff */
[----:B------:R-:W-:Y:S05]  /*acc0*/  BRA `(.L_x_5388) ;  /* 0xffffffd800547947 */ /* 0x000fea000383ffff */
.L_x_5349:
[----:B--2---:R2:W3:Y:S02]  /*acd0*/  SYNCS.PHASECHK.TRANS64.TRYWAIT P1, [R15+URZ+0x26840], R18 ;  /* 0x026840120f0075a7 */ /* 0x0044e4000802017f */
[----:B---3--:R-:W-:Y:S05]  /*ace0*/  @!P1 NANOSLEEP.SYNCS 0x989680 ;  /* 0x009896800000995d */ /* 0x008fea0003900000 */
[----:B------:R-:W3:Y:S02]  /*acf0*/  @!P1 SYNCS.PHASECHK.TRANS64 P1, [R15+URZ+0x26840], R18 ;  /* 0x026840120f0095a7 */ /* 0x000ee4000802007f */
[----:B---3--:R-:W-:Y:S05]  /*ad00*/  @!P1 BRA `(.L_x_5349) ;  /* 0xfffffffc00f09947 */ /* 0x008fea000383ffff */
[----:B------:R-:W-:Y:S05]  /*ad10*/  BRA `(.L_x_5389) ;  /* 0xffffffe000847947 */ /* 0x000fea000383ffff */
.L_x_5351:
[----:B-1----:R1:W3:Y:S02]  /*ad20*/  SYNCS.PHASECHK.TRANS64.TRYWAIT P1, [R15+URZ+0x26828], R18 ;  /* 0x026828120f0075a7 */ /* 0x0022e4000802017f */
[----:B---3--:R-:W-:Y:S05]  /*ad30*/  @!P1 NANOSLEEP.SYNCS 0x989680 ;  /* 0x009896800000995d */ /* 0x008fea0003900000 */
[----:B------:R-:W3:Y:S02]  /*ad40*/  @!P1 SYNCS.PHASECHK.TRANS64 P1, [R15+URZ+0x26828], R18 ;  /* 0x026828120f0095a7 */ /* 0x000ee4000802007f */
[----:B---3--:R-:W-:Y:S05]  /*ad50*/  @!P1 BRA `(.L_x_5351) ;  /* 0xfffffffc00f09947 */ /* 0x008fea000383ffff */
[----:B------:R-:W-:Y:S05]  /*ad60*/  BRA `(.L_x_5390) ;  /* 0xffffffe400407947 */ /* 0x000fea000383ffff */
.L_x_5353:
[----:B---3--:R3:W4:Y:S02]  /*ad70*/  SYNCS.PHASECHK.TRANS64.TRYWAIT P1, [R15+URZ+0x26848], R18 ;  /* 0x026848120f0075a7 */ /* 0x008724000802017f */
[----:B----4-:R-:W-:Y:S05]  /*ad80*/  @!P1 NANOSLEEP.SYNCS 0x989680 ;  /* 0x009896800000995d */ /* 0x010fea0003900000 */
[----:B------:R-:W4:Y:S02]  /*ad90*/  @!P1 SYNCS.PHASECHK.TRANS64 P1, [R15+URZ+0x26848], R18 ;  /* 0x026848120f0095a7 */ /* 0x000f24000802007f */
[----:B----4-:R-:W-:Y:S05]  /*ada0*/  @!P1 BRA `(.L_x_5353) ;  /* 0xfffffffc00f09947 */ /* 0x010fea000383ffff */
[----:B------:R-:W-:Y:S05]  /*adb0*/  BRA `(.L_x_5391) ;  /* 0xffffffe400fc7947 */ /* 0x000fea000383ffff */
.L_x_5355:
[----:B------:R-:W-:-:S07]  /*adc0*/  SHF.L.U32 R4, R10, 0x1f, RZ ;  /* 0x0000001f0a047819 */ /* 0x000fce00000006ff */
.L_x_5392:
[----:B----4-:R4:W1:Y:S02]  /*add0*/  SYNCS.PHASECHK.TRANS64.TRYWAIT P1, [R15+URZ+0x26820], R4 ;  /* 0x026820040f0075a7 */ /* 0x010864000802017f */
[----:B-1----:R-:W-:Y:S05]  /*ade0*/  @!P1 NANOSLEEP.SYNCS 0x989680 ;  /* 0x009896800000995d */ /* 0x002fea0003900000 */
[----:B------:R-:W1:Y:S02]  /*adf0*/  @!P1 SYNCS.PHASECHK.TRANS64 P1, [R15+URZ+0x26820], R4 ;  /* 0x026820040f0095a7 */ /* 0x000e64000802007f */
[----:B-1----:R-:W-:Y:S05]  /*ae00*/  @!P1 BRA `(.L_x_5392) ;  /* 0xfffffffc00f09947 */ /* 0x002fea000383ffff */
[----:B------:R-:W-:Y:S05]  /*ae10*/  BRA `(.L_x_5393) ;  /* 0xffffffe8009c7947 */ /* 0x000fea000383ffff */
.L_x_5358:
[----:B----4-:R4:W1:Y:S02]  /*ae20*/  SYNCS.PHASECHK.TRANS64.TRYWAIT P1, [R15+URZ+0x26840], R12 ;  /* 0x0268400c0f0075a7 */ /* 0x010864000802017f */
[----:B-1----:R-:W-:Y:S05]  /*ae30*/  @!P1 NANOSLEEP.SYNCS 0x989680 ;  /* 0x009896800000995d */ /* 0x002fea0003900000 */
[----:B------:R-:W1:Y:S02]  /*ae40*/  @!P1 SYNCS.PHASECHK.TRANS64 P1, [R15+URZ+0x26840], R12 ;  /* 0x0268400c0f0095a7 */ /* 0x000e64000802007f */
[----:B-1----:R-:W-:Y:S05]  /*ae50*/  @!P1 BRA `(.L_x_5358) ;  /* 0xfffffffc00f09947 */ /* 0x002fea000383ffff */
[----:B------:R-:W-:Y:S05]  /*ae60*/  BRA `(.L_x_5394) ;  /* 0xffffffec00747947 */ /* 0x000fea000383ffff */
.L_x_5360:
[----:B-1----:R1:W2:Y:S02]  /*ae70*/  SYNCS.PHASECHK.TRANS64.TRYWAIT P1, [R15+URZ+0x26828], R12 ;  /* 0x0268280c0f0075a7 */ /* 0x0022a4000802017f */
[----:B--2---:R-:W-:Y:S05]  /*ae80*/  @!P1 NANOSLEEP.SYNCS 0x989680 ;  /* 0x009896800000995d */ /* 0x004fea0003900000 */
[----:B------:R-:W2:Y:S02]  /*ae90*/  @!P1 SYNCS.PHASECHK.TRANS64 P1, [R15+URZ+0x26828], R12 ;  /* 0x0268280c0f0095a7 */ /* 0x000ea4000802007f */
[----:B--2---:R-:W-:Y:S05]  /*aea0*/  @!P1 BRA `(.L_x_5360) ;  /* 0xfffffffc00f09947 */ /* 0x004fea000383ffff */
[----:B------:R-:W-:Y:S05]  /*aeb0*/  BRA `(.L_x_5395) ;  /* 0xfffffff000247947 */ /* 0x000fea000383ffff */
.L_x_5362:
[----:B------:R1:W1:Y:S02]  /*aec0*/  SYNCS.PHASECHK.TRANS64.TRYWAIT P0, [R3+URZ+0x26840], R0 ;  /* 0x02684000030075a7 */ /* 0x000264000800017f */
[----:B-1----:R-:W-:Y:S05]  /*aed0*/  @!P0 NANOSLEEP.SYNCS 0x989680 ;  /* 0x009896800000895d */ /* 0x002fea0003900000 */
[----:B------:R-:W1:Y:S02]  /*aee0*/  @!P0 SYNCS.PHASECHK.TRANS64 P0, [R3+URZ+0x26840], R0 ;  /* 0x02684000030085a7 */ /* 0x000e64000800007f */
[----:B-1----:R-:W-:Y:S05]  /*aef0*/  @!P0 BRA `(.L_x_5362) ;  /* 0xfffffffc00f08947 */ /* 0x002fea000383ffff */
[----:B------:R-:W-:Y:S05]  /*af00*/  BRA `(.L_x_5396) ;  /* 0xfffffff000f07947 */ /* 0x000fea000383ffff */
.L_x_5364:
[----:B------:R-:W-:Y:S01]  /*af10*/  BSSY B0, `(.L_x_5397) ;  /* 0x0000006000007945 */ /* 0x000fe20003800000 */
[----:B------:R-:W-:-:S07]  /*af20*/  IMAD.MOV.U32 R15, RZ, RZ, -0x1 ;  /* 0xffffffffff0f7424 */ /* 0x000fce00078e00ff */
[----:B---3--:R-:W-:Y:S05]  /*af30*/  WARPSYNC.COLLECTIVE R15, `(.L_x_5398) ;  /* 0x000000000f0c7348 */ /* 0x008fea0003c00000 */
[----:B------:R-:W-:Y:S02]  /*af40*/  ELECT P6, UR62, PT ;  /* 0x00000000003e782f */ /* 0x000fe400038c0000 */
[----:B------:R-:W-:Y:S01]  /*af50*/  MOV R14, UR62 ;  /* 0x0000003e000e7c02 */ /* 0x000fe20008000f00 */
[----:B---3--:R-:W-:Y:S10]  /*af60*/  ENDCOLLECTIVE ;  /* 0x000000000000791b */ /* 0x008ff40003800000 */
.L_x_5398:
[----:B------:R-:W-:Y:S05]  /*af70*/  BSYNC B0 ;  /* 0x0000000000007941 */ /* 0x000fea0003800000 */
.L_x_5397:
[----:B------:R-:W-:Y:S05]  /*af80*/  BRA `(.L_x_5399) ;  /* 0xfffffff400bc7947 */ /* 0x000fea000383ffff */
.L_x_5366:
[----:B-1----:R1:W2:Y:S02]  /*af90*/  SYNCS.PHASECHK.TRANS64.TRYWAIT P0, [R7+URZ], R4 ;  /* 0x00000004070075a7 */ /* 0x0022a4000800017f */
[----:B--2---:R-:W-:Y:S05]  /*afa0*/  @!P0 NANOSLEEP.SYNCS 0x989680 ;  /* 0x009896800000895d */ /* 0x004fea0003900000 */
[----:B------:R-:W2:Y:S02]  /*afb0*/  @!P0 SYNCS.PHASECHK.TRANS64 P0, [R7+URZ], R4 ;  /* 0x00000004070085a7 */ /* 0x000ea4000800007f */
[----:B--2---:R-:W-:Y:S05]  /*afc0*/  @!P0 BRA `(.L_x_5366) ;  /* 0xfffffffc00f08947 */ /* 0x004fea000383ffff */
[----:B------:R-:W-:Y:S05]  /*afd0*/  BRA `(.L_x_5400) ;  /* 0xfffffff400fc7947 */ /* 0x000fea000383ffff */
.L_x_5367:
[----:B--2---:R2:W4:Y:S02]  /*afe0*/  SYNCS.PHASECHK.TRANS64.TRYWAIT P0, [R3+URZ], R2 ;  /* 0x00000002030075a7 */ /* 0x004524000800017f */
[----:B----4-:R-:W-:Y:S05]  /*aff0*/  @!P0 NANOSLEEP.SYNCS 0x989680 ;  /* 0x009896800000895d */ /* 0x010fea0003900000 */
[----:B------:R-:W4:Y:S02]  /*b000*/  @!P0 SYNCS.PHASECHK.TRANS64 P0, [R3+URZ], R2 ;  /* 0x00000002030085a7 */ /* 0x000f24000800007f */
[----:B----4-:R-:W-:Y:S05]  /*b010*/  @!P0 BRA `(.L_x_5367) ;  /* 0xfffffffc00f08947 */ /* 0x010fea000383ffff */
[----:B------:R-:W-:Y:S05]  /*b020*/  BRA `(.L_x_5401) ;  /* 0xfffffff400f07947 */ /* 0x000fea000383ffff */
.L_x_5369:
[----:B--2---:R2:W4:Y:S02]  /*b030*/  SYNCS.PHASECHK.TRANS64.TRYWAIT P0, [R5+URZ], R4 ;  /* 0x00000004050075a7 */ /* 0x004524000800017f */
[----:B----4-:R-:W-:Y:S05]  /*b040*/  @!P0 NANOSLEEP.SYNCS 0x989680 ;  /* 0x009896800000895d */ /* 0x010fea0003900000 */
[----:B------:R-:W4:Y:S02]  /*b050*/  @!P0 SYNCS.PHASECHK.TRANS64 P0, [R5+URZ], R4 ;  /* 0x00000004050085a7 */ /* 0x000f24000800007f */
[----:B----4-:R-:W-:Y:S05]  /*b060*/  @!P0 BRA `(.L_x_5369) ;  /* 0xfffffffc00f08947 */ /* 0x010fea000383ffff */
[----:B------:R-:W-:Y:S05]  /*b070*/  BRA `(.L_x_5402) ;  /* 0xfffffff400f47947 */ /* 0x000fea000383ffff */
.L_x_5403:
        /* <DEDUP_REMOVED lines=16> */
.L_x_6590:


//--------------------- .text._ZN7cutlass13device_kernelIN5flash11enable_sm90INS1_16FlashAttnBwdSm90INS1_25CollectiveMainloopBwdSm90ILi2ELi2ELi2EN4cute5tupleIJNS5_1CILi1EEES8_S8_EEENS6_IJNS7_ILi64EEENS7_ILi128EEENS7_ILi96EEEEEENS_10bfloat16_tEfNS_4arch4Sm90ELb1ELb0ELb0ELb0ELb0ELb1ELb0ELb0ELi2ELi1ELi2ELi1ELb1EEENS1_21CollectiveEpilogueBwdISD_SE_SG_Li256ELb0ELb0ELi1EEENS1_25SingleTileBwdLPTSchedulerILb0ELi128ELb0EEEEEEEEEvNT_6ParamsE --------------------------
	.section	.text._ZN7cutlass13device_kernelIN5flash11enable_sm90INS1_16FlashAttnBwdSm90INS1_25CollectiveMainloopBwdSm90ILi2ELi2ELi2EN4cute5tupleIJNS5_1CILi1EEES8_S8_EEENS6_IJNS7_ILi64EEENS7_ILi128EEENS7_ILi96EEEEEENS_10bfloat16_tEfNS_4arch4Sm90ELb1ELb0ELb0ELb0ELb0ELb1ELb0ELb0ELi2ELi1ELi2ELi1ELb1EEENS1_21CollectiveEpilogueBwdISD_SE_SG_Li256ELb0ELb0ELi1EEENS1_25SingleTileBwdLPTSchedulerILb0ELi128ELb0EEEEEEEEEvNT_6ParamsE,"ax",@progbits
	.align	128
.text._ZN7cutlass13device_kernelIN5flash11enable_sm90INS1_16FlashAttnBwdSm90INS1_25CollectiveMainloopBwdSm90ILi2ELi2ELi2EN4cute5tupleIJNS5_1CILi1EEES8_S8_EEENS6_IJNS7_ILi64EEENS7_ILi128EEENS7_ILi96EEEEEENS_10bfloat16_tEfNS_4arch4Sm90ELb1ELb0ELb0ELb0ELb0ELb1ELb0ELb0ELi2ELi1ELi2ELi1ELb1EEENS1_21CollectiveEpilogueBwdISD_SE_SG_Li256ELb0ELb0ELi1EEENS1_25SingleTileBwdLPTSchedulerILb0ELi128ELb0EEEEEEEEEvNT_6ParamsE:
        .type           _ZN7cutlass13device_kernelIN5flash11enable_sm90INS1_16FlashAttnBwdSm90INS1_25CollectiveMainloopBwdSm90ILi2ELi2ELi2EN4cute5tupleIJNS5_1CILi1EEES8_S8_EEENS6_IJNS7_ILi64EEENS7_ILi128EEENS7_ILi96EEEEEENS_10bfloat16_tEfNS_4arch4Sm90ELb1ELb0ELb0ELb0ELb0ELb1ELb0ELb0ELi2ELi1ELi2ELi1ELb1EEENS1_21CollectiveEpilogueBwdISD_SE_SG_Li256ELb0ELb0ELi1EEENS1_25SingleTileBwdLPTSchedulerILb0ELi128ELb0EEEEEEEEEvNT_6ParamsE,@function
        .size           _ZN7cutlass13device_kernelIN5flash11enable_sm90INS1_16FlashAttnBwdSm90INS1_25CollectiveMainloopBwdSm90ILi2ELi2ELi2EN4cute5tupleIJNS5_1CILi1EEES8_S8_EEENS6_IJNS7_ILi64EEENS7_ILi128EEENS7_ILi96EEEEEENS_10bfloat16_tEfNS_4arch4Sm90ELb1ELb0ELb0ELb0ELb0ELb1ELb0ELb0ELi2ELi1ELi2ELi1ELb1EEENS1_21CollectiveEpilogueBwdISD_SE_SG_Li256ELb0ELb0ELi1EEENS1_25SingleTileBwdLPTSchedulerILb0ELi128ELb0EEEEEEEEEvNT_6ParamsE,(.L_x_6591 - _ZN7cutlass13device_kernelIN5flash11enable_sm90INS1_16FlashAttnBwdSm90INS1_25CollectiveMainloopBwdSm90ILi2ELi2ELi2EN4cute5tupleIJNS5_1CILi1EEES8_S8_EEENS6_IJNS7_ILi64EEENS7_ILi128EEENS7_ILi96EEEEEENS_10bfloat16_tEfNS_4arch4Sm90ELb1ELb0ELb0ELb0ELb0ELb1ELb0ELb0ELi2ELi1ELi2ELi1ELb1EEENS1_21CollectiveEpilogueBwdISD_SE_SG_Li256ELb0ELb0ELi1EEENS1_25SingleTileBwdLPTSchedulerILb0ELi128ELb0EEEEEEEEEvNT_6ParamsE)
        .other          _ZN7cutlass13device_kernelIN5flash11enable_sm90INS1_16FlashAttnBwdSm90INS1_25CollectiveMainloopBwdSm90ILi2ELi2ELi2EN4cute5tupleIJNS5_1CILi1EEES8_S8_EEENS6_IJNS7_ILi64EEENS7_ILi128EEENS7_ILi96EEEEEENS_10bfloat16_tEfNS_4arch4Sm90ELb1ELb0ELb0ELb0ELb0ELb1ELb0ELb0ELi2ELi1ELi2ELi1ELb1EEENS1_21CollectiveEpilogueBwdISD_SE_SG_Li256ELb0ELb0ELi1EEENS1_25SingleTileBwdLPTSchedulerILb0ELi128ELb0EEEEEEEEEvNT_6ParamsE,@"STO_CUDA_ENTRY STV_DEFAULT"
_ZN7cutlass13device_kernelIN5flash11enable_sm90INS1_16FlashAttnBwdSm90INS1_25CollectiveMainloopBwdSm90ILi2ELi2ELi2EN4cute5tupleIJNS5_1CILi1EEES8_S8_EEENS6_IJNS7_ILi64EEENS7_ILi128EEENS7_ILi96EEEEEENS_10bfloat16_tEfNS_4arch4Sm90ELb1ELb0ELb0ELb0ELb0ELb1ELb0ELb0ELi2ELi1ELi2ELi1ELb1EEENS1_21CollectiveEpilogueBwdISD_SE_SG_Li256ELb0ELb0ELi1EEENS1_25SingleTileBwdLPTSchedulerILb0ELi128ELb0EEEEEEEEEvNT_6ParamsE:
        /* <DEDUP_REMOVED lines=30> */
.L_x_5405:
[----:B------:R-:W-:Y:S05]  /*01e0*/  BSYNC B0 ;  /* 0x0000000000007941 */ /* 0x000fea0003800000 */
.L_x_5404:
        /* <DEDUP_REMOVED lines=37> */
.L_x_5406:
        /* <DEDUP_REMOVED lines=22> */
.L_x_5407:
[----:B------:R-:W-:Y:S01]  /*05a0*/  PLOP3.LUT P0, PT, PT, PT, UP0, 0x80, 0x0 ;  /* 0x000000000000781c */ /* 0x000fe20003f0f008 */
[----:B------:R-:W-:Y:S01]  /*05b0*/  NOP ;  /* 0x0000000000007918 */ /* 0x000fe20000000000 */
[----:B-12-4-:R-:W-:Y:S11]  /*05c0*/  BAR.SYNC.DEFER_BLOCKING 0x0 ;  /* 0x0000000000007b1d */ /* 0x016ff60000010000 */
[----:B------:R-:W-:Y:S05]  /*05d0*/  @!P0 BRA `(.L_x_5408) ;  /* 0x00000054009c8947 */ /* 0x000fea0003800000 */
.L_x_5409:
        /* <DEDUP_REMOVED lines=32> */
.L_x_5410:
[----:B------:R-:W-:Y:S01]  /*07e0*/  ULDC UR7, c[0x0][0xb44] ;  /* 0x0002d10000077ab9 */ /* 0x000fe20000000800 */
[----:B------:R-:W-:Y:S01]  /*07f0*/  UMOV UR37, UR10 ;  /* 0x0000000a00257c82 */ /* 0x000fe20008000000 */
[----:B------:R-:W-:-:S11]  /*0800*/  UISETP.NE.AND UP0, UPT, UR7, 0x1, UPT ;  /* 0x000000010700788c */ /* 0x000fd6000bf05270 */
[----:B------:R-:W-:Y:S02]  /*0810*/  @UP0 ULDC.64 UR8, c[0x0][0xb48] ;  /* 0x0002d20000080ab9 */ /* 0x000fe40000000a00 */
[----:B------:R-:W-:-:S04]  /*0820*/  UIMAD.WIDE.U32 UR4, UR10, UR8, URZ ;  /* 0x000000080a0472a5 */ /* 0x000fc8000f8e003f */
[----:B------:R-:W-:-:S04]  /*0830*/  @UP0 USHF.R.U32.HI UR37, URZ, UR9, UR5 ;  /* 0x000000093f250299 */ /* 0x000fc80008011605 */
[----:B------:R-:W-:-:S12]  /*0840*/  UIMAD UR4, UR37, UR7, URZ ;  /* 0x00000007250472a4 */ /* 0x000fd8000f8e023f */
.L_x_5411:
        /* <DEDUP_REMOVED lines=101> */
.L_x_5414:
        /* <DEDUP_REMOVED lines=15> */
.L_x_5413:
        /* <DEDUP_REMOVED lines=22> */
.L_x_5416:
        /* <DEDUP_REMOVED lines=15> */
.L_x_5415:
[----:B------:R-:W-:Y:S01]  /*11e0*/  SHF.R.S32.HI R23, RZ, 0x1f, R22 ;  /* 0x0000001fff177819 */ /* 0x000fe20000011416 */
[----:B------:R-:W-:-:S03]  /*11f0*/  UMOV UR4, 0xffffffff ;  /* 0xffffffff00047882 */ /* 0x000fc60000000000 */
[----:B------:R-:W-:-:S04]  /*1200*/  LEA.HI R0, R23, R22, RZ, 0x7 ;  /* 0x0000001617007211 */ /* 0x000fc800078f38ff */
[----:B------:R-:W-:Y:S01]  /*1210*/  SHF.R.S32.HI R19, RZ, 0x7, R0 ;  /* 0x00000007ff137819 */ /* 0x000fe20000011400 */
[----:B------:R-:W-:Y:S06]  /*1220*/  BRA.DIV UR4, `(.L_x_5417) ;  /* 0x00000082042c7947 */ /* 0x000fec000b800000 */
[----:B------:R1:W2:Y:S02]  /*1230*/  SHFL.IDX PT, R14, R19, RZ, 0x1f ;  /* 0x00001fff130e7589 */ /* 0x0002a400000e0000 */
.L_x_5504:
        /* <DEDUP_REMOVED lines=15> */
.L_x_5418:
        /* <DEDUP_REMOVED lines=19> */
.L_x_5420:
        /* <DEDUP_REMOVED lines=39> */
[--C-:B------:R-:W-:Y:S01]  /*16d0*/  SHF.R.S32.HI R3, RZ, 0x2, R26.reuse ;  /* 0x00000002ff037819 */ /* 0x100fe2000001141a */
[----:B------:R-:W2:Y:S01]  /*16e0*/  LDSM.16.M88.4 R184, [R5+0x6000] ;  /* 0x0060000005b8783b */ /* 0x000ea20000000200 */
[----:B------:R-:W-:Y:S02]  /*16f0*/  SHF.R.S32.HI R26, RZ, 0x1f, R26 ;  /* 0x0000001fff1a7819 */ /* 0x000fe4000001141a */
[----:B------:R-:W-:Y:S02]  /*1700*/  CS2R R70, SRZ ;  /* 0x0000000000467805 */ /* 0x000fe4000001ff00 */
[----:B------:R-:W-:Y:S01]  /*1710*/  SHF.R.S32.HI R25, RZ, 0x5, R25 ;  /* 0x00000005ff197819 */ /* 0x000fe20000011419 */
[----:B------:R-:W-:Y:S01]  /*1720*/  IMAD.U32 R6, RZ, RZ, UR4 ;  /* 0x00000004ff067e24 */ /* 0x000fe2000f8e00ff */
[----:B------:R-:W-:Y:S01]  /*1730*/  LEA.HI R22, R23, R22, RZ, 0x3 ;  /* 0x0000001617167211 */ /* 0x000fe200078f18ff */
[----:B------:R-:W3:Y:S01]  /*1740*/  LDSM.16.M88.4 R188, [R5+0x8000] ;  /* 0x0080000005bc783b */ /* 0x000ee20000000200 */
[----:B------:R-:W-:Y:S01]  /*1750*/  LOP3.LUT R7, R0, 0x30, R7, 0xf8, !PT ;  /* 0x0000003000077812 */ /* 0x000fe200078ef807 */
[----:B------:R-:W-:Y:S01]  /*1760*/  IMAD R25, R25, -0x10, R6 ;  /* 0xfffffff019197824 */ /* 0x000fe200078e0206 */
[----:B------:R-:W-:Y:S01]  /*1770*/  LEA.HI R26, R26, R3, RZ, 0x3 ;  /* 0x000000031a1a7211 */ /* 0x000fe200078f18ff */
[----:B------:R4:W2:Y:S01]  /*1780*/  LDSM.16.M88.4 R192, [R5+0xa000] ;  /* 0x00a0000005c0783b */ /* 0x0008a20000000200 */
[----:B------:R-:W-:-:S02]  /*1790*/  LOP3.LUT R7, R7, 0x8, R22, 0xf8, !PT ;  /* 0x0000000807077812 */ /* 0x000fc400078ef816 */
[----:B------:R-:W-:Y:S02]  /*17a0*/  CS2R R68, SRZ ;  /* 0x0000000000447805 */ /* 0x000fe4000001ff00 */
[----:B------:R-:W-:Y:S02]  /*17b0*/  SHF.R.U32.HI R0, RZ, 0x3, R0 ;  /* 0x00000003ff007819 */ /* 0x000fe40000011600 */
[----:B------:R-:W-:Y:S02]  /*17c0*/  CS2R R66, SRZ ;  /* 0x0000000000427805 */ /* 0x000fe4000001ff00 */
[----:B------:R-:W-:Y:S02]  /*17d0*/  LOP3.LUT R26, R26, 0xfffffff8, RZ, 0xc0, !PT ;  /* 0xfffffff81a1a7812 */ /* 0x000fe400078ec0ff */
[----:B------:R-:W-:Y:S02]  /*17e0*/  CS2R R64, SRZ ;  /* 0x0000000000407805 */ /* 0x000fe4000001ff00 */
[----:B------:R-:W-:-:S02]  /*17f0*/  LOP3.LUT R0, R7, R0, RZ, 0x3c, !PT ;  /* 0x0000000007007212 */ /* 0x000fc400078e3cff */
[----:B------:R-:W-:Y:S02]  /*1800*/  CS2R R62, SRZ ;  /* 0x00000000003e7805 */ /* 0x000fe4000001ff00 */
[----:B------:R-:W-:Y:S01]  /*1810*/  IADD3 R25, R25, R26, -R3 ;  /* 0x0000001a19197210 */ /* 0x000fe20007ffe803 */
[C---:B------:R-:W-:Y:S01]  /*1820*/  IMAD R3, R19.reuse, 0x8, R4 ;  /* 0x0000000813037824 */ /* 0x040fe200078e0204 */
[----:B------:R-:W-:Y:S02]  /*1830*/  LEA.HI R6, R19, R19, RZ, 0x1 ;  /* 0x0000001313067211 */ /* 0x000fe400078f08ff */
[----:B------:R-:W-:Y:S02]  /*1840*/  CS2R R60, SRZ ;  /* 0x00000000003c7805 */ /* 0x000fe4000001ff00 */
[----:B------:R-:W-:Y:S01]  /*1850*/  CS2R R58, SRZ ;  /* 0x00000000003a7805 */ /* 0x000fe2000001ff00 */
[----:B------:R-:W-:Y:S01]  /*1860*/  IMAD.U32 R3, R3, 0x200, R0 ;  /* 0x0000020003037824 */ /* 0x000fe200078e0000 */
[----:B------:R-:W-:Y:S01]  /*1870*/  LOP3.LUT R6, R6, 0xfffffffe, RZ, 0xc0, !PT ;  /* 0xfffffffe06067812 */ /* 0x000fe200078ec0ff */
[----:B------:R-:W-:Y:S01]  /*1880*/  IMAD.MOV.U32 R0, RZ, RZ, 0x20 ;  /* 0x00000020ff007424 */ /* 0x000fe200078e00ff */
[----:B------:R-:W-:-:S02]  /*1890*/  CS2R R56, SRZ ;  /* 0x0000000000387805 */ /* 0x000fc4000001ff00 */
[----:B------:R-:W-:Y:S02]  /*18a0*/  CS2R R54, SRZ ;  /* 0x0000000000367805 */ /* 0x000fe4000001ff00 */
[----:B------:R-:W-:Y:S01]  /*18b0*/  CS2R R52, SRZ ;  /* 0x0000000000347805 */ /* 0x000fe2000001ff00 */
[C---:B------:R-:W-:Y:S01]  /*18c0*/  IMAD.IADD R4, R19.reuse, 0x1, -R6 ;  /* 0x0000000113047824 */ /* 0x040fe200078e0a06 */
[----:B------:R-:W-:Y:S01]  /*18d0*/  SEL R0, R0, 0xffffffe0, !P0 ;  /* 0xffffffe000007807 */ /* 0x000fe20004000000 */
[----:B-1----:R-:W-:Y:S01]  /*18e0*/  IMAD R19, R19, 0x300, R24 ;  /* 0x0000030013137824 */ /* 0x002fe200078e0218 */
[----:B------:R-:W-:Y:S01]  /*18f0*/  CS2R R50, SRZ ;  /* 0x0000000000327805 */ /* 0x000fe2000001ff00 */
[----:B------:R-:W-:Y:S01]  /*1900*/  IMAD R4, R4, -0x40, R25 ;  /* 0xffffffc004047824 */ /* 0x000fe200078e0219 */
[----:B------:R-:W-:Y:S01]  /*1910*/  CS2R R48, SRZ ;  /* 0x0000000000307805 */ /* 0x000fe2000001ff00 */
[----:B------:R-:W-:Y:S01]  /*1920*/  IMAD.IADD R0, R5, 0x1, R0 ;  /* 0x0000000105007824 */ /* 0x000fe200078e0200 */
[----:B------:R-:W-:Y:S01]  /*1930*/  CS2R R46, SRZ ;  /* 0x00000000002e7805 */ /* 0x000fe2000001ff00 */
[----:B----4-:R-:W-:Y:S01]  /*1940*/  IMAD.SHL.U32 R5, R19, 0x4, RZ ;  /* 0x0000000413057824 */ /* 0x010fe200078e00ff */
[----:B------:R-:W-:-:S02]  /*1950*/  CS2R R44, SRZ ;  /* 0x00000000002c7805 */ /* 0x000fc4000001ff00 */
[----:B------:R-:W-:Y:S01]  /*1960*/  CS2R R42, SRZ ;  /* 0x00000000002a7805 */ /* 0x000fe2000001ff00 */
[----:B------:R-:W1:Y:S01]  /*1970*/  LDSM.16.M88.4 R196, [R0+0x6000] ;  /* 0x0060000000c4783b */ /* 0x000e620000000200 */
[----:B------:R-:W-:Y:S02]  /*1980*/  CS2R R40, SRZ ;  /* 0x0000000000287805 */ /* 0x000fe4000001ff00 */
[----:B------:R-:W-:Y:S02]  /*1990*/  CS2R R38, SRZ ;  /* 0x0000000000267805 */ /* 0x000fe4000001ff00 */
[----:B------:R-:W-:Y:S01]  /*19a0*/  CS2R R36, SRZ ;  /* 0x0000000000247805 */ /* 0x000fe2000001ff00 */
[----:B------:R-:W4:Y:S01]  /*19b0*/  LDSM.16.M88.4 R200, [R0+0x8000] ;  /* 0x0080000000c8783b */ /* 0x000f220000000200 */
[----:B------:R-:W-:Y:S02]  /*19c0*/  CS2R R34, SRZ ;  /* 0x0000000000227805 */ /* 0x000fe4000001ff00 */
[----:B------:R-:W-:-:S02]  /*19d0*/  CS2R R32, SRZ ;  /* 0x0000000000207805 */ /* 0x000fc4000001ff00 */
[----:B------:R-:W-:Y:S01]  /*19e0*/  CS2R R30, SRZ ;  /* 0x00000000001e7805 */ /* 0x000fe2000001ff00 */
[----:B------:R5:W1:Y:S01]  /*19f0*/  LDSM.16.M88.4 R204, [R0+0xa000] ;  /* 0x00a0000000cc783b */ /* 0x000a620000000200 */
        /* <DEDUP_REMOVED lines=27> */
[----:B-----5:R-:W-:Y:S01]  /*1bb0*/  IMAD R0, R5, 0x4, R2 ;  /* 0x0000000405007824 */ /* 0x020fe200078e0202 */
[----:B------:R-:W-:Y:S01]  /*1bc0*/  ULOP3.LUT UR11, UR38, 0x1, URZ, 0xfc, !UPT ;  /* 0x00000001260b7892 */ /* 0x000fe2000f8efc3f */
[----:B------:R-:W-:Y:S01]  /*1bd0*/  UMOV UR9, URZ ;  /* 0x0000003f00097c82 */ /* 0x000fe20008000000 */
[----:B------:R-:W-:Y:S01]  /*1be0*/  UMOV UR4, URZ ;  /* 0x0000003f00047c82 */ /* 0x000fe20008000000 */
[----:B------:R-:W-:Y:S01]  /*1bf0*/  ULDC UR5, c[0x0][0x280] ;  /* 0x0000a00000057ab9 */ /* 0x000fe20000000800 */
[----:B-1234-:R-:W-:-:S08]  /*1c00*/  ULDC UR6, c[0x0][0x744] ;  /* 0x0001d10000067ab9 */ /* 0x01efd00000000800 */
.L_x_5431:
[----:B------:R-:W-:-:S06]  /*1c10*/  UISETP.NE.AND UP0, UPT, UR11, 0x3, UPT ;  /* 0x000000030b00788c */ /* 0x000fcc000bf05270 */
[----:B------:R-:W-:-:S13]  /*1c20*/  PLOP3.LUT P0, PT, PT, PT, UP0, 0x80, 0x0 ;  /* 0x000000000000781c */ /* 0x000fda0003f0f008 */
[----:B-1----:R-:W-:Y:S05]  /*1c30*/  @!P0 BRA `(.L_x_5421) ;  /* 0x0000000000048947 */ /* 0x002fea0003800000 */
[----:B------:R-:W-:Y:S01]  /*1c40*/  BPT.TRAP 0x1 ;  /* 0x000000040000795c */ /* 0x000fe20000300000 */
.L_x_5421:
[----:B------:R-:W-:Y:S01]  /*1c50*/  R2UR UR7, R2 ;  /* 0x00000000020772ca */ /* 0x000fe200000e0000 */
[----:B------:R-:W-:-:S05]  /*1c60*/  IMAD.U32 R6, RZ, RZ, UR9 ;  /* 0x00000009ff067e24 */ /* 0x000fca000f8e00ff */
[----:B------:R-:W-:-:S07]  /*1c70*/  SHF.L.U32 R6, R6, 0x1f, RZ ;  /* 0x0000001f06067819 */ /* 0x000fce00000006ff */
[----:B------:R-:W-:-:S09]  /*1c80*/  ULEA UR7, UR4, UR7, 0x3 ;  /* 0x0000000704077291 */ /* 0x000fd2000f8e183f */
[----:B------:R1:W2:Y:S01]  /*1c90*/  SYNCS.PHASECHK.TRANS64.TRYWAIT P1, [UR7+0x26810], R6 ;  /* 0x02681006ff0075a7 */ /* 0x0002a20008020147 */
[----:B------:R-:W-:Y:S05]  /*1ca0*/  @!P0 BRA `(.L_x_5422) ;  /* 0x0000000000048947 */ /* 0x000fea0003800000 */
[----:B------:R-:W-:Y:S01]  /*1cb0*/  BPT.TRAP 0x1 ;  /* 0x000000040000795c */ /* 0x000fe20000300000 */
.L_x_5422:
[----:B--2---:R-:W-:Y:S05]  /*1cc0*/  @P1 BRA `(.L_x_5423) ;  /* 0x0000000000081947 */ /* 0x004fea0003800000 */
[----:B------:R-:W2:Y:S02]  /*1cd0*/  SYNCS.PHASECHK.TRANS64.TRYWAIT P1, [UR7+0x26810], R6 ;  /* 0x02681006ff0075a7 */ /* 0x000ea40008020147 */
[----:B--2---:R-:W-:Y:S05]  /*1ce0*/  @!P1 BRA `(.L_x_5424) ;  /* 0x0000007400b09947 */ /* 0x004fea0003800000 */
.L_x_5423:
        /* <DEDUP_REMOVED lines=66> */
.L_x_5425:
[----:B------:R1:W1:Y:S01]  /*2110*/  SYNCS.PHASECHK.TRANS64.TRYWAIT P1, [UR7+0x26830], R6 ;  /* 0x02683006ff0075a7 */ /* 0x0002620008020147 */
[----:B------:R-:W-:Y:S05]  /*2120*/  @!P0 BRA `(.L_x_5426) ;  /* 0x0000000000048947 */ /* 0x000fea0003800000 */
[----:B------:R-:W-:Y:S01]  /*2130*/  BPT.TRAP 0x1 ;  /* 0x000000040000795c */ /* 0x000fe20000300000 */
.L_x_5426:
[----:B-1----:R-:W-:Y:S05]  /*2140*/  @P1 BRA `(.L_x_5427) ;  /* 0x0000000000081947 */ /* 0x002fea0003800000 */
[----:B------:R-:W1:Y:S02]  /*2150*/  SYNCS.PHASECHK.TRANS64.TRYWAIT P1, [UR7+0x26830], R6 ;  /* 0x02683006ff0075a7 */ /* 0x000e640008020147 */
[----:B-1----:R-:W-:Y:S05]  /*2160*/  @!P1 BRA `(.L_x_5428) ;  /* 0x0000007000a89947 */ /* 0x002fea0003800000 */
.L_x_5427:
[----:B------:R-:W-:Y:S01]  /*2170*/  R2UR UR10, R2 ;  /* 0x00000000020a72ca */ /* 0x000fe200000e0000 */
[----:B------:R-:W-:Y:S01]  /*2180*/  WARPGROUP.ARRIVE ;  /* 0x00000000000079c5 */ /* 0x000fe20000000000 */
[----:B------:R-:W-:Y:S01]  /*2190*/  UMOV UR15, 0x80000020 ;  /* 0x80000020000f7882 */ /* 0x000fe20000000000 */
[----:B------:R-:W-:Y:S01]  /*21a0*/  UIMAD UR13, UR39, -0x40, UR5 ;  /* 0xffffffc0270d78a4 */ /* 0x000fe2000f8e0205 */
[----:B------:R-:W-:Y:S01]  /*21b0*/  ISETP.GT.AND P1, PT, R4, RZ, PT ;  /* 0x000000ff0400720c */ /* 0x000fe20003f24270 */
[----:B------:R-:W-:Y:S01]  /*21c0*/  UMOV UR19, 0xc0000010 ;  /* 0xc000001000137882 */ /* 0x000fe20000000000 */
[----:B------:R-:W-:-:S03]  /*21d0*/  UMOV UR17, 0x40000040 ;  /* 0x4000004000117882 */ /* 0x000fc60000000000 */
[----:B------:R-:W-:-:S04]  /*21e0*/  IADD3 R19, -R4, UR13, -R18 ;  /* 0x0000000d04137c10 */ /* 0x000fc8000fffe912 */
[----:B------:R-:W-:Y:S01]  /*21f0*/  UIADD3 UR10, UR10, 0x18000, URZ ;  /* 0x000180000a0a7890 */ /* 0x000fe2000fffe03f */
[----:B------:R-:W-:-:S03]  /*2200*/  SEL R221, R19, 0x40, P1 ;  /* 0x0000004013dd7807 */ /* 0x000fc60000800000 */
[----:B------:R-:W-:Y:S01]  /*2210*/  USHF.R.U32.HI UR10, URZ, 0x4, UR10 ;  /* 0x000000043f0a7899 */ /* 0x000fe2000801160a */
[C---:B------:R-:W-:Y:S02]  /*2220*/  ISETP.GT.AND P1, PT, R221.reuse, RZ, PT ;  /* 0x000000ffdd00720c */ /* 0x040fe40003f24270 */
[C---:B------:R-:W-:Y:S01]  /*2230*/  ISETP.GT.AND P2, PT, R221.reuse, 0x38, PT ;  /* 0x00000038dd00780c */ /* 0x040fe20003f44270 */
[----:B------:R-:W-:Y:S01]  /*2240*/  ULOP3.LUT UR10, UR10, 0x3fff, URZ, 0xc0, !UPT ;  /* 0x00003fff0a0a7892 */ /* 0x000fe2000f8ec03f */
[----:B------:R-:W-:Y:S02]  /*2250*/  FSEL R5, R152, -INF , !P1 ;  /* 0xff80000098057808 */ /* 0x000fe40004800000 */
[C---:B------:R-:W-:Y:S01]  /*2260*/  ISETP.GT.AND P1, PT, R221.reuse, 0x1, PT ;  /* 0x00000001dd00780c */ /* 0x040fe20003f24270 */
[----:B------:R-:W-:Y:S01]  /*2270*/  ULOP3.LUT UR12, UR10, 0x10000, URZ, 0xfc, !UPT ;  /* 0x000100000a0c7892 */ /* 0x000fe2000f8efc3f */
[----:B------:R-:W-:Y:S01]  /*2280*/  ISETP.GT.AND P3, PT, R221, 0x39, PT ;  /* 0x00000039dd00780c */ /* 0x000fe20003f64270 */
[----:B---3--:R-:W-:Y:S01]  /*2290*/  FFMA.FTZ R152, R5, UR6, -R216 ;  /* 0x0000000605987c23 */ /* 0x008fe200080108d8 */
[----:B------:R-:W-:Y:S01]  /*22a0*/  FSEL R6, R153, -INF , !P1 ;  /* 0xff80000099067808 */ /* 0x000fe20004800000 */
[----:B------:R-:W-:Y:S01]  /*22b0*/  UIMAD UR12, UR4, 0x300, UR12 ;  /* 0x00000300040c78a4 */ /* 0x000fe2000f8e020c */
[----:B------:R-:W-:Y:S01]  /*22c0*/  ISETP.GT.AND P1, PT, R221, 0x8, PT ;  /* 0x00000008dd00780c */ /* 0x000fe20003f24270 */
[----:B------:R-:W-:-:S02]  /*22d0*/  ULOP3.LUT UR10, UR10, 0x1000000, URZ, 0xfc, !UPT ;  /* 0x010000000a0a7892 */ /* 0x000fc4000f8efc3f */
[----:B------:R-:W-:Y:S01]  /*22e0*/  FFMA.FTZ R153, R6, UR6, -R217 ;  /* 0x0000000606997c23 */ /* 0x000fe200080108d9 */
[----:B------:R-:W-:Y:S01]  /*22f0*/  FSEL R5, R156, -INF , !P1 ;  /* 0xff8000009c057808 */ /* 0x000fe20004800000 */
[----:B------:R-:W-:Y:S01]  /*2300*/  MUFU.EX2 R152, R152 ;  /* 0x0000009800987308 */ /* 0x000fe20000000800 */
[----:B------:R-:W-:Y:S01]  /*2310*/  UMOV UR14, UR12 ;  /* 0x0000000c000e7c82 */ /* 0x000fe20008000000 */
[----:B------:R-:W-:Y:S01]  /*2320*/  ISETP.GT.AND P1, PT, R221, 0x9, PT ;  /* 0x00000009dd00780c */ /* 0x000fe20003f24270 */
[----:B------:R-:W-:Y:S01]  /*2330*/  HGMMA.64x64x16.F32.BF16 R120, R184, gdesc[UR12], RZ, !UPT, gsb0 ;  /* 0x00e0000cb8787df0 */ /* 0x000fe2000c0018ff */
[----:B------:R-:W-:Y:S01]  /*2340*/  UIADD3 UR14, UR12, 0x2, URZ ;  /* 0x000000020c0e7890 */ /* 0x000fe2000fffe03f */
[----:B----4-:R-:W-:Y:S01]  /*2350*/  FFMA.FTZ R5, R5, UR6, -R214 ;  /* 0x0000000605057c23 */ /* 0x010fe200080108d6 */
[----:B------:R-:W-:Y:S01]  /*2360*/  UMOV UR15, 0x80000020 ;  /* 0x80000020000f7882 */ /* 0x000fe20000000000 */
[----:B------:R-:W-:Y:S01]  /*2370*/  FSEL R6, R157, -INF , !P1 ;  /* 0xff8000009d067808 */ /* 0x000fe20004800000 */
[----:B------:R-:W-:Y:S01]  /*2380*/  MUFU.EX2 R153, R153 ;  /* 0x0000009900997308 */ /* 0x000fe20000000800 */
[----:B------:R-:W-:Y:S01]  /*2390*/  ISETP.GT.AND P1, PT, R221, 0x10, PT ;  /* 0x00000010dd00780c */ /* 0x000fe20003f24270 */
[----:B------:R-:W-:Y:S01]  /*23a0*/  UIMAD UR10, UR4, 0x300, UR10 ;  /* 0x00000300040a78a4 */ /* 0x000fe2000f8e020a */
[----:B------:R-:W-:Y:S01]  /*23b0*/  FSEL R157, R180, -INF , !P2 ;  /* 0xff800000b49d7808 */ /* 0x000fe20005000000 */
[----:B------:R-:W-:Y:S01]  /*23c0*/  FFMA.FTZ R6, R6, UR6, -R215 ;  /* 0x0000000606067c23 */ /* 0x000fe200080108d7 */
[----:B------:R-:W-:-:S02]  /*23d0*/  FSEL R7, R160, -INF , !P1 ;  /* 0xff800000a0077808 */ /* 0x000fc40004800000 */
[----:B------:R-:W-:Y:S01]  /*23e0*/  ISETP.GT.AND P1, PT, R221, 0x11, PT ;  /* 0x00000011dd00780c */ /* 0x000fe20003f24270 */
[----:B------:R-:W-:Y:S01]  /*23f0*/  FFMA.FTZ R160, R157, UR6, -R218 ;  /* 0x000000069da07c23 */ /* 0x000fe200080108da */
[----:B------:R-:W1:Y:S01]  /*2400*/  MUFU.EX2 R5, R5 ;  /* 0x0000000500057308 */ /* 0x000e620000000800 */
[----:B------:R-:W-:Y:S01]  /*2410*/  FFMA.FTZ R7, R7, UR6, -R208 ;  /* 0x0000000607077c23 */ /* 0x000fe200080108d0 */
[----:B------:R-:W-:Y:S02]  /*2420*/  FSEL R8, R161, -INF , !P1 ;  /* 0xff800000a1087808 */ /* 0x000fe40004800000 */
[----:B------:R-:W-:-:S03]  /*2430*/  ISETP.GT.AND P1, PT, R221, 0x18, PT ;  /* 0x00000018dd00780c */ /* 0x000fc60003f24270 */
[----:B------:R-:W-:Y:S01]  /*2440*/  FFMA.FTZ R8, R8, UR6, -R209 ;  /* 0x0000000608087c23 */ /* 0x000fe200080108d1 */
[----:B------:R-:W-:Y:S01]  /*2450*/  FSEL R9, R164, -INF , !P1 ;  /* 0xff800000a4097808 */ /* 0x000fe20004800000 */
[----:B------:R-:W3:Y:S01]  /*2460*/  MUFU.EX2 R6, R6 ;  /* 0x0000000600067308 */ /* 0x000ee20000000800 */
[----:B------:R-:W-:-:S03]  /*2470*/  ISETP.GT.AND P1, PT, R221, 0x19, PT ;  /* 0x00000019dd00780c */ /* 0x000fc60003f24270 */
[----:B------:R-:W-:Y:S01]  /*2480*/  FFMA.FTZ R9, R9, UR6, -R20 ;  /* 0x0000000609097c23 */ /* 0x000fe20008010814 */
[----:B------:R-:W-:Y:S02]  /*2490*/  FSEL R10, R165, -INF , !P1 ;  /* 0xff800000a50a7808 */ /* 0x000fe40004800000 */
[C---:B------:R-:W-:Y:S01]  /*24a0*/  ISETP.GT.AND P1, PT, R221.reuse, 0x20, PT ;  /* 0x00000020dd00780c */ /* 0x040fe20003f24270 */
[----:B------:R-:W-:Y:S02]  /*24b0*/  MUFU.EX2 R7, R7 ;  /* 0x0000000700077308 */ /* 0x000fe40000000800 */
[----:B------:R-:W-:Y:S01]  /*24c0*/  FFMA.FTZ R10, R10, UR6, -R21 ;  /* 0x000000060a0a7c23 */ /* 0x000fe20008010815 */
[----:B------:R-:W-:Y:S02]  /*24d0*/  FSEL R11, R168, -INF , !P1 ;  /* 0xff800000a80b7808 */ /* 0x000fe40004800000 */
[----:B------:R-:W-:-:S03]  /*24e0*/  ISETP.GT.AND P1, PT, R221, 0x21, PT ;  /* 0x00000021dd00780c */ /* 0x000fc60003f24270 */
[----:B------:R-:W-:Y:S01]  /*24f0*/  FFMA.FTZ R11, R11, UR6, -R212 ;  /* 0x000000060b0b7c23 */ /* 0x000fe200080108d4 */
[----:B------:R-:W-:Y:S01]  /*2500*/  FSEL R12, R169, -INF , !P1 ;  /* 0xff800000a90c7808 */ /* 0x000fe20004800000 */
[----:B------:R-:W-:Y:S01]  /*2510*/  MUFU.EX2 R9, R9 ;  /* 0x0000000900097308 */ /* 0x000fe20000000800 */
[----:B------:R-:W-:-:S03]  /*2520*/  ISETP.GT.AND P1, PT, R221, 0x28, PT ;  /* 0x00000028dd00780c */ /* 0x000fc60003f24270 */
[----:B------:R-:W-:Y:S01]  /*2530*/  FFMA.FTZ R12, R12, UR6, -R213 ;  /* 0x000000060c0c7c23 */ /* 0x000fe200080108d5 */
[----:B------:R-:W-:Y:S02]  /*2540*/  FSEL R13, R172, -INF , !P1 ;  /* 0xff800000ac0d7808 */ /* 0x000fe40004800000 */
[----:B------:R-:W-:Y:S01]  /*2550*/  ISETP.GT.AND P1, PT, R221, 0x29, PT ;  /* 0x00000029dd00780c */ /* 0x000fe20003f24270 */
        /* <DEDUP_REMOVED lines=9> */
[----:B------:R-:W-:Y:S01]  /*25f0*/  FSEL R156, R177, -INF , !P1 ;  /* 0xff800000b19c7808 */ /* 0x000fe20004800000 */
[----:B------:R-:W-:Y:S01]  /*2600*/  VIADD R177, R19, 0x8 ;  /* 0x0000000813b17836 */ /* 0x000fe20000000000 */
[----:B------:R-:W-:Y:S01]  /*2610*/  ISETP.GT.AND P1, PT, R4, 0x8, PT ;  /* 0x000000080400780c */ /* 0x000fe20003f24270 */
[----:B------:R-:W-:Y:S02]  /*2620*/  MUFU.EX2 R11, R11 ;  /* 0x0000000b000b7308 */ /* 0x000fe40000000800 */
[----:B------:R-:W-:Y:S01]  /*2630*/  FFMA.FTZ R164, R156, UR6, -R211 ;  /* 0x000000069ca47c23 */ /* 0x000fe200080108d3 */
[----:B------:R-:W-:Y:S02]  /*2640*/  SEL R177, R177, 0x40, P1 ;  /* 0x00000040b1b17807 */ /* 0x000fe40000800000 */
[----:B------:R-:W-:Y:S02]  /*2650*/  FSEL R156, R181, -INF , !P3 ;  /* 0xff800000b59c7808 */ /* 0x000fe40005800000 */
[C---:B------:R-:W-:Y:S01]  /*2660*/  ISETP.GT.AND P1, PT, R177.reuse, RZ, PT ;  /* 0x000000ffb100720c */ /* 0x040fe20003f24270 */
[----:B------:R-:W-:Y:S01]  /*2670*/  MUFU.EX2 R19, R164 ;  /* 0x000000a400137308 */ /* 0x000fe20000000800 */
[----:B------:R-:W-:Y:S01]  /*2680*/  ISETP.GT.AND P2, PT, R177, 0x11, PT ;  /* 0x00000011b100780c */ /* 0x000fe20003f44270 */
[----:B------:R-:W-:Y:S01]  /*2690*/  FFMA.FTZ R156, R156, UR6, -R219 ;  /* 0x000000069c9c7c23 */ /* 0x000fe200080108db */
[----:B------:R-:W-:-:S02]  /*26a0*/  WARPGROUP.DEPBAR.LE gsb0, 0x0 ;  /* 0x00008000000079c5 */ /* 0x000fc40000010000 */
[----:B------:R-:W-:Y:S01]  /*26b0*/  WARPGROUP.ARRIVE ;  /* 0x00000000000079c5 */ /* 0x000fe20000000000 */
[----:B------:R-:W-:Y:S02]  /*26c0*/  FSEL R157, R154, -INF , !P1 ;  /* 0xff8000009a9d7808 */ /* 0x000fe40004800000 */
[C---:B------:R-:W-:Y:S01]  /*26d0*/  ISETP.GT.AND P1, PT, R177.reuse, 0x1, PT ;  /* 0x00000001b100780c */ /* 0x040fe20003f24270 */
[----:B------:R-:W-:Y:S01]  /*26e0*/  MUFU.EX2 R161, R156 ;  /* 0x0000009c00a17308 */ /* 0x000fe20000000800 */
[----:B------:R-:W-:Y:S01]  /*26f0*/  ISETP.GT.AND P3, PT, R177, 0x18, PT ;  /* 0x00000018b100780c */ /* 0x000fe20003f64270 */
[----:B------:R-:W-:Y:S01]  /*2700*/  HGMMA.64x64x16.F32.BF16 R120, R196, gdesc[UR12], R120, gsb0 ;  /* 0x00e0000cc4787df0 */ /* 0x000fe20008001878 */
[----:B------:R-:W-:Y:S01]  /*2710*/  UIADD3 UR14, UR12, 0x100, URZ ;  /* 0x000001000c0e7890 */ /* 0x000fe2000fffe03f */
[----:B------:R-:W-:Y:S01]  /*2720*/  FSEL R154, R155, -INF , !P1 ;  /* 0xff8000009b9a7808 */ /* 0x000fe20004800000 */
[----:B------:R-:W-:Y:S01]  /*2730*/  UMOV UR15, 0x80000020 ;  /* 0x80000020000f7882 */ /* 0x000fe20000000000 */
[----:B------:R-:W-:Y:S01]  /*2740*/  ISETP.GT.AND P1, PT, R177, 0x8, PT ;  /* 0x00000008b100780c */ /* 0x000fe20003f24270 */
[----:B------:R-:W-:Y:S01]  /*2750*/  FFMA.FTZ R157, R157, UR6, -R216 ;  /* 0x000000069d9d7c23 */ /* 0x000fe200080108d8 */
[C---:B------:R-:W-:Y:S01]  /*2760*/  ISETP.GT.AND P6, PT, R177.reuse, 0x20, PT ;  /* 0x00000020b100780c */ /* 0x040fe20003fc4270 */
[----:B------:R-:W-:Y:S01]  /*2770*/  FFMA.FTZ R165, R154, UR6, -R217 ;  /* 0x000000069aa57c23 */ /* 0x000fe200080108d9 */
[----:B------:R-:W-:Y:S01]  /*2780*/  FSEL R155, R158, -INF , !P1 ;  /* 0xff8000009e9b7808 */ /* 0x000fe20004800000 */
[----:B------:R4:W-:Y:S01]  /*2790*/  MUFU.EX2 R164, R157 ;  /* 0x0000009d00a47308 */ /* 0x0009e20000000800 */
[----:B------:R-:W-:-:S02]  /*27a0*/  ISETP.GT.AND P1, PT, R177, 0x9, PT ;  /* 0x00000009b100780c */ /* 0x000fc40003f24270 */
[----:B------:R-:W-:Y:S01]  /*27b0*/  ISETP.GT.AND P5, PT, R177, 0x21, PT ;  /* 0x00000021b100780c */ /* 0x000fe20003fa4270 */
[----:B------:R-:W-:Y:S01]  /*27c0*/  FFMA.FTZ R168, R155, UR6, -R214 ;  /* 0x000000069ba87c23 */ /* 0x000fe200080108d6 */
[----:B------:R-:W-:Y:S02]  /*27d0*/  FSEL R154, R159, -INF , !P1 ;  /* 0xff8000009f9a7808 */ /* 0x000fe40004800000 */
[----:B------:R-:W-:Y:S01]  /*27e0*/  ISETP.GT.AND P1, PT, R177, 0x10, PT ;  /* 0x00000010b100780c */ /* 0x000fe20003f24270 */
[----:B------:R-:W-:Y:S01]  /*27f0*/  MUFU.EX2 R165, R165 ;  /* 0x000000a500a57308 */ /* 0x000fe20000000800 */
[----:B----4-:R-:W-:Y:S01]  /*2800*/  FSEL R157, R166, -INF , !P3 ;  /* 0xff800000a69d7808 */ /* 0x010fe20005800000 */
[----:B------:R-:W-:Y:S01]  /*2810*/  FFMA.FTZ R215, R154, UR6, -R215 ;  /* 0x000000069ad77c23 */ /* 0x000fe200080108d7 */
[----:B------:R-:W-:Y:S02]  /*2820*/  FSEL R155, R162, -INF , !P1 ;  /* 0xff800000a29b7808 */ /* 0x000fe40004800000 */
[----:B------:R-:W-:Y:S01]  /*2830*/  FSEL R154, R163, -INF , !P2 ;  /* 0xff800000a39a7808 */ /* 0x000fe20005000000 */
[----:B------:R-:W-:Y:S01]  /*2840*/  FFMA.FTZ R176, R157, UR6, -R20 ;  /* 0x000000069db07c23 */ /* 0x000fe20008010814 */
[----:B------:R-:W-:Y:S01]  /*2850*/  ISETP.GT.AND P2, PT, R177, 0x19, PT ;  /* 0x00000019b100780c */ /* 0x000fe20003f44270 */
[----:B------:R-:W-:Y:S01]  /*2860*/  FFMA.FTZ R169, R155, UR6, -R208 ;  /* 0x000000069ba97c23 */ /* 0x000fe200080108d0 */
[----:B------:R-:W-:Y:S01]  /*2870*/  FSEL R181, R170, -INF , !P6 ;  /* 0xff800000aab57808 */ /* 0x000fe20007000000 */
[----:B------:R-:W-:Y:S01]  /*2880*/  FFMA.FTZ R163, R154, UR6, -R209 ;  /* 0x000000069aa37c23 */ /* 0x000fe200080108d1 */
[----:B------:R-:W-:Y:S01]  /*2890*/  FSEL R20, R167, -INF , !P2 ;  /* 0xff800000a7147808 */ /* 0x000fe20005000000 */
[----:B------:R-:W-:Y:S01]  /*28a0*/  MUFU.EX2 R162, R215 ;  /* 0x000000d700a27308 */ /* 0x000fe20000000800 */
[----:B------:R-:W-:Y:S01]  /*28b0*/  FSEL R180, R171, -INF , !P5 ;  /* 0xff800000abb47808 */ /* 0x000fe20006800000 */
[----:B------:R-:W-:Y:S01]  /*28c0*/  FFMA.FTZ R212, R181, UR6, -R212 ;  /* 0x00000006b5d47c23 */ /* 0x000fe200080108d4 */
[----:B------:R-:W-:-:S02]  /*28d0*/  ISETP.GT.AND P1, PT, R177, 0x28, PT ;  /* 0x00000028b100780c */ /* 0x000fc40003f24270 */
[C---:B------:R-:W-:Y:S01]  /*28e0*/  ISETP.GT.AND P4, PT, R177.reuse, 0x29, PT ;  /* 0x00000029b100780c */ /* 0x040fe20003f84270 */
[----:B------:R-:W-:Y:S01]  /*28f0*/  FFMA.FTZ R180, R180, UR6, -R213 ;  /* 0x00000006b4b47c23 */ /* 0x000fe200080108d5 */
[C---:B------:R-:W-:Y:S01]  /*2900*/  ISETP.GT.AND P3, PT, R177.reuse, 0x30, PT ;  /* 0x00000030b100780c */ /* 0x040fe20003f64270 */
[----:B------:R-:W4:Y:S01]  /*2910*/  MUFU.EX2 R168, R168 ;  /* 0x000000a800a87308 */ /* 0x000f220000000800 */
[C---:B------:R-:W-:Y:S02]  /*2920*/  ISETP.GT.AND P2, PT, R177.reuse, 0x31, PT ;  /* 0x00000031b100780c */ /* 0x040fe40003f44270 */
[C---:B------:R-:W-:Y:S02]  /*2930*/  ISETP.GT.AND P6, PT, R177.reuse, 0x38, PT ;  /* 0x00000038b100780c */ /* 0x040fe40003fc4270 */
[----:B------:R-:W-:Y:S01]  /*2940*/  ISETP.GT.AND P5, PT, R177, 0x39, PT ;  /* 0x00000039b100780c */ /* 0x000fe20003fa4270 */
[----:B------:R-:W-:Y:S01]  /*2950*/  FFMA.FTZ R177, R20, UR6, -R21 ;  /* 0x0000000614b17c23 */ /* 0x000fe20008010815 */
[----:B------:R-:W-:Y:S01]  /*2960*/  FSEL R208, R175, -INF , !P4 ;  /* 0xff800000afd07808 */ /* 0x000fe20006000000 */
[----:B------:R-:W5:Y:S01]  /*2970*/  MUFU.EX2 R15, R15 ;  /* 0x0000000f000f7308 */ /* 0x000f620000000800 */
[----:B------:R-:W-:-:S02]  /*2980*/  FSEL R175, R178, -INF , !P3 ;  /* 0xff800000b2af7808 */ /* 0x000fc40005800000 */
[----:B------:R-:W-:Y:S01]  /*2990*/  FSEL R178, R179, -INF , !P2 ;  /* 0xff800000b3b27808 */ /* 0x000fe20005000000 */
[----:B------:R-:W-:Y:S01]  /*29a0*/  FFMA.FTZ R208, R208, UR6, -R23 ;  /* 0x00000006d0d07c23 */ /* 0x000fe20008010817 */
[----:B------:R-:W-:Y:S01]  /*29b0*/  FSEL R179, R182, -INF , !P6 ;  /* 0xff800000b6b37808 */ /* 0x000fe20007000000 */
[----:B------:R-:W-:Y:S01]  /*29c0*/  FFMA.FTZ R210, R175, UR6, -R210 ;  /* 0x00000006afd27c23 */ /* 0x000fe200080108d2 */
[----:B------:R-:W-:Y:S01]  /*29d0*/  FSEL R181, R174, -INF , !P1 ;  /* 0xff800000aeb57808 */ /* 0x000fe20004800000 */
[----:B------:R-:W-:Y:S01]  /*29e0*/  FFMA.FTZ R211, R178, UR6, -R211 ;  /* 0x00000006b2d37c23 */ /* 0x000fe200080108d3 */
[----:B------:R-:W-:Y:S01]  /*29f0*/  FSEL R182, R183, -INF , !P5 ;  /* 0xff800000b7b67808 */ /* 0x000fe20006800000 */
[----:B------:R-:W-:Y:S01]  /*2a00*/  FFMA.FTZ R218, R179, UR6, -R218 ;  /* 0x00000006b3da7c23 */ /* 0x000fe200080108da */
[----:B------:R-:W-:Y:S01]  /*2a10*/  MUFU.EX2 R169, R169 ;  /* 0x000000a900a97308 */ /* 0x000fe20000000800 */
[----:B------:R-:W-:Y:S02]  /*2a20*/  FFMA.FTZ R22, R181, UR6, -R22 ;  /* 0x00000006b5167c23 */ /* 0x000fe40008010816 */
[----:B------:R-:W-:-:S05]  /*2a30*/  FFMA.FTZ R219, R182, UR6, -R219 ;  /* 0x00000006b6db7c23 */ /* 0x000fca00080108db */
[----:B------:R-:W5:Y:S08]  /*2a40*/  MUFU.EX2 R22, R22 ;  /* 0x0000001600167308 */ /* 0x000f700000000800 */
[----:B------:R-:W-:Y:S01]  /*2a50*/  MUFU.EX2 R163, R163 ;  /* 0x000000a300a37308 */ /* 0x000fe20000000800 */
[----:B------:R-:W-:Y:S02]  /*2a60*/  WARPGROUP.DEPBAR.LE gsb0, 0x0 ;  /* 0x00008000000079c5 */ /* 0x000fe40000010000 */
        /* <DEDUP_REMOVED lines=34> */
[----:B------:R-:W4:Y:S04]  /*2c90*/  LDS.64 R172, [R220+0x1e240] ;  /* 0x01e24000dcac7984 */ /* 0x000f280000000a00 */
[----:B------:R-:W5:Y:S04]  /*2ca0*/  LDS.64 R156, [R220+0x1e260] ;  /* 0x01e26000dc9c7984 */ /* 0x000f680000000a00 */
[----:B------:R-:W5:Y:S04]  /*2cb0*/  LDS.64 R166, [R220+0x1e280] ;  /* 0x01e28000dca67984 */ /* 0x000f680000000a00 */
[----:B------:R-:W5:Y:S04]  /*2cc0*/  LDS.64 R20, [R220+0x1e2a0] ;  /* 0x01e2a000dc147984 */ /* 0x000f680000000a00 */
[----:B------:R-:W5:Y:S04]  /*2cd0*/  LDS.64 R170, [R220+0x1e2c0] ;  /* 0x01e2c000dcaa7984 */ /* 0x000f680000000a00 */
[----:B--2---:R-:W2:Y:S01]  /*2ce0*/  LDS.64 R220, [R220+0x1e2e0] ;  /* 0x01e2e000dcdc7984 */ /* 0x004ea20000000a00 */
[--C-:B-1----:R-:W-:Y:S01]  /*2cf0*/  FADD.FTZ R179, R122, -R158.reuse ;  /* 0x8000009e7ab37221 */ /* 0x102fe20000010000 */
[--C-:B------:R-:W-:Y:S01]  /*2d00*/  FADD.FTZ R122, R123, -R159.reuse ;  /* 0x8000009f7b7a7221 */ /* 0x100fe20000010000 */
[----:B------:R-:W-:Y:S01]  /*2d10*/  FADD.FTZ R175, R120, -R158 ;  /* 0x8000009e78af7221 */ /* 0x000fe20000010000 */
[----:B------:R-:W-:Y:S01]  /*2d20*/  FADD.FTZ R120, R121, -R159 ;  /* 0x8000009f79787221 */ /* 0x000fe20000010000 */
[--C-:B---3--:R-:W-:Y:S01]  /*2d30*/  FADD.FTZ R124, R124, -R154.reuse ;  /* 0x8000009a7c7c7221 */ /* 0x108fe20000010000 */
[--C-:B------:R-:W-:Y:S01]  /*2d40*/  FADD.FTZ R123, R125, -R155.reuse ;  /* 0x8000009b7d7b7221 */ /* 0x100fe20000010000 */
[----:B------:R-:W-:Y:S01]  /*2d50*/  FADD.FTZ R127, R127, -R155 ;  /* 0x8000009b7f7f7221 */ /* 0x000fe20000010000 */
[----:B------:R-:W1:Y:S01]  /*2d60*/  MUFU.EX2 R125, R208 ;  /* 0x000000d0007d7308 */ /* 0x000e620000000800 */
[----:B------:R-:W-:Y:S01]  /*2d70*/  FMUL.FTZ R124, R5, R124 ;  /* 0x0000007c057c7220 */ /* 0x000fe20000410000 */
[----:B------:R-:W-:Y:S01]  /*2d80*/  FMUL.FTZ R123, R6, R123 ;  /* 0x0000007b067b7220 */ /* 0x000fe20000410000 */
[----:B------:R-:W-:Y:S01]  /*2d90*/  FADD.FTZ R121, R126, -R154 ;  /* 0x8000009a7e797221 */ /* 0x000fe20000010000 */
[--C-:B----4-:R-:W-:Y:S01]  /*2da0*/  FADD.FTZ R129, R129, -R173.reuse ;  /* 0x800000ad81817221 */ /* 0x110fe20000010000 */
[----:B------:R-:W-:Y:S01]  /*2db0*/  FADD.FTZ R126, R131, -R173 ;  /* 0x800000ad837e7221 */ /* 0x000fe20000010000 */
[----:B-----5:R-:W-:Y:S01]  /*2dc0*/  FADD.FTZ R131, R134, -R156 ;  /* 0x8000009c86837221 */ /* 0x020fe20000010000 */
[----:B------:R-:W-:Y:S01]  /*2dd0*/  F2FP.BF16.F32.PACK_AB R158, R123, R124 ;  /* 0x0000007c7b9e723e */ /* 0x000fe200000010ff */
[----:B------:R-:W-:Y:S01]  /*2de0*/  FADD.FTZ R134, R135, -R157 ;  /* 0x8000009d87867221 */ /* 0x000fe20000010000 */
[----:B------:R-:W-:Y:S01]  /*2df0*/  FADD.FTZ R173, R137, -R167 ;  /* 0x800000a789ad7221 */ /* 0x000fe20000010000 */
[----:B------:R-:W-:Y:S01]  /*2e00*/  MUFU.EX2 R124, R219 ;  /* 0x000000db007c7308 */ /* 0x000fe20000000800 */
[----:B------:R-:W-:Y:S01]  /*2e10*/  FMUL.FTZ R121, R168, R121 ;  /* 0x00000079a8797220 */ /* 0x000fe20000410000 */
[----:B------:R-:W-:Y:S01]  /*2e20*/  FADD.FTZ R155, R133, -R157 ;  /* 0x8000009d859b7221 */ /* 0x000fe20000010000 */
[--C-:B------:R-:W-:Y:S01]  /*2e30*/  FADD.FTZ R135, R142, -R20.reuse ;  /* 0x800000148e877221 */ /* 0x100fe20000010000 */
[----:B------:R-:W-:Y:S01]  /*2e40*/  FMUL.FTZ R157, R164, R179 ;  /* 0x000000b3a49d7220 */ /* 0x000fe20000410000 */
[----:B------:R-:W-:Y:S01]  /*2e50*/  FMUL.FTZ R122, R165, R122 ;  /* 0x0000007aa57a7220 */ /* 0x000fe20000410000 */
[----:B------:R-:W-:Y:S01]  /*2e60*/  FADD.FTZ R140, R140, -R20 ;  /* 0x800000148c8c7221 */ /* 0x000fe20000010000 */
[----:B------:R-:W-:Y:S01]  /*2e70*/  FADD.FTZ R144, R144, -R170 ;  /* 0x800000aa90907221 */ /* 0x000fe20000010000 */
[----:B------:R-:W-:Y:S01]  /*2e80*/  FADD.FTZ R142, R145, -R171 ;  /* 0x800000ab918e7221 */ /* 0x000fe20000010000 */
[--C-:B------:R-:W-:Y:S01]  /*2e90*/  FADD.FTZ R20, R143, -R21.reuse ;  /* 0x800000158f147221 */ /* 0x100fe20000010000 */
[----:B------:R-:W-:Y:S01]  /*2ea0*/  FADD.FTZ R132, R132, -R156 ;  /* 0x8000009c84847221 */ /* 0x000fe20000010000 */
[----:B--2---:R-:W-:Y:S01]  /*2eb0*/  FADD.FTZ R137, R148, -R220 ;  /* 0x800000dc94897221 */ /* 0x004fe20000010000 */
[----:B------:R-:W-:Y:S01]  /*2ec0*/  FMUL.FTZ R148, R162, R127 ;  /* 0x0000007fa2947220 */ /* 0x000fe20000410000 */
[----:B------:R-:W-:Y:S01]  /*2ed0*/  FMUL.FTZ R144, R15, R144 ;  /* 0x000000900f907220 */ /* 0x000fe20000410000 */
[----:B------:R-:W2:Y:S01]  /*2ee0*/  MUFU.EX2 R127, R218 ;  /* 0x000000da007f7308 */ /* 0x000ea20000000800 */
[----:B------:R-:W-:Y:S01]  /*2ef0*/  FADD.FTZ R141, R141, -R21 ;  /* 0x800000158d8d7221 */ /* 0x000fe20000010000 */
[----:B------:R-:W-:Y:S01]  /*2f00*/  F2FP.BF16.F32.PACK_AB R157, R122, R157 ;  /* 0x0000009d7a9d723e */ /* 0x000fe200000010ff */
[--C-:B------:R-:W-:Y:S01]  /*2f10*/  FADD.FTZ R128, R128, -R172.reuse ;  /* 0x800000ac80807221 */ /* 0x100fe20000010000 */
[----:B------:R-:W-:Y:S01]  /*2f20*/  F2FP.BF16.F32.PACK_AB R159, R148, R121 ;  /* 0x00000079949f723e */ /* 0x000fe200000010ff */
[----:B------:R-:W-:Y:S01]  /*2f30*/  FMUL.FTZ R121, R19, R142 ;  /* 0x0000008e13797220 */ /* 0x000fe20000410000 */
[----:B------:R-:W-:Y:S01]  /*2f40*/  FADD.FTZ R130, R130, -R172 ;  /* 0x800000ac82827221 */ /* 0x000fe20000010000 */
[----:B------:R-:W-:Y:S01]  /*2f50*/  FADD.FTZ R154, R136, -R166 ;  /* 0x800000a6889a7221 */ /* 0x000fe20000010000 */
[----:B------:R-:W-:Y:S01]  /*2f60*/  FADD.FTZ R21, R146, -R170 ;  /* 0x800000aa92157221 */ /* 0x000fe20000010000 */
[----:B------:R-:W-:Y:S01]  /*2f70*/  FMUL.FTZ R135, R22, R135 ;  /* 0x0000008716877220 */ /* 0x000fe20000410000 */
[----:B-1----:R-:W-:Y:S01]  /*2f80*/  FMUL.FTZ R20, R125, R20 ;  /* 0x000000147d147220 */ /* 0x002fe20000410000 */
[----:B------:R-:W-:-:S02]  /*2f90*/  IMAD.U32 R122, RZ, RZ, UR4 ;  /* 0x00000004ff7a7e24 */ /* 0x000fc4000f8e00ff */
[----:B------:R-:W-:Y:S01]  /*2fa0*/  FADD.FTZ R133, R138, -R166 ;  /* 0x800000a68a857221 */ /* 0x000fe20000010000 */
[----:B------:R-:W-:Y:S01]  /*2fb0*/  FADD.FTZ R136, R139, -R167 ;  /* 0x800000a78b887221 */ /* 0x000fe20000010000 */
[----:B------:R-:W-:Y:S01]  /*2fc0*/  FADD.FTZ R146, R149, -R221 ;  /* 0x800000dd95927221 */ /* 0x000fe20000010000 */
[----:B------:R-:W-:Y:S01]  /*2fd0*/  FADD.FTZ R138, R147, -R171 ;  /* 0x800000ab938a7221 */ /* 0x000fe20000010000 */
[----:B------:R-:W-:Y:S01]  /*2fe0*/  FADD.FTZ R220, R150, -R220 ;  /* 0x800000dc96dc7221 */ /* 0x000fe20000010000 */
[----:B------:R-:W-:Y:S01]  /*2ff0*/  FADD.FTZ R221, R151, -R221 ;  /* 0x800000dd97dd7221 */ /* 0x000fe20000010000 */
[C---:B------:R-:W-:Y:S01]  /*3000*/  FMUL.FTZ R139, R153.reuse, R120 ;  /* 0x00000078998b7220 */ /* 0x040fe20000410000 */
[----:B------:R-:W-:Y:S01]  /*3010*/  FMUL.FTZ R156, R152, R175 ;  /* 0x000000af989c7220 */ /* 0x000fe20000410000 */
[----:B------:R-:W-:Y:S01]  /*3020*/  F2FP.BF16.F32.PACK_AB R120, R153, R152 ;  /* 0x000000989978723e */ /* 0x000fe200000010ff */
        /* <DEDUP_REMOVED lines=21> */
[----:B--2---:R-:W-:Y:S01]  /*3180*/  FMUL.FTZ R147, R127, R220 ;  /* 0x000000dc7f937220 */ /* 0x004fe20000410000 */
[----:B------:R-:W-:Y:S01]  /*3190*/  FMUL.FTZ R20, R124, R221 ;  /* 0x000000dd7c147220 */ /* 0x000fe20000410000 */
        /* <DEDUP_REMOVED lines=12> */
[----:B------:R-:W-:Y:S01]  /*3260*/  F2FP.BF16.F32.PACK_AB R146, R146, R137 ;  /* 0x000000899292723e */ /* 0x000fe200000010ff */
[----:B------:R-:W-:Y:S01]  /*3270*/  STSM.16.MT88.4 [R126+0x1f800], R148 ;  /* 0x01f800947e007844 */ /* 0x000fe20000004200 */
[----:B------:R-:W-:Y:S02]  /*3280*/  F2FP.BF16.F32.PACK_AB R147, R20, R147 ;  /* 0x000000931493723e */ /* 0x000fe400000010ff */
[----:B------:R-:W-:Y:S01]  /*3290*/  F2FP.BF16.F32.PACK_AB R122, R6, R5 ;  /* 0x00000005067a723e */ /* 0x000fe200000010ff */
[----:B------:R-:W-:Y:S01]  /*32a0*/  IMAD R5, R17, 0x1000, R2 ;  /* 0x0000100011057824 */ /* 0x000fe200078e0202 */
[----:B------:R-:W-:Y:S01]  /*32b0*/  F2FP.BF16.F32.PACK_AB R121, R165, R164 ;  /* 0x000000a4a579723e */ /* 0x000fe200000010ff */
[----:B------:R1:W-:Y:S01]  /*32c0*/  STSM.16.MT88.4 [R126+0x20000], R144 ;  /* 0x020000907e007844 */ /* 0x0003e20000004200 */
[----:B------:R-:W-:-:S02]  /*32d0*/  F2FP.BF16.F32.PACK_AB R123, R162, R168 ;  /* 0x000000a8a27b723e */ /* 0x000fc400000010ff */
[----:B------:R-:W-:Y:S02]  /*32e0*/  R2UR UR13, R5 ;  /* 0x00000000050d72ca */ /* 0x000fe400000e0000 */
[----:B------:R-:W-:-:S11]  /*32f0*/  WARPGROUP.ARRIVE ;  /* 0x00000000000079c5 */ /* 0x000fd60000000000 */
[----:B------:R-:W-:Y:S01]  /*3300*/  HGMMA.64x96x16.F32.BF16 R72, R120, gdesc[UR12].tnspB, R72, gsb0 ;  /* 0x4160000c78487df0 */ /* 0x000fe20008001848 */
[----:B------:R-:W-:Y:S01]  /*3310*/  UMOV UR14, UR12 ;  /* 0x0000000c000e7c82 */ /* 0x000fe20008000000 */
[----:B------:R-:W-:Y:S01]  /*3320*/  UMOV UR15, 0x80000020 ;  /* 0x80000020000f7882 */ /* 0x000fe20000000000 */
[----:B------:R-:W-:Y:S02]  /*3330*/  UIADD3 UR12, UR10, 0x80, URZ ;  /* 0x000000800a0c7890 */ /* 0x000fe4000fffe03f */
[----:B------:R-:W-:Y:S01]  /*3340*/  USHF.R.U32.HI UR13, URZ, 0x4, UR13 ;  /* 0x000000043f0d7899 */ /* 0x000fe2000801160d */
[----:B------:R-:W-:Y:S02]  /*3350*/  WARPGROUP.DEPBAR.LE gsb0, 0x0 ;  /* 0x00008000000079c5 */ /* 0x000fe40000010000 */
[----:B------:R-:W-:Y:S02]  /*3360*/  F2FP.BF16.F32.PACK_AB R120, R8, R7 ;  /* 0x000000070878723e */ /* 0x000fe400000010ff */
[----:B------:R-:W-:-:S02]  /*3370*/  F2FP.BF16.F32.PACK_AB R122, R10, R9 ;  /* 0x000000090a7a723e */ /* 0x000fc400000010ff */
        /* <DEDUP_REMOVED lines=10> */
[----:B------:R-:W-:Y:S02]  /*3420*/  F2FP.BF16.F32.PACK_AB R120, R12, R11 ;  /* 0x0000000b0c78723e */ /* 0x000fe400000010ff */
[----:B------:R-:W-:Y:S02]  /*3430*/  F2FP.BF16.F32.PACK_AB R122, R14, R13 ;  /* 0x0000000d0e7a723e */ /* 0x000fe400000010ff */
[----:B------:R-:W-:Y:S02]  /*3440*/  F2FP.BF16.F32.PACK_AB R121, R23, R174 ;  /* 0x000000ae1779723e */ /* 0x000fe400000010ff */
[----:B------:R-:W-:-:S04]  /*3450*/  F2FP.BF16.F32.PACK_AB R123, R125, R22 ;  /* 0x000000167d7b723e */ /* 0x000fc800000010ff */
        /* <DEDUP_REMOVED lines=175> */
.L_x_5429:
        /* <DEDUP_REMOVED lines=48> */
.L_x_5430:
        /* <DEDUP_REMOVED lines=62> */
.L_x_5412:
        /* <DEDUP_REMOVED lines=23> */
.L_x_5433:
        /* <DEDUP_REMOVED lines=20> */
.L_x_5434:
        /* <DEDUP_REMOVED lines=18> */
.L_x_5435:
        /* <DEDUP_REMOVED lines=18> */
.L_x_5436:
        /* <DEDUP_REMOVED lines=146> */
.L_x_5438:
[----:B------:R-:W-:Y:S05]  /*5440*/  BSYNC B0 ;  /* 0x0000000000007941 */ /* 0x000fea0003800000 */
.L_x_5437:
[----:B------:R-:W-:-:S04]  /*5450*/  DEPBAR.LE SB0, 0x0 ;  /* 0x000080000000791a */ /* 0x000fc80000000000 */
[----:B------:R-:W-:Y:S05]  /*5460*/  EXIT ;  /* 0x000000000000794d */ /* 0x000fea0003800000 */
.L_x_5432:
        /* <DEDUP_REMOVED lines=60> */
.L_x_5440:
[----:B------:R-:W-:Y:S05]  /*5830*/  BSYNC B0 ;  /* 0x0000000000007941 */ /* 0x000fea0003800000 */
.L_x_5439:
        /* <DEDUP_REMOVED lines=21> */
.L_x_5442:
[----:B------:R-:W-:Y:S05]  /*5990*/  BSYNC B0 ;  /* 0x0000000000007941 */ /* 0x000fea0003800000 */
.L_x_5441:
        /* <DEDUP_REMOVED lines=18> */
.L_x_5444:
[----:B------:R-:W-:Y:S05]  /*5ac0*/  BSYNC B0 ;  /* 0x0000000000007941 */ /* 0x000fea0003800000 */
.L_x_5443:
        /* <DEDUP_REMOVED lines=22> */
.L_x_5446:
[----:B------:R-:W-:Y:S05]  /*5c30*/  BSYNC B0 ;  /* 0x0000000000007941 */ /* 0x000fea0003800000 */
.L_x_5445:
[----:B------:R-:W-:Y:S05]  /*5c40*/  EXIT ;  /* 0x000000000000794d */ /* 0x000fea0003800000 */
.L_x_5408:
        /* <DEDUP_REMOVED lines=30> */
.L_x_5450:
[----:B------:R-:W-:Y:S01]  /*5e30*/  ULDC UR9, c[0x0][0xb44] ;  /* 0x0002d10000097ab9 */ /* 0x000fe20000000800 */
[----:B------:R-:W-:Y:S01]  /*5e40*/  UMOV UR7, UR8 ;  /* 0x0000000800077c82 */ /* 0x000fe20008000000 */
[----:B------:R-:W-:-:S11]  /*5e50*/  UISETP.NE.AND UP0, UPT, UR9, 0x1, UPT ;  /* 0x000000010900788c */ /* 0x000fd6000bf05270 */
[----:B------:R-:W-:Y:S02]  /*5e60*/  @UP0 ULDC.64 UR10, c[0x0][0xb48] ;  /* 0x0002d200000a0ab9 */ /* 0x000fe40000000a00 */
[----:B------:R-:W-:-:S04]  /*5e70*/  UIMAD.WIDE.U32 UR4, UR8, UR10, URZ ;  /* 0x0000000a080472a5 */ /* 0x000fc8000f8e003f */
[----:B------:R-:W-:-:S04]  /*5e80*/  @UP0 USHF.R.U32.HI UR7, URZ, UR11, UR5 ;  /* 0x0000000b3f070299 */ /* 0x000fc80008011605 */
[----:B------:R-:W-:-:S12]  /*5e90*/  UIMAD UR4, UR7, UR9, URZ ;  /* 0x00000009070472a4 */ /* 0x000fd8000f8e023f */
.L_x_5451:
        /* <DEDUP_REMOVED lines=67> */
.L_x_5454:
[----:B------:R-:W-:Y:S05]  /*62d0*/  BSYNC B1 ;  /* 0x0000000000017941 */ /* 0x000fea0003800000 */
.L_x_5453:
        /* <DEDUP_REMOVED lines=19> */
.L_x_5456:
[----:B------:R-:W-:Y:S05]  /*6410*/  BSYNC B1 ;  /* 0x0000000000017941 */ /* 0x000fea0003800000 */
.L_x_5455:
[----:B------:R-:W-:Y:S06]  /*6420*/  BAR.ARV 0xa, 0xa0 ;  /* 0x0282800000007b1d */ /* 0x000fec0000002000 */
[----:B------:R-:W-:Y:S04]  /*6430*/  BSSY B1, `(.L_x_5457) ;  /* 0x0000003000017945 */ /* 0x000fe80003800000 */
[----:B------:R-:W-:Y:S05]  /*6440*/  @!P0 BRA `(.L_x_5458) ;  /* 0x0000000000048947 */ /* 0x000fea0003800000 */
[----:B------:R-:W-:-:S04]  /*6450*/  DEPBAR.LE SB0, 0x0 ;  /* 0x000080000000791a */ /* 0x000fc80000000000 */
.L_x_5458:
[----:B------:R-:W-:Y:S05]  /*6460*/  BSYNC B1 ;  /* 0x0000000000017941 */ /* 0x000fea0003800000 */
.L_x_5457:
[----:B------:R-:W-:Y:S06]  /*6470*/  BAR.ARV 0xb, 0xa0 ;  /* 0x02c2800000007b1d */ /* 0x000fec0000002000 */
[----:B------:R-:W-:Y:S01]  /*6480*/  UIADD3 UR12, UR8, 0x1, URZ ;  /* 0x00000001080c7890 */ /* 0x000fe2000fffe03f */
[----:B------:R-:W-:Y:S11]  /*6490*/  BRA `(.L_x_5459) ;  /* 0x0000000000047947 */ /* 0x000ff60003800000 */
.L_x_5452:
[----:B------:R-:W-:-:S05]  /*64a0*/  UMOV UR12, UR8 ;  /* 0x00000008000c7c82 */ /* 0x000fca0008000000 */
.L_x_5459:
        /* <DEDUP_REMOVED lines=18> */
.L_x_5472:
        /* <DEDUP_REMOVED lines=20> */
.L_x_5461:
[----:B------:R-:W-:Y:S05]  /*6710*/  BSYNC B1 ;  /* 0x0000000000017941 */ /* 0x000fea0003800000 */
.L_x_5460:
        /* <DEDUP_REMOVED lines=13> */
.L_x_5463:
[----:B------:R-:W-:Y:S05]  /*67f0*/  BSYNC B1 ;  /* 0x0000000000017941 */ /* 0x000fea0003800000 */
.L_x_5462:
[----:B------:R-:W-:Y:S06]  /*6800*/  BAR.ARV 0xa, 0xa0 ;  /* 0x0282800000007b1d */ /* 0x000fec0000002000 */
[----:B------:R-:W-:Y:S04]  /*6810*/  BSSY B1, `(.L_x_5464) ;  /* 0x0000003000017945 */ /* 0x000fe80003800000 */
[----:B------:R-:W-:Y:S05]  /*6820*/  @!P0 BRA `(.L_x_5465) ;  /* 0x0000000000048947 */ /* 0x000fea0003800000 */
[----:B------:R-:W-:-:S04]  /*6830*/  DEPBAR.LE SB0, 0x0 ;  /* 0x000080000000791a */ /* 0x000fc80000000000 */
.L_x_5465:
[----:B------:R-:W-:Y:S05]  /*6840*/  BSYNC B1 ;  /* 0x0000000000017941 */ /* 0x000fea0003800000 */
.L_x_5464:
        /* <DEDUP_REMOVED lines=13> */
.L_x_5467:
[----:B------:R-:W-:Y:S05]  /*6920*/  BSYNC B1 ;  /* 0x0000000000017941 */ /* 0x000fea0003800000 */
.L_x_5466:
        /* <DEDUP_REMOVED lines=13> */
.L_x_5469:
[----:B------:R-:W-:Y:S05]  /*6a00*/  BSYNC B1 ;  /* 0x0000000000017941 */ /* 0x000fea0003800000 */
.L_x_5468:
[----:B------:R-:W-:Y:S01]  /*6a10*/  UIADD3 UR12, UR12, 0x2, URZ ;  /* 0x000000020c0c7890 */ /* 0x000fe2000fffe03f */
[----:B------:R-:W-:Y:S06]  /*6a20*/  BAR.ARV 0xa, 0xa0 ;  /* 0x0282800000007b1d */ /* 0x000fec0000002000 */
[----:B------:R-:W-:Y:S01]  /*6a30*/  UISETP.GE.AND UP0, UPT, UR12, UR5, UPT ;  /* 0x000000050c00728c */ /* 0x000fe2000bf06270 */
[----:B------:R-:W-:Y:S04]  /*6a40*/  BSSY B1, `(.L_x_5470) ;  /* 0x0000003000017945 */ /* 0x000fe80003800000 */
[----:B------:R-:W-:Y:S06]  /*6a50*/  @!P0 BRA `(.L_x_5471) ;  /* 0x0000000000048947 */ /* 0x000fec0003800000 */
[----:B------:R-:W-:-:S04]  /*6a60*/  DEPBAR.LE SB0, 0x0 ;  /* 0x000080000000791a */ /* 0x000fc80000000000 */
.L_x_5471:
[----:B------:R-:W-:Y:S05]  /*6a70*/  BSYNC B1 ;  /* 0x0000000000017941 */ /* 0x000fea0003800000 */
.L_x_5470:
[----:B------:R-:W-:Y:S06]  /*6a80*/  BAR.ARV 0xb, 0xa0 ;  /* 0x02c2800000007b1d */ /* 0x000fec0000002000 */
[----:B------:R-:W-:Y:S01]  /*6a90*/  PLOP3.LUT P1, PT, PT, PT, UP0, 0x80, 0x0 ;  /* 0x000000000000781c */ /* 0x000fe20003f2f008 */
[----:B------:R-:W-:Y:S02]  /*6aa0*/  UIADD3 UR20, UR20, 0x3000, URZ ;  /* 0x0000300014147890 */ /* 0x000fe4000fffe03f */
[----:B------:R-:W-:-:S10]  /*6ab0*/  UIADD3 UR4, UR4, 0x3000, URZ ;  /* 0x0000300004047890 */ /* 0x000fd4000fffe03f */
[----:B------:R-:W-:Y:S05]  /*6ac0*/  @!P1 BRA `(.L_x_5472) ;  /* 0xfffffff800c09947 */ /* 0x000fea000383ffff */
[----:B------:R-:W-:Y:S05]  /*6ad0*/  BRA `(.L_x_5449) ;  /* 0x0000002400f87947 */ /* 0x000fea0003800000 */
.L_x_5448:
        /* <DEDUP_REMOVED lines=21> */
.L_x_5473:
[----:B------:R-:W-:Y:S01]  /*6c30*/  ULDC UR8, c[0x0][0xb44] ;  /* 0x0002d10000087ab9 */ /* 0x000fe20000000800 */
[----:B------:R-:W-:Y:S01]  /*6c40*/  UMOV UR11, UR7 ;  /* 0x00000007000b7c82 */ /* 0x000fe20008000000 */
[----:B------:R-:W-:-:S11]  /*6c50*/  UISETP.NE.AND UP0, UPT, UR8, 0x1, UPT ;  /* 0x000000010800788c */ /* 0x000fd6000bf05270 */
[----:B------:R-:W-:Y:S02]  /*6c60*/  @UP0 ULDC.64 UR12, c[0x0][0xb48] ;  /* 0x0002d200000c0ab9 */ /* 0x000fe40000000a00 */
[----:B------:R-:W-:-:S04]  /*6c70*/  UIMAD.WIDE.U32 UR4, UR7, UR12, URZ ;  /* 0x0000000c070472a5 */ /* 0x000fc8000f8e003f */
[----:B------:R-:W-:-:S04]  /*6c80*/  @UP0 USHF.R.U32.HI UR11, URZ, UR13, UR5 ;  /* 0x0000000d3f0b0299 */ /* 0x000fc80008011605 */
[----:B------:R-:W-:-:S12]  /*6c90*/  UIMAD UR4, UR11, UR8, URZ ;  /* 0x000000080b0472a4 */ /* 0x000fd8000f8e023f */
.L_x_5474:
        /* <DEDUP_REMOVED lines=70> */
.L_x_5505:
        /* <DEDUP_REMOVED lines=15> */
.L_x_5478:
        /* <DEDUP_REMOVED lines=127> */
.L_x_5489:
[----:B--234-:R-:W-:-:S04]  /*79e0*/  SHF.L.U32 R21, R11, 0x1f, RZ ;  /* 0x0000001f0b157819 */ /* 0x01cfc800000006ff */
[----:B------:R-:W1:Y:S02]  /*79f0*/  SYNCS.PHASECHK.TRANS64.TRYWAIT P1, [R16+URZ+0x26840], R21 ;  /* 0x02684015100075a7 */ /* 0x000e64000802017f */
[----:B-1----:R-:W-:Y:S05]  /*7a00*/  @!P1 BRA `(.L_x_5481) ;  /* 0x0000001800ac9947 */ /* 0x002fea0003800000 */
.L_x_5506:
[----:B------:R-:W-:Y:S05]  /*7a10*/  @P0 BRA `(.L_x_5482) ;  /* 0x0000000000140947 */ /* 0x000fea0003800000 */
[----:B------:R-:W-:Y:S01]  /*7a20*/  ISETP.NE.AND P1, PT, R6, RZ, PT ;  /* 0x000000ff0600720c */ /* 0x000fe20003f25270 */
[----:B------:R-:W-:-:S04]  /*7a30*/  IMAD.MOV.U32 R3, RZ, RZ, 0x3100 ;  /* 0x00003100ff037424 */ /* 0x000fc800078e00ff */
[----:B------:R3:W-:Y:S08]  /*7a40*/  SYNCS.ARRIVE.TRANS64 RZ, [R16+URZ+0x26830], R3 ;  /* 0x0268300310ff79a7 */ /* 0x0007f0000800003f */
[----:B------:R-:W-:Y:S05]  /*7a50*/  @!P1 BRA `(.L_x_5482) ;  /* 0x0000000000049947 */ /* 0x000fea0003800000 */
[----:B------:R-:W-:Y:S01]  /*7a60*/  BPT.TRAP 0x1 ;  /* 0x000000040000795c */ /* 0x000fe20000300000 */
.L_x_5482:
        /* <DEDUP_REMOVED lines=43> */
.L_x_5507:
[----:B------:R-:W-:Y:S05]  /*7d20*/  @P0 BRA `(.L_x_5484) ;  /* 0x0000000000140947 */ /* 0x000fea0003800000 */
[----:B------:R-:W-:Y:S01]  /*7d30*/  ISETP.NE.AND P1, PT, R6, RZ, PT ;  /* 0x000000ff0600720c */ /* 0x000fe20003f25270 */
[----:B------:R-:W-:-:S04]  /*7d40*/  IMAD.MOV.U32 R2, RZ, RZ, 0x3100 ;  /* 0x00003100ff027424 */ /* 0x000fc800078e00ff */
[----:B------:R3:W-:Y:S08]  /*7d50*/  SYNCS.ARRIVE.TRANS64 RZ, [R16+URZ+0x26818], R2 ;  /* 0x0268180210ff79a7 */ /* 0x0007f0000800003f */
[----:B------:R-:W-:Y:S05]  /*7d60*/  @!P1 BRA `(.L_x_5484) ;  /* 0x0000000000049947 */ /* 0x000fea0003800000 */
[----:B------:R-:W-:Y:S01]  /*7d70*/  BPT.TRAP 0x1 ;  /* 0x000000040000795c */ /* 0x000fe20000300000 */
.L_x_5484:
        /* <DEDUP_REMOVED lines=43> */
.L_x_5508:
[----:B------:R-:W-:Y:S05]  /*8030*/  @P0 BRA `(.L_x_5486) ;  /* 0x0000000000140947 */ /* 0x000fea0003800000 */
[----:B------:R-:W-:Y:S01]  /*8040*/  ISETP.NE.AND P1, PT, R6, RZ, PT ;  /* 0x000000ff0600720c */ /* 0x000fe20003f25270 */
[----:B-123--:R-:W-:-:S04]  /*8050*/  IMAD.MOV.U32 R21, RZ, RZ, 0x3100 ;  /* 0x00003100ff157424 */ /* 0x00efc800078e00ff */
[----:B------:R4:W-:Y:S08]  /*8060*/  SYNCS.ARRIVE.TRANS64 RZ, [R16+URZ+0x26838], R21 ;  /* 0x0268381510ff79a7 */ /* 0x0009f0000800003f */
[----:B------:R-:W-:Y:S05]  /*8070*/  @!P1 BRA `(.L_x_5486) ;  /* 0x0000000000049947 */ /* 0x000fea0003800000 */
[----:B------:R-:W-:Y:S01]  /*8080*/  BPT.TRAP 0x1 ;  /* 0x000000040000795c */ /* 0x000fe20000300000 */
.L_x_5486:
        /* <DEDUP_REMOVED lines=38> */
.L_x_5510:
[----:B------:R-:W-:Y:S05]  /*82f0*/  @P0 BRA `(.L_x_5488) ;  /* 0x0000000000140947 */ /* 0x000fea0003800000 */
[----:B------:R-:W-:Y:S01]  /*8300*/  ISETP.NE.AND P1, PT, R6, RZ, PT ;  /* 0x000000ff0600720c */ /* 0x000fe20003f25270 */
[----:B------:R-:W-:-:S04]  /*8310*/  IMAD.MOV.U32 R5, RZ, RZ, 0x3100 ;  /* 0x00003100ff057424 */ /* 0x000fc800078e00ff */
[----:B------:R1:W-:Y:S08]  /*8320*/  SYNCS.ARRIVE.TRANS64 RZ, [R16+URZ+0x26810], R5 ;  /* 0x0268100510ff79a7 */ /* 0x0003f0000800003f */
[----:B------:R-:W-:Y:S05]  /*8330*/  @!P1 BRA `(.L_x_5488) ;  /* 0x0000000000049947 */ /* 0x000fea0003800000 */
[----:B------:R-:W-:Y:S01]  /*8340*/  BPT.TRAP 0x1 ;  /* 0x000000040000795c */ /* 0x000fe20000300000 */
.L_x_5488:
        /* <DEDUP_REMOVED lines=44> */
.L_x_5480:
        /* <DEDUP_REMOVED lines=8> */
.L_x_5511:
[----:B------:R-:W-:Y:S05]  /*8690*/  @P0 BRA `(.L_x_5491) ;  /* 0x0000000000140947 */ /* 0x000fea0003800000 */
[----:B------:R-:W-:Y:S01]  /*86a0*/  ISETP.NE.AND P1, PT, R6, RZ, PT ;  /* 0x000000ff0600720c */ /* 0x000fe20003f25270 */
[----:B------:R-:W-:-:S04]  /*86b0*/  IMAD.MOV.U32 R5, RZ, RZ, 0x3100 ;  /* 0x00003100ff057424 */ /* 0x000fc800078e00ff */
[----:B------:R2:W-:Y:S08]  /*86c0*/  SYNCS.ARRIVE.TRANS64 RZ, [R16+URZ+0x26830], R5 ;  /* 0x0268300510ff79a7 */ /* 0x0005f0000800003f */
[----:B------:R-:W-:Y:S05]  /*86d0*/  @!P1 BRA `(.L_x_5491) ;  /* 0x0000000000049947 */ /* 0x000fea0003800000 */
[----:B------:R-:W-:Y:S01]  /*86e0*/  BPT.TRAP 0x1 ;  /* 0x000000040000795c */ /* 0x000fe20000300000 */
.L_x_5491:
        /* <DEDUP_REMOVED lines=40> */
.L_x_5512:
[----:B------:R-:W-:Y:S05]  /*8970*/  @P0 BRA `(.L_x_5493) ;  /* 0x0000000000140947 */ /* 0x000fea0003800000 */
[----:B------:R-:W-:Y:S01]  /*8980*/  ISETP.NE.AND P0, PT, R6, RZ, PT ;  /* 0x000000ff0600720c */ /* 0x000fe20003f05270 */
[----:B------:R-:W-:-:S04]  /*8990*/  IMAD.MOV.U32 R5, RZ, RZ, 0x3100 ;  /* 0x00003100ff057424 */ /* 0x000fc800078e00ff */
[----:B------:R1:W-:Y:S08]  /*89a0*/  SYNCS.ARRIVE.TRANS64 RZ, [R16+URZ+0x26818], R5 ;  /* 0x0268180510ff79a7 */ /* 0x0003f0000800003f */
[----:B------:R-:W-:Y:S05]  /*89b0*/  @!P0 BRA `(.L_x_5493) ;  /* 0x0000000000048947 */ /* 0x000fea0003800000 */
[----:B------:R-:W-:Y:S01]  /*89c0*/  BPT.TRAP 0x1 ;  /* 0x000000040000795c */ /* 0x000fe20000300000 */
.L_x_5493:
        /* <DEDUP_REMOVED lines=44> */
.L_x_5479:
[----:B------:R-:W1:Y:S01]  /*8c90*/  S2R R0, SR_TID.X ;  /* 0x0000000000007919 */ /* 0x000e620000002100 */
[----:B------:R-:W-:Y:S01]  /*8ca0*/  IMAD R3, R19, 0x8, R16 ;  /* 0x0000000813037824 */ /* 0x000fe200078e0210 */
[----:B-1----:R-:W-:Y:S02]  /*8cb0*/  LOP3.LUT R2, R0, 0x7f, RZ, 0xc0, !PT ;  /* 0x0000007f00027812 */ /* 0x002fe400078ec0ff */
[----:B------:R-:W-:Y:S02]  /*8cc0*/  SHF.L.U32 R0, R11, 0x1f, RZ ;  /* 0x0000001f0b007819 */ /* 0x000fe400000006ff */
[----:B------:R-:W-:Y:S02]  /*8cd0*/  ISETP.NE.AND P1, PT, R2, RZ, PT ;  /* 0x000000ff0200720c */ /* 0x000fe40003f25270 */
[----:B------:R-:W1:Y:S02]  /*8ce0*/  SYNCS.PHASECHK.TRANS64.TRYWAIT P0, [R3+URZ+0x26840], R0 ;  /* 0x02684000030075a7 */ /* 0x000e64000800017f */
[----:B-1----:R-:W-:Y:S09]  /*8cf0*/  @!P0 BRA `(.L_x_5494) ;  /* 0x00000008006c8947 */ /* 0x002ff20003800000 */
.L_x_5513:
[----:B------:R-:W-:Y:S05]  /*8d00*/  @P1 BRA `(.L_x_5495) ;  /* 0x0000000000181947 */ /* 0x000fea0003800000 */
[----:B------:R-:W1:Y:S01]  /*8d10*/  S2R R2, SR_TID.X ;  /* 0x0000000000027919 */ /* 0x000e620000002100 */
[----:B------:R-:W-:-:S04]  /*8d20*/  IMAD.MOV.U32 R0, RZ, RZ, 0x3100 ;  /* 0x00003100ff007424 */ /* 0x000fc800078e00ff */
[----:B------:R1:W-:Y:S02]  /*8d30*/  SYNCS.ARRIVE.TRANS64 RZ, [R3+URZ+0x26830], R0 ;  /* 0x0268300003ff79a7 */ /* 0x0003e4000800003f */
[----:B-1----:R-:W-:-:S13]  /*8d40*/  LOP3.LUT P0, RZ, R2, 0x1f, RZ, 0xc0, !PT ;  /* 0x0000001f02ff7812 */ /* 0x002fda000780c0ff */
[----:B------:R-:W-:Y:S05]  /*8d50*/  @!P0 BRA `(.L_x_5495) ;  /* 0x0000000000048947 */ /* 0x000fea0003800000 */
[----:B------:R-:W-:Y:S01]  /*8d60*/  BPT.TRAP 0x1 ;  /* 0x000000040000795c */ /* 0x000fe20000300000 */
.L_x_5495:
        /* <DEDUP_REMOVED lines=47> */
.L_x_5476:
[----:B------:R-:W-:Y:S05]  /*9060*/  BSYNC B1 ;  /* 0x0000000000017941 */ /* 0x000fea0003800000 */
.L_x_5475:
[----:B------:R-:W-:-:S03]  /*9070*/  UMOV UR7, 0xffffffff ;  /* 0xffffffff00077882 */ /* 0x000fc60000000000 */
[----:B------:R-:W-:Y:S05]  /*9080*/  BRA.DIV UR7, `(.L_x_5496) ;  /* 0x00000006079c7947 */ /* 0x000fea000b800000 */
[----:B------:R-:W-:-:S13]  /*9090*/  ELECT P6, URZ, PT ;  /* 0x00000000003f782f */ /* 0x000fda00038c0000 */
.L_x_5516:
[----:B------:R-:W-:Y:S05]  /*90a0*/  @!P6 BRA `(.L_x_5449) ;  /* 0x000000000084e947 */ /* 0x000fea0003800000 */
[----:B------:R-:W-:-:S06]  /*90b0*/  ULOP3.LUT UR7, UR38, 0x2, URZ, 0xfc, !UPT ;  /* 0x0000000226077892 */ /* 0x000fcc000f8efc3f */
[----:B------:R-:W-:-:S05]  /*90c0*/  IMAD.U32 R2, RZ, RZ, UR7 ;  /* 0x00000007ff027e24 */ /* 0x000fca000f8e00ff */
[----:B------:R-:W-:-:S13]  /*90d0*/  ISETP.NE.AND P2, PT, R2, 0x3, PT ;  /* 0x000000030200780c */ /* 0x000fda0003f45270 */
[----:B------:R-:W-:Y:S05]  /*90e0*/  @!P2 BRA `(.L_x_5497) ;  /* 0x000000000004a947 */ /* 0x000fea0003800000 */
[----:B------:R-:W-:Y:S01]  /*90f0*/  BPT.TRAP 0x1 ;  /* 0x000000040000795c */ /* 0x000fe20000300000 */
.L_x_5497:
        /* <DEDUP_REMOVED lines=15> */
.L_x_5517:
[----:B------:R-:W2:Y:S02]  /*91f0*/  SYNCS.PHASECHK.TRANS64.TRYWAIT P0, [R3+URZ], R2 ;  /* 0x00000002030075a7 */ /* 0x000ea4000800017f */
[----:B--2---:R-:W-:Y:S05]  /*9200*/  @!P0 BRA `(.L_x_5499) ;  /* 0x0000000400708947 */ /* 0x004fea0003800000 */
.L_x_5518:
[----:B------:R-:W-:Y:S05]  /*9210*/  @!P2 BRA `(.L_x_5500) ;  /* 0x000000000004a947 */ /* 0x000fea0003800000 */
[----:B------:R-:W-:Y:S01]  /*9220*/  BPT.TRAP 0x1 ;  /* 0x000000040000795c */ /* 0x000fe20000300000 */
.L_x_5500:
[----:B--2---:R-:W-:-:S04]  /*9230*/  VIADD R3, R7, 0x26840 ;  /* 0x0002684007037836 */ /* 0x004fc80000000000 */
[----:B------:R-:W-:-:S04]  /*9240*/  IMAD R0, R0, 0x8, R3 ;  /* 0x0000000800007824 */ /* 0x000fc800078e0203 */
[----:B------:R-:W2:Y:S02]  /*9250*/  SYNCS.PHASECHK.TRANS64.TRYWAIT P0, [R0+URZ], R5 ;  /* 0x00000005000075a7 */ /* 0x000ea4000800017f */
[----:B--2---:R-:W-:Y:S05]  /*9260*/  @!P0 BRA `(.L_x_5501) ;  /* 0x00000004006c8947 */ /* 0x004fea0003800000 */
.L_x_5519:
[----:B------:R-:W-:-:S07]  /*9270*/  IMAD R3, R4, 0x8, R3 ;  /* 0x0000000804037824 */ /* 0x000fce00078e0203 */
.L_x_5502:
[----:B---3--:R3:W4:Y:S02]  /*9280*/  SYNCS.PHASECHK.TRANS64.TRYWAIT P0, [R3+URZ], R2 ;  /* 0x00000002030075a7 */ /* 0x008724000800017f */
[----:B----4-:R-:W-:Y:S05]  /*9290*/  @!P0 NANOSLEEP.SYNCS 0x989680 ;  /* 0x009896800000895d */ /* 0x010fea0003900000 */
[----:B------:R-:W4:Y:S02]  /*92a0*/  @!P0 SYNCS.PHASECHK.TRANS64 P0, [R3+URZ], R2 ;  /* 0x00000002030085a7 */ /* 0x000f24000800007f */
[----:B----4-:R-:W-:Y:S05]  /*92b0*/  @!P0 BRA `(.L_x_5502) ;  /* 0xfffffffc00f08947 */ /* 0x010fea000383ffff */
.L_x_5449:
[----:B------:R-:W-:Y:S05]  /*92c0*/  BSYNC B0 ;  /* 0x0000000000007941 */ /* 0x000fea0003800000 */
.L_x_5447:
[----:B------:R-:W-:Y:S05]  /*92d0*/  EXIT ;  /* 0x000000000000794d */ /* 0x000fea0003800000 */
.L_x_5417:
[----:B------:R-:W-:Y:S02]  /*92e0*/  IMAD.MOV.U32 R13, RZ, RZ, R19 ;  /* 0x000000ffff0d7224 */ /* 0x000fe400078e0013 */
[----:B------:R-:W-:Y:S02]  /*92f0*/  IMAD.MOV.U32 R12, RZ, RZ, RZ ;  /* 0x000000ffff0c7224 */ /* 0x000fe400078e00ff */
[----:B------:R-:W-:Y:S02]  /*9300*/  IMAD.MOV.U32 R11, RZ, RZ, 0x1f ;  /* 0x0000001fff0b7424 */ /* 0x000fe400078e00ff */
[----:B------:R-:W-:-:S07]  /*9310*/  IMAD.MOV.U32 R15, RZ, RZ, -0x1 ;  /* 0xffffffffff0f7424 */ /* 0x000fce00078e00ff */
[----:B------:R-:W-:Y:S05]  /*9320*/  WARPSYNC.COLLECTIVE R15, `(.L_x_5503) ;  /* 0x000000000f087348 */ /* 0x000fea0003c00000 */
[----:B------:R1:W2:Y:S02]  /*9330*/  SHFL.IDX P6, R14, R13, R12, R11 ;  /* 0x0000000c0d0e7389 */ /* 0x0002a400000c000b */
[----:B-12---:R-:W-:Y:S01]  /*9340*/  ENDCOLLECTIVE ;  /* 0x000000000000791b */ /* 0x006fe20003800000 */
.L_x_5503:
[----:B------:R-:W-:Y:S05]  /*9350*/  BRA `(.L_x_5504) ;  /* 0xffffff7c00b87947 */ /* 0x000fea000383ffff */
.L_x_5419:
[----:B--2---:R2:W3:Y:S02]  /*9360*/  SYNCS.PHASECHK.TRANS64.TRYWAIT P0, [R2+URZ+0x26800], R5 ;  /* 0x02680005020075a7 */ /* 0x0044e4000800017f */
[----:B---3--:R-:W-:Y:S05]  /*9370*/  @!P0 NANOSLEEP.SYNCS 0x989680 ;  /* 0x009896800000895d */ /* 0x008fea0003900000 */
[----:B------:R-:W3:Y:S02]  /*9380*/  @!P0 SYNCS.PHASECHK.TRANS64 P0, [R2+URZ+0x26800], R5 ;  /* 0x02680005020085a7 */ /* 0x000ee4000800007f */
[----:B---3--:R-:W-:Y:S05]  /*9390*/  @!P0 BRA `(.L_x_5419) ;  /* 0xfffffffc00f08947 */ /* 0x008fea000383ffff */
[----:B------:R-:W-:Y:S05]  /*93a0*/  BRA `(.L_x_5418) ;  /* 0xffffff7c00e07947 */ /* 0x000fea000383ffff */
.L_x_5424:
[----:B--2---:R-:W-:-:S04]  /*93b0*/  IMAD.U32 R5, RZ, RZ, UR7 ;  /* 0x00000007ff057e24 */ /* 0x004fc8000f8e00ff */
[----:B------:R2:W3:Y:S03]  /*93c0*/  SYNCS.PHASECHK.TRANS64.TRYWAIT P1, [R5+URZ+0x26810], R6 ;  /* 0x02681006050075a7 */ /* 0x0004e6000802017f */
[----:B---3--:R-:W-:Y:S05]  /*93d0*/  @!P1 NANOSLEEP.SYNCS 0x989680 ;  /* 0x009896800000995d */ /* 0x008fea0003900000 */
[----:B------:R-:W3:Y:S02]  /*93e0*/  @!P1 SYNCS.PHASECHK.TRANS64 P1, [R5+URZ+0x26810], R6 ;  /* 0x02681006050095a7 */ /* 0x000ee4000802007f */
[----:B---3--:R-:W-:Y:S05]  /*93f0*/  @!P1 BRA `(.L_x_5424) ;  /* 0xfffffffc00ec9947 */ /* 0x008fea000383ffff */
[----:B------:R-:W-:Y:S05]  /*9400*/  BRA `(.L_x_5423) ;  /* 0xffffff8800387947 */ /* 0x000fea000383ffff */
.L_x_5428:
[----:B------:R-:W-:-:S04]  /*9410*/  IMAD.U32 R5, RZ, RZ, UR7 ;  /* 0x00000007ff057e24 */ /* 0x000fc8000f8e00ff */
[----:B------:R1:W1:Y:S03]  /*9420*/  SYNCS.PHASECHK.TRANS64.TRYWAIT P1, [R5+URZ+0x26830], R6 ;  /* 0x02683006050075a7 */ /* 0x000266000802017f */
[----:B-1----:R-:W-:Y:S05]  /*9430*/  @!P1 NANOSLEEP.SYNCS 0x989680 ;  /* 0x009896800000995d */ /* 0x002fea0003900000 */
[----:B------:R-:W1:Y:S02]  /*9440*/  @!P1 SYNCS.PHASECHK.TRANS64 P1, [R5+URZ+0x26830], R6 ;  /* 0x02683006050095a7 */ /* 0x000e64000802007f */
[----:B-1----:R-:W-:Y:S05]  /*9450*/  @!P1 BRA `(.L_x_5428) ;  /* 0xfffffffc00ec9947 */ /* 0x002fea000383ffff */
[----:B------:R-:W-:Y:S05]  /*9460*/  BRA `(.L_x_5427) ;  /* 0xffffff8c00407947 */ /* 0x000fea000383ffff */
.L_x_5477:
[----:B-1----:R1:W2:Y:S02]  /*9470*/  SYNCS.PHASECHK.TRANS64.TRYWAIT P0, [R16+URZ+0x26820], R3 ;  /* 0x02682003100075a7 */ /* 0x0022a4000800017f */
[----:B--2---:R-:W-:Y:S05]  /*9480*/  @!P0 NANOSLEEP.SYNCS 0x989680 ;  /* 0x009896800000895d */ /* 0x004fea0003900000 */
[----:B------:R-:W2:Y:S02]  /*9490*/  @!P0 SYNCS.PHASECHK.TRANS64 P0, [R16+URZ+0x26820], R3 ;  /* 0x02682003100085a7 */ /* 0x000ea4000800007f */
[----:B--2---:R-:W-:Y:S05]  /*94a0*/  @!P0 BRA `(.L_x_5477) ;  /* 0xfffffffc00f08947 */ /* 0x004fea000383ffff */
[----:B------:R-:W-:Y:S05]  /*94b0*/  BRA `(.L_x_5505) ;  /* 0xffffffdc00107947 */ /* 0x000fea000383ffff */
.L_x_5481:
[----:B-1----:R1:W3:Y:S02]  /*94c0*/  SYNCS.PHASECHK.TRANS64.TRYWAIT P1, [R16+URZ+0x26840], R21 ;  /* 0x02684015100075a7 */ /* 0x0022e4000802017f */
[----:B---3--:R-:W-:Y:S05]  /*94d0*/  @!P1 NANOSLEEP.SYNCS 0x989680 ;  /* 0x009896800000995d */ /* 0x008fea0003900000 */
[----:B------:R-:W3:Y:S02]  /*94e0*/  @!P1 SYNCS.PHASECHK.TRANS64 P1, [R16+URZ+0x26840], R21 ;  /* 0x02684015100095a7 */ /* 0x000ee4000802007f */
[----:B---3--:R-:W-:Y:S05]  /*94f0*/  @!P1 BRA `(.L_x_5481) ;  /* 0xfffffffc00f09947 */ /* 0x008fea000383ffff */
[----:B------:R-:W-:Y:S05]  /*9500*/  BRA `(.L_x_5506) ;  /* 0xffffffe400407947 */ /* 0x000fea000383ffff */
.L_x_5483:
[----:B--2---:R2:W3:Y:S02]  /*9510*/  SYNCS.PHASECHK.TRANS64.TRYWAIT P1, [R16+URZ+0x26828], R21 ;  /* 0x02682815100075a7 */ /* 0x0044e4000802017f */
[----:B---3--:R-:W-:Y:S05]  /*9520*/  @!P1 NANOSLEEP.SYNCS 0x989680 ;  /* 0x009896800000995d */ /* 0x008fea0003900000 */
[----:B------:R-:W3:Y:S02]  /*9530*/  @!P1 SYNCS.PHASECHK.TRANS64 P1, [R16+URZ+0x26828], R21 ;  /* 0x02682815100095a7 */ /* 0x000ee4000802007f */
[----:B---3--:R-:W-:Y:S05]  /*9540*/  @!P1 BRA `(.L_x_5483) ;  /* 0xfffffffc00f09947 */ /* 0x008fea000383ffff */
[----:B------:R-:W-:Y:S05]  /*9550*/  BRA `(.L_x_5507) ;  /* 0xffffffe400f07947 */ /* 0x000fea000383ffff */
.L_x_5485:
[----:B---3--:R3:W4:Y:S02]  /*9560*/  SYNCS.PHASECHK.TRANS64.TRYWAIT P1, [R16+URZ+0x26848], R21 ;  /* 0x02684815100075a7 */ /* 0x008724000802017f */
[----:B----4-:R-:W-:Y:S05]  /*9570*/  @!P1 NANOSLEEP.SYNCS 0x989680 ;  /* 0x009896800000995d */ /* 0x010fea0003900000 */
[----:B------:R-:W4:Y:S02]  /*9580*/  @!P1 SYNCS.PHASECHK.TRANS64 P1, [R16+URZ+0x26848], R21 ;  /* 0x02684815100095a7 */ /* 0x000f24000802007f */
[----:B----4-:R-:W-:Y:S05]  /*9590*/  @!P1 BRA `(.L_x_5485) ;  /* 0xfffffffc00f09947 */ /* 0x010fea000383ffff */
[----:B------:R-:W-:Y:S05]  /*95a0*/  BRA `(.L_x_5508) ;  /* 0xffffffe800a07947 */ /* 0x000fea000383ffff */
.L_x_5487:
[----:B------:R-:W-:-:S07]  /*95b0*/  SHF.L.U32 R5, R11, 0x1f, RZ ;  /* 0x0000001f0b057819 */ /* 0x000fce00000006ff */
.L_x_5509:
[----:B------:R1:W1:Y:S02]  /*95c0*/  SYNCS.PHASECHK.TRANS64.TRYWAIT P1, [R16+URZ+0x26820], R5 ;  /* 0x02682005100075a7 */ /* 0x000264000802017f */
[----:B-1----:R-:W-:Y:S05]  /*95d0*/  @!P1 NANOSLEEP.SYNCS 0x989680 ;  /* 0x009896800000995d */ /* 0x002fea0003900000 */
[----:B------:R-:W1:Y:S02]  /*95e0*/  @!P1 SYNCS.PHASECHK.TRANS64 P1, [R16+URZ+0x26820], R5 ;  /* 0x02682005100095a7 */ /* 0x000e64000802007f */
[----:B-1----:R-:W-:Y:S05]  /*95f0*/  @!P1 BRA `(.L_x_5509) ;  /* 0xfffffffc00f09947 */ /* 0x002fea000383ffff */
[----:B------:R-:W-:Y:S05]  /*9600*/  BRA `(.L_x_5510) ;  /* 0xffffffec00387947 */ /* 0x000fea000383ffff */
.L_x_5490:
[----:B-1----:R1:W2:Y:S02]  /*9610*/  SYNCS.PHASECHK.TRANS64.TRYWAIT P1, [R16+URZ+0x26840], R13 ;  /* 0x0268400d100075a7 */ /* 0x0022a4000802017f */
[----:B--2---:R-:W-:Y:S05]  /*9620*/  @!P1 NANOSLEEP.SYNCS 0x989680 ;  /* 0x009896800000995d */ /* 0x004fea0003900000 */
[----:B------:R-:W2:Y:S02]  /*9630*/  @!P1 SYNCS.PHASECHK.TRANS64 P1, [R16+URZ+0x26840], R13 ;  /* 0x0268400d100095a7 */ /* 0x000ea4000802007f */
[----:B--2---:R-:W-:Y:S05]  /*9640*/  @!P1 BRA `(.L_x_5490) ;  /* 0xfffffffc00f09947 */ /* 0x004fea000383ffff */
[----:B------:R-:W-:Y:S05]  /*9650*/  BRA `(.L_x_5511) ;  /* 0xfffffff0000c7947 */ /* 0x000fea000383ffff */
.L_x_5492:
[----:B--2---:R2:W1:Y:S02]  /*9660*/  SYNCS.PHASECHK.TRANS64.TRYWAIT P1, [R16+URZ+0x26828], R13 ;  /* 0x0268280d100075a7 */ /* 0x004464000802017f */
[----:B-1----:R-:W-:Y:S05]  /*9670*/  @!P1 NANOSLEEP.SYNCS 0x989680 ;  /* 0x009896800000995d */ /* 0x002fea0003900000 */
[----:B------:R-:W1:Y:S02]  /*9680*/  @!P1 SYNCS.PHASECHK.TRANS64 P1, [R16+URZ+0x26828], R13 ;  /* 0x0268280d100095a7 */ /* 0x000e64000802007f */
[----:B-1----:R-:W-:Y:S05]  /*9690*/  @!P1 BRA `(.L_x_5492) ;  /* 0xfffffffc00f09947 */ /* 0x002fea000383ffff */
[----:B------:R-:W-:Y:S05]  /*96a0*/  BRA `(.L_x_5512) ;  /* 0xfffffff000b07947 */ /* 0x000fea000383ffff */
.L_x_5494:
[----:B------:R1:W1:Y:S02]  /*96b0*/  SYNCS.PHASECHK.TRANS64.TRYWAIT P0, [R3+URZ+0x26840], R0 ;  /* 0x02684000030075a7 */ /* 0x000264000800017f */
[----:B-1----:R-:W-:Y:S05]  /*96c0*/  @!P0 NANOSLEEP.SYNCS 0x989680 ;  /* 0x009896800000895d */ /* 0x002fea0003900000 */
[----:B------:R-:W1:Y:S02]  /*96d0*/  @!P0 SYNCS.PHASECHK.TRANS64 P0, [R3+URZ+0x26840], R0 ;  /* 0x02684000030085a7 */ /* 0x000e64000800007f */
[----:B-1----:R-:W-:Y:S05]  /*96e0*/  @!P0 BRA `(.L_x_5494) ;  /* 0xfffffffc00f08947 */ /* 0x002fea000383ffff */
[----:B------:R-:W-:Y:S05]  /*96f0*/  BRA `(.L_x_5513) ;  /* 0xfffffff400807947 */ /* 0x000fea000383ffff */
.L_x_5496:
[----:B------:R-:W-:Y:S01]  /*9700*/  BSSY B1, `(.L_x_5514) ;  /* 0x0000006000017945 */ /* 0x000fe20003800000 */
[----:B------:R-:W-:-:S07]  /*9710*/  IMAD.MOV.U32 R15, RZ, RZ, -0x1 ;  /* 0xffffffffff0f7424 */ /* 0x000fce00078e00ff */
[----:B------:R-:W-:Y:S05]  /*9720*/  WARPSYNC.COLLECTIVE R15, `(.L_x_5515) ;  /* 0x000000000f0c7348 */ /* 0x000fea0003c00000 */
[----:B------:R-:W-:Y:S02]  /*9730*/  ELECT P6, UR62, PT ;  /* 0x00000000003e782f */ /* 0x000fe400038c0000 */
[----:B------:R-:W-:Y:S01]  /*9740*/  MOV R14, UR62 ;  /* 0x0000003e000e7c02 */ /* 0x000fe20008000f00 */
[----:B------:R-:W-:Y:S10]  /*9750*/  ENDCOLLECTIVE ;  /* 0x000000000000791b */ /* 0x000ff40003800000 */
.L_x_5515:
[----:B------:R-:W-:Y:S05]  /*9760*/  BSYNC B1 ;  /* 0x0000000000017941 */ /* 0x000fea0003800000 */
.L_x_5514:
[----:B------:R-:W-:Y:S05]  /*9770*/  BRA `(.L_x_5516) ;  /* 0xfffffff800487947 */ /* 0x000fea000383ffff */
.L_x_5498:
[----:B-1----:R1:W2:Y:S02]  /*9780*/  SYNCS.PHASECHK.TRANS64.TRYWAIT P0, [R6+URZ], R5 ;  /* 0x00000005060075a7 */ /* 0x0022a4000800017f */
[----:B--2---:R-:W-:Y:S05]  /*9790*/  @!P0 NANOSLEEP.SYNCS 0x989680 ;  /* 0x009896800000895d */ /* 0x004fea0003900000 */
[----:B------:R-:W2:Y:S02]  /*97a0*/  @!P0 SYNCS.PHASECHK.TRANS64 P0, [R6+URZ], R5 ;  /* 0x00000005060085a7 */ /* 0x000ea4000800007f */
[----:B--2---:R-:W-:Y:S05]  /*97b0*/  @!P0 BRA `(.L_x_5498) ;  /* 0xfffffffc00f08947 */ /* 0x004fea000383ffff */
[----:B------:R-:W-:Y:S05]  /*97c0*/  BRA `(.L_x_5517) ;  /* 0xfffffff800887947 */ /* 0x000fea000383ffff */
.L_x_5499:
[----:B--2---:R2:W3:Y:S02]  /*97d0*/  SYNCS.PHASECHK.TRANS64.TRYWAIT P0, [R3+URZ], R2 ;  /* 0x00000002030075a7 */ /* 0x0044e4000800017f */
[----:B---3--:R-:W-:Y:S05]  /*97e0*/  @!P0 NANOSLEEP.SYNCS 0x989680 ;  /* 0x009896800000895d */ /* 0x008fea0003900000 */
[----:B------:R-:W3:Y:S02]  /*97f0*/  @!P0 SYNCS.PHASECHK.TRANS64 P0, [R3+URZ], R2 ;  /* 0x00000002030085a7 */ /* 0x000ee4000800007f */
[----:B---3--:R-:W-:Y:S05]  /*9800*/  @!P0 BRA `(.L_x_5499) ;  /* 0xfffffffc00f08947 */ /* 0x008fea000383ffff */
[----:B------:R-:W-:Y:S05]  /*9810*/  BRA `(.L_x_5518) ;  /* 0xfffffff8007c7947 */ /* 0x000fea000383ffff */
.L_x_5501:
[----:B--2---:R2:W3:Y:S02]  /*9820*/  SYNCS.PHASECHK.TRANS64.TRYWAIT P0, [R0+URZ], R5 ;  /* 0x00000005000075a7 */ /* 0x0044e4000800017f */
[----:B---3--:R-:W-:Y:S05]  /*9830*/  @!P0 NANOSLEEP.SYNCS 0x989680 ;  /* 0x009896800000895d */ /* 0x008fea0003900000 */
[----:B------:R-:W3:Y:S02]  /*9840*/  @!P0 SYNCS.PHASECHK.TRANS64 P0, [R0+URZ], R5 ;  /* 0x00000005000085a7 */ /* 0x000ee4000800007f */
[----:B---3--:R-:W-:Y:S05]  /*9850*/  @!P0 BRA `(.L_x_5501) ;  /* 0xfffffffc00f08947 */ /* 0x008fea000383ffff */
[----:B------:R-:W-:Y:S05]  /*9860*/  BRA `(.L_x_5519) ;  /* 0xfffffff800807947 */ /* 0x000fea000383ffff */
.L_x_5520:
        /* <DEDUP_REMOVED lines=9> */
.L_x_6591:


//--------------------- .text._ZN7cutlass13device_kernelIN5flash11enable_sm90INS1_16FlashAttnBwdSm90INS1_25CollectiveMainloopBwdSm90ILi2ELi2ELi2EN4cute5tupleIJNS5_1CILi1EEES8_S8_EEENS6_IJNS7_ILi64EEENS7_ILi128EEENS7_ILi96EEEEEENS_10bfloat16_tEfNS_4arch4Sm90ELb1ELb0ELb0ELb0ELb1ELb1ELb0ELb0ELi2ELi1ELi2ELi1ELb1EEENS1_21CollectiveEpilogueBwdISD_SE_SG_Li256ELb0ELb0ELi1EEENS1_25SingleTileBwdLPTSchedulerILb0ELi128ELb1EEEEEEEEEvNT_6ParamsE --------------------------
	.section	.text._ZN7cutlass13device_kernelIN5flash11enable_sm90INS1_16FlashAttnBwdSm90INS1_25CollectiveMainloopBwdSm90ILi2ELi2ELi2EN4cute5tupleIJNS5_1CILi1EEES8_S8_EEENS6_IJNS7_ILi64EEENS7_ILi128EEENS7_ILi96EEEEEENS_10bfloat16_tEfNS_4arch4Sm90ELb1ELb0ELb0ELb0ELb1ELb1ELb0ELb0ELi2ELi1ELi2ELi1ELb1EEENS1_21CollectiveEpilogueBwdISD_SE_SG_Li256ELb0ELb0ELi1EEENS1_25SingleTileBwdLPTSchedulerILb0ELi128ELb1EEEEEEEEEvNT_6ParamsE,"ax",@progbits
	.align	128
.text._ZN7cutlass13device_kernelIN5flash11enable_sm90INS1_16FlashAttnBwdSm90INS1_25CollectiveMainloopBwdSm90ILi2ELi2ELi2EN4cute5tupleIJNS5_1CILi1EEES8_S8_EEENS6_IJNS7_ILi64EEENS7_ILi128EEENS7_ILi96EEEEEENS_10bfloat16_tEfNS_4arch4Sm90ELb1ELb0ELb0ELb0ELb1ELb1ELb0ELb0ELi2ELi1ELi2ELi1ELb1EEENS1_21CollectiveEpilogueBwdISD_SE_SG_Li256ELb0ELb0ELi1EEENS1_25SingleTileBwdLPTSchedulerILb0ELi128ELb1EEEEEEEEEvNT_6ParamsE:
        .type           _ZN7cutlass13device_kernelIN5flash11enable_sm90INS1_16FlashAttnBwdSm90INS1_25CollectiveMainloopBwdSm90ILi2ELi2ELi2EN4cute5tupleIJNS5_1CILi1EEES8_S8_EEENS6_IJNS7_ILi64EEENS7_ILi128EEENS7_ILi96EEEEEENS_10bfloat16_tEfNS_4arch4Sm90ELb1ELb0ELb0ELb0ELb1ELb1ELb0ELb0ELi2ELi1ELi2ELi1ELb1EEENS1_21CollectiveEpilogueBwdISD_SE_SG_Li256ELb0ELb0ELi1EEENS1_25SingleTileBwdLPTSchedulerILb0ELi128ELb1EEEEEEEEEvNT_6ParamsE,@function
        .size           _ZN7cutlass13device_kernelIN5flash11enable_sm90INS1_16FlashAttnBwdSm90INS1_25CollectiveMainloopBwdSm90ILi2ELi2ELi2EN4cute5tupleIJNS5_1CILi1EEES8_S8_EEENS6_IJNS7_ILi64EEENS7_ILi128EEENS7_ILi96EEEEEENS_10bfloat16_tEfNS_4arch4Sm90ELb1ELb0ELb0ELb0ELb1ELb1ELb0ELb0ELi2ELi1ELi2ELi1ELb1EEENS1_21CollectiveEpilogueBwdISD_SE_SG_Li256ELb0ELb0ELi1EEENS1_25SingleTileBwdLPTSchedulerILb0ELi128ELb1EEEEEEEEEvNT_6ParamsE,(.L_x_6592 - _ZN7cutlass13device_kernelIN5flash11enable_sm90INS1_16FlashAttnBwdSm90INS1_25CollectiveMainloopBwdSm90ILi2ELi2ELi2EN4cute5tupleIJNS5_1CILi1EEES8_S8_EEENS6_IJNS7_ILi64EEENS7_ILi128EEENS7_ILi96EEEEEENS_10bfloat16_tEfNS_4arch4Sm90ELb1ELb0ELb0ELb0ELb1ELb1ELb0ELb0ELi2ELi1ELi2ELi1ELb1EEENS1_21CollectiveEpilogueBwdISD_SE_SG_Li256ELb0ELb0ELi1EEENS1_25SingleTileBwdLPTSchedulerILb0ELi128ELb1EEEEEEEEEvNT_6ParamsE)
        .other          _ZN7cutlass13device_kernelIN5flash11enable_sm90INS1_16FlashAttnBwdSm90INS1_25CollectiveMainloopBwdSm90ILi2ELi2ELi2EN4cute5tupleIJNS5_1CILi1EEES8_S8_EEENS6_IJNS7_ILi64EEENS7_ILi128EEENS7_ILi96EEEEEENS_10bfloat16_tEfNS_4arch4Sm90ELb1ELb0ELb0ELb0ELb1ELb1ELb0ELb0ELi2ELi1ELi2ELi1ELb1EEENS1_21CollectiveEpilogueBwdISD_SE_SG_Li256ELb0ELb0ELi1EEENS1_25SingleTileBwdLPTSchedulerILb0ELi128ELb1EEEEEEEEEvNT_6ParamsE,@"STO_CUDA_ENTRY STV_DEFAULT"
_ZN7cutlass13device_kernelIN5flash11enable_sm90INS1_16FlashAttnBwdSm90INS1_25CollectiveMainloopBwdSm90ILi2ELi2ELi2EN4cute5tupleIJNS5_1CILi1EEES8_S8_EEENS6_IJNS7_ILi64EEENS7_ILi128EEENS7_ILi96EEEEEENS_10bfloat16_tEfNS_4arch4Sm90ELb1ELb0ELb0ELb0ELb1ELb1ELb0ELb0ELi2ELi1ELi2ELi1ELb1EEENS1_21CollectiveEpilogueBwdISD_SE_SG_Li256ELb0ELb0ELi1EEENS1_25SingleTileBwdLPTSchedulerILb0ELi128ELb1EEEEEEEEEvNT_6ParamsE:
        /* <DEDUP_REMOVED lines=30> */
.L_x_5522:
[----:B------:R-:W-:Y:S05]  /*01e0*/  BSYNC B0 ;  /* 0x0000000000007941 */ /* 0x000fea0003800000 */
.L_x_5521:
        /* <DEDUP_REMOVED lines=37> */
.L_x_5523:
        /* <DEDUP_REMOVED lines=22> */
.L_x_5524:
[----:B------:R-:W-:Y:S01]  /*05a0*/  PLOP3.LUT P0, PT, PT, PT, UP0, 0x80, 0x0 ;  /* 0x000000000000781c */ /* 0x000fe20003f0f008 */
[----:B------:R-:W-:Y:S01]  /*05b0*/  NOP ;  /* 0x0000000000007918 */ /* 0x000fe20000000000 */
[----:B------:R-:W-:Y:S01]  /*05c0*/  ULDC.64 UR46, c[0x0][0x208] ;  /* 0x00008200002e7ab9 */ /* 0x000fe20000000a00 */
[----:B-12-4-:R-:W-:Y:S10]  /*05d0*/  BAR.SYNC.DEFER_BLOCKING 0x0 ;  /* 0x0000000000007b1d */ /* 0x016ff40000010000 */
[----:B------:R-:W-:Y:S05]  /*05e0*/  @!P0 BRA `(.L_x_5525) ;  /* 0x0000005400a08947 */ /* 0x000fea0003800000 */
.L_x_5526:
        /* <DEDUP_REMOVED lines=32> */
.L_x_5527:
[----:B------:R-:W-:Y:S01]  /*07f0*/  ULDC UR7, c[0x0][0xb44] ;  /* 0x0002d10000077ab9 */ /* 0x000fe20000000800 */
[----:B------:R-:W-:Y:S01]  /*0800*/  UMOV UR37, UR10 ;  /* 0x0000000a00257c82 */ /* 0x000fe20008000000 */
[----:B------:R-:W-:-:S11]  /*0810*/  UISETP.NE.AND UP0, UPT, UR7, 0x1, UPT ;  /* 0x000000010700788c */ /* 0x000fd6000bf05270 */
[----:B------:R-:W-:Y:S02]  /*0820*/  @UP0 ULDC.64 UR8, c[0x0][0xb48] ;  /* 0x0002d20000080ab9 */ /* 0x000fe40000000a00 */
[----:B------:R-:W-:-:S04]  /*0830*/  UIMAD.WIDE.U32 UR4, UR10, UR8, URZ ;  /* 0x000000080a0472a5 */ /* 0x000fc8000f8e003f */
[----:B------:R-:W-:-:S04]  /*0840*/  @UP0 USHF.R.U32.HI UR37, URZ, UR9, UR5 ;  /* 0x000000093f250299 */ /* 0x000fc80008011605 */
[----:B------:R-:W-:-:S12]  /*0850*/  UIMAD UR4, UR37, UR7, URZ ;  /* 0x00000007250472a4 */ /* 0x000fd8000f8e023f */
.L_x_5528:
        /* <DEDUP_REMOVED lines=104> */
.L_x_5531:
        /* <DEDUP_REMOVED lines=15> */
.L_x_5530:
        /* <DEDUP_REMOVED lines=22> */
.L_x_5533:
        /* <DEDUP_REMOVED lines=15> */
.L_x_5532:
[----:B------:R-:W-:Y:S01]  /*1220*/  SHF.R.S32.HI R23, RZ, 0x1f, R22 ;  /* 0x0000001fff177819 */ /* 0x000fe20000011416 */
[----:B------:R-:W-:-:S03]  /*1230*/  UMOV UR4, 0xffffffff ;  /* 0xffffffff00047882 */ /* 0x000fc60000000000 */
[----:B------:R-:W-:-:S04]  /*1240*/  LEA.HI R0, R23, R22, RZ, 0x7 ;  /* 0x0000001617007211 */ /* 0x000fc800078f38ff */
[----:B------:R-:W-:Y:S01]  /*1250*/  SHF.R.S32.HI R19, RZ, 0x7, R0 ;  /* 0x00000007ff137819 */ /* 0x000fe20000011400 */
[----:B------:R-:W-:Y:S06]  /*1260*/  BRA.DIV UR4, `(.L_x_5534) ;  /* 0x0000008a04a47947 */ /* 0x000fec000b800000 */
[----:B------:R1:W2:Y:S02]  /*1270*/  SHFL.IDX PT, R14, R19, RZ, 0x1f ;  /* 0x00001fff130e7589 */ /* 0x0002a400000e0000 */
.L_x_5639:
        /* <DEDUP_REMOVED lines=15> */
.L_x_5535:
        /* <DEDUP_REMOVED lines=19> */
.L_x_5537:
        /* <DEDUP_REMOVED lines=123> */
.L_x_5548:
[----:B------:R-:W-:-:S06]  /*1c50*/  UISETP.NE.AND UP0, UPT, UR10, 0x3, UPT ;  /* 0x000000030a00788c */ /* 0x000fcc000bf05270 */
[----:B------:R-:W-:-:S13]  /*1c60*/  PLOP3.LUT P0, PT, PT, PT, UP0, 0x80, 0x0 ;  /* 0x000000000000781c */ /* 0x000fda0003f0f008 */
[----:B-1----:R-:W-:Y:S05]  /*1c70*/  @!P0 BRA `(.L_x_5538) ;  /* 0x0000000000048947 */ /* 0x002fea0003800000 */
[----:B------:R-:W-:Y:S01]  /*1c80*/  BPT.TRAP 0x1 ;  /* 0x000000040000795c */ /* 0x000fe20000300000 */
.L_x_5538:
[----:B------:R-:W-:Y:S01]  /*1c90*/  R2UR UR8, R2 ;  /* 0x00000000020872ca */ /* 0x000fe200000e0000 */
[----:B------:R-:W-:-:S05]  /*1ca0*/  IMAD.U32 R6, RZ, RZ, UR4 ;  /* 0x00000004ff067e24 */ /* 0x000fca000f8e00ff */
[----:B------:R-:W-:-:S07]  /*1cb0*/  SHF.L.U32 R6, R6, 0x1f, RZ ;  /* 0x0000001f06067819 */ /* 0x000fce00000006ff */
[----:B------:R-:W-:-:S09]  /*1cc0*/  ULEA UR8, UR5, UR8, 0x3 ;  /* 0x0000000805087291 */ /* 0x000fd2000f8e183f */
[----:B------:R1:W2:Y:S01]  /*1cd0*/  SYNCS.PHASECHK.TRANS64.TRYWAIT P1, [UR8+0x26810], R6 ;  /* 0x02681006ff0075a7 */ /* 0x0002a20008020148 */
[----:B------:R-:W-:Y:S05]  /*1ce0*/  @!P0 BRA `(.L_x_5539) ;  /* 0x0000000000048947 */ /* 0x000fea0003800000 */
[----:B------:R-:W-:Y:S01]  /*1cf0*/  BPT.TRAP 0x1 ;  /* 0x000000040000795c */ /* 0x000fe20000300000 */
.L_x_5539:
[----:B--2---:R-:W-:Y:S05]  /*1d00*/  @P1 BRA `(.L_x_5540) ;  /* 0x0000000000081947 */ /* 0x004fea0003800000 */
[----:B------:R-:W2:Y:S02]  /*1d10*/  SYNCS.PHASECHK.TRANS64.TRYWAIT P1, [UR8+0x26810], R6 ;  /* 0x02681006ff0075a7 */ /* 0x000ea40008020148 */
[----:B--2---:R-:W-:Y:S05]  /*1d20*/  @!P1 BRA `(.L_x_5541) ;  /* 0x0000008000289947 */ /* 0x004fea0003800000 */
.L_x_5540:
        /* <DEDUP_REMOVED lines=66> */
.L_x_5542:
[----:B------:R1:W1:Y:S01]  /*2150*/  SYNCS.PHASECHK.TRANS64.TRYWAIT P1, [UR8+0x26830], R6 ;  /* 0x02683006ff0075a7 */ /* 0x0002620008020148 */
[----:B------:R-:W-:Y:S05]  /*2160*/  @!P0 BRA `(.L_x_5543) ;  /* 0x0000000000048947 */ /* 0x000fea0003800000 */
[----:B------:R-:W-:Y:S01]  /*2170*/  BPT.TRAP 0x1 ;  /* 0x000000040000795c */ /* 0x000fe20000300000 */
.L_x_5543:
[----:B-1----:R-:W-:Y:S05]  /*2180*/  @P1 BRA `(.L_x_5544) ;  /* 0x0000000000081947 */ /* 0x002fea0003800000 */
[----:B------:R-:W1:Y:S02]  /*2190*/  SYNCS.PHASECHK.TRANS64.TRYWAIT P1, [UR8+0x26830], R6 ;  /* 0x02683006ff0075a7 */ /* 0x000e640008020148 */
[----:B-1----:R-:W-:Y:S05]  /*21a0*/  @!P1 BRA `(.L_x_5545) ;  /* 0x0000007c00209947 */ /* 0x002fea0003800000 */
.L_x_5544:
[----:B------:R-:W-:Y:S01]  /*21b0*/  R2UR UR11, R2 ;  /* 0x00000000020b72ca */ /* 0x000fe200000e0000 */
[----:B------:R-:W-:Y:S01]  /*21c0*/  WARPGROUP.ARRIVE ;  /* 0x00000000000079c5 */ /* 0x000fe20000000000 */
[----:B------:R-:W-:Y:S01]  /*21d0*/  UMOV UR15, 0x80000020 ;  /* 0x80000020000f7882 */ /* 0x000fe20000000000 */
[----:B------:R-:W-:Y:S01]  /*21e0*/  UIMAD UR13, UR39, -0x40, UR6 ;  /* 0xffffffc0270d78a4 */ /* 0x000fe2000f8e0206 */
[----:B------:R-:W-:-:S05]  /*21f0*/  ISETP.GT.AND P1, PT, R4, RZ, PT ;  /* 0x000000ff0400720c */ /* 0x000fca0003f24270 */
        /* <DEDUP_REMOVED lines=165> */
[----:B------:R-:W-:-:S07]  /*2c50*/  ULEA UR16, UR5, UR12, 0xa ;  /* 0x0000000c05107291 */ /* 0x000fce000f8e503f */
[----:B------:R-:W-:Y:S01]  /*2c60*/  UMOV UR12, UR16 ;  /* 0x00000010000c7c82 */ /* 0x000fe20008000000 */
        /* <DEDUP_REMOVED lines=112> */
[----:B------:R-:W-:Y:S01]  /*3370*/  UIADD3 UR14, UR11, 0x40, URZ ;  /* 0x000000400b0e7890 */ /* 0x000fe2000fffe03f */
[----:B------:R-:W-:Y:S01]  /*3380*/  UMOV UR15, 0x80000020 ;  /* 0x80000020000f7882 */ /* 0x000fe20000000000 */
[----:B------:R-:W-:Y:S01]  /*3390*/  USHF.R.U32.HI UR13, URZ, 0x4, UR13 ;  /* 0x000000043f0d7899 */ /* 0x000fe2000801160d */
        /* <DEDUP_REMOVED lines=18> */
[----:B------:R-:W-:-:S03]  /*34c0*/  ULOP3.LUT UR11, UR13, 0x3fff, URZ, 0xc0, !UPT ;  /* 0x00003fff0d0b7892 */ /* 0x000fc6000f8ec03f */
[----:B------:R-:W-:Y:S01]  /*34d0*/  UMOV UR13, 0x40000040 ;  /* 0x40000040000d7882 */ /* 0x000fe20000000000 */
[----:B------:R-:W-:Y:S02]  /*34e0*/  UIADD3 UR17, UR11, 0x200, URZ ;  /* 0x000002000b117890 */ /* 0x000fe4000fffe03f */
[----:B------:R-:W-:Y:S01]  /*34f0*/  UIADD3 UR18, UR11, 0x400, URZ ;  /* 0x000004000b127890 */ /* 0x000fe2000fffe03f */
        /* <DEDUP_REMOVED lines=165> */
.L_x_5546:
        /* <DEDUP_REMOVED lines=46> */
.L_x_5547:
        /* <DEDUP_REMOVED lines=62> */
.L_x_5529:
        /* <DEDUP_REMOVED lines=23> */
.L_x_5550:
        /* <DEDUP_REMOVED lines=20> */
.L_x_5551:
        /* <DEDUP_REMOVED lines=18> */
.L_x_5552:
        /* <DEDUP_REMOVED lines=18> */
.L_x_5553:
        /* <DEDUP_REMOVED lines=149> */
.L_x_5555:
[----:B------:R-:W-:Y:S05]  /*5450*/  BSYNC B0 ;  /* 0x0000000000007941 */ /* 0x000fea0003800000 */
.L_x_5554:
[----:B------:R-:W-:-:S04]  /*5460*/  DEPBAR.LE SB0, 0x0 ;  /* 0x000080000000791a */ /* 0x000fc80000000000 */
[----:B------:R-:W-:Y:S05]  /*5470*/  EXIT ;  /* 0x000000000000794d */ /* 0x000fea0003800000 */
.L_x_5549:
        /* <DEDUP_REMOVED lines=61> */
.L_x_5557:
[----:B------:R-:W-:Y:S05]  /*5850*/  BSYNC B0 ;  /* 0x0000000000007941 */ /* 0x000fea0003800000 */
.L_x_5556:
        /* <DEDUP_REMOVED lines=21> */
.L_x_5559:
[----:B------:R-:W-:Y:S05]  /*59b0*/  BSYNC B0 ;  /* 0x0000000000007941 */ /* 0x000fea0003800000 */
.L_x_5558:
        /* <DEDUP_REMOVED lines=18> */
.L_x_5561:
[----:B------:R-:W-:Y:S05]  /*5ae0*/  BSYNC B0 ;  /* 0x0000000000007941 */ /* 0x000fea0003800000 */
.L_x_5560:
        /* <DEDUP_REMOVED lines=22> */
.L_x_5563:
[----:B------:R-:W-:Y:S05]  /*5c50*/  BSYNC B0 ;  /* 0x0000000000007941 */ /* 0x000fea0003800000 */
.L_x_5562:
[----:B------:R-:W-:Y:S05]  /*5c60*/  EXIT ;  /* 0x000000000000794d */ /* 0x000fea0003800000 */
.L_x_5525:
        /* <DEDUP_REMOVED lines=30> */
.L_x_5567:
[----:B------:R-:W-:Y:S01]  /*5e50*/  ULDC UR9, c[0x0][0xb44] ;  /* 0x0002d10000097ab9 */ /* 0x000fe20000000800 */
[----:B------:R-:W-:Y:S01]  /*5e60*/  UMOV UR7, UR8 ;  /* 0x0000000800077c82 */ /* 0x000fe20008000000 */
[----:B------:R-:W-:-:S11]  /*5e70*/  UISETP.NE.AND UP0, UPT, UR9, 0x1, UPT ;  /* 0x000000010900788c */ /* 0x000fd6000bf05270 */
[----:B------:R-:W-:Y:S02]  /*5e80*/  @UP0 ULDC.64 UR10, c[0x0][0xb48] ;  /* 0x0002d200000a0ab9 */ /* 0x000fe40000000a00 */
[----:B------:R-:W-:-:S04]  /*5e90*/  UIMAD.WIDE.U32 UR4, UR8, UR10, URZ ;  /* 0x0000000a080472a5 */ /* 0x000fc8000f8e003f */
[----:B------:R-:W-:-:S04]  /*5ea0*/  @UP0 USHF.R.U32.HI UR7, URZ, UR11, UR5 ;  /* 0x0000000b3f070299 */ /* 0x000fc80008011605 */
[----:B------:R-:W-:-:S12]  /*5eb0*/  UIMAD UR4, UR7, UR9, URZ ;  /* 0x00000009070472a4 */ /* 0x000fd8000f8e023f */
.L_x_5568:
        /* <DEDUP_REMOVED lines=84> */
.L_x_5572:
[----:B------:R-:W2:Y:S04]  /*6400*/  LDG.E.STRONG.GPU R4, desc[UR46][R2.64] ;  /* 0x0000002e02047981 */ /* 0x000ea8000c1ef900 */
[----:B--2---:R-:W-:Y:S01]  /*6410*/  CCTL.IVALL ;  /* 0x00000000ff00798f */ /* 0x004fe20002000000 */
[----:B------:R-:W-:Y:S05]  /*6420*/  YIELD ;  /* 0x0000000000007946 */ /* 0x000fea0003800000 */
[----:B------:R-:W-:-:S13]  /*6430*/  ISETP.NE.AND P1, PT, R4, R5, PT ;  /* 0x000000050400720c */ /* 0x000fda0003f25270 */
[----:B------:R-:W-:Y:S05]  /*6440*/  @P1 BRA `(.L_x_5572) ;  /* 0xfffffffc00ec1947 */ /* 0x000fea000383ffff */
.L_x_5571:
[----:B------:R-:W-:Y:S05]  /*6450*/  BSYNC B1 ;  /* 0x0000000000017941 */ /* 0x000fea0003800000 */
.L_x_5570:
[----:B------:R-:W-:-:S03]  /*6460*/  UMOV UR4, 0xffffffff ;  /* 0xffffffff00047882 */ /* 0x000fc60000000000 */
[----:B------:R-:W-:Y:S05]  /*6470*/  BRA.DIV UR4, `(.L_x_5573) ;  /* 0x0000003a04847947 */ /* 0x000fea000b800000 */
[----:B------:R-:W-:Y:S01]  /*6480*/  NOP ;  /* 0x0000000000007918 */ /* 0x000fe20000000000 */
.L_x_5642:
        /* <DEDUP_REMOVED lines=22> */
.L_x_5575:
[----:B------:R-:W-:Y:S05]  /*65f0*/  BSYNC B1 ;  /* 0x0000000000017941 */ /* 0x000fea0003800000 */
.L_x_5574:
        /* <DEDUP_REMOVED lines=20> */
.L_x_5577:
[----:B------:R-:W-:Y:S05]  /*6740*/  BSYNC B1 ;  /* 0x0000000000017941 */ /* 0x000fea0003800000 */
.L_x_5576:
[----:B------:R-:W-:Y:S06]  /*6750*/  BAR.ARV 0xa, 0xa0 ;  /* 0x0282800000007b1d */ /* 0x000fec0000002000 */
[----:B------:R-:W-:Y:S04]  /*6760*/  BSSY B1, `(.L_x_5578) ;  /* 0x0000003000017945 */ /* 0x000fe80003800000 */
[----:B------:R-:W-:Y:S05]  /*6770*/  @!P0 BRA `(.L_x_5579) ;  /* 0x0000000000048947 */ /* 0x000fea0003800000 */
[----:B------:R-:W-:-:S04]  /*6780*/  DEPBAR.LE SB0, 0x0 ;  /* 0x000080000000791a */ /* 0x000fc80000000000 */
.L_x_5579:
[----:B------:R-:W-:Y:S05]  /*6790*/  BSYNC B1 ;  /* 0x0000000000017941 */ /* 0x000fea0003800000 */
.L_x_5578:
        /* <DEDUP_REMOVED lines=19> */
.L_x_5581:
[----:B------:R-:W-:Y:S05]  /*68d0*/  BSYNC B1 ;  /* 0x0000000000017941 */ /* 0x000fea0003800000 */
.L_x_5580:
[----:B------:R-:W-:Y:S01]  /*68e0*/  UIADD3 UR17, UR8, 0x1, URZ ;  /* 0x0000000108117890 */ /* 0x000fe2000fffe03f */
[----:B------:R-:W-:Y:S11]  /*68f0*/  BRA `(.L_x_5582) ;  /* 0x0000000000047947 */ /* 0x000ff60003800000 */
.L_x_5569:
[----:B------:R-:W-:-:S05]  /*6900*/  UMOV UR17, UR8 ;  /* 0x0000000800117c82 */ /* 0x000fca0008000000 */
.L_x_5582:
        /* <DEDUP_REMOVED lines=12> */
.L_x_5607:
        /* <DEDUP_REMOVED lines=18> */
.L_x_5585:
[----:B------:R-:W2:Y:S04]  /*6af0*/  LDG.E.STRONG.GPU R4, desc[UR46][R2.64] ;  /* 0x0000002e02047981 */ /* 0x000ea8000c1ef900 */
[----:B--2---:R-:W-:Y:S01]  /*6b00*/  CCTL.IVALL ;  /* 0x00000000ff00798f */ /* 0x004fe20002000000 */
[----:B------:R-:W-:Y:S05]  /*6b10*/  YIELD ;  /* 0x0000000000007946 */ /* 0x000fea0003800000 */
[----:B------:R-:W-:-:S13]  /*6b20*/  ISETP.NE.AND P1, PT, R4, R5, PT ;  /* 0x000000050400720c */ /* 0x000fda0003f25270 */
[----:B------:R-:W-:Y:S05]  /*6b30*/  @P1 BRA `(.L_x_5585) ;  /* 0xfffffffc00ec1947 */ /* 0x000fea000383ffff */
.L_x_5584:
[----:B------:R-:W-:Y:S05]  /*6b40*/  BSYNC B1 ;  /* 0x0000000000017941 */ /* 0x000fea0003800000 */
.L_x_5583:
[----:B------:R-:W-:-:S03]  /*6b50*/  UMOV UR18, 0xffffffff ;  /* 0xffffffff00127882 */ /* 0x000fc60000000000 */
[----:B------:R-:W-:Y:S05]  /*6b60*/  BRA.DIV UR18, `(.L_x_5586) ;  /* 0x0000003212e47947 */ /* 0x000fea000b800000 */
[----:B------:R-:W-:Y:S01]  /*6b70*/  NOP ;  /* 0x0000000000007918 */ /* 0x000fe20000000000 */
.L_x_5645:
        /* <DEDUP_REMOVED lines=19> */
.L_x_5588:
[----:B------:R-:W-:Y:S05]  /*6cb0*/  BSYNC B1 ;  /* 0x0000000000017941 */ /* 0x000fea0003800000 */
.L_x_5587:
        /* <DEDUP_REMOVED lines=15> */
.L_x_5590:
[----:B------:R-:W-:Y:S05]  /*6db0*/  BSYNC B1 ;  /* 0x0000000000017941 */ /* 0x000fea0003800000 */
.L_x_5589:
[----:B------:R-:W-:Y:S06]  /*6dc0*/  BAR.ARV 0xa, 0xa0 ;  /* 0x0282800000007b1d */ /* 0x000fec0000002000 */
[----:B------:R-:W-:Y:S04]  /*6dd0*/  BSSY B1, `(.L_x_5591) ;  /* 0x0000003000017945 */ /* 0x000fe80003800000 */
[----:B------:R-:W-:Y:S05]  /*6de0*/  @!P0 BRA `(.L_x_5592) ;  /* 0x0000000000048947 */ /* 0x000fea0003800000 */
[----:B------:R-:W-:-:S04]  /*6df0*/  DEPBAR.LE SB0, 0x0 ;  /* 0x000080000000791a */ /* 0x000fc80000000000 */
.L_x_5592:
[----:B------:R-:W-:Y:S05]  /*6e00*/  BSYNC B1 ;  /* 0x0000000000017941 */ /* 0x000fea0003800000 */
.L_x_5591:
        /* <DEDUP_REMOVED lines=19> */
.L_x_5594:
[----:B------:R-:W-:Y:S05]  /*6f40*/  BSYNC B1 ;  /* 0x0000000000017941 */ /* 0x000fea0003800000 */
.L_x_5593:
        /* <DEDUP_REMOVED lines=16> */
.L_x_5597:
[----:B------:R-:W2:Y:S04]  /*7050*/  LDG.E.STRONG.GPU R4, desc[UR46][R2.64] ;  /* 0x0000002e02047981 */ /* 0x000ea8000c1ef900 */
[----:B--2---:R-:W-:Y:S01]  /*7060*/  CCTL.IVALL ;  /* 0x00000000ff00798f */ /* 0x004fe20002000000 */
[----:B------:R-:W-:Y:S05]  /*7070*/  YIELD ;  /* 0x0000000000007946 */ /* 0x000fea0003800000 */
[----:B------:R-:W-:-:S13]  /*7080*/  ISETP.NE.AND P1, PT, R4, R5, PT ;  /* 0x000000050400720c */ /* 0x000fda0003f25270 */
[----:B------:R-:W-:Y:S05]  /*7090*/  @P1 BRA `(.L_x_5597) ;  /* 0xfffffffc00ec1947 */ /* 0x000fea000383ffff */
.L_x_5596:
[----:B------:R-:W-:Y:S05]  /*70a0*/  BSYNC B1 ;  /* 0x0000000000017941 */ /* 0x000fea0003800000 */
.L_x_5595:
[----:B------:R-:W-:-:S03]  /*70b0*/  UMOV UR10, 0xffffffff ;  /* 0xffffffff000a7882 */ /* 0x000fc60000000000 */
[----:B------:R-:W-:Y:S05]  /*70c0*/  BRA.DIV UR10, `(.L_x_5598) ;  /* 0x0000002e0aa87947 */ /* 0x000fea000b800000 */
[----:B------:R-:W-:Y:S01]  /*70d0*/  NOP ;  /* 0x0000000000007918 */ /* 0x000fe20000000000 */
.L_x_5648:
        /* <DEDUP_REMOVED lines=15> */
.L_x_5600:
[----:B------:R-:W-:Y:S05]  /*71d0*/  BSYNC B1 ;  /* 0x0000000000017941 */ /* 0x000fea0003800000 */
.L_x_5599:
        /* <DEDUP_REMOVED lines=15> */
.L_x_5602:
[----:B------:R-:W-:Y:S05]  /*72d0*/  BSYNC B1 ;  /* 0x0000000000017941 */ /* 0x000fea0003800000 */
.L_x_5601:
[----:B------:R-:W-:Y:S06]  /*72e0*/  BAR.ARV 0xa, 0xa0 ;  /* 0x0282800000007b1d */ /* 0x000fec0000002000 */
[----:B------:R-:W-:Y:S04]  /*72f0*/  BSSY B1, `(.L_x_5603) ;  /* 0x0000003000017945 */ /* 0x000fe80003800000 */
[----:B------:R-:W-:Y:S05]  /*7300*/  @!P0 BRA `(.L_x_5604) ;  /* 0x0000000000048947 */ /* 0x000fea0003800000 */
[----:B------:R-:W-:-:S04]  /*7310*/  DEPBAR.LE SB0, 0x0 ;  /* 0x000080000000791a */ /* 0x000fc80000000000 */
.L_x_5604:
[----:B------:R-:W-:Y:S05]  /*7320*/  BSYNC B1 ;  /* 0x0000000000017941 */ /* 0x000fea0003800000 */
.L_x_5603:
        /* <DEDUP_REMOVED lines=19> */
.L_x_5606:
[----:B------:R-:W-:Y:S05]  /*7460*/  BSYNC B1 ;  /* 0x0000000000017941 */ /* 0x000fea0003800000 */
.L_x_5605:
[----:B------:R-:W-:Y:S02]  /*7470*/  UIADD3 UR17, UR17, 0x2, URZ ;  /* 0x0000000211117890 */ /* 0x000fe4000fffe03f */
[----:B------:R-:W-:Y:S02]  /*7480*/  UIADD3 UR4, UR4, 0x3000, URZ ;  /* 0x0000300004047890 */ /* 0x000fe4000fffe03f */
[----:B------:R-:W-:-:S06]  /*7490*/  UISETP.GE.AND UP0, UPT, UR17, UR5, UPT ;  /* 0x000000051100728c */ /* 0x000fcc000bf06270 */
[----:B------:R-:W-:-:S13]  /*74a0*/  PLOP3.LUT P1, PT, PT, PT, UP0, 0x80, 0x0 ;  /* 0x000000000000781c */ /* 0x000fda0003f2f008 */
[----:B------:R-:W-:Y:S05]  /*74b0*/  @!P1 BRA `(.L_x_5607) ;  /* 0xfffffff400449947 */ /* 0x000fea000383ffff */
[----:B------:R-:W-:Y:S05]  /*74c0*/  BRA `(.L_x_5566) ;  /* 0x0000002800047947 */ /* 0x000fea0003800000 */
.L_x_5565:
        /* <DEDUP_REMOVED lines=21> */
.L_x_5608:
[----:B------:R-:W-:Y:S01]  /*7620*/  ULDC UR9, c[0x0][0xb44] ;  /* 0x0002d10000097ab9 */ /* 0x000fe20000000800 */
[----:B------:R-:W-:Y:S01]  /*7630*/  UMOV UR7, UR8 ;  /* 0x0000000800077c82 */ /* 0x000fe20008000000 */
[----:B------:R-:W-:-:S11]  /*7640*/  UISETP.NE.AND UP0, UPT, UR9, 0x1, UPT ;  /* 0x000000010900788c */ /* 0x000fd6000bf05270 */
[----:B------:R-:W-:Y:S02]  /*7650*/  @UP0 ULDC.64 UR10, c[0x0][0xb48] ;  /* 0x0002d200000a0ab9 */ /* 0x000fe40000000a00 */
[----:B------:R-:W-:-:S04]  /*7660*/  UIMAD.WIDE.U32 UR4, UR8, UR10, URZ ;  /* 0x0000000a080472a5 */ /* 0x000fc8000f8e003f */
[----:B------:R-:W-:-:S04]  /*7670*/  @UP0 USHF.R.U32.HI UR7, URZ, UR11, UR5 ;  /* 0x0000000b3f070299 */ /* 0x000fc80008011605 */
[----:B------:R-:W-:-:S12]  /*7680*/  UIMAD UR4, UR7, UR9, URZ ;  /* 0x00000009070472a4 */ /* 0x000fd8000f8e023f */
.L_x_5609:
        /* <DEDUP_REMOVED lines=73> */
.L_x_5649:
        /* <DEDUP_REMOVED lines=15> */
.L_x_5613:
        /* <DEDUP_REMOVED lines=127> */
.L_x_5624:
[----:B--234-:R-:W-:-:S04]  /*8400*/  SHF.L.U32 R21, R11, 0x1f, RZ ;  /* 0x0000001f0b157819 */ /* 0x01cfc800000006ff */
[----:B------:R-:W1:Y:S02]  /*8410*/  SYNCS.PHASECHK.TRANS64.TRYWAIT P1, [R16+URZ+0x26840], R21 ;  /* 0x02684015100075a7 */ /* 0x000e64000802017f */
[----:B-1----:R-:W-:Y:S05]  /*8420*/  @!P1 BRA `(.L_x_5616) ;  /* 0x0000001c00009947 */ /* 0x002fea0003800000 */
.L_x_5650:
[----:B------:R-:W-:Y:S05]  /*8430*/  @P0 BRA `(.L_x_5617) ;  /* 0x0000000000140947 */ /* 0x000fea0003800000 */
[----:B------:R-:W-:Y:S01]  /*8440*/  ISETP.NE.AND P1, PT, R6, RZ, PT ;  /* 0x000000ff0600720c */ /* 0x000fe20003f25270 */
[----:B------:R-:W-:-:S04]  /*8450*/  IMAD.MOV.U32 R3, RZ, RZ, 0x3100 ;  /* 0x00003100ff037424 */ /* 0x000fc800078e00ff */
[----:B------:R3:W-:Y:S08]  /*8460*/  SYNCS.ARRIVE.TRANS64 RZ, [R16+URZ+0x26830], R3 ;  /* 0x0268300310ff79a7 */ /* 0x0007f0000800003f */
[----:B------:R-:W-:Y:S05]  /*8470*/  @!P1 BRA `(.L_x_5617) ;  /* 0x0000000000049947 */ /* 0x000fea0003800000 */
[----:B------:R-:W-:Y:S01]  /*8480*/  BPT.TRAP 0x1 ;  /* 0x000000040000795c */ /* 0x000fe20000300000 */
.L_x_5617:
        /* <DEDUP_REMOVED lines=43> */
.L_x_5651:
[----:B------:R-:W-:Y:S05]  /*8740*/  @P0 BRA `(.L_x_5619) ;  /* 0x0000000000140947 */ /* 0x000fea0003800000 */
[----:B------:R-:W-:Y:S01]  /*8750*/  ISETP.NE.AND P1, PT, R6, RZ, PT ;  /* 0x000000ff0600720c */ /* 0x000fe20003f25270 */
[----:B------:R-:W-:-:S04]  /*8760*/  IMAD.MOV.U32 R2, RZ, RZ, 0x3100 ;  /* 0x00003100ff027424 */ /* 0x000fc800078e00ff */
[----:B------:R3:W-:Y:S08]  /*8770*/  SYNCS.ARRIVE.TRANS64 RZ, [R16+URZ+0x26818], R2 ;  /* 0x0268180210ff79a7 */ /* 0x0007f0000800003f */
[----:B------:R-:W-:Y:S05]  /*8780*/  @!P1 BRA `(.L_x_5619) ;  /* 0x0000000000049947 */ /* 0x000fea0003800000 */
[----:B------:R-:W-:Y:S01]  /*8790*/  BPT.TRAP 0x1 ;  /* 0x000000040000795c */ /* 0x000fe20000300000 */
.L_x_5619:
        /* <DEDUP_REMOVED lines=43> */
.L_x_5652:
[----:B------:R-:W-:Y:S05]  /*8a50*/  @P0 BRA `(.L_x_5621) ;  /* 0x0000000000140947 */ /* 0x000fea0003800000 */
[----:B------:R-:W-:Y:S01]  /*8a60*/  ISETP.NE.AND P1, PT, R6, RZ, PT ;  /* 0x000000ff0600720c */ /* 0x000fe20003f25270 */
[----:B-123--:R-:W-:-:S04]  /*8a70*/  IMAD.MOV.U32 R21, RZ, RZ, 0x3100 ;  /* 0x00003100ff157424 */ /* 0x00efc800078e00ff */
[----:B------:R4:W-:Y:S08]  /*8a80*/  SYNCS.ARRIVE.TRANS64 RZ, [R16+URZ+0x26838], R21 ;  /* 0x0268381510ff79a7 */ /* 0x0009f0000800003f */
[----:B------:R-:W-:Y:S05]  /*8a90*/  @!P1 BRA `(.L_x_5621) ;  /* 0x0000000000049947 */ /* 0x000fea0003800000 */
[----:B------:R-:W-:Y:S01]  /*8aa0*/  BPT.TRAP 0x1 ;  /* 0x000000040000795c */ /* 0x000fe20000300000 */
.L_x_5621:
        /* <DEDUP_REMOVED lines=38> */
.L_x_5654:
[----:B------:R-:W-:Y:S05]  /*8d10*/  @P0 BRA `(.L_x_5623) ;  /* 0x0000000000140947 */ /* 0x000fea0003800000 */
[----:B------:R-:W-:Y:S01]  /*8d20*/  ISETP.NE.AND P1, PT, R6, RZ, PT ;  /* 0x000000ff0600720c */ /* 0x000fe20003f25270 */
[----:B------:R-:W-:-:S04]  /*8d30*/  IMAD.MOV.U32 R5, RZ, RZ, 0x3100 ;  /* 0x00003100ff057424 */ /* 0x000fc800078e00ff */
[----:B------:R1:W-:Y:S08]  /*8d40*/  SYNCS.ARRIVE.TRANS64 RZ, [R16+URZ+0x26810], R5 ;  /* 0x0268100510ff79a7 */ /* 0x0003f0000800003f */
[----:B------:R-:W-:Y:S05]  /*8d50*/  @!P1 BRA `(.L_x_5623) ;  /* 0x0000000000049947 */ /* 0x000fea0003800000 */
[----:B------:R-:W-:Y:S01]  /*8d60*/  BPT.TRAP 0x1 ;  /* 0x000000040000795c */ /* 0x000fe20000300000 */
.L_x_5623:
        /* <DEDUP_REMOVED lines=44> */
.L_x_5615:
        /* <DEDUP_REMOVED lines=8> */
.L_x_5655:
[----:B------:R-:W-:Y:S05]  /*90b0*/  @P0 BRA `(.L_x_5626) ;  /* 0x0000000000140947 */ /* 0x000fea0003800000 */
[----:B------:R-:W-:Y:S01]  /*90c0*/  ISETP.NE.AND P1, PT, R6, RZ, PT ;  /* 0x000000ff0600720c */ /* 0x000fe20003f25270 */
[----:B------:R-:W-:-:S04]  /*90d0*/  IMAD.MOV.U32 R5, RZ, RZ, 0x3100 ;  /* 0x00003100ff057424 */ /* 0x000fc800078e00ff */
[----:B------:R2:W-:Y:S08]  /*90e0*/  SYNCS.ARRIVE.TRANS64 RZ, [R16+URZ+0x26830], R5 ;  /* 0x0268300510ff79a7 */ /* 0x0005f0000800003f */
[----:B------:R-:W-:Y:S05]  /*90f0*/  @!P1 BRA `(.L_x_5626) ;  /* 0x0000000000049947 */ /* 0x000fea0003800000 */
[----:B------:R-:W-:Y:S01]  /*9100*/  BPT.TRAP 0x1 ;  /* 0x000000040000795c */ /* 0x000fe20000300000 */
.L_x_5626:
        /* <DEDUP_REMOVED lines=40> */
.L_x_5656:
[----:B------:R-:W-:Y:S05]  /*9390*/  @P0 BRA `(.L_x_5628) ;  /* 0x0000000000140947 */ /* 0x000fea0003800000 */
[----:B------:R-:W-:Y:S01]  /*93a0*/  ISETP.NE.AND P0, PT, R6, RZ, PT ;  /* 0x000000ff0600720c */ /* 0x000fe20003f05270 */
[----:B------:R-:W-:-:S04]  /*93b0*/  IMAD.MOV.U32 R5, RZ, RZ, 0x3100 ;  /* 0x00003100ff057424 */ /* 0x000fc800078e00ff */
[----:B------:R1:W-:Y:S08]  /*93c0*/  SYNCS.ARRIVE.TRANS64 RZ, [R16+URZ+0x26818], R5 ;  /* 0x0268180510ff79a7 */ /* 0x0003f0000800003f */
[----:B------:R-:W-:Y:S05]  /*93d0*/  @!P0 BRA `(.L_x_5628) ;  /* 0x0000000000048947 */ /* 0x000fea0003800000 */
[----:B------:R-:W-:Y:S01]  /*93e0*/  BPT.TRAP 0x1 ;  /* 0x000000040000795c */ /* 0x000fe20000300000 */
.L_x_5628:
        /* <DEDUP_REMOVED lines=44> */
.L_x_5614:
[----:B------:R-:W1:Y:S01]  /*96b0*/  S2R R0, SR_TID.X ;  /* 0x0000000000007919 */ /* 0x000e620000002100 */
[----:B------:R-:W-:Y:S01]  /*96c0*/  IMAD R3, R19, 0x8, R16 ;  /* 0x0000000813037824 */ /* 0x000fe200078e0210 */
[----:B-1----:R-:W-:Y:S02]  /*96d0*/  LOP3.LUT R2, R0, 0x7f, RZ, 0xc0, !PT ;  /* 0x0000007f00027812 */ /* 0x002fe400078ec0ff */
[----:B------:R-:W-:Y:S02]  /*96e0*/  SHF.L.U32 R0, R11, 0x1f, RZ ;  /* 0x0000001f0b007819 */ /* 0x000fe400000006ff */
[----:B------:R-:W-:Y:S02]  /*96f0*/  ISETP.NE.AND P1, PT, R2, RZ, PT ;  /* 0x000000ff0200720c */ /* 0x000fe40003f25270 */
[----:B------:R-:W1:Y:S02]  /*9700*/  SYNCS.PHASECHK.TRANS64.TRYWAIT P0, [R3+URZ+0x26840], R0 ;  /* 0x02684000030075a7 */ /* 0x000e64000800017f */
[----:B-1----:R-:W-:Y:S09]  /*9710*/  @!P0 BRA `(.L_x_5629) ;  /* 0x0000000800c08947 */ /* 0x002ff20003800000 */
.L_x_5657:
[----:B------:R-:W-:Y:S05]  /*9720*/  @P1 BRA `(.L_x_5630) ;  /* 0x0000000000181947 */ /* 0x000fea0003800000 */
[----:B------:R-:W1:Y:S01]  /*9730*/  S2R R2, SR_TID.X ;  /* 0x0000000000027919 */ /* 0x000e620000002100 */
[----:B------:R-:W-:-:S04]  /*9740*/  IMAD.MOV.U32 R0, RZ, RZ, 0x3100 ;  /* 0x00003100ff007424 */ /* 0x000fc800078e00ff */
[----:B------:R1:W-:Y:S02]  /*9750*/  SYNCS.ARRIVE.TRANS64 RZ, [R3+URZ+0x26830], R0 ;  /* 0x0268300003ff79a7 */ /* 0x0003e4000800003f */
[----:B-1----:R-:W-:-:S13]  /*9760*/  LOP3.LUT P0, RZ, R2, 0x1f, RZ, 0xc0, !PT ;  /* 0x0000001f02ff7812 */ /* 0x002fda000780c0ff */
[----:B------:R-:W-:Y:S05]  /*9770*/  @!P0 BRA `(.L_x_5630) ;  /* 0x0000000000048947 */ /* 0x000fea0003800000 */
[----:B------:R-:W-:Y:S01]  /*9780*/  BPT.TRAP 0x1 ;  /* 0x000000040000795c */ /* 0x000fe20000300000 */
.L_x_5630:
        /* <DEDUP_REMOVED lines=47> */
.L_x_5611:
[----:B------:R-:W-:Y:S05]  /*9a80*/  BSYNC B1 ;  /* 0x0000000000017941 */ /* 0x000fea0003800000 */
.L_x_5610:
[----:B------:R-:W-:-:S03]  /*9a90*/  UMOV UR7, 0xffffffff ;  /* 0xffffffff00077882 */ /* 0x000fc60000000000 */
[----:B------:R-:W-:Y:S05]  /*9aa0*/  BRA.DIV UR7, `(.L_x_5631) ;  /* 0x0000000607f07947 */ /* 0x000fea000b800000 */
[----:B------:R-:W-:-:S13]  /*9ab0*/  ELECT P6, URZ, PT ;  /* 0x00000000003f782f */ /* 0x000fda00038c0000 */
.L_x_5660:
[----:B------:R-:W-:Y:S05]  /*9ac0*/  @!P6 BRA `(.L_x_5566) ;  /* 0x000000000084e947 */ /* 0x000fea0003800000 */
[----:B------:R-:W-:-:S06]  /*9ad0*/  ULOP3.LUT UR7, UR38, 0x2, URZ, 0xfc, !UPT ;  /* 0x0000000226077892 */ /* 0x000fcc000f8efc3f */
[----:B------:R-:W-:-:S05]  /*9ae0*/  IMAD.U32 R2, RZ, RZ, UR7 ;  /* 0x00000007ff027e24 */ /* 0x000fca000f8e00ff */
[----:B------:R-:W-:-:S13]  /*9af0*/  ISETP.NE.AND P2, PT, R2, 0x3, PT ;  /* 0x000000030200780c */ /* 0x000fda0003f45270 */
[----:B------:R-:W-:Y:S05]  /*9b00*/  @!P2 BRA `(.L_x_5632) ;  /* 0x000000000004a947 */ /* 0x000fea0003800000 */
[----:B------:R-:W-:Y:S01]  /*9b10*/  BPT.TRAP 0x1 ;  /* 0x000000040000795c */ /* 0x000fe20000300000 */
.L_x_5632:
        /* <DEDUP_REMOVED lines=15> */
.L_x_5661:
[----:B------:R-:W2:Y:S02]  /*9c10*/  SYNCS.PHASECHK.TRANS64.TRYWAIT P0, [R3+URZ], R2 ;  /* 0x00000002030075a7 */ /* 0x000ea4000800017f */
[----:B--2---:R-:W-:Y:S05]  /*9c20*/  @!P0 BRA `(.L_x_5634) ;  /* 0x0000000400c48947 */ /* 0x004fea0003800000 */
.L_x_5662:
[----:B------:R-:W-:Y:S05]  /*9c30*/  @!P2 BRA `(.L_x_5635) ;  /* 0x000000000004a947 */ /* 0x000fea0003800000 */
[----:B------:R-:W-:Y:S01]  /*9c40*/  BPT.TRAP 0x1 ;  /* 0x000000040000795c */ /* 0x000fe20000300000 */
.L_x_5635:
[----:B--2---:R-:W-:-:S04]  /*9c50*/  VIADD R3, R7, 0x26840 ;  /* 0x0002684007037836 */ /* 0x004fc80000000000 */
[----:B------:R-:W-:-:S04]  /*9c60*/  IMAD R0, R0, 0x8, R3 ;  /* 0x0000000800007824 */ /* 0x000fc800078e0203 */
[----:B------:R-:W2:Y:S02]  /*9c70*/  SYNCS.PHASECHK.TRANS64.TRYWAIT P0, [R0+URZ], R5 ;  /* 0x00000005000075a7 */ /* 0x000ea4000800017f */
[----:B--2---:R-:W-:Y:S05]  /*9c80*/  @!P0 BRA `(.L_x_5636) ;  /* 0x0000000400c08947 */ /* 0x004fea0003800000 */
.L_x_5663:
[----:B------:R-:W-:-:S07]  /*9c90*/  IMAD R3, R4, 0x8, R3 ;  /* 0x0000000804037824 */ /* 0x000fce00078e0203 */
.L_x_5637:
[----:B---3--:R3:W4:Y:S02]  /*9ca0*/  SYNCS.PHASECHK.TRANS64.TRYWAIT P0, [R3+URZ], R2 ;  /* 0x00000002030075a7 */ /* 0x008724000800017f */
[----:B----4-:R-:W-:Y:S05]  /*9cb0*/  @!P0 NANOSLEEP.SYNCS 0x989680 ;  /* 0x009896800000895d */ /* 0x010fea0003900000 */
[----:B------:R-:W4:Y:S02]  /*9cc0*/  @!P0 SYNCS.PHASECHK.TRANS64 P0, [R3+URZ], R2 ;  /* 0x00000002030085a7 */ /* 0x000f24000800007f */
[----:B----4-:R-:W-:Y:S05]  /*9cd0*/  @!P0 BRA `(.L_x_5637) ;  /* 0xfffffffc00f08947 */ /* 0x010fea000383ffff */
.L_x_5566:
[----:B------:R-:W-:Y:S05]  /*9ce0*/  BSYNC B0 ;  /* 0x0000000000007941 */ /* 0x000fea0003800000 */
.L_x_5564:
[----:B------:R-:W-:Y:S05]  /*9cf0*/  EXIT ;  /* 0x000000000000794d */ /* 0x000fea0003800000 */
.L_x_5534:
[----:B------:R-:W-:Y:S02]  /*9d00*/  IMAD.MOV.U32 R13, RZ, RZ, R19 ;  /* 0x000000ffff0d7224 */ /* 0x000fe400078e0013 */
[----:B------:R-:W-:Y:S02]  /*9d10*/  IMAD.MOV.U32 R12, RZ, RZ, RZ ;  /* 0x000000ffff0c7224 */ /* 0x000fe400078e00ff */
[----:B------:R-:W-:Y:S02]  /*9d20*/  IMAD.MOV.U32 R11, RZ, RZ, 0x1f ;  /* 0x0000001fff0b7424 */ /* 0x000fe400078e00ff */
[----:B------:R-:W-:-:S07]  /*9d30*/  IMAD.MOV.U32 R15, RZ, RZ, -0x1 ;  /* 0xffffffffff0f7424 */ /* 0x000fce00078e00ff */
[----:B------:R-:W-:Y:S05]  /*9d40*/  WARPSYNC.COLLECTIVE R15, `(.L_x_5638) ;  /* 0x000000000f087348 */ /* 0x000fea0003c00000 */
[----:B------:R1:W2:Y:S02]  /*9d50*/  SHFL.IDX P6, R14, R13, R12, R11 ;  /* 0x0000000c0d0e7389 */ /* 0x0002a400000c000b */
[----:B-12---:R-:W-:Y:S01]  /*9d60*/  ENDCOLLECTIVE ;  /* 0x000000000000791b */ /* 0x006fe20003800000 */
.L_x_5638:
[----:B------:R-:W-:Y:S05]  /*9d70*/  BRA `(.L_x_5639) ;  /* 0xffffff7400407947 */ /* 0x000fea000383ffff */
.L_x_5536:
[----:B--2---:R2:W3:Y:S02]  /*9d80*/  SYNCS.PHASECHK.TRANS64.TRYWAIT P0, [R2+URZ+0x26800], R5 ;  /* 0x02680005020075a7 */ /* 0x0044e4000800017f */
[----:B---3--:R-:W-:Y:S05]  /*9d90*/  @!P0 NANOSLEEP.SYNCS 0x989680 ;  /* 0x009896800000895d */ /* 0x008fea0003900000 */
[----:B------:R-:W3:Y:S02]  /*9da0*/  @!P0 SYNCS.PHASECHK.TRANS64 P0, [R2+URZ+0x26800], R5 ;  /* 0x02680005020085a7 */ /* 0x000ee4000800007f */
[----:B---3--:R-:W-:Y:S05]  /*9db0*/  @!P0 BRA `(.L_x_5536) ;  /* 0xfffffffc00f08947 */ /* 0x008fea000383ffff */
[----:B------:R-:W-:Y:S05]  /*9dc0*/  BRA `(.L_x_5535) ;  /* 0xffffff7400687947 */ /* 0x000fea000383ffff */
.L_x_5541:
[----:B--2---:R-:W-:-:S04]  /*9dd0*/  IMAD.U32 R5, RZ, RZ, UR8 ;  /* 0x00000008ff057e24 */ /* 0x004fc8000f8e00ff */
[----:B------:R2:W3:Y:S03]  /*9de0*/  SYNCS.PHASECHK.TRANS64.TRYWAIT P1, [R5+URZ+0x26810], R6 ;  /* 0x02681006050075a7 */ /* 0x0004e6000802017f */
[----:B---3--:R-:W-:Y:S05]  /*9df0*/  @!P1 NANOSLEEP.SYNCS 0x989680 ;  /* 0x009896800000995d */ /* 0x008fea0003900000 */
[----:B------:R-:W3:Y:S02]  /*9e00*/  @!P1 SYNCS.PHASECHK.TRANS64 P1, [R5+URZ+0x26810], R6 ;  /* 0x02681006050095a7 */ /* 0x000ee4000802007f */
[----:B---3--:R-:W-:Y:S05]  /*9e10*/  @!P1 BRA `(.L_x_5541) ;  /* 0xfffffffc00ec9947 */ /* 0x008fea000383ffff */
[----:B------:R-:W-:Y:S05]  /*9e20*/  BRA `(.L_x_5540) ;  /* 0xffffff7c00c07947 */ /* 0x000fea000383ffff */
.L_x_5545:
[----:B------:R-:W-:-:S04]  /*9e30*/  IMAD.U32 R5, RZ, RZ, UR8 ;  /* 0x00000008ff057e24 */ /* 0x000fc8000f8e00ff */
[----:B------:R1:W1:Y:S03]  /*9e40*/  SYNCS.PHASECHK.TRANS64.TRYWAIT P1, [R5+URZ+0x26830], R6 ;  /* 0x02683006050075a7 */ /* 0x000266000802017f */
[----:B-1----:R-:W-:Y:S05]  /*9e50*/  @!P1 NANOSLEEP.SYNCS 0x989680 ;  /* 0x009896800000995d */ /* 0x002fea0003900000 */
[----:B------:R-:W1:Y:S02]  /*9e60*/  @!P1 SYNCS.PHASECHK.TRANS64 P1, [R5+URZ+0x26830], R6 ;  /* 0x02683006050095a7 */ /* 0x000e64000802007f */
[----:B-1----:R-:W-:Y:S05]  /*9e70*/  @!P1 BRA `(.L_x_5545) ;  /* 0xfffffffc00ec9947 */ /* 0x002fea000383ffff */
[----:B------:R-:W-:Y:S05]  /*9e80*/  BRA `(.L_x_5544) ;  /* 0xffffff8000c87947 */ /* 0x000fea000383ffff */
.L_x_5573:
[----:B------:R-:W-:Y:S01]  /*9e90*/  BSSY B1, `(.L_x_5640) ;  /* 0x0000005000017945 */ /* 0x000fe20003800000 */
[----:B------:R-:W-:-:S07]  /*9ea0*/  IMAD.MOV.U32 R15, RZ, RZ, -0x1 ;  /* 0xffffffffff0f7424 */ /* 0x000fce00078e00ff */
[----:B------:R-:W-:Y:S05]  /*9eb0*/  WARPSYNC.COLLECTIVE R15, `(.L_x_5641) ;  /* 0x000000000f087348 */ /* 0x000fea0003c00000 */
[----:B------:R-:W-:Y:S01]  /*9ec0*/  NOP ;  /* 0x0000000000007918 */ /* 0x000fe20000000000 */
[----:B------:R-:W-:Y:S01]  /*9ed0*/  ENDCOLLECTIVE ;  /* 0x000000000000791b */ /* 0x000fe20003800000 */
.L_x_5641:
[----:B------:R-:W-:Y:S05]  /*9ee0*/  BSYNC B1 ;  /* 0x0000000000017941 */ /* 0x000fea0003800000 */
.L_x_5640:
[----:B------:R-:W-:Y:S05]  /*9ef0*/  BRA `(.L_x_5642) ;  /* 0xffffffc400647947 */ /* 0x000fea000383ffff */
.L_x_5586:
[----:B------:R-:W-:Y:S01]  /*9f00*/  BSSY B1, `(.L_x_5643) ;  /* 0x0000005000017945 */ /* 0x000fe20003800000 */
[----:B------:R-:W-:-:S07]  /*9f10*/  IMAD.MOV.U32 R15, RZ, RZ, -0x1 ;  /* 0xffffffffff0f7424 */ /* 0x000fce00078e00ff */
[----:B------:R-:W-:Y:S05]  /*9f20*/  WARPSYNC.COLLECTIVE R15, `(.L_x_5644) ;  /* 0x000000000f087348 */ /* 0x000fea0003c00000 */
[----:B------:R-:W-:Y:S01]  /*9f30*/  NOP ;  /* 0x0000000000007918 */ /* 0x000fe20000000000 */
[----:B------:R-:W-:Y:S01]  /*9f40*/  ENDCOLLECTIVE ;  /* 0x000000000000791b */ /* 0x000fe20003800000 */
.L_x_5644:
[----:B------:R-:W-:Y:S05]  /*9f50*/  BSYNC B1 ;  /* 0x0000000000017941 */ /* 0x000fea0003800000 */
.L_x_5643:
[----:B------:R-:W-:Y:S05]  /*9f60*/  BRA `(.L_x_5645) ;  /* 0xffffffcc00047947 */ /* 0x000fea000383ffff */
.L_x_5598:
[----:B------:R-:W-:Y:S01]  /*9f70*/  BSSY B1, `(.L_x_5646) ;  /* 0x0000005000017945 */ /* 0x000fe20003800000 */
[----:B------:R-:W-:-:S07]  /*9f80*/  IMAD.MOV.U32 R15, RZ, RZ, -0x1 ;  /* 0xffffffffff0f7424 */ /* 0x000fce00078e00ff */
[----:B------:R-:W-:Y:S05]  /*9f90*/  WARPSYNC.COLLECTIVE R15, `(.L_x_5647) ;  /* 0x000000000f087348 */ /* 0x000fea0003c00000 */
[----:B------:R-:W-:Y:S01]  /*9fa0*/  NOP ;  /* 0x0000000000007918 */ /* 0x000fe20000000000 */
[----:B------:R-:W-:Y:S01]  /*9fb0*/  ENDCOLLECTIVE ;  /* 0x000000000000791b */ /* 0x000fe20003800000 */
.L_x_5647:
[----:B------:R-:W-:Y:S05]  /*9fc0*/  BSYNC B1 ;  /* 0x0000000000017941 */ /* 0x000fea0003800000 */
.L_x_5646:
[----:B------:R-:W-:Y:S05]  /*9fd0*/  BRA `(.L_x_5648) ;  /* 0xffffffd000407947 */ /* 0x000fea000383ffff */
.L_x_5612:
[----:B-1----:R1:W2:Y:S02]  /*9fe0*/  SYNCS.PHASECHK.TRANS64.TRYWAIT P0, [R16+URZ+0x26820], R3 ;  /* 0x02682003100075a7 */ /* 0x0022a4000800017f */
[----:B--2---:R-:W-:Y:S05]  /*9ff0*/  @!P0 NANOSLEEP.SYNCS 0x989680 ;  /* 0x009896800000895d */ /* 0x004fea0003900000 */
[----:B------:R-:W2:Y:S02]  /*a000*/  @!P0 SYNCS.PHASECHK.TRANS64 P0, [R16+URZ+0x26820], R3 ;  /* 0x02682003100085a7 */ /* 0x000ea4000800007f */
[----:B--2---:R-:W-:Y:S05]  /*a010*/  @!P0 BRA `(.L_x_5612) ;  /* 0xfffffffc00f08947 */ /* 0x004fea000383ffff */
[----:B------:R-:W-:Y:S05]  /*a020*/  BRA `(.L_x_5649) ;  /* 0xffffffd800bc7947 */ /* 0x000fea000383ffff */
.L_x_5616:
[----:B-1----:R1:W3:Y:S02]  /*a030*/  SYNCS.PHASECHK.TRANS64.TRYWAIT P1, [R16+URZ+0x26840], R21 ;  /* 0x02684015100075a7 */ /* 0x0022e4000802017f */
[----:B---3--:R-:W-:Y:S05]  /*a040*/  @!P1 NANOSLEEP.SYNCS 0x989680 ;  /* 0x009896800000995d */ /* 0x008fea0003900000 */
[----:B------:R-:W3:Y:S02]  /*a050*/  @!P1 SYNCS.PHASECHK.TRANS64 P1, [R16+URZ+0x26840], R21 ;  /* 0x02684015100095a7 */ /* 0x000ee4000802007f */
[----:B---3--:R-:W-:Y:S05]  /*a060*/  @!P1 BRA `(.L_x_5616) ;  /* 0xfffffffc00f09947 */ /* 0x008fea000383ffff */
[----:B------:R-:W-:Y:S05]  /*a070*/  BRA `(.L_x_5650) ;  /* 0xffffffe000ec7947 */ /* 0x000fea000383ffff */
.L_x_5618:
[----:B--2---:R2:W3:Y:S02]  /*a080*/  SYNCS.PHASECHK.TRANS64.TRYWAIT P1, [R16+URZ+0x26828], R21 ;  /* 0x02682815100075a7 */ /* 0x0044e4000802017f */
[----:B---3--:R-:W-:Y:S05]  /*a090*/  @!P1 NANOSLEEP.SYNCS 0x989680 ;  /* 0x009896800000995d */ /* 0x008fea0003900000 */
[----:B------:R-:W3:Y:S02]  /*a0a0*/  @!P1 SYNCS.PHASECHK.TRANS64 P1, [R16+URZ+0x26828], R21 ;  /* 0x02682815100095a7 */ /* 0x000ee4000802007f */
[----:B---3--:R-:W-:Y:S05]  /*a0b0*/  @!P1 BRA `(.L_x_5618) ;  /* 0xfffffffc00f09947 */ /* 0x008fea000383ffff */
[----:B------:R-:W-:Y:S05]  /*a0c0*/  BRA `(.L_x_5651) ;  /* 0xffffffe4009c7947 */ /* 0x000fea000383ffff */
.L_x_5620:
[----:B---3--:R3:W4:Y:S02]  /*a0d0*/  SYNCS.PHASECHK.TRANS64.TRYWAIT P1, [R16+URZ+0x26848], R21 ;  /* 0x02684815100075a7 */ /* 0x008724000802017f */
[----:B----4-:R-:W-:Y:S05]  /*a0e0*/  @!P1 NANOSLEEP.SYNCS 0x989680 ;  /* 0x009896800000995d */ /* 0x010fea0003900000 */
[----:B------:R-:W4:Y:S02]  /*a0f0*/  @!P1 SYNCS.PHASECHK.TRANS64 P1, [R16+URZ+0x26848], R21 ;  /* 0x02684815100095a7 */ /* 0x000f24000802007f */
[----:B----4-:R-:W-:Y:S05]  /*a100*/  @!P1 BRA `(.L_x_5620) ;  /* 0xfffffffc00f09947 */ /* 0x010fea000383ffff */
[----:B------:R-:W-:Y:S05]  /*a110*/  BRA `(.L_x_5652) ;  /* 0xffffffe8004c7947 */ /* 0x000fea000383ffff */
.L_x_5622:
[----:B------:R-:W-:-:S07]  /*a120*/  SHF.L.U32 R5, R11, 0x1f, RZ ;  /* 0x0000001f0b057819 */ /* 0x000fce00000006ff */
.L_x_5653:
[----:B------:R1:W1:Y:S02]  /*a130*/  SYNCS.PHASECHK.TRANS64.TRYWAIT P1, [R16+URZ+0x26820], R5 ;  /* 0x02682005100075a7 */ /* 0x000264000802017f */
[----:B-1----:R-:W-:Y:S05]  /*a140*/  @!P1 NANOSLEEP.SYNCS 0x989680 ;  /* 0x009896800000995d */ /* 0x002fea0003900000 */
[----:B------:R-:W1:Y:S02]  /*a150*/  @!P1 SYNCS.PHASECHK.TRANS64 P1, [R16+URZ+0x26820], R5 ;  /* 0x02682005100095a7 */ /* 0x000e64000802007f */
[----:B-1----:R-:W-:Y:S05]  /*a160*/  @!P1 BRA `(.L_x_5653) ;  /* 0xfffffffc00f09947 */ /* 0x002fea000383ffff */
[----:B------:R-:W-:Y:S05]  /*a170*/  BRA `(.L_x_5654) ;  /* 0xffffffe800e47947 */ /* 0x000fea000383ffff */
.L_x_5625:
[----:B-1----:R1:W2:Y:S02]  /*a180*/  SYNCS.PHASECHK.TRANS64.TRYWAIT P1, [R16+URZ+0x26840], R13 ;  /* 0x0268400d100075a7 */ /* 0x0022a4000802017f */
[----:B--2---:R-:W-:Y:S05]  /*a190*/  @!P1 NANOSLEEP.SYNCS 0x989680 ;  /* 0x009896800000995d */ /* 0x004fea0003900000 */
[----:B------:R-:W2:Y:S02]  /*a1a0*/  @!P1 SYNCS.PHASECHK.TRANS64 P1, [R16+URZ+0x26840], R13 ;  /* 0x0268400d100095a7 */ /* 0x000ea4000802007f */
[----:B--2---:R-:W-:Y:S05]  /*a1b0*/  @!P1 BRA `(.L_x_5625) ;  /* 0xfffffffc00f09947 */ /* 0x004fea000383ffff */
[----:B------:R-:W-:Y:S05]  /*a1c0*/  BRA `(.L_x_5655) ;  /* 0xffffffec00b87947 */ /* 0x000fea000383ffff */
.L_x_5627:
[----:B--2---:R2:W1:Y:S02]  /*a1d0*/  SYNCS.PHASECHK.TRANS64.TRYWAIT P1, [R16+URZ+0x26828], R13 ;  /* 0x0268280d100075a7 */ /* 0x004464000802017f */
[----:B-1----:R-:W-:Y:S05]  /*a1e0*/  @!P1 NANOSLEEP.SYNCS 0x989680 ;  /* 0x009896800000995d */ /* 0x002fea0003900000 */
[----:B------:R-:W1:Y:S02]  /*a1f0*/  @!P1 SYNCS.PHASECHK.TRANS64 P1, [R16+URZ+0x26828], R13 ;  /* 0x0268280d100095a7 */ /* 0x000e64000802007f */
[----:B-1----:R-:W-:Y:S05]  /*a200*/  @!P1 BRA `(.L_x_5627) ;  /* 0xfffffffc00f09947 */ /* 0x002fea000383ffff */
[----:B------:R-:W-:Y:S05]  /*a210*/  BRA `(.L_x_5656) ;  /* 0xfffffff0005c7947 */ /* 0x000fea000383ffff */
.L_x_5629:
[----:B------:R1:W1:Y:S02]  /*a220*/  SYNCS.PHASECHK.TRANS64.TRYWAIT P0, [R3+URZ+0x26840], R0 ;  /* 0x02684000030075a7 */ /* 0x000264000800017f */
[----:B-1----:R-:W-:Y:S05]  /*a230*/  @!P0 NANOSLEEP.SYNCS 0x989680 ;  /* 0x009896800000895d */ /* 0x002fea0003900000 */
[----:B------:R-:W1:Y:S02]  /*a240*/  @!P0 SYNCS.PHASECHK.TRANS64 P0, [R3+URZ+0x26840], R0 ;  /* 0x02684000030085a7 */ /* 0x000e64000800007f */
[----:B-1----:R-:W-:Y:S05]  /*a250*/  @!P0 BRA `(.L_x_5629) ;  /* 0xfffffffc00f08947 */ /* 0x002fea000383ffff */
[----:B------:R-:W-:Y:S05]  /*a260*/  BRA `(.L_x_5657) ;  /* 0xfffffff4002c7947 */ /* 0x000fea000383ffff */
.L_x_5631:
[----:B------:R-:W-:Y:S01]  /*a270*/  BSSY B1, `(.L_x_5658) ;  /* 0x0000006000017945 */ /* 0x000fe20003800000 */
[----:B------:R-:W-:-:S07]  /*a280*/  IMAD.MOV.U32 R15, RZ, RZ, -0x1 ;  /* 0xffffffffff0f7424 */ /* 0x000fce00078e00ff */
[----:B------:R-:W-:Y:S05]  /*a290*/  WARPSYNC.COLLECTIVE R15, `(.L_x_5659) ;  /* 0x000000000f0c7348 */ /* 0x000fea0003c00000 */
[----:B------:R-:W-:Y:S02]  /*a2a0*/  ELECT P6, UR62, PT ;  /* 0x00000000003e782f */ /* 0x000fe400038c0000 */
[----:B------:R-:W-:Y:S01]  /*a2b0*/  MOV R14, UR62 ;  /* 0x0000003e000e7c02 */ /* 0x000fe20008000f00 */
[----:B------:R-:W-:Y:S10]  /*a2c0*/  ENDCOLLECTIVE ;  /* 0x000000000000791b */ /* 0x000ff40003800000 */
.L_x_5659:
[----:B------:R-:W-:Y:S05]  /*a2d0*/  BSYNC B1 ;  /* 0x0000000000017941 */ /* 0x000fea0003800000 */
.L_x_5658:
[----:B------:R-:W-:Y:S05]  /*a2e0*/  BRA `(.L_x_5660) ;  /* 0xfffffff400f47947 */ /* 0x000fea000383ffff */
.L_x_5633:
[----:B-1----:R1:W2:Y:S02]  /*a2f0*/  SYNCS.PHASECHK.TRANS64.TRYWAIT P0, [R6+URZ], R5 ;  /* 0x00000005060075a7 */ /* 0x0022a4000800017f */
[----:B--2---:R-:W-:Y:S05]  /*a300*/  @!P0 NANOSLEEP.SYNCS 0x989680 ;  /* 0x009896800000895d */ /* 0x004fea0003900000 */
[----:B------:R-:W2:Y:S02]  /*a310*/  @!P0 SYNCS.PHASECHK.TRANS64 P0, [R6+URZ], R5 ;  /* 0x00000005060085a7 */ /* 0x000ea4000800007f */
[----:B--2---:R-:W-:Y:S05]  /*a320*/  @!P0 BRA `(.L_x_5633) ;  /* 0xfffffffc00f08947 */ /* 0x004fea000383ffff */
[----:B------:R-:W-:Y:S05]  /*a330*/  BRA `(.L_x_5661) ;  /* 0xfffffff800347947 */ /* 0x000fea000383ffff */
.L_x_5634:
[----:B--2---:R2:W3:Y:S02]  /*a340*/  SYNCS.PHASECHK.TRANS64.TRYWAIT P0, [R3+URZ], R2 ;  /* 0x00000002030075a7 */ /* 0x0044e4000800017f */
[----:B---3--:R-:W-:Y:S05]  /*a350*/  @!P0 NANOSLEEP.SYNCS 0x989680 ;  /* 0x009896800000895d */ /* 0x008fea0003900000 */
[----:B------:R-:W3:Y:S02]  /*a360*/  @!P0 SYNCS.PHASECHK.TRANS64 P0, [R3+URZ], R2 ;  /* 0x00000002030085a7 */ /* 0x000ee4000800007f */
[----:B---3--:R-:W-:Y:S05]  /*a370*/  @!P0 BRA `(.L_x_5634) ;  /* 0xfffffffc00f08947 */ /* 0x008fea000383ffff */
[----:B------:R-:W-:Y:S05]  /*a380*/  BRA `(.L_x_5662) ;  /* 0xfffffff800287947 */ /* 0x000fea000383ffff */
.L_x_5636:
[----:B--2---:R2:W3:Y:S02]  /*a390*/  SYNCS.PHASECHK.TRANS64.TRYWAIT P0, [R0+URZ], R5 ;  /* 0x00000005000075a7 */ /* 0x0044e4000800017f */
[----:B---3--:R-:W-:Y:S05]  /*a3a0*/  @!P0 NANOSLEEP.SYNCS 0x989680 ;  /* 0x009896800000895d */ /* 0x008fea0003900000 */
[----:B------:R-:W3:Y:S02]  /*a3b0*/  @!P0 SYNCS.PHASECHK.TRANS64 P0, [R0+URZ], R5 ;  /* 0x00000005000085a7 */ /* 0x000ee4000800007f */
[----:B---3--:R-:W-:Y:S05]  /*a3c0*/  @!P0 BRA `(.L_x_5636) ;  /* 0xfffffffc00f08947 */ /* 0x008fea000383ffff */
[----:B------:R-:W-:Y:S05]  /*a3d0*/  BRA `(.L_x_5663) ;  /* 0xfffffff8002c7947 */ /* 0x000fea000383ffff */
.L_x_5664:
        /* <DEDUP_REMOVED lines=10> */
.L_x_6592:


//--------------------- .text._ZN7cutlass13device_kernelIN5flash11enable_sm90INS1_16FlashAttnBwdSm90INS1_25CollectiveMainloopBwdSm90ILi2ELi2ELi2EN4cute5tupleIJNS5_1CILi1EEES8_S8_EEENS6_IJNS7_ILi64EEENS7_ILi128EEENS7_ILi96EEEEEENS_10bfloat16_tEfNS_4arch4Sm90ELb1ELb0ELb0ELb0ELb0ELb1ELb0ELb0ELi2ELi1ELi2ELi1ELb1EEENS1_24CollectiveEpilogueBwdGQAISD_fSG_Li256ELb0ELb0EEENS1_25SingleTileBwdLPTSchedulerILb0ELi128ELb0EEEEEEEEEvNT_6ParamsE --------------------------
	.section	.text._ZN7cutlass13device_kernelIN5flash11enable_sm90INS1_16FlashAttnBwdSm90INS1_25CollectiveMainloopBwdSm90ILi2ELi2ELi2EN4cute5tupleIJNS5_1CILi1EEES8_S8_EEENS6_IJNS7_ILi64EEENS7_ILi128EEENS7_ILi96EEEEEENS_10bfloat16_tEfNS_4arch4Sm90ELb1ELb0ELb0ELb0ELb0ELb1ELb0ELb0ELi2ELi1ELi2ELi1ELb1EEENS1_24CollectiveEpilogueBwdGQAISD_fSG_Li256ELb0ELb0EEENS1_25SingleTileBwdLPTSchedulerILb0ELi128ELb0EEEEEEEEEvNT_6ParamsE,"ax",@progbits
	.align	128
.text._ZN7cutlass13device_kernelIN5flash11enable_sm90INS1_16FlashAttnBwdSm90INS1_25CollectiveMainloopBwdSm90ILi2ELi2ELi2EN4cute5tupleIJNS5_1CILi1EEES8_S8_EEENS6_IJNS7_ILi64EEENS7_ILi128EEENS7_ILi96EEEEEENS_10bfloat16_tEfNS_4arch4Sm90ELb1ELb0ELb0ELb0ELb0ELb1ELb0ELb0ELi2ELi1ELi2ELi1ELb1EEENS1_24CollectiveEpilogueBwdGQAISD_fSG_Li256ELb0ELb0EEENS1_25SingleTileBwdLPTSchedulerILb0ELi128ELb0EEEEEEEEEvNT_6ParamsE:
        .type           _ZN7cutlass13device_kernelIN5flash11enable_sm90INS1_16FlashAttnBwdSm90INS1_25CollectiveMainloopBwdSm90ILi2ELi2ELi2EN4cute5tupleIJNS5_1CILi1EEES8_S8_EEENS6_IJNS7_ILi64EEENS7_ILi128EEENS7_ILi96EEEEEENS_10bfloat16_tEfNS_4arch4Sm90ELb1ELb0ELb0ELb0ELb0ELb1ELb0ELb0ELi2ELi1ELi2ELi1ELb1EEENS1_24CollectiveEpilogueBwdGQAISD_fSG_Li256ELb0ELb0EEENS1_25SingleTileBwdLPTSchedulerILb0ELi128ELb0EEEEEEEEEvNT_6ParamsE,@function
        .size           _ZN7cutlass13device_kernelIN5flash11enable_sm90INS1_16FlashAttnBwdSm90INS1_25CollectiveMainloopBwdSm90ILi2ELi2ELi2EN4cute5tupleIJNS5_1CILi1EEES8_S8_EEENS6_IJNS7_ILi64EEENS7_ILi128EEENS7_ILi96EEEEEENS_10bfloat16_tEfNS_4arch4Sm90ELb1ELb0ELb0ELb0ELb0ELb1ELb0ELb0ELi2ELi1ELi2ELi1ELb1EEENS1_24CollectiveEpilogueBwdGQAISD_fSG_Li256ELb0ELb0EEENS1_25SingleTileBwdLPTSchedulerILb0ELi128ELb0EEEEEEEEEvNT_6ParamsE,(.L_x_6593 - _ZN7cutlass13device_kernelIN5flash11enable_sm90INS1_16FlashAttnBwdSm90INS1_25CollectiveMainloopBwdSm90ILi2ELi2ELi2EN4cute5tupleIJNS5_1CILi1EEES8_S8_EEENS6_IJNS7_ILi64EEENS7_ILi128EEENS7_ILi96EEEEEENS_10bfloat16_tEfNS_4arch4Sm90ELb1ELb0ELb0ELb0ELb0ELb1ELb0ELb0ELi2ELi1ELi2ELi1ELb1EEENS1_24CollectiveEpilogueBwdGQAISD_fSG_Li256ELb0ELb0EEENS1_25SingleTileBwdLPTSchedulerILb0ELi128ELb0EEEEEEEEEvNT_6ParamsE)
        .other          _ZN7cutlass13device_kernelIN5flash11enable_sm90INS1_16FlashAttnBwdSm90INS1_25CollectiveMainloopBwdSm90ILi2ELi2ELi2EN4cute5tupleIJNS5_1CILi1EEES8_S8_EEENS6_IJNS7_ILi64EEENS7_ILi128EEENS7_ILi96EEEEEENS_10bfloat16_tEfNS_4arch4Sm90ELb1ELb0ELb0ELb0ELb0ELb1ELb0ELb0ELi2ELi1ELi2ELi1ELb1EEENS1_24CollectiveEpilogueBwdGQAISD_fSG_Li256ELb0ELb0EEENS1_25SingleTileBwdLPTSchedulerILb0ELi128ELb0EEEEEEEEEvNT_6ParamsE,@"STO_CUDA_ENTRY STV_DEFAULT"
_ZN7cutlass13device_kernelIN5flash11enable_sm90INS1_16FlashAttnBwdSm90INS1_25CollectiveMainloopBwdSm90ILi2ELi2ELi2EN4cute5tupleIJNS5_1CILi1EEES8_S8_EEENS6_IJNS7_ILi64EEENS7_ILi128EEENS7_ILi96EEEEEENS_10bfloat16_tEfNS_4arch4Sm90ELb1ELb0ELb0ELb0ELb0ELb1ELb0ELb0ELi2ELi1ELi2ELi1ELb1EEENS1_24CollectiveEpilogueBwdGQAISD_fSG_Li256ELb0ELb0EEENS1_25SingleTileBwdLPTSchedulerILb0ELi128ELb0EEEEEEEEEvNT_6ParamsE:
        /* <DEDUP_REMOVED lines=24> */
.L_x_5666:
[----:B------:R-:W-:Y:S05]  /*0180*/  BSYNC B0 ;  /* 0x0000000000007941 */ /* 0x000fea0003800000 */
.L_x_5665:
        /* <DEDUP_REMOVED lines=37> */
.L_x_5667:
        /* <DEDUP_REMOVED lines=22> */
.L_x_5668:
[----:B------:R-:W-:Y:S01]  /*0540*/  PLOP3.LUT P0, PT, PT, PT, UP0, 0x80, 0x0 ;  /* 0x000000000000781c */ /* 0x000fe20003f0f008 */
[----:B------:R-:W-:Y:S01]  /*0550*/  NOP ;  /* 0x0000000000007918 */ /* 0x000fe20000000000 */
[----:B------:R-:W-:Y:S01]  /*0560*/  BSSY B6, `(.L_x_5669) ;  /* 0x00007e4000067945 */ /* 0x000fe20003800000 */
[----:B-12-4-:R-:W-:Y:S10]  /*0570*/  BAR.SYNC.DEFER_BLOCKING 0x0 ;  /* 0x0000000000007b1d */ /* 0x016ff40000010000 */
[----:B------:R-:W-:Y:S05]  /*0580*/  @!P0 BRA `(.L_x_5670) ;  /* 0x0000004400f08947 */ /* 0x000fea0003800000 */
.L_x_5671:
        /* <DEDUP_REMOVED lines=32> */
.L_x_5672:
[----:B------:R-:W-:Y:S01]  /*0790*/  ULDC UR7, c[0x0][0x8cc] ;  /* 0x0002330000077ab9 */ /* 0x000fe20000000800 */
[----:B------:R-:W-:Y:S01]  /*07a0*/  UMOV UR36, UR10 ;  /* 0x0000000a00247c82 */ /* 0x000fe20008000000 */
[----:B------:R-:W-:-:S11]  /*07b0*/  UISETP.NE.AND UP0, UPT, UR7, 0x1, UPT ;  /* 0x000000010700788c */ /* 0x000fd6000bf05270 */
[----:B------:R-:W-:Y:S02]  /*07c0*/  @UP0 ULDC.64 UR8, c[0x0][0x8d0] ;  /* 0x0002340000080ab9 */ /* 0x000fe40000000a00 */
[----:B------:R-:W-:-:S04]  /*07d0*/  UIMAD.WIDE.U32 UR4, UR10, UR8, URZ ;  /* 0x000000080a0472a5 */ /* 0x000fc8000f8e003f */
[----:B------:R-:W-:-:S04]  /*07e0*/  @UP0 USHF.R.U32.HI UR36, URZ, UR9, UR5 ;  /* 0x000000093f240299 */ /* 0x000fc80008011605 */
[----:B------:R-:W-:-:S12]  /*07f0*/  UIMAD UR4, UR36, UR7, URZ ;  /* 0x00000007240472a4 */ /* 0x000fd8000f8e023f */
.L_x_5673:
        /* <DEDUP_REMOVED lines=101> */
.L_x_5677:
        /* <DEDUP_REMOVED lines=15> */
.L_x_5676:
        /* <DEDUP_REMOVED lines=22> */
.L_x_5679:
        /* <DEDUP_REMOVED lines=15> */
.L_x_5678:
[----:B------:R-:W-:Y:S01]  /*1190*/  SHF.R.S32.HI R23, RZ, 0x1f, R22 ;  /* 0x0000001fff177819 */ /* 0x000fe20000011416 */
[----:B------:R-:W-:-:S03]  /*11a0*/  UMOV UR4, 0xffffffff ;  /* 0xffffffff00047882 */ /* 0x000fc60000000000 */
[----:B------:R-:W-:-:S04]  /*11b0*/  LEA.HI R0, R23, R22, RZ, 0x7 ;  /* 0x0000001617007211 */ /* 0x000fc800078f38ff */
[----:B------:R-:W-:Y:S01]  /*11c0*/  SHF.R.S32.HI R19, RZ, 0x7, R0 ;  /* 0x00000007ff137819 */ /* 0x000fe20000011400 */
[----:B------:R-:W-:Y:S06]  /*11d0*/  BRA.DIV UR4, `(.L_x_5680) ;  /* 0x0000007204787947 */ /* 0x000fec000b800000 */
[----:B------:R1:W2:Y:S02]  /*11e0*/  SHFL.IDX PT, R14, R19, RZ, 0x1f ;  /* 0x00001fff130e7589 */ /* 0x0002a400000e0000 */
.L_x_5754:
        /* <DEDUP_REMOVED lines=15> */
.L_x_5681:
        /* <DEDUP_REMOVED lines=19> */
.L_x_5683:
        /* <DEDUP_REMOVED lines=36> */
[----:B------:R-:W-:Y:S01]  /*1650*/  IMAD.SHL.U32 R7, R7, 0x10, RZ ;  /* 0x0000001007077824 */ /* 0x000fe200078e00ff */
[----:B------:R-:W-:Y:S01]  /*1660*/  UIMAD UR4, UR36, -0x80, UR4 ;  /* 0xffffff80240478a4 */ /* 0x000fe2000f8e0204 */
[----:B------:R-:W-:Y:S01]  /*1670*/  LEA.HI R25, R25, R24, RZ, 0x5 ;  /* 0x0000001819197211 */ /* 0x000fe200078f28ff */
[----:B------:R-:W2:Y:S01]  /*1680*/  LDSM.16.M88.4 R184, [R5+0x6000] ;  /* 0x0060000005b8783b */ /* 0x000ea20000000200 */
[----:B------:R-:W-:Y:S02]  /*1690*/  LEA.HI R22, R23, R22, RZ, 0x3 ;  /* 0x0000001617167211 */ /* 0x000fe400078f18ff */
[----:B------:R-:W-:Y:S02]  /*16a0*/  CS2R R118, SRZ ;  /* 0x0000000000767805 */ /* 0x000fe4000001ff00 */
[----:B------:R-:W-:Y:S01]  /*16b0*/  LOP3.LUT R7, R0, 0x30, R7, 0xf8, !PT ;  /* 0x0000003000077812 */ /* 0x000fe200078ef807 */
[----:B------:R-:W-:Y:S01]  /*16c0*/  IMAD.U32 R6, RZ, RZ, UR4 ;  /* 0x00000004ff067e24 */ /* 0x000fe2000f8e00ff */
[----:B------:R-:W-:Y:S01]  /*16d0*/  SHF.R.S32.HI R25, RZ, 0x5, R25 ;  /* 0x00000005ff197819 */ /* 0x000fe20000011419 */
[----:B------:R-:W3:Y:S01]  /*16e0*/  LDSM.16.M88.4 R188, [R5+0x8000] ;  /* 0x0080000005bc783b */ /* 0x000ee20000000200 */
[----:B------:R-:W-:-:S02]  /*16f0*/  SHF.R.S32.HI R3, RZ, 0x2, R26 ;  /* 0x00000002ff037819 */ /* 0x000fc4000001141a */
[----:B------:R-:W-:Y:S02]  /*1700*/  CS2R R116, SRZ ;  /* 0x0000000000747805 */ /* 0x000fe4000001ff00 */
[----:B------:R-:W-:Y:S01]  /*1710*/  SHF.R.S32.HI R26, RZ, 0x1f, R26 ;  /* 0x0000001fff1a7819 */ /* 0x000fe2000001141a */
[----:B------:R-:W-:Y:S01]  /*1720*/  IMAD R25, R25, -0x10, R6 ;  /* 0xfffffff019197824 */ /* 0x000fe200078e0206 */
[----:B------:R-:W-:Y:S01]  /*1730*/  LOP3.LUT R7, R7, 0x8, R22, 0xf8, !PT ;  /* 0x0000000807077812 */ /* 0x000fe200078ef816 */
[----:B------:R4:W2:Y:S01]  /*1740*/  LDSM.16.M88.4 R192, [R5+0xa000] ;  /* 0x00a0000005c0783b */ /* 0x0008a20000000200 */
[----:B------:R-:W-:Y:S02]  /*1750*/  SHF.R.U32.HI R0, RZ, 0x3, R0 ;  /* 0x00000003ff007819 */ /* 0x000fe40000011600 */
[----:B------:R-:W-:Y:S02]  /*1760*/  CS2R R114, SRZ ;  /* 0x0000000000727805 */ /* 0x000fe4000001ff00 */
[----:B------:R-:W-:-:S02]  /*1770*/  LEA.HI R26, R26, R3, RZ, 0x3 ;  /* 0x000000031a1a7211 */ /* 0x000fc400078f18ff */
[----:B------:R-:W-:Y:S02]  /*1780*/  CS2R R112, SRZ ;  /* 0x0000000000707805 */ /* 0x000fe4000001ff00 */
[----:B------:R-:W-:Y:S02]  /*1790*/  LEA.HI R6, R19, R19, RZ, 0x1 ;  /* 0x0000001313067211 */ /* 0x000fe400078f08ff */
[----:B------:R-:W-:Y:S02]  /*17a0*/  CS2R R110, SRZ ;  /* 0x00000000006e7805 */ /* 0x000fe4000001ff00 */
[----:B------:R-:W-:Y:S01]  /*17b0*/  LOP3.LUT R0, R7, R0, RZ, 0x3c, !PT ;  /* 0x0000000007007212 */ /* 0x000fe200078e3cff */
[----:B------:R-:W-:Y:S01]  /*17c0*/  IMAD R7, R19, 0x8, R4 ;  /* 0x0000000813077824 */ /* 0x000fe200078e0204 */
[----:B------:R-:W-:Y:S01]  /*17d0*/  LOP3.LUT R26, R26, 0xfffffff8, RZ, 0xc0, !PT ;  /* 0xfffffff81a1a7812 */ /* 0x000fe200078ec0ff */
[----:B------:R-:W-:Y:S01]  /*17e0*/  IMAD.MOV.U32 R4, RZ, RZ, 0x20 ;  /* 0x00000020ff047424 */ /* 0x000fe200078e00ff */
[----:B------:R-:W-:Y:S01]  /*17f0*/  LOP3.LUT R6, R6, 0xfffffffe, RZ, 0xc0, !PT ;  /* 0xfffffffe06067812 */ /* 0x000fe200078ec0ff */
[----:B------:R-:W-:Y:S01]  /*1800*/  IMAD.U32 R0, R7, 0x200, R0 ;  /* 0x0000020007007824 */ /* 0x000fe200078e0000 */
[----:B------:R-:W-:-:S02]  /*1810*/  IADD3 R26, R25, R26, -R3 ;  /* 0x0000001a191a7210 */ /* 0x000fc40007ffe803 */
[----:B------:R-:W-:Y:S02]  /*1820*/  CS2R R108, SRZ ;  /* 0x00000000006c7805 */ /* 0x000fe4000001ff00 */
[----:B------:R-:W-:Y:S01]  /*1830*/  SEL R4, R4, 0xffffffe0, !P0 ;  /* 0xffffffe004047807 */ /* 0x000fe20004000000 */
[C---:B------:R-:W-:Y:S01]  /*1840*/  IMAD.IADD R3, R19.reuse, 0x1, -R6 ;  /* 0x0000000113037824 */ /* 0x040fe200078e0a06 */
[----:B------:R-:W-:Y:S01]  /*1850*/  CS2R R106, SRZ ;  /* 0x00000000006a7805 */ /* 0x000fe2000001ff00 */
[----:B-1----:R-:W-:Y:S01]  /*1860*/  IMAD R19, R19, 0x300, R24 ;  /* 0x0000030013137824 */ /* 0x002fe200078e0218 */
[----:B------:R-:W-:Y:S01]  /*1870*/  CS2R R104, SRZ ;  /* 0x0000000000687805 */ /* 0x000fe2000001ff00 */
[----:B------:R-:W-:Y:S01]  /*1880*/  IMAD.IADD R4, R5, 0x1, R4 ;  /* 0x0000000105047824 */ /* 0x000fe200078e0204 */
[----:B------:R-:W-:Y:S01]  /*1890*/  CS2R R102, SRZ ;  /* 0x0000000000667805 */ /* 0x000fe2000001ff00 */
[----:B----4-:R-:W-:Y:S01]  /*18a0*/  IMAD.SHL.U32 R5, R19, 0x4, RZ ;  /* 0x0000000413057824 */ /* 0x010fe200078e00ff */
[----:B------:R-:W-:Y:S01]  /*18b0*/  CS2R R100, SRZ ;  /* 0x0000000000647805 */ /* 0x000fe2000001ff00 */
[----:B------:R-:W-:Y:S01]  /*18c0*/  IMAD R3, R3, -0x40, R26 ;  /* 0xffffffc003037824 */ /* 0x000fe200078e021a */
[----:B------:R-:W1:Y:S01]  /*18d0*/  LDSM.16.M88.4 R196, [R4+0x6000] ;  /* 0x0060000004c4783b */ /* 0x000e620000000200 */
[----:B------:R-:W-:-:S02]  /*18e0*/  CS2R R98, SRZ ;  /* 0x0000000000627805 */ /* 0x000fc4000001ff00 */
[----:B------:R-:W-:Y:S02]  /*18f0*/  CS2R R96, SRZ ;  /* 0x0000000000607805 */ /* 0x000fe4000001ff00 */
[----:B------:R-:W-:Y:S01]  /*1900*/  CS2R R94, SRZ ;  /* 0x00000000005e7805 */ /* 0x000fe2000001ff00 */
[----:B------:R-:W4:Y:S01]  /*1910*/  LDSM.16.M88.4 R200, [R4+0x8000] ;  /* 0x0080000004c8783b */ /* 0x000f220000000200 */
        /* <DEDUP_REMOVED lines=36> */
[----:B-----5:R-:W-:Y:S01]  /*1b60*/  IMAD R4, R5, 0x4, R2 ;  /* 0x0000000405047824 */ /* 0x020fe200078e0202 */
[----:B------:R-:W-:Y:S01]  /*1b70*/  ULOP3.LUT UR11, UR38, 0x1, URZ, 0xfc, !UPT ;  /* 0x00000001260b7892 */ /* 0x000fe2000f8efc3f */
[----:B------:R-:W-:Y:S01]  /*1b80*/  UMOV UR9, URZ ;  /* 0x0000003f00097c82 */ /* 0x000fe20008000000 */
[----:B------:R-:W-:Y:S01]  /*1b90*/  UMOV UR4, URZ ;  /* 0x0000003f00047c82 */ /* 0x000fe20008000000 */
[----:B------:R-:W-:Y:S01]  /*1ba0*/  ULDC UR5, c[0x0][0x280] ;  /* 0x0000a00000057ab9 */ /* 0x000fe20000000800 */
[----:B-1234-:R-:W-:-:S08]  /*1bb0*/  ULDC UR6, c[0x0][0x744] ;  /* 0x0001d10000067ab9 */ /* 0x01efd00000000800 */
.L_x_5694:
[----:B------:R-:W-:-:S06]  /*1bc0*/  UISETP.NE.AND UP0, UPT, UR11, 0x3, UPT ;  /* 0x000000030b00788c */ /* 0x000fcc000bf05270 */
[----:B------:R-:W-:-:S13]  /*1bd0*/  PLOP3.LUT P0, PT, PT, PT, UP0, 0x80, 0x0 ;  /* 0x000000000000781c */ /* 0x000fda0003f0f008 */
[----:B-1----:R-:W-:Y:S05]  /*1be0*/  @!P0 BRA `(.L_x_5684) ;  /* 0x0000000000048947 */ /* 0x002fea0003800000 */
[----:B------:R-:W-:Y:S01]  /*1bf0*/  BPT.TRAP 0x1 ;  /* 0x000000040000795c */ /* 0x000fe20000300000 */
.L_x_5684:
[----:B------:R-:W-:Y:S01]  /*1c00*/  R2UR UR7, R2 ;  /* 0x00000000020772ca */ /* 0x000fe200000e0000 */
[----:B------:R-:W-:-:S05]  /*1c10*/  IMAD.U32 R6, RZ, RZ, UR9 ;  /* 0x00000009ff067e24 */ /* 0x000fca000f8e00ff */
[----:B------:R-:W-:-:S07]  /*1c20*/  SHF.L.U32 R6, R6, 0x1f, RZ ;  /* 0x0000001f06067819 */ /* 0x000fce00000006ff */
[----:B------:R-:W-:-:S09]  /*1c30*/  ULEA UR7, UR4, UR7, 0x3 ;  /* 0x0000000704077291 */ /* 0x000fd2000f8e183f */
[----:B------:R1:W2:Y:S01]  /*1c40*/  SYNCS.PHASECHK.TRANS64.TRYWAIT P1, [UR7+0x26810], R6 ;  /* 0x02681006ff0075a7 */ /* 0x0002a20008020147 */
[----:B------:R-:W-:Y:S05]  /*1c50*/  @!P0 BRA `(.L_x_5685) ;  /* 0x0000000000048947 */ /* 0x000fea0003800000 */
[----:B------:R-:W-:Y:S01]  /*1c60*/  BPT.TRAP 0x1 ;  /* 0x000000040000795c */ /* 0x000fe20000300000 */
.L_x_5685:
[----:B--2---:R-:W-:Y:S05]  /*1c70*/  @P1 BRA `(.L_x_5686) ;  /* 0x0000000000081947 */ /* 0x004fea0003800000 */
[----:B------:R-:W2:Y:S02]  /*1c80*/  SYNCS.PHASECHK.TRANS64.TRYWAIT P1, [UR7+0x26810], R6 ;  /* 0x02681006ff0075a7 */ /* 0x000ea40008020147 */
[----:B--2---:R-:W-:Y:S05]  /*1c90*/  @!P1 BRA `(.L_x_5687) ;  /* 0x0000006400fc9947 */ /* 0x004fea0003800000 */
.L_x_5686:
        /* <DEDUP_REMOVED lines=66> */
.L_x_5688:
[----:B------:R1:W1:Y:S01]  /*20c0*/  SYNCS.PHASECHK.TRANS64.TRYWAIT P1, [UR7+0x26830], R6 ;  /* 0x02683006ff0075a7 */ /* 0x0002620008020147 */
[----:B------:R-:W-:Y:S05]  /*20d0*/  @!P0 BRA `(.L_x_5689) ;  /* 0x0000000000048947 */ /* 0x000fea0003800000 */
[----:B------:R-:W-:Y:S01]  /*20e0*/  BPT.TRAP 0x1 ;  /* 0x000000040000795c */ /* 0x000fe20000300000 */
.L_x_5689:
[----:B-1----:R-:W-:Y:S05]  /*20f0*/  @P1 BRA `(.L_x_5690) ;  /* 0x0000000000081947 */ /* 0x002fea0003800000 */
[----:B------:R-:W1:Y:S02]  /*2100*/  SYNCS.PHASECHK.TRANS64.TRYWAIT P1, [UR7+0x26830], R6 ;  /* 0x02683006ff0075a7 */ /* 0x000e640008020147 */
[----:B-1----:R-:W-:Y:S05]  /*2110*/  @!P1 BRA `(.L_x_5691) ;  /* 0x0000006000f49947 */ /* 0x002fea0003800000 */
.L_x_5690:
        /* <DEDUP_REMOVED lines=67> */
[----:B------:R-:W-:Y:S01]  /*2550*/  MUFU.EX2 R12, R12 ;  /* 0x0000000c000c7308 */ /* 0x000fe20000000800 */
[----:B------:R-:W-:Y:S01]  /*2560*/  FSEL R15, R176, -INF , !P1 ;  /* 0xff800000b00f7808 */ /* 0x000fe20004800000 */
[----:B------:R-:W-:Y:S01]  /*2570*/  FFMA.FTZ R14, R14, UR6, -R23 ;  /* 0x000000060e0e7c23 */ /* 0x000fe20008010817 */
        /* <DEDUP_REMOVED lines=38> */
[----:B------:R-:W-:Y:S01]  /*27e0*/  ISETP.GT.AND P2, PT, R177, 0x19, PT ;  /* 0x00000019b100780c */ /* 0x000fe20003f44270 */
[----:B------:R-:W-:Y:S01]  /*27f0*/  FFMA.FTZ R176, R157, UR6, -R20 ;  /* 0x000000069db07c23 */ /* 0x000fe20008010814 */
[----:B------:R-:W-:Y:S01]  /*2800*/  FSEL R155, R162, -INF , !P1 ;  /* 0xff800000a29b7808 */ /* 0x000fe20004800000 */
[----:B------:R-:W-:Y:S01]  /*2810*/  FFMA.FTZ R163, R154, UR6, -R209 ;  /* 0x000000069aa37c23 */ /* 0x000fe200080108d1 */
[----:B------:R-:W-:Y:S01]  /*2820*/  FSEL R20, R167, -INF , !P2 ;  /* 0xff800000a7147808 */ /* 0x000fe20005000000 */
[----:B------:R-:W4:Y:S01]  /*2830*/  MUFU.EX2 R168, R168 ;  /* 0x000000a800a87308 */ /* 0x000f220000000800 */
[----:B------:R-:W-:Y:S01]  /*2840*/  FSEL R181, R170, -INF , !P6 ;  /* 0xff800000aab57808 */ /* 0x000fe20007000000 */
[----:B------:R-:W-:Y:S01]  /*2850*/  FFMA.FTZ R169, R155, UR6, -R208 ;  /* 0x000000069ba97c23 */ /* 0x000fe200080108d0 */
[----:B------:R-:W-:-:S02]  /*2860*/  FSEL R180, R171, -INF , !P5 ;  /* 0xff800000abb47808 */ /* 0x000fc40006800000 */
[----:B------:R-:W-:Y:S01]  /*2870*/  ISETP.GT.AND P1, PT, R177, 0x28, PT ;  /* 0x00000028b100780c */ /* 0x000fe20003f24270 */
[----:B------:R-:W-:Y:S01]  /*2880*/  FFMA.FTZ R212, R181, UR6, -R212 ;  /* 0x00000006b5d47c23 */ /* 0x000fe200080108d4 */
[C---:B------:R-:W-:Y:S01]  /*2890*/  ISETP.GT.AND P4, PT, R177.reuse, 0x29, PT ;  /* 0x00000029b100780c */ /* 0x040fe20003f84270 */
[----:B------:R-:W5:Y:S01]  /*28a0*/  MUFU.EX2 R162, R215 ;  /* 0x000000d700a27308 */ /* 0x000f620000000800 */
[C---:B------:R-:W-:Y:S01]  /*28b0*/  ISETP.GT.AND P3, PT, R177.reuse, 0x30, PT ;  /* 0x00000030b100780c */ /* 0x040fe20003f64270 */
[----:B------:R-:W-:Y:S01]  /*28c0*/  FFMA.FTZ R180, R180, UR6, -R213 ;  /* 0x00000006b4b47c23 */ /* 0x000fe200080108d5 */
[C---:B------:R-:W-:Y:S02]  /*28d0*/  ISETP.GT.AND P2, PT, R177.reuse, 0x31, PT ;  /* 0x00000031b100780c */ /* 0x040fe40003f44270 */
[C---:B------:R-:W-:Y:S02]  /*28e0*/  ISETP.GT.AND P6, PT, R177.reuse, 0x38, PT ;  /* 0x00000038b100780c */ /* 0x040fe40003fc4270 */
[----:B------:R-:W-:Y:S01]  /*28f0*/  ISETP.GT.AND P5, PT, R177, 0x39, PT ;  /* 0x00000039b100780c */ /* 0x000fe20003fa4270 */
[----:B------:R-:W-:Y:S01]  /*2900*/  FFMA.FTZ R177, R20, UR6, -R21 ;  /* 0x0000000614b17c23 */ /* 0x000fe20008010815 */
[----:B------:R-:W-:Y:S01]  /*2910*/  FSEL R208, R175, -INF , !P4 ;  /* 0xff800000afd07808 */ /* 0x000fe20006000000 */
[----:B------:R-:W-:Y:S01]  /*2920*/  MUFU.EX2 R165, R165 ;  /* 0x000000a500a57308 */ /* 0x000fe20000000800 */
        /* <DEDUP_REMOVED lines=57> */
[----:B------:R-:W-:Y:S01]  /*2cc0*/  FADD.FTZ R175, R120, -R158 ;  /* 0x8000009e78af7221 */ /* 0x000fe20000010000 */
[--C-:B------:R-:W-:Y:S01]  /*2cd0*/  FADD.FTZ R122, R123, -R159.reuse ;  /* 0x8000009f7b7a7221 */ /* 0x100fe20000010000 */
[----:B------:R-:W-:Y:S01]  /*2ce0*/  FADD.FTZ R120, R121, -R159 ;  /* 0x8000009f79787221 */ /* 0x000fe20000010000 */
[--C-:B---3--:R-:W-:Y:S01]  /*2cf0*/  FADD.FTZ R124, R124, -R156.reuse ;  /* 0x8000009c7c7c7221 */ /* 0x108fe20000010000 */
[--C-:B------:R-:W-:Y:S01]  /*2d00*/  FADD.FTZ R123, R125, -R157.reuse ;  /* 0x8000009d7d7b7221 */ /* 0x100fe20000010000 */
[----:B------:R-:W-:Y:S01]  /*2d10*/  FADD.FTZ R121, R126, -R156 ;  /* 0x8000009c7e797221 */ /* 0x000fe20000010000 */
[----:B------:R-:W-:Y:S01]  /*2d20*/  FADD.FTZ R127, R127, -R157 ;  /* 0x8000009d7f7f7221 */ /* 0x000fe20000010000 */
[--C-:B----4-:R-:W-:Y:S01]  /*2d30*/  FADD.FTZ R126, R131, -R173.reuse ;  /* 0x800000ad837e7221 */ /* 0x110fe20000010000 */
[----:B------:R-:W-:Y:S01]  /*2d40*/  FADD.FTZ R129, R129, -R173 ;  /* 0x800000ad81817221 */ /* 0x000fe20000010000 */
[----:B------:R-:W1:Y:S01]  /*2d50*/  MUFU.EX2 R125, R208 ;  /* 0x000000d0007d7308 */ /* 0x000e620000000800 */
[----:B------:R-:W-:Y:S01]  /*2d60*/  FMUL.FTZ R124, R5, R124 ;  /* 0x0000007c057c7220 */ /* 0x000fe20000410000 */
[--C-:B-----5:R-:W-:Y:S01]  /*2d70*/  FADD.FTZ R131, R134, -R154.reuse ;  /* 0x8000009a86837221 */ /* 0x120fe20000010000 */
[--C-:B------:R-:W-:Y:S01]  /*2d80*/  FADD.FTZ R173, R133, -R155.reuse ;  /* 0x8000009b85ad7221 */ /* 0x100fe20000010000 */
[----:B------:R-:W-:Y:S01]  /*2d90*/  FADD.FTZ R134, R135, -R155 ;  /* 0x8000009b87867221 */ /* 0x000fe20000010000 */
[----:B------:R-:W-:Y:S01]  /*2da0*/  FMUL.FTZ R123, R6, R123 ;  /* 0x0000007b067b7220 */ /* 0x000fe20000410000 */
[----:B------:R-:W-:Y:S01]  /*2db0*/  FADD.FTZ R155, R137, -R167 ;  /* 0x800000a7899b7221 */ /* 0x000fe20000010000 */
[----:B------:R-:W-:Y:S01]  /*2dc0*/  FMUL.FTZ R121, R168, R121 ;  /* 0x00000079a8797220 */ /* 0x000fe20000410000 */
[----:B------:R-:W-:Y:S01]  /*2dd0*/  FADD.FTZ R132, R132, -R154 ;  /* 0x8000009a84847221 */ /* 0x000fe20000010000 */
[----:B------:R-:W-:Y:S01]  /*2de0*/  FADD.FTZ R154, R136, -R166 ;  /* 0x800000a6889a7221 */ /* 0x000fe20000010000 */
[----:B------:R-:W-:Y:S01]  /*2df0*/  F2FP.BF16.F32.PACK_AB R158, R123, R124 ;  /* 0x0000007c7b9e723e */ /* 0x000fe200000010ff */
[--C-:B------:R-:W-:Y:S01]  /*2e00*/  FADD.FTZ R135, R142, -R20.reuse ;  /* 0x800000148e877221 */ /* 0x100fe20000010000 */
[----:B------:R-:W-:Y:S01]  /*2e10*/  MUFU.EX2 R124, R219 ;  /* 0x000000db007c7308 */ /* 0x000fe20000000800 */
        /* <DEDUP_REMOVED lines=9> */
[--C-:B------:R-:W-:Y:S01]  /*2eb0*/  FADD.FTZ R128, R128, -R172.reuse ;  /* 0x800000ac80807221 */ /* 0x100fe20000010000 */
[----:B------:R-:W-:Y:S01]  /*2ec0*/  FADD.FTZ R130, R130, -R172 ;  /* 0x800000ac82827221 */ /* 0x000fe20000010000 */
[----:B------:R-:W-:Y:S01]  /*2ed0*/  F2FP.BF16.F32.PACK_AB R159, R148, R121 ;  /* 0x00000079949f723e */ /* 0x000fe200000010ff */
[----:B------:R-:W-:Y:S01]  /*2ee0*/  FMUL.FTZ R148, R11, R154 ;  /* 0x0000009a0b947220 */ /* 0x000fe20000410000 */
[----:B------:R-:W-:Y:S01]  /*2ef0*/  FMUL.FTZ R121, R12, R155 ;  /* 0x0000009b0c797220 */ /* 0x000fe20000410000 */
[----:B------:R-:W-:Y:S01]  /*2f00*/  FADD.FTZ R21, R146, -R170 ;  /* 0x800000aa92157221 */ /* 0x000fe20000010000 */
[----:B------:R-:W-:Y:S01]  /*2f10*/  FMUL.FTZ R135, R22, R135 ;  /* 0x0000008716877220 */ /* 0x000fe20000410000 */
[----:B-1----:R-:W-:Y:S01]  /*2f20*/  FMUL.FTZ R20, R125, R20 ;  /* 0x000000147d147220 */ /* 0x002fe20000410000 */
[----:B------:R-:W-:Y:S01]  /*2f30*/  IMAD.U32 R123, RZ, RZ, UR4 ;  /* 0x00000004ff7b7e24 */ /* 0x000fe2000f8e00ff */
[----:B------:R-:W-:Y:S01]  /*2f40*/  F2FP.BF16.F32.PACK_AB R148, R121, R148 ;  /* 0x000000947994723e */ /* 0x000fe200000010ff */
[----:B------:R-:W-:Y:S01]  /*2f50*/  FMUL.FTZ R121, R19, R142 ;  /* 0x0000008e13797220 */ /* 0x000fe20000410000 */
[----:B------:R-:W-:Y:S01]  /*2f60*/  FADD.FTZ R133, R138, -R166 ;  /* 0x800000a68a857221 */ /* 0x000fe20000010000 */
[----:B------:R-:W-:Y:S01]  /*2f70*/  FADD.FTZ R136, R139, -R167 ;  /* 0x800000a78b887221 */ /* 0x000fe20000010000 */
        /* <DEDUP_REMOVED lines=38> */
[----:B------:R-:W-:Y:S02]  /*31e0*/  F2FP.BF16.F32.PACK_AB R149, R136, R133 ;  /* 0x000000858895723e */ /* 0x000fe400000010ff */
[----:B------:R-:W-:Y:S01]  /*31f0*/  F2FP.BF16.F32.PACK_AB R150, R141, R140 ;  /* 0x0000008c8d96723e */ /* 0x000fe200000010ff */
[----:B------:R-:W-:Y:S01]  /*3200*/  STSM.16.MT88.4 [R126+0x1f000], R152 ;  /* 0x01f000987e007844 */ /* 0x000fe20000004200 */
[----:B------:R-:W-:-:S02]  /*3210*/  F2FP.BF16.F32.PACK_AB R145, R138, R21 ;  /* 0x000000158a91723e */ /* 0x000fc400000010ff */
[----:B------:R-:W-:Y:S01]  /*3220*/  F2FP.BF16.F32.PACK_AB R146, R146, R137 ;  /* 0x000000899292723e */ /* 0x000fe200000010ff */
[----:B------:R-:W-:Y:S01]  /*3230*/  STSM.16.MT88.4 [R126+0x1f800], R148 ;  /* 0x01f800947e007844 */ /* 0x000fe20000004200 */
[----:B------:R-:W-:Y:S02]  /*3240*/  F2FP.BF16.F32.PACK_AB R147, R20, R147 ;  /* 0x000000931493723e */ /* 0x000fe400000010ff */
[----:B------:R-:W-:Y:S01]  /*3250*/  F2FP.BF16.F32.PACK_AB R122, R6, R5 ;  /* 0x00000005067a723e */ /* 0x000fe200000010ff */
[----:B------:R-:W-:Y:S01]  /*3260*/  IMAD R5, R17, 0x1000, R2 ;  /* 0x0000100011057824 */ /* 0x000fe200078e0202 */
[----:B------:R-:W-:Y:S01]  /*3270*/  F2FP.BF16.F32.PACK_AB R121, R165, R164 ;  /* 0x000000a4a579723e */ /* 0x000fe200000010ff */
[----:B------:R1:W-:Y:S01]  /*3280*/  STSM.16.MT88.4 [R126+0x20000], R144 ;  /* 0x020000907e007844 */ /* 0x0003e20000004200 */
[----:B------:R-:W-:Y:S02]  /*3290*/  F2FP.BF16.F32.PACK_AB R123, R162, R168 ;  /* 0x000000a8a27b723e */ /* 0x000fe400000010ff */
[----:B------:R-:W-:-:S02]  /*32a0*/  R2UR UR13, R5 ;  /* 0x00000000050d72ca */ /* 0x000fc400000e0000 */
        /* <DEDUP_REMOVED lines=194> */
.L_x_5692:
        /* <DEDUP_REMOVED lines=48> */
.L_x_5693:
        /* <DEDUP_REMOVED lines=62> */
.L_x_5675:
        /* <DEDUP_REMOVED lines=78> */
.L_x_5697:
[----:B------:R-:W-:Y:S01]  /*4a90*/  @P0 ELECT P1, URZ, PT ;  /* 0x00000000003f082f */ /* 0x000fe20003820000 */
[----:B------:R2:W-:-:S12]  /*4aa0*/  UBLKRED.G.S.ADD.F32.RN [UR6], [UR4], UR5, desc[UR8] ;  /* 0x00000806040073bb */ /* 0x0005d800080a1405 */
[----:B------:R-:W-:Y:S02]  /*4ab0*/  @P1 PLOP3.LUT P0, PT, P1, PT, PT, 0x8, 0x0 ;  /* 0x000000000000181c */ /* 0x000fe40000f0e170 */
[----:B------:R-:W-:-:S11]  /*4ac0*/  PLOP3.LUT P1, PT, PT, PT, PT, 0x8, 0x0 ;  /* 0x000000000000781c */ /* 0x000fd60003f2e170 */
[----:B--2---:R-:W-:Y:S05]  /*4ad0*/  @P0 BRA.U.ANY `(.L_x_5697) ;  /* 0xfffffffd00ec0947 */ /* 0x004fea000393ffff */
[----:B------:R0:W-:Y:S01]  /*4ae0*/  UTMACMDFLUSH ;  /* 0x00000000000079b7 */ /* 0x0001e20000000000 */
[----:B------:R-:W-:-:S04]  /*4af0*/  DEPBAR.LE SB0, 0x0 ;  /* 0x000080000000791a */ /* 0x000fc80000000000 */
.L_x_5696:
[----:B------:R-:W-:Y:S05]  /*4b00*/  BSYNC B0 ;  /* 0x0000000000007941 */ /* 0x000fea0003800000 */
.L_x_5695:
        /* <DEDUP_REMOVED lines=28> */
.L_x_5698:
        /* <DEDUP_REMOVED lines=8> */
.L_x_5670:
        /* <DEDUP_REMOVED lines=29> */
.L_x_5700:
[----:B------:R-:W-:Y:S01]  /*4f20*/  ULDC UR9, c[0x0][0x8cc] ;  /* 0x0002330000097ab9 */ /* 0x000fe20000000800 */
[----:B------:R-:W-:Y:S01]  /*4f30*/  UMOV UR7, UR8 ;  /* 0x0000000800077c82 */ /* 0x000fe20008000000 */
[----:B------:R-:W-:-:S11]  /*4f40*/  UISETP.NE.AND UP0, UPT, UR9, 0x1, UPT ;  /* 0x000000010900788c */ /* 0x000fd6000bf05270 */
[----:B------:R-:W-:Y:S02]  /*4f50*/  @UP0 ULDC.64 UR10, c[0x0][0x8d0] ;  /* 0x00023400000a0ab9 */ /* 0x000fe40000000a00 */
[----:B------:R-:W-:-:S04]  /*4f60*/  UIMAD.WIDE.U32 UR4, UR8, UR10, URZ ;  /* 0x0000000a080472a5 */ /* 0x000fc8000f8e003f */
[----:B------:R-:W-:-:S04]  /*4f70*/  @UP0 USHF.R.U32.HI UR7, URZ, UR11, UR5 ;  /* 0x0000000b3f070299 */ /* 0x000fc80008011605 */
[----:B------:R-:W-:-:S12]  /*4f80*/  UIMAD UR4, UR7, UR9, URZ ;  /* 0x00000009070472a4 */ /* 0x000fd8000f8e023f */
.L_x_5701:
        /* <DEDUP_REMOVED lines=67> */
.L_x_5704:
[----:B------:R-:W-:Y:S05]  /*53c0*/  BSYNC B0 ;  /* 0x0000000000007941 */ /* 0x000fea0003800000 */
.L_x_5703:
        /* <DEDUP_REMOVED lines=19> */
.L_x_5706:
[----:B------:R-:W-:Y:S05]  /*5500*/  BSYNC B0 ;  /* 0x0000000000007941 */ /* 0x000fea0003800000 */
.L_x_5705:
[----:B------:R-:W-:Y:S06]  /*5510*/  BAR.ARV 0xa, 0xa0 ;  /* 0x0282800000007b1d */ /* 0x000fec0000002000 */
[----:B------:R-:W-:Y:S04]  /*5520*/  BSSY B0, `(.L_x_5707) ;  /* 0x0000003000007945 */ /* 0x000fe80003800000 */
[----:B------:R-:W-:Y:S05]  /*5530*/  @!P0 BRA `(.L_x_5708) ;  /* 0x0000000000048947 */ /* 0x000fea0003800000 */
[----:B------:R-:W-:-:S04]  /*5540*/  DEPBAR.LE SB0, 0x0 ;  /* 0x000080000000791a */ /* 0x000fc80000000000 */
.L_x_5708:
[----:B------:R-:W-:Y:S05]  /*5550*/  BSYNC B0 ;  /* 0x0000000000007941 */ /* 0x000fea0003800000 */
.L_x_5707:
[----:B------:R-:W-:Y:S06]  /*5560*/  BAR.ARV 0xb, 0xa0 ;  /* 0x02c2800000007b1d */ /* 0x000fec0000002000 */
[----:B------:R-:W-:Y:S01]  /*5570*/  UIADD3 UR12, UR8, 0x1, URZ ;  /* 0x00000001080c7890 */ /* 0x000fe2000fffe03f */
[----:B------:R-:W-:Y:S11]  /*5580*/  BRA `(.L_x_5709) ;  /* 0x0000000000047947 */ /* 0x000ff60003800000 */
.L_x_5702:
[----:B------:R-:W-:-:S05]  /*5590*/  UMOV UR12, UR8 ;  /* 0x00000008000c7c82 */ /* 0x000fca0008000000 */
.L_x_5709:
        /* <DEDUP_REMOVED lines=18> */
.L_x_5722:
        /* <DEDUP_REMOVED lines=20> */
.L_x_5711:
[----:B------:R-:W-:Y:S05]  /*5800*/  BSYNC B0 ;  /* 0x0000000000007941 */ /* 0x000fea0003800000 */
.L_x_5710:
        /* <DEDUP_REMOVED lines=13> */
.L_x_5713:
[----:B------:R-:W-:Y:S05]  /*58e0*/  BSYNC B0 ;  /* 0x0000000000007941 */ /* 0x000fea0003800000 */
.L_x_5712:
[----:B------:R-:W-:Y:S06]  /*58f0*/  BAR.ARV 0xa, 0xa0 ;  /* 0x0282800000007b1d */ /* 0x000fec0000002000 */
[----:B------:R-:W-:Y:S04]  /*5900*/  BSSY B0, `(.L_x_5714) ;  /* 0x0000003000007945 */ /* 0x000fe80003800000 */
[----:B------:R-:W-:Y:S05]  /*5910*/  @!P0 BRA `(.L_x_5715) ;  /* 0x0000000000048947 */ /* 0x000fea0003800000 */
[----:B------:R-:W-:-:S04]  /*5920*/  DEPBAR.LE SB0, 0x0 ;  /* 0x000080000000791a */ /* 0x000fc80000000000 */
.L_x_5715:
[----:B------:R-:W-:Y:S05]  /*5930*/  BSYNC B0 ;  /* 0x0000000000007941 */ /* 0x000fea0003800000 */
.L_x_5714:
        /* <DEDUP_REMOVED lines=13> */
.L_x_5717:
[----:B------:R-:W-:Y:S05]  /*5a10*/  BSYNC B0 ;  /* 0x0000000000007941 */ /* 0x000fea0003800000 */
.L_x_5716:
        /* <DEDUP_REMOVED lines=13> */
.L_x_5719:
[----:B------:R-:W-:Y:S05]  /*5af0*/  BSYNC B0 ;  /* 0x0000000000007941 */ /* 0x000fea0003800000 */
.L_x_5718:
[----:B------:R-:W-:Y:S01]  /*5b00*/  UIADD3 UR12, UR12, 0x2, URZ ;  /* 0x000000020c0c7890 */ /* 0x000fe2000fffe03f */
[----:B------:R-:W-:Y:S06]  /*5b10*/  BAR.ARV 0xa, 0xa0 ;  /* 0x0282800000007b1d */ /* 0x000fec0000002000 */
[----:B------:R-:W-:Y:S01]  /*5b20*/  UISETP.GE.AND UP0, UPT, UR12, UR5, UPT ;  /* 0x000000050c00728c */ /* 0x000fe2000bf06270 */
[----:B------:R-:W-:Y:S04]  /*5b30*/  BSSY B0, `(.L_x_5720) ;  /* 0x0000003000007945 */ /* 0x000fe80003800000 */
[----:B------:R-:W-:Y:S06]  /*5b40*/  @!P0 BRA `(.L_x_5721) ;  /* 0x0000000000048947 */ /* 0x000fec0003800000 */
[----:B------:R-:W-:-:S04]  /*5b50*/  DEPBAR.LE SB0, 0x0 ;  /* 0x000080000000791a */ /* 0x000fc80000000000 */
.L_x_5721:
[----:B------:R-:W-:Y:S05]  /*5b60*/  BSYNC B0 ;  /* 0x0000000000007941 */ /* 0x000fea0003800000 */
.L_x_5720:
[----:B------:R-:W-:Y:S06]  /*5b70*/  BAR.ARV 0xb, 0xa0 ;  /* 0x02c2800000007b1d */ /* 0x000fec0000002000 */
[----:B------:R-:W-:Y:S01]  /*5b80*/  PLOP3.LUT P1, PT, PT, PT, UP0, 0x80, 0x0 ;  /* 0x000000000000781c */ /* 0x000fe20003f2f008 */
[----:B------:R-:W-:Y:S02]  /*5b90*/  UIADD3 UR20, UR20, 0x3000, URZ ;  /* 0x0000300014147890 */ /* 0x000fe4000fffe03f */
[----:B------:R-:W-:-:S10]  /*5ba0*/  UIADD3 UR4, UR4, 0x3000, URZ ;  /* 0x0000300004047890 */ /* 0x000fd4000fffe03f */
[----:B------:R-:W-:Y:S05]  /*5bb0*/  @!P1 BRA `(.L_x_5722) ;  /* 0xfffffff800c09947 */ /* 0x000fea000383ffff */
[----:B------:R-:W-:Y:S05]  /*5bc0*/  BRA `(.L_x_5674) ;  /* 0x0000002400f47947 */ /* 0x000fea0003800000 */
.L_x_5699:
        /* <DEDUP_REMOVED lines=21> */
.L_x_5723:
[----:B------:R-:W-:Y:S01]  /*5d20*/  ULDC UR8, c[0x0][0x8cc] ;  /* 0x0002330000087ab9 */ /* 0x000fe20000000800 */
[----:B------:R-:W-:Y:S01]  /*5d30*/  UMOV UR11, UR7 ;  /* 0x00000007000b7c82 */ /* 0x000fe20008000000 */
[----:B------:R-:W-:-:S11]  /*5d40*/  UISETP.NE.AND UP0, UPT, UR8, 0x1, UPT ;  /* 0x000000010800788c */ /* 0x000fd6000bf05270 */
[----:B------:R-:W-:Y:S02]  /*5d50*/  @UP0 ULDC.64 UR12, c[0x0][0x8d0] ;  /* 0x00023400000c0ab9 */ /* 0x000fe40000000a00 */
[----:B------:R-:W-:-:S04]  /*5d60*/  UIMAD.WIDE.U32 UR4, UR7, UR12, URZ ;  /* 0x0000000c070472a5 */ /* 0x000fc8000f8e003f */
[----:B------:R-:W-:-:S04]  /*5d70*/  @UP0 USHF.R.U32.HI UR11, URZ, UR13, UR5 ;  /* 0x0000000d3f0b0299 */ /* 0x000fc80008011605 */
[----:B------:R-:W-:-:S12]  /*5d80*/  UIMAD UR4, UR11, UR8, URZ ;  /* 0x000000080b0472a4 */ /* 0x000fd8000f8e023f */
.L_x_5724:
        /* <DEDUP_REMOVED lines=70> */
.L_x_5755:
        /* <DEDUP_REMOVED lines=15> */
.L_x_5728:
        /* <DEDUP_REMOVED lines=126> */
.L_x_5739:
[----:B--234-:R-:W-:-:S04]  /*6ac0*/  SHF.L.U32 R21, R11, 0x1f, RZ ;  /* 0x0000001f0b157819 */ /* 0x01cfc800000006ff */
[----:B------:R-:W1:Y:S02]  /*6ad0*/  SYNCS.PHASECHK.TRANS64.TRYWAIT P1, [R16+URZ+0x26840], R21 ;  /* 0x02684015100075a7 */ /* 0x000e64000802017f */
[----:B-1----:R-:W-:Y:S05]  /*6ae0*/  @!P1 BRA `(.L_x_5731) ;  /* 0x0000001800ac9947 */ /* 0x002fea0003800000 */
.L_x_5756:
[----:B------:R-:W-:Y:S05]  /*6af0*/  @P0 BRA `(.L_x_5732) ;  /* 0x0000000000140947 */ /* 0x000fea0003800000 */
[----:B------:R-:W-:Y:S01]  /*6b00*/  ISETP.NE.AND P1, PT, R6, RZ, PT ;  /* 0x000000ff0600720c */ /* 0x000fe20003f25270 */
[----:B------:R-:W-:-:S04]  /*6b10*/  IMAD.MOV.U32 R3, RZ, RZ, 0x3100 ;  /* 0x00003100ff037424 */ /* 0x000fc800078e00ff */
[----:B------:R3:W-:Y:S08]  /*6b20*/  SYNCS.ARRIVE.TRANS64 RZ, [R16+URZ+0x26830], R3 ;  /* 0x0268300310ff79a7 */ /* 0x0007f0000800003f */
[----:B------:R-:W-:Y:S05]  /*6b30*/  @!P1 BRA `(.L_x_5732) ;  /* 0x0000000000049947 */ /* 0x000fea0003800000 */
[----:B------:R-:W-:Y:S01]  /*6b40*/  BPT.TRAP 0x1 ;  /* 0x000000040000795c */ /* 0x000fe20000300000 */
.L_x_5732:
        /* <DEDUP_REMOVED lines=43> */
.L_x_5757:
[----:B------:R-:W-:Y:S05]  /*6e00*/  @P0 BRA `(.L_x_5734) ;  /* 0x0000000000140947 */ /* 0x000fea0003800000 */
[----:B------:R-:W-:Y:S01]  /*6e10*/  ISETP.NE.AND P1, PT, R6, RZ, PT ;  /* 0x000000ff0600720c */ /* 0x000fe20003f25270 */
[----:B------:R-:W-:-:S04]  /*6e20*/  IMAD.MOV.U32 R2, RZ, RZ, 0x3100 ;  /* 0x00003100ff027424 */ /* 0x000fc800078e00ff */
[----:B------:R3:W-:Y:S08]  /*6e30*/  SYNCS.ARRIVE.TRANS64 RZ, [R16+URZ+0x26818], R2 ;  /* 0x0268180210ff79a7 */ /* 0x0007f0000800003f */
[----:B------:R-:W-:Y:S05]  /*6e40*/  @!P1 BRA `(.L_x_5734) ;  /* 0x0000000000049947 */ /* 0x000fea0003800000 */
[----:B------:R-:W-:Y:S01]  /*6e50*/  BPT.TRAP 0x1 ;  /* 0x000000040000795c */ /* 0x000fe20000300000 */
.L_x_5734:
        /* <DEDUP_REMOVED lines=43> */
.L_x_5758:
[----:B------:R-:W-:Y:S05]  /*7110*/  @P0 BRA `(.L_x_5736) ;  /* 0x0000000000140947 */ /* 0x000fea0003800000 */
[----:B------:R-:W-:Y:S01]  /*7120*/  ISETP.NE.AND P1, PT, R6, RZ, PT ;  /* 0x000000ff0600720c */ /* 0x000fe20003f25270 */
[----:B-123--:R-:W-:-:S04]  /*7130*/  IMAD.MOV.U32 R21, RZ, RZ, 0x3100 ;  /* 0x00003100ff157424 */ /* 0x00efc800078e00ff */
[----:B------:R4:W-:Y:S08]  /*7140*/  SYNCS.ARRIVE.TRANS64 RZ, [R16+URZ+0x26838], R21 ;  /* 0x0268381510ff79a7 */ /* 0x0009f0000800003f */
[----:B------:R-:W-:Y:S05]  /*7150*/  @!P1 BRA `(.L_x_5736) ;  /* 0x0000000000049947 */ /* 0x000fea0003800000 */
[----:B------:R-:W-:Y:S01]  /*7160*/  BPT.TRAP 0x1 ;  /* 0x000000040000795c */ /* 0x000fe20000300000 */
.L_x_5736:
        /* <DEDUP_REMOVED lines=38> */
.L_x_5760:
[----:B------:R-:W-:Y:S05]  /*73d0*/  @P0 BRA `(.L_x_5738) ;  /* 0x0000000000140947 */ /* 0x000fea0003800000 */
[----:B------:R-:W-:Y:S01]  /*73e0*/  ISETP.NE.AND P1, PT, R6, RZ, PT ;  /* 0x000000ff0600720c */ /* 0x000fe20003f25270 */
[----:B------:R-:W-:-:S04]  /*73f0*/  IMAD.MOV.U32 R5, RZ, RZ, 0x3100 ;  /* 0x00003100ff057424 */ /* 0x000fc800078e00ff */
[----:B------:R1:W-:Y:S08]  /*7400*/  SYNCS.ARRIVE.TRANS64 RZ, [R16+URZ+0x26810], R5 ;  /* 0x0268100510ff79a7 */ /* 0x0003f0000800003f */
[----:B------:R-:W-:Y:S05]  /*7410*/  @!P1 BRA `(.L_x_5738) ;  /* 0x0000000000049947 */ /* 0x000fea0003800000 */
[----:B------:R-:W-:Y:S01]  /*7420*/  BPT.TRAP 0x1 ;  /* 0x000000040000795c */ /* 0x000fe20000300000 */
.L_x_5738:
        /* <DEDUP_REMOVED lines=44> */
.L_x_5730:
        /* <DEDUP_REMOVED lines=8> */
.L_x_5761:
[----:B------:R-:W-:Y:S05]  /*7770*/  @P0 BRA `(.L_x_5741) ;  /* 0x0000000000140947 */ /* 0x000fea0003800000 */
[----:B------:R-:W-:Y:S01]  /*7780*/  ISETP.NE.AND P1, PT, R6, RZ, PT ;  /* 0x000000ff0600720c */ /* 0x000fe20003f25270 */
[----:B------:R-:W-:-:S04]  /*7790*/  IMAD.MOV.U32 R5, RZ, RZ, 0x3100 ;  /* 0x00003100ff057424 */ /* 0x000fc800078e00ff */
[----:B------:R2:W-:Y:S08]  /*77a0*/  SYNCS.ARRIVE.TRANS64 RZ, [R16+URZ+0x26830], R5 ;  /* 0x0268300510ff79a7 */ /* 0x0005f0000800003f */
[----:B------:R-:W-:Y:S05]  /*77b0*/  @!P1 BRA `(.L_x_5741) ;  /* 0x0000000000049947 */ /* 0x000fea0003800000 */
[----:B------:R-:W-:Y:S01]  /*77c0*/  BPT.TRAP 0x1 ;  /* 0x000000040000795c */ /* 0x000fe20000300000 */
.L_x_5741:
        /* <DEDUP_REMOVED lines=40> */
.L_x_5762:
[----:B------:R-:W-:Y:S05]  /*7a50*/  @P0 BRA `(.L_x_5743) ;  /* 0x0000000000140947 */ /* 0x000fea0003800000 */
[----:B------:R-:W-:Y:S01]  /*7a60*/  ISETP.NE.AND P0, PT, R6, RZ, PT ;  /* 0x000000ff0600720c */ /* 0x000fe20003f05270 */
[----:B------:R-:W-:-:S04]  /*7a70*/  IMAD.MOV.U32 R5, RZ, RZ, 0x3100 ;  /* 0x00003100ff057424 */ /* 0x000fc800078e00ff */
[----:B------:R1:W-:Y:S08]  /*7a80*/  SYNCS.ARRIVE.TRANS64 RZ, [R16+URZ+0x26818], R5 ;  /* 0x0268180510ff79a7 */ /* 0x0003f0000800003f */
[----:B------:R-:W-:Y:S05]  /*7a90*/  @!P0 BRA `(.L_x_5743) ;  /* 0x0000000000048947 */ /* 0x000fea0003800000 */
[----:B------:R-:W-:Y:S01]  /*7aa0*/  BPT.TRAP 0x1 ;  /* 0x000000040000795c */ /* 0x000fe20000300000 */
.L_x_5743:
        /* <DEDUP_REMOVED lines=44> */
.L_x_5729:
[----:B------:R-:W1:Y:S01]  /*7d70*/  S2R R0, SR_TID.X ;  /* 0x0000000000007919 */ /* 0x000e620000002100 */
[----:B------:R-:W-:Y:S01]  /*7d80*/  IMAD R3, R19, 0x8, R16 ;  /* 0x0000000813037824 */ /* 0x000fe200078e0210 */
[----:B-1----:R-:W-:Y:S02]  /*7d90*/  LOP3.LUT R2, R0, 0x7f, RZ, 0xc0, !PT ;  /* 0x0000007f00027812 */ /* 0x002fe400078ec0ff */
[----:B------:R-:W-:Y:S02]  /*7da0*/  SHF.L.U32 R0, R11, 0x1f, RZ ;  /* 0x0000001f0b007819 */ /* 0x000fe400000006ff */
[----:B------:R-:W-:Y:S02]  /*7db0*/  ISETP.NE.AND P1, PT, R2, RZ, PT ;  /* 0x000000ff0200720c */ /* 0x000fe40003f25270 */
[----:B------:R-:W1:Y:S02]  /*7dc0*/  SYNCS.PHASECHK.TRANS64.TRYWAIT P0, [R3+URZ+0x26840], R0 ;  /* 0x02684000030075a7 */ /* 0x000e64000800017f */
[----:B-1----:R-:W-:Y:S09]  /*7dd0*/  @!P0 BRA `(.L_x_5744) ;  /* 0x00000008006c8947 */ /* 0x002ff20003800000 */
.L_x_5763:
[----:B------:R-:W-:Y:S05]  /*7de0*/  @P1 BRA `(.L_x_5745) ;  /* 0x0000000000181947 */ /* 0x000fea0003800000 */
[----:B------:R-:W1:Y:S01]  /*7df0*/  S2R R2, SR_TID.X ;  /* 0x0000000000027919 */ /* 0x000e620000002100 */
[----:B------:R-:W-:-:S04]  /*7e00*/  IMAD.MOV.U32 R0, RZ, RZ, 0x3100 ;  /* 0x00003100ff007424 */ /* 0x000fc800078e00ff */
[----:B------:R1:W-:Y:S02]  /*7e10*/  SYNCS.ARRIVE.TRANS64 RZ, [R3+URZ+0x26830], R0 ;  /* 0x0268300003ff79a7 */ /* 0x0003e4000800003f */
[----:B-1----:R-:W-:-:S13]  /*7e20*/  LOP3.LUT P0, RZ, R2, 0x1f, RZ, 0xc0, !PT ;  /* 0x0000001f02ff7812 */ /* 0x002fda000780c0ff */
[----:B------:R-:W-:Y:S05]  /*7e30*/  @!P0 BRA `(.L_x_5745) ;  /* 0x0000000000048947 */ /* 0x000fea0003800000 */
[----:B------:R-:W-:Y:S01]  /*7e40*/  BPT.TRAP 0x1 ;  /* 0x000000040000795c */ /* 0x000fe20000300000 */
.L_x_5745:
        /* <DEDUP_REMOVED lines=47> */
.L_x_5726:
[----:B------:R-:W-:Y:S05]  /*8140*/  BSYNC B0 ;  /* 0x0000000000007941 */ /* 0x000fea0003800000 */
.L_x_5725:
[----:B------:R-:W-:-:S03]  /*8150*/  UMOV UR7, 0xffffffff ;  /* 0xffffffff00077882 */ /* 0x000fc60000000000 */
[----:B------:R-:W-:Y:S05]  /*8160*/  BRA.DIV UR7, `(.L_x_5746) ;  /* 0x00000006079c7947 */ /* 0x000fea000b800000 */
[----:B------:R-:W-:-:S13]  /*8170*/  ELECT P6, URZ, PT ;  /* 0x00000000003f782f */ /* 0x000fda00038c0000 */
.L_x_5766:
[----:B------:R-:W-:Y:S05]  /*8180*/  @!P6 BRA `(.L_x_5674) ;  /* 0x000000000084e947 */ /* 0x000fea0003800000 */
[----:B------:R-:W-:-:S06]  /*8190*/  ULOP3.LUT UR7, UR38, 0x2, URZ, 0xfc, !UPT ;  /* 0x0000000226077892 */ /* 0x000fcc000f8efc3f */
[----:B------:R-:W-:-:S05]  /*81a0*/  IMAD.U32 R2, RZ, RZ, UR7 ;  /* 0x00000007ff027e24 */ /* 0x000fca000f8e00ff */
[----:B------:R-:W-:-:S13]  /*81b0*/  ISETP.NE.AND P2, PT, R2, 0x3, PT ;  /* 0x000000030200780c */ /* 0x000fda0003f45270 */
[----:B------:R-:W-:Y:S05]  /*81c0*/  @!P2 BRA `(.L_x_5747) ;  /* 0x000000000004a947 */ /* 0x000fea0003800000 */
[----:B------:R-:W-:Y:S01]  /*81d0*/  BPT.TRAP 0x1 ;  /* 0x000000040000795c */ /* 0x000fe20000300000 */
.L_x_5747:
        /* <DEDUP_REMOVED lines=15> */
.L_x_5767:
[----:B------:R-:W2:Y:S02]  /*82d0*/  SYNCS.PHASECHK.TRANS64.TRYWAIT P0, [R3+URZ], R2 ;  /* 0x00000002030075a7 */ /* 0x000ea4000800017f */
[----:B--2---:R-:W-:Y:S05]  /*82e0*/  @!P0 BRA `(.L_x_5749) ;  /* 0x0000000400708947 */ /* 0x004fea0003800000 */
.L_x_5768:
[----:B------:R-:W-:Y:S05]  /*82f0*/  @!P2 BRA `(.L_x_5750) ;  /* 0x000000000004a947 */ /* 0x000fea0003800000 */
[----:B------:R-:W-:Y:S01]  /*8300*/  BPT.TRAP 0x1 ;  /* 0x000000040000795c */ /* 0x000fe20000300000 */
.L_x_5750:
[----:B--2---:R-:W-:-:S04]  /*8310*/  VIADD R3, R7, 0x26840 ;  /* 0x0002684007037836 */ /* 0x004fc80000000000 */
[----:B------:R-:W-:-:S04]  /*8320*/  IMAD R0, R0, 0x8, R3 ;  /* 0x0000000800007824 */ /* 0x000fc800078e0203 */
[----:B------:R-:W2:Y:S02]  /*8330*/  SYNCS.PHASECHK.TRANS64.TRYWAIT P0, [R0+URZ], R5 ;  /* 0x00000005000075a7 */ /* 0x000ea4000800017f */
[----:B--2---:R-:W-:Y:S05]  /*8340*/  @!P0 BRA `(.L_x_5751) ;  /* 0x00000004006c8947 */ /* 0x004fea0003800000 */
.L_x_5769:
[----:B------:R-:W-:-:S07]  /*8350*/  IMAD R3, R4, 0x8, R3 ;  /* 0x0000000804037824 */ /* 0x000fce00078e0203 */
.L_x_5752:
[----:B---3--:R3:W4:Y:S02]  /*8360*/  SYNCS.PHASECHK.TRANS64.TRYWAIT P0, [R3+URZ], R2 ;  /* 0x00000002030075a7 */ /* 0x008724000800017f */
[----:B----4-:R-:W-:Y:S05]  /*8370*/  @!P0 NANOSLEEP.SYNCS 0x989680 ;  /* 0x009896800000895d */ /* 0x010fea0003900000 */
[----:B------:R-:W4:Y:S02]  /*8380*/  @!P0 SYNCS.PHASECHK.TRANS64 P0, [R3+URZ], R2 ;  /* 0x00000002030085a7 */ /* 0x000f24000800007f */
[----:B----4-:R-:W-:Y:S05]  /*8390*/  @!P0 BRA `(.L_x_5752) ;  /* 0xfffffffc00f08947 */ /* 0x010fea000383ffff */
.L_x_5674:
[----:B------:R-:W-:Y:S05]  /*83a0*/  BSYNC B6 ;  /* 0x0000000000067941 */ /* 0x000fea0003800000 */
.L_x_5669:
[----:B------:R-:W-:Y:S05]  /*83b0*/  EXIT ;  /* 0x000000000000794d */ /* 0x000fea0003800000 */
.L_x_5680:
[----:B------:R-:W-:Y:S02]  /*83c0*/  IMAD.MOV.U32 R13, RZ, RZ, R19 ;  /* 0x000000ffff0d7224 */ /* 0x000fe400078e0013 */
[----:B------:R-:W-:Y:S02]  /*83d0*/  IMAD.MOV.U32 R12, RZ, RZ, RZ ;  /* 0x000000ffff0c7224 */ /* 0x000fe400078e00ff */
[----:B------:R-:W-:Y:S02]  /*83e0*/  IMAD.MOV.U32 R11, RZ, RZ, 0x1f ;  /* 0x0000001fff0b7424 */ /* 0x000fe400078e00ff */
[----:B------:R-:W-:-:S07]  /*83f0*/  IMAD.MOV.U32 R15, RZ, RZ, -0x1 ;  /* 0xffffffffff0f7424 */ /* 0x000fce00078e00ff */
[----:B------:R-:W-:Y:S05]  /*8400*/  WARPSYNC.COLLECTIVE R15, `(.L_x_5753) ;  /* 0x000000000f087348 */ /* 0x000fea0003c00000 */
[----:B------:R1:W2:Y:S02]  /*8410*/  SHFL.IDX P6, R14, R13, R12, R11 ;  /* 0x0000000c0d0e7389 */ /* 0x0002a400000c000b */
[----:B-12---:R-:W-:Y:S01]  /*8420*/  ENDCOLLECTIVE ;  /* 0x000000000000791b */ /* 0x006fe20003800000 */
.L_x_5753:
[----:B------:R-:W-:Y:S05]  /*8430*/  BRA `(.L_x_5754) ;  /* 0xffffff8c006c7947 */ /* 0x000fea000383ffff */
.L_x_5682:
[----:B--2---:R2:W3:Y:S02]  /*8440*/  SYNCS.PHASECHK.TRANS64.TRYWAIT P0, [R2+URZ+0x26800], R5 ;  /* 0x02680005020075a7 */ /* 0x0044e4000800017f */
[----:B---3--:R-:W-:Y:S05]  /*8450*/  @!P0 NANOSLEEP.SYNCS 0x989680 ;  /* 0x009896800000895d */ /* 0x008fea0003900000 */
[----:B------:R-:W3:Y:S02]  /*8460*/  @!P0 SYNCS.PHASECHK.TRANS64 P0, [R2+URZ+0x26800], R5 ;  /* 0x02680005020085a7 */ /* 0x000ee4000800007f */
[----:B---3--:R-:W-:Y:S05]  /*8470*/  @!P0 BRA `(.L_x_5682) ;  /* 0xfffffffc00f08947 */ /* 0x008fea000383ffff */
[----:B------:R-:W-:Y:S05]  /*8480*/  BRA `(.L_x_5681) ;  /* 0xffffff8c00947947 */ /* 0x000fea000383ffff */
.L_x_5687:
[----:B--2---:R-:W-:-:S04]  /*8490*/  IMAD.U32 R5, RZ, RZ, UR7 ;  /* 0x00000007ff057e24 */ /* 0x004fc8000f8e00ff */
[----:B------:R2:W3:Y:S03]  /*84a0*/  SYNCS.PHASECHK.TRANS64.TRYWAIT P1, [R5+URZ+0x26810], R6 ;  /* 0x02681006050075a7 */ /* 0x0004e6000802017f */
[----:B---3--:R-:W-:Y:S05]  /*84b0*/  @!P1 NANOSLEEP.SYNCS 0x989680 ;  /* 0x009896800000995d */ /* 0x008fea0003900000 */
[----:B------:R-:W3:Y:S02]  /*84c0*/  @!P1 SYNCS.PHASECHK.TRANS64 P1, [R5+URZ+0x26810], R6 ;  /* 0x02681006050095a7 */ /* 0x000ee4000802007f */
[----:B---3--:R-:W-:Y:S05]  /*84d0*/  @!P1 BRA `(.L_x_5687) ;  /* 0xfffffffc00ec9947 */ /* 0x008fea000383ffff */
[----:B------:R-:W-:Y:S05]  /*84e0*/  BRA `(.L_x_5686) ;  /* 0xffffff9400ec7947 */ /* 0x000fea000383ffff */
.L_x_5691:
[----:B------:R-:W-:-:S04]  /*84f0*/  IMAD.U32 R5, RZ, RZ, UR7 ;  /* 0x00000007ff057e24 */ /* 0x000fc8000f8e00ff */
[----:B------:R1:W1:Y:S03]  /*8500*/  SYNCS.PHASECHK.TRANS64.TRYWAIT P1, [R5+URZ+0x26830], R6 ;  /* 0x02683006050075a7 */ /* 0x000266000802017f */
[----:B-1----:R-:W-:Y:S05]  /*8510*/  @!P1 NANOSLEEP.SYNCS 0x989680 ;  /* 0x009896800000995d */ /* 0x002fea0003900000 */
[----:B------:R-:W1:Y:S02]  /*8520*/  @!P1 SYNCS.PHASECHK.TRANS64 P1, [R5+URZ+0x26830], R6 ;  /* 0x02683006050095a7 */ /* 0x000e64000802007f */
[----:B-1----:R-:W-:Y:S05]  /*8530*/  @!P1 BRA `(.L_x_5691) ;  /* 0xfffffffc00ec9947 */ /* 0x002fea000383ffff */
[----:B------:R-:W-:Y:S05]  /*8540*/  BRA `(.L_x_5690) ;  /* 0xffffff9800f47947 */ /* 0x000fea000383ffff */
.L_x_5727:
[----:B-1----:R1:W2:Y:S02]  /*8550*/  SYNCS.PHASECHK.TRANS64.TRYWAIT P0, [R16+URZ+0x26820], R3 ;  /* 0x02682003100075a7 */ /* 0x0022a4000800017f */
[----:B--2---:R-:W-:Y:S05]  /*8560*/  @!P0 NANOSLEEP.SYNCS 0x989680 ;  /* 0x009896800000895d */ /* 0x004fea0003900000 */
[----:B------:R-:W2:Y:S02]  /*8570*/  @!P0 SYNCS.PHASECHK.TRANS64 P0, [R16+URZ+0x26820], R3 ;  /* 0x02682003100085a7 */ /* 0x000ea4000800007f */
[----:B--2---:R-:W-:Y:S05]  /*8580*/  @!P0 BRA `(.L_x_5727) ;  /* 0xfffffffc00f08947 */ /* 0x004fea000383ffff */
[----:B------:R-:W-:Y:S05]  /*8590*/  BRA `(.L_x_5755) ;  /* 0xffffffdc00147947 */ /* 0x000fea000383ffff */
.L_x_5731:
[----:B-1----:R1:W3:Y:S02]  /*85a0*/  SYNCS.PHASECHK.TRANS64.TRYWAIT P1, [R16+URZ+0x26840], R21 ;  /* 0x02684015100075a7 */ /* 0x0022e4000802017f */
[----:B---3--:R-:W-:Y:S05]  /*85b0*/  @!P1 NANOSLEEP.SYNCS 0x989680 ;  /* 0x009896800000995d */ /* 0x008fea0003900000 */
[----:B------:R-:W3:Y:S02]  /*85c0*/  @!P1 SYNCS.PHASECHK.TRANS64 P1, [R16+URZ+0x26840], R21 ;  /* 0x02684015100095a7 */ /* 0x000ee4000802007f */
[----:B---3--:R-:W-:Y:S05]  /*85d0*/  @!P1 BRA `(.L_x_5731) ;  /* 0xfffffffc00f09947 */ /* 0x008fea000383ffff */
[----:B------:R-:W-:Y:S05]  /*85e0*/  BRA `(.L_x_5756) ;  /* 0xffffffe400407947 */ /* 0x000fea000383ffff */
.L_x_5733:
[----:B--2---:R2:W3:Y:S02]  /*85f0*/  SYNCS.PHASECHK.TRANS64.TRYWAIT P1, [R16+URZ+0x26828], R21 ;  /* 0x02682815100075a7 */ /* 0x0044e4000802017f */
[----:B---3--:R-:W-:Y:S05]  /*8600*/  @!P1 NANOSLEEP.SYNCS 0x989680 ;  /* 0x009896800000995d */ /* 0x008fea0003900000 */
[----:B------:R-:W3:Y:S02]  /*8610*/  @!P1 SYNCS.PHASECHK.TRANS64 P1, [R16+URZ+0x26828], R21 ;  /* 0x02682815100095a7 */ /* 0x000ee4000802007f */
[----:B---3--:R-:W-:Y:S05]  /*8620*/  @!P1 BRA `(.L_x_5733) ;  /* 0xfffffffc00f09947 */ /* 0x008fea000383ffff */
[----:B------:R-:W-:Y:S05]  /*8630*/  BRA `(.L_x_5757) ;  /* 0xffffffe400f07947 */ /* 0x000fea000383ffff */
.L_x_5735:
[----:B---3--:R3:W4:Y:S02]  /*8640*/  SYNCS.PHASECHK.TRANS64.TRYWAIT P1, [R16+URZ+0x26848], R21 ;  /* 0x02684815100075a7 */ /* 0x008724000802017f */
[----:B----4-:R-:W-:Y:S05]  /*8650*/  @!P1 NANOSLEEP.SYNCS 0x989680 ;  /* 0x009896800000995d */ /* 0x010fea0003900000 */
[----:B------:R-:W4:Y:S02]  /*8660*/  @!P1 SYNCS.PHASECHK.TRANS64 P1, [R16+URZ+0x26848], R21 ;  /* 0x02684815100095a7 */ /* 0x000f24000802007f */
[----:B----4-:R-:W-:Y:S05]  /*8670*/  @!P1 BRA `(.L_x_5735) ;  /* 0xfffffffc00f09947 */ /* 0x010fea000383ffff */
[----:B------:R-:W-:Y:S05]  /*8680*/  BRA `(.L_x_5758) ;  /* 0xffffffe800a07947 */ /* 0x000fea000383ffff */
.L_x_5737:
[----:B------:R-:W-:-:S07]  /*8690*/  SHF.L.U32 R5, R11, 0x1f, RZ ;  /* 0x0000001f0b057819 */ /* 0x000fce00000006ff */
.L_x_5759:
[----:B------:R1:W1:Y:S02]  /*86a0*/  SYNCS.PHASECHK.TRANS64.TRYWAIT P1, [R16+URZ+0x26820], R5 ;  /* 0x02682005100075a7 */ /* 0x000264000802017f */
[----:B-1----:R-:W-:Y:S05]  /*86b0*/  @!P1 NANOSLEEP.SYNCS 0x989680 ;  /* 0x009896800000995d */ /* 0x002fea0003900000 */
[----:B------:R-:W1:Y:S02]  /*86c0*/  @!P1 SYNCS.PHASECHK.TRANS64 P1, [R16+URZ+0x26820], R5 ;  /* 0x02682005100095a7 */ /* 0x000e64000802007f */
[----:B-1----:R-:W-:Y:S05]  /*86d0*/  @!P1 BRA `(.L_x_5759) ;  /* 0xfffffffc00f09947 */ /* 0x002fea000383ffff */
[----:B------:R-:W-:Y:S05]  /*86e0*/  BRA `(.L_x_5760) ;  /* 0xffffffec00387947 */ /* 0x000fea000383ffff */
.L_x_5740:
[----:B-1----:R1:W2:Y:S02]  /*86f0*/  SYNCS.PHASECHK.TRANS64.TRYWAIT P1, [R16+URZ+0x26840], R13 ;  /* 0x0268400d100075a7 */ /* 0x0022a4000802017f */
[----:B--2---:R-:W-:Y:S05]  /*8700*/  @!P1 NANOSLEEP.SYNCS 0x989680 ;  /* 0x009896800000995d */ /* 0x004fea0003900000 */
[----:B------:R-:W2:Y:S02]  /*8710*/  @!P1 SYNCS.PHASECHK.TRANS64 P1, [R16+URZ+0x26840], R13 ;  /* 0x0268400d100095a7 */ /* 0x000ea4000802007f */
[----:B--2---:R-:W-:Y:S05]  /*8720*/  @!P1 BRA `(.L_x_5740) ;  /* 0xfffffffc00f09947 */ /* 0x004fea000383ffff */
[----:B------:R-:W-:Y:S05]  /*8730*/  BRA `(.L_x_5761) ;  /* 0xfffffff0000c7947 */ /* 0x000fea000383ffff */
.L_x_5742:
[----:B--2---:R2:W1:Y:S02]  /*8740*/  SYNCS.PHASECHK.TRANS64.TRYWAIT P1, [R16+URZ+0x26828], R13 ;  /* 0x0268280d100075a7 */ /* 0x004464000802017f */
[----:B-1----:R-:W-:Y:S05]  /*8750*/  @!P1 NANOSLEEP.SYNCS 0x989680 ;  /* 0x009896800000995d */ /* 0x002fea0003900000 */
[----:B------:R-:W1:Y:S02]  /*8760*/  @!P1 SYNCS.PHASECHK.TRANS64 P1, [R16+URZ+0x26828], R13 ;  /* 0x0268280d100095a7 */ /* 0x000e64000802007f */
[----:B-1----:R-:W-:Y:S05]  /*8770*/  @!P1 BRA `(.L_x_5742) ;  /* 0xfffffffc00f09947 */ /* 0x002fea000383ffff */
[----:B------:R-:W-:Y:S05]  /*8780*/  BRA `(.L_x_5762) ;  /* 0xfffffff000b07947 */ /* 0x000fea000383ffff */
.L_x_5744:
[----:B------:R1:W1:Y:S02]  /*8790*/  SYNCS.PHASECHK.TRANS64.TRYWAIT P0, [R3+URZ+0x26840], R0 ;  /* 0x02684000030075a7 */ /* 0x000264000800017f */
[----:B-1----:R-:W-:Y:S05]  /*87a0*/  @!P0 NANOSLEEP.SYNCS 0x989680 ;  /* 0x009896800000895d */ /* 0x002fea0003900000 */
[----:B------:R-:W1:Y:S02]  /*87b0*/  @!P0 SYNCS.PHASECHK.TRANS64 P0, [R3+URZ+0x26840], R0 ;  /* 0x02684000030085a7 */ /* 0x000e64000800007f */
[----:B-1----:R-:W-:Y:S05]  /*87c0*/  @!P0 BRA `(.L_x_5744) ;  /* 0xfffffffc00f08947 */ /* 0x002fea000383ffff */
[----:B------:R-:W-:Y:S05]  /*87d0*/  BRA `(.L_x_5763) ;  /* 0xfffffff400807947 */ /* 0x000fea000383ffff */
.L_x_5746:
[----:B------:R-:W-:Y:S01]  /*87e0*/  BSSY B0, `(.L_x_5764) ;  /* 0x0000006000007945 */ /* 0x000fe20003800000 */
[----:B------:R-:W-:-:S07]  /*87f0*/  IMAD.MOV.U32 R15, RZ, RZ, -0x1 ;  /* 0xffffffffff0f7424 */ /* 0x000fce00078e00ff */
[----:B------:R-:W-:Y:S05]  /*8800*/  WARPSYNC.COLLECTIVE R15, `(.L_x_5765) ;  /* 0x000000000f0c7348 */ /* 0x000fea0003c00000 */
[----:B------:R-:W-:Y:S02]  /*8810*/  ELECT P6, UR62, PT ;  /* 0x00000000003e782f */ /* 0x000fe400038c0000 */
[----:B------:R-:W-:Y:S01]  /*8820*/  MOV R14, UR62 ;  /* 0x0000003e000e7c02 */ /* 0x000fe20008000f00 */
[----:B------:R-:W-:Y:S10]  /*8830*/  ENDCOLLECTIVE ;  /* 0x000000000000791b */ /* 0x000ff40003800000 */
.L_x_5765:
[----:B------:R-:W-:Y:S05]  /*8840*/  BSYNC B0 ;  /* 0x0000000000007941 */ /* 0x000fea0003800000 */
.L_x_5764:
[----:B------:R-:W-:Y:S05]  /*8850*/  BRA `(.L_x_5766) ;  /* 0xfffffff800487947 */ /* 0x000fea000383ffff */
.L_x_5748:
[----:B-1----:R1:W2:Y:S02]  /*8860*/  SYNCS.PHASECHK.TRANS64.TRYWAIT P0, [R6+URZ], R5 ;  /* 0x00000005060075a7 */ /* 0x0022a4000800017f */
[----:B--2---:R-:W-:Y:S05]  /*8870*/  @!P0 NANOSLEEP.SYNCS 0x989680 ;  /* 0x009896800000895d */ /* 0x004fea0003900000 */
[----:B------:R-:W2:Y:S02]  /*8880*/  @!P0 SYNCS.PHASECHK.TRANS64 P0, [R6+URZ], R5 ;  /* 0x00000005060085a7 */ /* 0x000ea4000800007f */
[----:B--2---:R-:W-:Y:S05]  /*8890*/  @!P0 BRA `(.L_x_5748) ;  /* 0xfffffffc00f08947 */ /* 0x004fea000383ffff */
[----:B------:R-:W-:Y:S05]  /*88a0*/  BRA `(.L_x_5767) ;  /* 0xfffffff800887947 */ /* 0x000fea000383ffff */
.L_x_5749:
[----:B--2---:R2:W3:Y:S02]  /*88b0*/  SYNCS.PHASECHK.TRANS64.TRYWAIT P0, [R3+URZ], R2 ;  /* 0x00000002030075a7 */ /* 0x0044e4000800017f */
[----:B---3--:R-:W-:Y:S05]  /*88c0*/  @!P0 NANOSLEEP.SYNCS 0x989680 ;  /* 0x009896800000895d */ /* 0x008fea0003900000 */
[----:B------:R-:W3:Y:S02]  /*88d0*/  @!P0 SYNCS.PHASECHK.TRANS64 P0, [R3+URZ], R2 ;  /* 0x00000002030085a7 */ /* 0x000ee4000800007f */
[----:B---3--:R-:W-:Y:S05]  /*88e0*/  @!P0 BRA `(.L_x_5749) ;  /* 0xfffffffc00f08947 */ /* 0x008fea000383ffff */
[----:B------:R-:W-:Y:S05]  /*88f0*/  BRA `(.L_x_5768) ;  /* 0xfffffff8007c7947 */ /* 0x000fea000383ffff */
.L_x_5751:
[----:B--2---:R2:W3:Y:S02]  /*8900*/  SYNCS.PHASECHK.TRANS64.TRYWAIT P0, [R0+URZ], R5 ;  /* 0x00000005000075a7 */ /* 0x0044e4000800017f */
[----:B---3--:R-:W-:Y:S05]  /*8910*/  @!P0 NANOSLEEP.SYNCS 0x989680 ;  /* 0x009896800000895d */ /* 0x008fea0003900000 */
[----:B------:R-:W3:Y:S02]  /*8920*/  @!P0 SYNCS.PHASECHK.TRANS64 P0, [R0+URZ], R5 ;  /* 0x00000005000085a7 */ /* 0x000ee4000800007f */
[----:B---3--:R-:W-:Y:S05]  /*8930*/  @!P0 BRA `(.L_x_5751) ;  /* 0xfffffffc00f08947 */ /* 0x008fea000383ffff */
[----:B------:R-:W-:Y:S05]  /*8940*/  BRA `(.L_x_5769) ;  /* 0xfffffff800807947 */ /* 0x000fea000383ffff */
.L_x_5770:
        /* <DEDUP_REMOVED lines=11> */
.L_x_6593:


//--------------------- .text._ZN7cutlass13device_kernelIN5flash11enable_sm90INS1_16FlashAttnBwdSm90INS1_25CollectiveMainloopBwdSm90ILi2ELi2ELi2EN4cute5tupleIJNS5_1CILi1EEES8_S8_EEENS6_IJNS7_ILi64EEENS7_ILi128EEENS7_ILi96EEEEEENS_10bfloat16_tEfNS_4arch4Sm90ELb1ELb0ELb0ELb0ELb1ELb1ELb0ELb0ELi2ELi1ELi2ELi1ELb1EEENS1_24CollectiveEpilogueBwdGQAISD_fSG_Li256ELb0ELb1EEENS1_25SingleTileBwdLPTSchedulerILb0ELi128ELb1EEEEEEEEEvNT_6ParamsE --------------------------
	.section	.text._ZN7cutlass13device_kernelIN5flash11enable_sm90INS1_16FlashAttnBwdSm90INS1_25CollectiveMainloopBwdSm90ILi2ELi2ELi2EN4cute5tupleIJNS5_1CILi1EEES8_S8_EEENS6_IJNS7_ILi64EEENS7_ILi128EEENS7_ILi96EEEEEENS_10bfloat16_tEfNS_4arch4Sm90ELb1ELb0ELb0ELb0ELb1ELb1ELb0ELb0ELi2ELi1ELi2ELi1ELb1EEENS1_24CollectiveEpilogueBwdGQAISD_fSG_Li256ELb0ELb1EEENS1_25SingleTileBwdLPTSchedulerILb0ELi128ELb1EEEEEEEEEvNT_6ParamsE,"ax",@progbits
	.align	128
.text._ZN7cutlass13device_kernelIN5flash11enable_sm90INS1_16FlashAttnBwdSm90INS1_25CollectiveMainloopBwdSm90ILi2ELi2ELi2EN4cute5tupleIJNS5_1CILi1EEES8_S8_EEENS6_IJNS7_ILi64EEENS7_ILi128EEENS7_ILi96EEEEEENS_10bfloat16_tEfNS_4arch4Sm90ELb1ELb0ELb0ELb0ELb1ELb1ELb0ELb0ELi2ELi1ELi2ELi1ELb1EEENS1_24CollectiveEpilogueBwdGQAISD_fSG_Li256ELb0ELb1EEENS1_25SingleTileBwdLPTSchedulerILb0ELi128ELb1EEEEEEEEEvNT_6ParamsE:
        .type           _ZN7cutlass13device_kernelIN5flash11enable_sm90INS1_16FlashAttnBwdSm90INS1_25CollectiveMainloopBwdSm90ILi2ELi2ELi2EN4cute5tupleIJNS5_1CILi1EEES8_S8_EEENS6_IJNS7_ILi64EEENS7_ILi128EEENS7_ILi96EEEEEENS_10bfloat16_tEfNS_4arch4Sm90ELb1ELb0ELb0ELb0ELb1ELb1ELb0ELb0ELi2ELi1ELi2ELi1ELb1EEENS1_24CollectiveEpilogueBwdGQAISD_fSG_Li256ELb0ELb1EEENS1_25SingleTileBwdLPTSchedulerILb0ELi128ELb1EEEEEEEEEvNT_6ParamsE,@function
        .size           _ZN7cutlass13device_kernelIN5flash11enable_sm90INS1_16FlashAttnBwdSm90INS1_25CollectiveMainloopBwdSm90ILi2ELi2ELi2EN4cute5tupleIJNS5_1CILi1EEES8_S8_EEENS6_IJNS7_ILi64EEENS7_ILi128EEENS7_ILi96EEEEEENS_10bfloat16_tEfNS_4arch4Sm90ELb1ELb0ELb0ELb0ELb1ELb1ELb0ELb0ELi2ELi1ELi2ELi1ELb1EEENS1_24CollectiveEpilogueBwdGQAISD_fSG_Li256ELb0ELb1EEENS1_25SingleTileBwdLPTSchedulerILb0ELi128ELb1EEEEEEEEEvNT_6ParamsE,(.L_x_6594 - _ZN7cutlass13device_kernelIN5flash11enable_sm90INS1_16FlashAttnBwdSm90INS1_25CollectiveMainloopBwdSm90ILi2ELi2ELi2EN4cute5tupleIJNS5_1CILi1EEES8_S8_EEENS6_IJNS7_ILi64EEENS7_ILi128EEENS7_ILi96EEEEEENS_10bfloat16_tEfNS_4arch4Sm90ELb1ELb0ELb0ELb0ELb1ELb1ELb0ELb0ELi2ELi1ELi2ELi1ELb1EEENS1_24CollectiveEpilogueBwdGQAISD_fSG_Li256ELb0ELb1EEENS1_25SingleTileBwdLPTSchedulerILb0ELi128ELb1EEEEEEEEEvNT_6ParamsE)
        .other          _ZN7cutlass13device_kernelIN5flash11enable_sm90INS1_16FlashAttnBwdSm90INS1_25CollectiveMainloopBwdSm90ILi2ELi2ELi2EN4cute5tupleIJNS5_1CILi1EEES8_S8_EEENS6_IJNS7_ILi64EEENS7_ILi128EEENS7_ILi96EEEEEENS_10bfloat16_tEfNS_4arch4Sm90ELb1ELb0ELb0ELb0ELb1ELb1ELb0ELb0ELi2ELi1ELi2ELi1ELb1EEENS1_24CollectiveEpilogueBwdGQAISD_fSG_Li256ELb0ELb1EEENS1_25SingleTileBwdLPTSchedulerILb0ELi128ELb1EEEEEEEEEvNT_6ParamsE,@"STO_CUDA_ENTRY STV_DEFAULT"
_ZN7cutlass13device_kernelIN5flash11enable_sm90INS1_16FlashAttnBwdSm90INS1_25CollectiveMainloopBwdSm90ILi2ELi2ELi2EN4cute5tupleIJNS5_1CILi1EEES8_S8_EEENS6_IJNS7_ILi64EEENS7_ILi128EEENS7_ILi96EEEEEENS_10bfloat16_tEfNS_4arch4Sm90ELb1ELb0ELb0ELb0ELb1ELb1ELb0ELb0ELi2ELi1ELi2ELi1ELb1EEENS1_24CollectiveEpilogueBwdGQAISD_fSG_Li256ELb0ELb1EEENS1_25SingleTileBwdLPTSchedulerILb0ELi128ELb1EEEEEEEEEvNT_6ParamsE:
        /* <DEDUP_REMOVED lines=24> */
.L_x_5772:
[----:B------:R-:W-:Y:S05]  /*0180*/  BSYNC B0 ;  /* 0x0000000000007941 */ /* 0x000fea0003800000 */
.L_x_5771:
        /* <DEDUP_REMOVED lines=37> */
.L_x_5773:
        /* <DEDUP_REMOVED lines=22> */
.L_x_5774:
[----:B------:R-:W-:Y:S01]  /*0540*/  PLOP3.LUT P0, PT, PT, PT, UP0, 0x80, 0x0 ;  /* 0x000000000000781c */ /* 0x000fe20003f0f008 */
[----:B------:R-:W-:Y:S01]  /*0550*/  NOP ;  /* 0x0000000000007918 */ /* 0x000fe20000000000 */
[----:B------:R-:W-:Y:S01]  /*0560*/  ULDC.64 UR46, c[0x0][0x208] ;  /* 0x00008200002e7ab9 */ /* 0x000fe20000000a00 */
[----:B------:R-:W-:Y:S01]  /*0570*/  BSSY B6, `(.L_x_5775) ;  /* 0x00008d4000067945 */ /* 0x000fe20003800000 */
[----:B-12-4-:R-:W-:Y:S09]  /*0580*/  BAR.SYNC.DEFER_BLOCKING 0x0 ;  /* 0x0000000000007b1d */ /* 0x016ff20000010000 */
[----:B------:R-:W-:Y:S05]  /*0590*/  @!P0 BRA `(.L_x_5776) ;  /* 0x0000004c00308947 */ /* 0x000fea0003800000 */
.L_x_5777:
        /* <DEDUP_REMOVED lines=32> */
.L_x_5778:
[----:B------:R-:W-:Y:S01]  /*07a0*/  ULDC UR7, c[0x0][0x8cc] ;  /* 0x0002330000077ab9 */ /* 0x000fe20000000800 */
[----:B------:R-:W-:Y:S01]  /*07b0*/  UMOV UR36, UR10 ;  /* 0x0000000a00247c82 */ /* 0x000fe20008000000 */
[----:B------:R-:W-:-:S11]  /*07c0*/  UISETP.NE.AND UP0, UPT, UR7, 0x1, UPT ;  /* 0x000000010700788c */ /* 0x000fd6000bf05270 */
[----:B------:R-:W-:Y:S02]  /*07d0*/  @UP0 ULDC.64 UR8, c[0x0][0x8d0] ;  /* 0x0002340000080ab9 */ /* 0x000fe40000000a00 */
[----:B------:R-:W-:-:S04]  /*07e0*/  UIMAD.WIDE.U32 UR4, UR10, UR8, URZ ;  /* 0x000000080a0472a5 */ /* 0x000fc8000f8e003f */
[----:B------:R-:W-:-:S04]  /*07f0*/  @UP0 USHF.R.U32.HI UR36, URZ, UR9, UR5 ;  /* 0x000000093f240299 */ /* 0x000fc80008011605 */
[----:B------:R-:W-:-:S12]  /*0800*/  UIMAD UR4, UR36, UR7, URZ ;  /* 0x00000007240472a4 */ /* 0x000fd8000f8e023f */
.L_x_5779:
        /* <DEDUP_REMOVED lines=104> */
.L_x_5783:
        /* <DEDUP_REMOVED lines=15> */
.L_x_5782:
        /* <DEDUP_REMOVED lines=22> */
.L_x_5785:
        /* <DEDUP_REMOVED lines=15> */
.L_x_5784:
[----:B------:R-:W-:Y:S01]  /*11d0*/  SHF.R.S32.HI R23, RZ, 0x1f, R22 ;  /* 0x0000001fff177819 */ /* 0x000fe20000011416 */
[----:B------:R-:W-:-:S03]  /*11e0*/  UMOV UR4, 0xffffffff ;  /* 0xffffffff00047882 */ /* 0x000fc60000000000 */
[----:B------:R-:W-:-:S04]  /*11f0*/  LEA.HI R0, R23, R22, RZ, 0x7 ;  /* 0x0000001617007211 */ /* 0x000fc800078f38ff */
[----:B------:R-:W-:Y:S01]  /*1200*/  SHF.R.S32.HI R19, RZ, 0x7, R0 ;  /* 0x00000007ff137819 */ /* 0x000fe20000011400 */
[----:B------:R-:W-:Y:S06]  /*1210*/  BRA.DIV UR4, `(.L_x_5786) ;  /* 0x00000082042c7947 */ /* 0x000fec000b800000 */
[----:B------:R1:W2:Y:S02]  /*1220*/  SHFL.IDX PT, R14, R19, RZ, 0x1f ;  /* 0x00001fff130e7589 */ /* 0x0002a400000e0000 */
.L_x_5890:
        /* <DEDUP_REMOVED lines=15> */
.L_x_5787:
        /* <DEDUP_REMOVED lines=19> */
.L_x_5789:
        /* <DEDUP_REMOVED lines=123> */
.L_x_5800:
[----:B------:R-:W-:-:S06]  /*1c00*/  UISETP.NE.AND UP0, UPT, UR16, 0x3, UPT ;  /* 0x000000031000788c */ /* 0x000fcc000bf05270 */
[----:B------:R-:W-:-:S13]  /*1c10*/  PLOP3.LUT P0, PT, PT, PT, UP0, 0x80, 0x0 ;  /* 0x000000000000781c */ /* 0x000fda0003f0f008 */
[----:B-1----:R-:W-:Y:S05]  /*1c20*/  @!P0 BRA `(.L_x_5790) ;  /* 0x0000000000048947 */ /* 0x002fea0003800000 */
[----:B------:R-:W-:Y:S01]  /*1c30*/  BPT.TRAP 0x1 ;  /* 0x000000040000795c */ /* 0x000fe20000300000 */
.L_x_5790:
[----:B------:R-:W-:Y:S01]  /*1c40*/  R2UR UR8, R2 ;  /* 0x00000000020872ca */ /* 0x000fe200000e0000 */
[----:B------:R-:W-:-:S05]  /*1c50*/  IMAD.U32 R6, RZ, RZ, UR4 ;  /* 0x00000004ff067e24 */ /* 0x000fca000f8e00ff */
[----:B------:R-:W-:-:S07]  /*1c60*/  SHF.L.U32 R6, R6, 0x1f, RZ ;  /* 0x0000001f06067819 */ /* 0x000fce00000006ff */
[----:B------:R-:W-:-:S09]  /*1c70*/  ULEA UR8, UR5, UR8, 0x3 ;  /* 0x0000000805087291 */ /* 0x000fd2000f8e183f */
[----:B------:R1:W2:Y:S01]  /*1c80*/  SYNCS.PHASECHK.TRANS64.TRYWAIT P1, [UR8+0x26810], R6 ;  /* 0x02681006ff0075a7 */ /* 0x0002a20008020148 */
[----:B------:R-:W-:Y:S05]  /*1c90*/  @!P0 BRA `(.L_x_5791) ;  /* 0x0000000000048947 */ /* 0x000fea0003800000 */
[----:B------:R-:W-:Y:S01]  /*1ca0*/  BPT.TRAP 0x1 ;  /* 0x000000040000795c */ /* 0x000fe20000300000 */
.L_x_5791:
[----:B--2---:R-:W-:Y:S05]  /*1cb0*/  @P1 BRA `(.L_x_5792) ;  /* 0x0000000000081947 */ /* 0x004fea0003800000 */
[----:B------:R-:W2:Y:S02]  /*1cc0*/  SYNCS.PHASECHK.TRANS64.TRYWAIT P1, [UR8+0x26810], R6 ;  /* 0x02681006ff0075a7 */ /* 0x000ea40008020148 */
[----:B--2---:R-:W-:Y:S05]  /*1cd0*/  @!P1 BRA `(.L_x_5793) ;  /* 0x0000007400b09947 */ /* 0x004fea0003800000 */
.L_x_5792:
        /* <DEDUP_REMOVED lines=66> */
.L_x_5794:
[----:B------:R1:W1:Y:S01]  /*2100*/  SYNCS.PHASECHK.TRANS64.TRYWAIT P1, [UR8+0x26830], R6 ;  /* 0x02683006ff0075a7 */ /* 0x0002620008020148 */
[----:B------:R-:W-:Y:S05]  /*2110*/  @!P0 BRA `(.L_x_5795) ;  /* 0x0000000000048947 */ /* 0x000fea0003800000 */
[----:B------:R-:W-:Y:S01]  /*2120*/  BPT.TRAP 0x1 ;  /* 0x000000040000795c */ /* 0x000fe20000300000 */
.L_x_5795:
[----:B-1----:R-:W-:Y:S05]  /*2130*/  @P1 BRA `(.L_x_5796) ;  /* 0x0000000000081947 */ /* 0x002fea0003800000 */
[----:B------:R-:W1:Y:S02]  /*2140*/  SYNCS.PHASECHK.TRANS64.TRYWAIT P1, [UR8+0x26830], R6 ;  /* 0x02683006ff0075a7 */ /* 0x000e640008020148 */
[----:B-1----:R-:W-:Y:S05]  /*2150*/  @!P1 BRA `(.L_x_5797) ;  /* 0x0000007000a89947 */ /* 0x002fea0003800000 */
.L_x_5796:
[----:B------:R-:W-:Y:S01]  /*2160*/  R2UR UR10, R2 ;  /* 0x00000000020a72ca */ /* 0x000fe200000e0000 */
[----:B------:R-:W-:Y:S01]  /*2170*/  WARPGROUP.ARRIVE ;  /* 0x00000000000079c5 */ /* 0x000fe20000000000 */
[----:B------:R-:W-:Y:S01]  /*2180*/  UMOV UR11, 0x80000020 ;  /* 0x80000020000b7882 */ /* 0x000fe20000000000 */
[----:B------:R-:W-:Y:S01]  /*2190*/  ISETP.GT.AND P1, PT, R3, RZ, PT ;  /* 0x000000ff0300720c */ /* 0x000fe20003f24270 */
[----:B------:R-:W-:-:S09]  /*21a0*/  UMOV UR15, 0xc0000010 ;  /* 0xc0000010000f7882 */ /* 0x000fd20000000000 */
[----:B------:R-:W-:-:S04]  /*21b0*/  UIADD3 UR10, UR10, 0x18000, URZ ;  /* 0x000180000a0a7890 */ /* 0x000fc8000fffe03f */
[----:B------:R-:W-:-:S04]  /*21c0*/  USHF.R.U32.HI UR10, URZ, 0x4, UR10 ;  /* 0x000000043f0a7899 */ /* 0x000fc8000801160a */
[----:B------:R-:W-:-:S04]  /*21d0*/  ULOP3.LUT UR12, UR10, 0x3fff, URZ, 0xc0, !UPT ;  /* 0x00003fff0a0c7892 */ /* 0x000fc8000f8ec03f */
[----:B------:R-:W-:Y:S02]  /*21e0*/  ULOP3.LUT UR13, UR12, 0x10000, URZ, 0xfc, !UPT ;  /* 0x000100000c0d7892 */ /* 0x000fe4000f8efc3f */
[----:B------:R-:W-:Y:S02]  /*21f0*/  ULOP3.LUT UR12, UR12, 0x1000000, URZ, 0xfc, !UPT ;  /* 0x010000000c0c7892 */ /* 0x000fe4000f8efc3f */
[----:B------:R-:W-:Y:S02]  /*2200*/  UIMAD UR13, UR5, 0x300, UR13 ;  /* 0x00000300050d78a4 */ /* 0x000fe4000f8e020d */
[----:B------:R-:W-:-:S05]  /*2210*/  UIMAD UR12, UR5, 0x300, UR12 ;  /* 0x00000300050c78a4 */ /* 0x000fca000f8e020c */
[----:B------:R-:W-:Y:S02]  /*2220*/  UMOV UR10, UR13 ;  /* 0x0000000d000a7c82 */ /* 0x000fe40008000000 */
[----:B------:R-:W-:Y:S01]  /*2230*/  HGMMA.64x64x16.F32.BF16 R120, R184, gdesc[UR8], RZ, !UPT, gsb0 ;  /* 0x00e00008b8787df0 */ /* 0x000fe2000c0018ff */
        /* <DEDUP_REMOVED lines=10> */
[----:B------:R-:W-:Y:S02]  /*22e0*/  UIMAD UR11, UR41, -0x40, UR6 ;  /* 0xffffffc0290b78a4 */ /* 0x000fe4000f8e0206 */
[----:B------:R-:W-:-:S04]  /*22f0*/  UIADD3 UR10, UR13, 0x102, URZ ;  /* 0x000001020d0a7890 */ /* 0x000fc8000fffe03f */
[----:B------:R-:W-:Y:S01]  /*2300*/  IADD3 R19, -R3, UR11, -R18 ;  /* 0x0000000b03137c10 */ /* 0x000fe2000fffe912 */
[----:B------:R-:W-:-:S03]  /*2310*/  UMOV UR11, 0x80000020 ;  /* 0x80000020000b7882 */ /* 0x000fc60000000000 */
[----:B------:R-:W-:-:S04]  /*2320*/  SEL R221, R19, 0x40, P1 ;  /* 0x0000004013dd7807 */ /* 0x000fc80000800000 */
[C---:B------:R-:W-:Y:S02]  /*2330*/  ISETP.GT.AND P1, PT, R221.reuse, RZ, PT ;  /* 0x000000ffdd00720c */ /* 0x040fe40003f24270 */
[C---:B------:R-:W-:Y:S02]  /*2340*/  ISETP.GT.AND P2, PT, R221.reuse, 0x38, PT ;  /* 0x00000038dd00780c */ /* 0x040fe40003f44270 */
[----:B------:R-:W-:Y:S02]  /*2350*/  FSEL R5, R152, -INF , !P1 ;  /* 0xff80000098057808 */ /* 0x000fe40004800000 */
[C---:B------:R-:W-:Y:S02]  /*2360*/  ISETP.GT.AND P1, PT, R221.reuse, 0x1, PT ;  /* 0x00000001dd00780c */ /* 0x040fe40003f24270 */
[----:B------:R-:W-:Y:S01]  /*2370*/  ISETP.GT.AND P3, PT, R221, 0x39, PT ;  /* 0x00000039dd00780c */ /* 0x000fe20003f64270 */
[----:B---3--:R-:W-:Y:S01]  /*2380*/  FFMA.FTZ R152, R5, UR7, -R216 ;  /* 0x0000000705987c23 */ /* 0x008fe200080108d8 */
[----:B------:R-:W-:-:S02]  /*2390*/  FSEL R6, R153, -INF , !P1 ;  /* 0xff80000099067808 */ /* 0x000fc40004800000 */
[----:B------:R-:W-:-:S03]  /*23a0*/  ISETP.GT.AND P1, PT, R221, 0x8, PT ;  /* 0x00000008dd00780c */ /* 0x000fc60003f24270 */
[----:B------:R-:W-:Y:S01]  /*23b0*/  FFMA.FTZ R153, R6, UR7, -R217 ;  /* 0x0000000706997c23 */ /* 0x000fe200080108d9 */
[----:B------:R-:W-:Y:S01]  /*23c0*/  FSEL R5, R156, -INF , !P1 ;  /* 0xff8000009c057808 */ /* 0x000fe20004800000 */
[----:B------:R-:W-:Y:S01]  /*23d0*/  MUFU.EX2 R152, R152 ;  /* 0x0000009800987308 */ /* 0x000fe20000000800 */
[----:B------:R-:W-:-:S03]  /*23e0*/  ISETP.GT.AND P1, PT, R221, 0x9, PT ;  /* 0x00000009dd00780c */ /* 0x000fc60003f24270 */
[----:B----4-:R-:W-:Y:S01]  /*23f0*/  FFMA.FTZ R5, R5, UR7, -R214 ;  /* 0x0000000705057c23 */ /* 0x010fe200080108d6 */
[----:B------:R-:W-:Y:S02]  /*2400*/  FSEL R6, R157, -INF , !P1 ;  /* 0xff8000009d067808 */ /* 0x000fe40004800000 */
[C---:B------:R-:W-:Y:S01]  /*2410*/  ISETP.GT.AND P1, PT, R221.reuse, 0x10, PT ;  /* 0x00000010dd00780c */ /* 0x040fe20003f24270 */
[----:B------:R-:W-:Y:S01]  /*2420*/  MUFU.EX2 R153, R153 ;  /* 0x0000009900997308 */ /* 0x000fe20000000800 */
[----:B------:R-:W-:Y:S01]  /*2430*/  FSEL R157, R180, -INF , !P2 ;  /* 0xff800000b49d7808 */ /* 0x000fe20005000000 */
[----:B------:R-:W-:Y:S01]  /*2440*/  FFMA.FTZ R6, R6, UR7, -R215 ;  /* 0x0000000706067c23 */ /* 0x000fe200080108d7 */
[----:B------:R-:W-:Y:S02]  /*2450*/  FSEL R7, R160, -INF , !P1 ;  /* 0xff800000a0077808 */ /* 0x000fe40004800000 */
[----:B------:R-:W-:Y:S01]  /*2460*/  ISETP.GT.AND P1, PT, R221, 0x11, PT ;  /* 0x00000011dd00780c */ /* 0x000fe20003f24270 */
[----:B------:R-:W-:-:S02]  /*2470*/  FFMA.FTZ R160, R157, UR7, -R218 ;  /* 0x000000079da07c23 */ /* 0x000fc400080108da */
[----:B------:R-:W1:Y:S01]  /*2480*/  MUFU.EX2 R5, R5 ;  /* 0x0000000500057308 */ /* 0x000e620000000800 */
[----:B------:R-:W-:Y:S01]  /*2490*/  FSEL R8, R161, -INF , !P1 ;  /* 0xff800000a1087808 */ /* 0x000fe20004800000 */
[----:B------:R-:W-:Y:S01]  /*24a0*/  FFMA.FTZ R7, R7, UR7, -R208 ;  /* 0x0000000707077c23 */ /* 0x000fe200080108d0 */
        /* <DEDUP_REMOVED lines=15> */
[C---:B------:R-:W-:Y:S01]  /*25a0*/  ISETP.GT.AND P1, PT, R221.reuse, 0x28, PT ;  /* 0x00000028dd00780c */ /* 0x040fe20003f24270 */
[----:B------:R-:W-:Y:S02]  /*25b0*/  WARPGROUP.DEPBAR.LE gsb0, 0x0 ;  /* 0x00008000000079c5 */ /* 0x000fe40000010000 */
[----:B------:R-:W-:Y:S01]  /*25c0*/  WARPGROUP.ARRIVE ;  /* 0x00000000000079c5 */ /* 0x000fe20000000000 */
[----:B------:R-:W-:Y:S01]  /*25d0*/  FSEL R13, R172, -INF , !P1 ;  /* 0xff800000ac0d7808 */ /* 0x000fe20004800000 */
[----:B------:R-:W-:Y:S01]  /*25e0*/  FFMA.FTZ R12, R12, UR7, -R213 ;  /* 0x000000070c0c7c23 */ /* 0x000fe200080108d5 */
[----:B------:R-:W-:Y:S01]  /*25f0*/  ISETP.GT.AND P1, PT, R221, 0x29, PT ;  /* 0x00000029dd00780c */ /* 0x000fe20003f24270 */
[----:B------:R-:W-:Y:S02]  /*2600*/  MUFU.EX2 R11, R11 ;  /* 0x0000000b000b7308 */ /* 0x000fe40000000800 */
[----:B------:R-:W-:Y:S01]  /*2610*/  HGMMA.64x64x16.F32.BF16 R120, R200, gdesc[UR8], R120, gsb0 ;  /* 0x00e00008c8787df0 */ /* 0x000fe20008001878 */
[----:B------:R-:W-:Y:S01]  /*2620*/  UIADD3 UR10, UR13, 0x200, URZ ;  /* 0x000002000d0a7890 */ /* 0x000fe2000fffe03f */
[----:B------:R-:W-:Y:S01]  /*2630*/  FSEL R14, R173, -INF , !P1 ;  /* 0xff800000ad0e7808 */ /* 0x000fe20004800000 */
[----:B------:R-:W-:Y:S01]  /*2640*/  UMOV UR11, 0x80000020 ;  /* 0x80000020000b7882 */ /* 0x000fe20000000000 */
[----:B------:R-:W-:Y:S01]  /*2650*/  ISETP.GT.AND P1, PT, R221, 0x30, PT ;  /* 0x00000030dd00780c */ /* 0x000fe20003f24270 */
[----:B------:R-:W-:Y:S01]  /*2660*/  FFMA.FTZ R13, R13, UR7, -R22 ;  /* 0x000000070d0d7c23 */ /* 0x000fe20008010816 */
[----:B------:R-:W-:Y:S01]  /*2670*/  MUFU.EX2 R12, R12 ;  /* 0x0000000c000c7308 */ /* 0x000fe20000000800 */
[----:B------:R-:W-:Y:S01]  /*2680*/  FFMA.FTZ R14, R14, UR7, -R23 ;  /* 0x000000070e0e7c23 */ /* 0x000fe20008010817 */
[----:B------:R-:W-:-:S02]  /*2690*/  FSEL R15, R176, -INF , !P1 ;  /* 0xff800000b00f7808 */ /* 0x000fc40004800000 */
        /* <DEDUP_REMOVED lines=13> */
[----:B------:R-:W-:-:S02]  /*2770*/  FSEL R157, R154, -INF , !P1 ;  /* 0xff8000009a9d7808 */ /* 0x000fc40004800000 */
[C---:B------:R-:W-:Y:S02]  /*2780*/  ISETP.GT.AND P1, PT, R177.reuse, 0x1, PT ;  /* 0x00000001b100780c */ /* 0x040fe40003f24270 */
[----:B------:R-:W-:Y:S01]  /*2790*/  ISETP.GT.AND P2, PT, R177, 0x11, PT ;  /* 0x00000011b100780c */ /* 0x000fe20003f44270 */
[----:B------:R-:W-:Y:S01]  /*27a0*/  FFMA.FTZ R157, R157, UR7, -R216 ;  /* 0x000000079d9d7c23 */ /* 0x000fe200080108d8 */
[----:B------:R-:W-:Y:S01]  /*27b0*/  FSEL R154, R155, -INF , !P1 ;  /* 0xff8000009b9a7808 */ /* 0x000fe20004800000 */
[----:B------:R-:W-:Y:S01]  /*27c0*/  MUFU.EX2 R161, R156 ;  /* 0x0000009c00a17308 */ /* 0x000fe20000000800 */
[C---:B------:R-:W-:Y:S02]  /*27d0*/  ISETP.GT.AND P1, PT, R177.reuse, 0x8, PT ;  /* 0x00000008b100780c */ /* 0x040fe40003f24270 */
[----:B------:R-:W-:Y:S01]  /*27e0*/  ISETP.GT.AND P6, PT, R177, 0x20, PT ;  /* 0x00000020b100780c */ /* 0x000fe20003fc4270 */
[----:B------:R-:W-:Y:S01]  /*27f0*/  FFMA.FTZ R165, R154, UR7, -R217 ;  /* 0x000000079aa57c23 */ /* 0x000fe200080108d9 */
[----:B------:R-:W-:-:S02]  /*2800*/  FSEL R155, R158, -INF , !P1 ;  /* 0xff8000009e9b7808 */ /* 0x000fc40004800000 */
[C---:B------:R-:W-:Y:S01]  /*2810*/  ISETP.GT.AND P1, PT, R177.reuse, 0x9, PT ;  /* 0x00000009b100780c */ /* 0x040fe20003f24270 */
[----:B------:R4:W-:Y:S01]  /*2820*/  MUFU.EX2 R164, R157 ;  /* 0x0000009d00a47308 */ /* 0x0009e20000000800 */
[----:B------:R-:W-:Y:S01]  /*2830*/  ISETP.GT.AND P5, PT, R177, 0x21, PT ;  /* 0x00000021b100780c */ /* 0x000fe20003fa4270 */
[----:B------:R-:W-:Y:S01]  /*2840*/  FFMA.FTZ R168, R155, UR7, -R214 ;  /* 0x000000079ba87c23 */ /* 0x000fe200080108d6 */
[----:B------:R-:W-:Y:S02]  /*2850*/  FSEL R154, R159, -INF , !P1 ;  /* 0xff8000009f9a7808 */ /* 0x000fe40004800000 */
[----:B------:R-:W-:Y:S02]  /*2860*/  ISETP.GT.AND P1, PT, R177, 0x10, PT ;  /* 0x00000010b100780c */ /* 0x000fe40003f24270 */
[----:B------:R-:W-:Y:S01]  /*2870*/  FSEL R181, R170, -INF , !P6 ;  /* 0xff800000aab57808 */ /* 0x000fe20007000000 */
[----:B------:R-:W-:Y:S01]  /*2880*/  FFMA.FTZ R215, R154, UR7, -R215 ;  /* 0x000000079ad77c23 */ /* 0x000fe200080108d7 */
[----:B----4-:R-:W-:Y:S01]  /*2890*/  FSEL R157, R166, -INF , !P3 ;  /* 0xff800000a69d7808 */ /* 0x010fe20005800000 */
[----:B------:R-:W4:Y:S01]  /*28a0*/  MUFU.EX2 R168, R168 ;  /* 0x000000a800a87308 */ /* 0x000f220000000800 */
[----:B------:R-:W-:Y:S01]  /*28b0*/  FSEL R154, R163, -INF , !P2 ;  /* 0xff800000a39a7808 */ /* 0x000fe20005000000 */
[----:B------:R-:W-:Y:S01]  /*28c0*/  FFMA.FTZ R212, R181, UR7, -R212 ;  /* 0x00000007b5d47c23 */ /* 0x000fe200080108d4 */
[----:B------:R-:W-:Y:S01]  /*28d0*/  ISETP.GT.AND P2, PT, R177, 0x19, PT ;  /* 0x00000019b100780c */ /* 0x000fe20003f44270 */
[----:B------:R-:W-:Y:S01]  /*28e0*/  FFMA.FTZ R176, R157, UR7, -R20 ;  /* 0x000000079db07c23 */ /* 0x000fe20008010814 */
[----:B------:R-:W-:Y:S01]  /*28f0*/  FSEL R155, R162, -INF , !P1 ;  /* 0xff800000a29b7808 */ /* 0x000fe20004800000 */
[----:B------:R-:W-:Y:S01]  /*2900*/  FFMA.FTZ R163, R154, UR7, -R209 ;  /* 0x000000079aa37c23 */ /* 0x000fe200080108d1 */
[----:B------:R-:W-:Y:S01]  /*2910*/  FSEL R20, R167, -INF , !P2 ;  /* 0xff800000a7147808 */ /* 0x000fe20005000000 */
[----:B------:R-:W5:Y:S01]  /*2920*/  MUFU.EX2 R162, R215 ;  /* 0x000000d700a27308 */ /* 0x000f620000000800 */
[----:B------:R-:W-:Y:S01]  /*2930*/  FSEL R180, R171, -INF , !P5 ;  /* 0xff800000abb47808 */ /* 0x000fe20006800000 */
[----:B------:R-:W-:Y:S01]  /*2940*/  FFMA.FTZ R169, R155, UR7, -R208 ;  /* 0x000000079ba97c23 */ /* 0x000fe200080108d0 */
[----:B------:R-:W-:-:S02]  /*2950*/  ISETP.GT.AND P1, PT, R177, 0x28, PT ;  /* 0x00000028b100780c */ /* 0x000fc40003f24270 */
[C---:B------:R-:W-:Y:S01]  /*2960*/  ISETP.GT.AND P4, PT, R177.reuse, 0x29, PT ;  /* 0x00000029b100780c */ /* 0x040fe20003f84270 */
[----:B------:R-:W-:Y:S01]  /*2970*/  FFMA.FTZ R180, R180, UR7, -R213 ;  /* 0x00000007b4b47c23 */ /* 0x000fe200080108d5 */
[C---:B------:R-:W-:Y:S01]  /*2980*/  ISETP.GT.AND P3, PT, R177.reuse, 0x30, PT ;  /* 0x00000030b100780c */ /* 0x040fe20003f64270 */
[----:B------:R-:W5:Y:S01]  /*2990*/  MUFU.EX2 R15, R15 ;  /* 0x0000000f000f7308 */ /* 0x000f620000000800 */
[C---:B------:R-:W-:Y:S02]  /*29a0*/  ISETP.GT.AND P2, PT, R177.reuse, 0x31, PT ;  /* 0x00000031b100780c */ /* 0x040fe40003f44270 */
[C---:B------:R-:W-:Y:S02]  /*29b0*/  ISETP.GT.AND P6, PT, R177.reuse, 0x38, PT ;  /* 0x00000038b100780c */ /* 0x040fe40003fc4270 */
[----:B------:R-:W-:Y:S01]  /*29c0*/  ISETP.GT.AND P5, PT, R177, 0x39, PT ;  /* 0x00000039b100780c */ /* 0x000fe20003fa4270 */
[----:B------:R-:W-:Y:S01]  /*29d0*/  FFMA.FTZ R177, R20, UR7, -R21 ;  /* 0x0000000714b17c23 */ /* 0x000fe20008010815 */
[----:B------:R-:W-:Y:S01]  /*29e0*/  FSEL R208, R175, -INF , !P4 ;  /* 0xff800000afd07808 */ /* 0x000fe20006000000 */
[----:B------:R-:W-:Y:S01]  /*29f0*/  MUFU.EX2 R165, R165 ;  /* 0x000000a500a57308 */ /* 0x000fe20000000800 */
[----:B------:R-:W-:-:S02]  /*2a00*/  WARPGROUP.DEPBAR.LE gsb0, 0x0 ;  /* 0x00008000000079c5 */ /* 0x000fc40000010000 */
[----:B------:R-:W-:Y:S01]  /*2a10*/  WARPGROUP.ARRIVE ;  /* 0x00000000000079c5 */ /* 0x000fe20000000000 */
[----:B------:R-:W-:Y:S01]  /*2a20*/  FSEL R175, R178, -INF , !P3 ;  /* 0xff800000b2af7808 */ /* 0x000fe20005800000 */
[----:B------:R-:W-:Y:S01]  /*2a30*/  FFMA.FTZ R208, R208, UR7, -R23 ;  /* 0x00000007d0d07c23 */ /* 0x000fe20008010817 */
[----:B------:R-:W-:Y:S02]  /*2a40*/  FSEL R178, R179, -INF , !P2 ;  /* 0xff800000b3b27808 */ /* 0x000fe40005000000 */
[----:B------:R-:W-:Y:S01]  /*2a50*/  FSEL R179, R182, -INF , !P6 ;  /* 0xff800000b6b37808 */ /* 0x000fe20007000000 */
[----:B------:R-:W-:Y:S01]  /*2a60*/  HGMMA.64x64x16.F32.BF16 R120, R192, gdesc[UR8], R120, gsb0 ;  /* 0x00e00008c0787df0 */ /* 0x000fe20008001878 */
[----:B------:R-:W-:Y:S01]  /*2a70*/  UIADD3 UR10, UR13, 0x202, URZ ;  /* 0x000002020d0a7890 */ /* 0x000fe2000fffe03f */
[----:B------:R-:W-:Y:S01]  /*2a80*/  FSEL R181, R174, -INF , !P1 ;  /* 0xff800000aeb57808 */ /* 0x000fe20004800000 */
[----:B------:R-:W-:Y:S01]  /*2a90*/  UMOV UR11, 0x80000020 ;  /* 0x80000020000b7882 */ /* 0x000fe20000000000 */
[----:B------:R-:W-:Y:S01]  /*2aa0*/  FFMA.FTZ R218, R179, UR7, -R218 ;  /* 0x00000007b3da7c23 */ /* 0x000fe200080108da */
[----:B------:R-:W-:Y:S01]  /*2ab0*/  FFMA.FTZ R210, R175, UR7, -R210 ;  /* 0x00000007afd27c23 */ /* 0x000fe200080108d2 */
[----:B------:R-:W-:Y:S01]  /*2ac0*/  FSEL R182, R183, -INF , !P5 ;  /* 0xff800000b7b67808 */ /* 0x000fe20006800000 */
[----:B------:R-:W-:Y:S01]  /*2ad0*/  FFMA.FTZ R22, R181, UR7, -R22 ;  /* 0x00000007b5167c23 */ /* 0x000fe20008010816 */
[----:B------:R-:W-:Y:S01]  /*2ae0*/  FFMA.FTZ R211, R178, UR7, -R211 ;  /* 0x00000007b2d37c23 */ /* 0x000fe200080108d3 */
[----:B------:R-:W-:Y:S01]  /*2af0*/  MUFU.EX2 R10, R10 ;  /* 0x0000000a000a7308 */ /* 0x000fe20000000800 */
[----:B------:R-:W-:Y:S01]  /*2b00*/  UMOV UR13, 0x40000040 ;  /* 0x40000040000d7882 */ /* 0x000fe20000000000 */
[----:B------:R-:W-:-:S06]  /*2b10*/  FFMA.FTZ R219, R182, UR7, -R219 ;  /* 0x00000007b6db7c23 */ /* 0x000fcc00080108db */
[----:B------:R-:W5:Y:S08]  /*2b20*/  MUFU.EX2 R22, R22 ;  /* 0x0000001600167308 */ /* 0x000f700000000800 */
        /* <DEDUP_REMOVED lines=8> */
[----:B------:R-:W-:-:S05]  /*2bb0*/  WARPGROUP.ARRIVE ;  /* 0x00000000000079c5 */ /* 0x000fca0000000000 */
[----:B------:R-:W-:Y:S01]  /*2bc0*/  MUFU.EX2 R23, R180 ;  /* 0x000000b400177308 */ /* 0x000fe20000000800 */
[----:B------:R-:W-:Y:S01]  /*2bd0*/  HGMMA.64x64x16.F32.BF16 R120, R204, gdesc[UR8], R120, gsb0 ;  /* 0x00e00008cc787df0 */ /* 0x000fe20008001878 */
[----:B------:R-:W-:Y:S01]  /*2be0*/  UMOV UR10, UR12 ;  /* 0x0000000c000a7c82 */ /* 0x000fe20008000000 */
[----:B------:R-:W-:-:S05]  /*2bf0*/  UMOV UR11, 0x80000020 ;  /* 0x80000020000b7882 */ /* 0x000fca0000000000 */
[----:B------:R-:W-:Y:S08]  /*2c00*/  MUFU.EX2 R160, R160 ;  /* 0x000000a000a07308 */ /* 0x000ff00000000800 */
[----:B------:R-:W-:Y:S08]  /*2c10*/  MUFU.EX2 R210, R210 ;  /* 0x000000d200d27308 */ /* 0x000ff00000000800 */
[----:B------:R-:W-:Y:S01]  /*2c20*/  MUFU.EX2 R211, R211 ;  /* 0x000000d300d37308 */ /* 0x000fe20000000800 */
[----:B------:R-:W-:-:S02]  /*2c30*/  WARPGROUP.DEPBAR.LE gsb0, 0x0 ;  /* 0x00008000000079c5 */ /* 0x000fc40000010000 */
        /* <DEDUP_REMOVED lines=137> */
[----:B------:R-:W-:Y:S02]  /*34d0*/  F2FP.BF16.F32.PACK_AB R120, R19, R15 ;  /* 0x0000000f1378723e */ /* 0x000fe400000010ff */
[----:B------:R-:W-:Y:S02]  /*34e0*/  F2FP.BF16.F32.PACK_AB R122, R161, R160 ;  /* 0x000000a0a17a723e */ /* 0x000fe400000010ff */
[----:B------:R-:W-:Y:S02]  /*34f0*/  F2FP.BF16.F32.PACK_AB R121, R211, R210 ;  /* 0x000000d2d379723e */ /* 0x000fe400000010ff */
[----:B------:R-:W-:-:S04]  /*3500*/  F2FP.BF16.F32.PACK_AB R123, R124, R127 ;  /* 0x0000007f7c7b723e */ /* 0x000fc800000010ff */
        /* <DEDUP_REMOVED lines=159> */
.L_x_5798:
        /* <DEDUP_REMOVED lines=45> */
.L_x_5799:
        /* <DEDUP_REMOVED lines=62> */
.L_x_5781:
        /* <DEDUP_REMOVED lines=89> */
.L_x_5803:
[----:B------:R-:W2:Y:S04]  /*4b40*/  LDG.E.STRONG.GPU R4, desc[UR46][R2.64] ;  /* 0x0000002e02047981 */ /* 0x000ea8000c1ef900 */
[----:B--2---:R-:W-:Y:S01]  /*4b50*/  CCTL.IVALL ;  /* 0x00000000ff00798f */ /* 0x004fe20002000000 */
[----:B------:R-:W-:Y:S05]  /*4b60*/  YIELD ;  /* 0x0000000000007946 */ /* 0x000fea0003800000 */
[----:B------:R-:W-:-:S13]  /*4b70*/  ISETP.NE.AND P0, PT, R4, UR15, PT ;  /* 0x0000000f04007c0c */ /* 0x000fda000bf05270 */
[----:B------:R-:W-:Y:S05]  /*4b80*/  @P0 BRA `(.L_x_5803) ;  /* 0xfffffffc00ec0947 */ /* 0x000fea000383ffff */
.L_x_5802:
[----:B------:R-:W-:Y:S05]  /*4b90*/  BSYNC B0 ;  /* 0x0000000000007941 */ /* 0x000fea0003800000 */
.L_x_5801:
[----:B------:R-:W-:-:S03]  /*4ba0*/  UMOV UR4, 0xffffffff ;  /* 0xffffffff00047882 */ /* 0x000fc60000000000 */
[----:B------:R-:W-:Y:S05]  /*4bb0*/  BRA.DIV UR4, `(.L_x_5804) ;  /* 0x0000004a04287947 */ /* 0x000fea000b800000 */
[----:B------:R-:W-:Y:S01]  /*4bc0*/  NOP ;  /* 0x0000000000007918 */ /* 0x000fe20000000000 */
.L_x_5893:
        /* <DEDUP_REMOVED lines=15> */
.L_x_5807:
[----:B------:R-:W-:Y:S01]  /*4cc0*/  @P0 ELECT P2, URZ, PT ;  /* 0x00000000003f082f */ /* 0x000fe20003840000 */
[----:B------:R2:W-:-:S12]  /*4cd0*/  UBLKRED.G.S.ADD.F32.RN [UR4], [UR9], UR6, desc[UR12] ;  /* 0x00000c04090073bb */ /* 0x0005d800080a1406 */
[----:B------:R-:W-:Y:S02]  /*4ce0*/  @P2 PLOP3.LUT P0, PT, P2, PT, PT, 0x8, 0x0 ;  /* 0x000000000000281c */ /* 0x000fe4000170e170 */
[----:B------:R-:W-:-:S11]  /*4cf0*/  PLOP3.LUT P2, PT, PT, PT, PT, 0x8, 0x0 ;  /* 0x000000000000781c */ /* 0x000fd60003f4e170 */
[----:B--2---:R-:W-:Y:S05]  /*4d00*/  @P0 BRA.U.ANY `(.L_x_5807) ;  /* 0xfffffffd00ec0947 */ /* 0x004fea000393ffff */
[----:B------:R0:W-:Y:S01]  /*4d10*/  UTMACMDFLUSH ;  /* 0x00000000000079b7 */ /* 0x0001e20000000000 */
[----:B------:R-:W-:-:S04]  /*4d20*/  DEPBAR.LE SB0, 0x0 ;  /* 0x000080000000791a */ /* 0x000fc80000000000 */
.L_x_5806:
[----:B------:R-:W-:Y:S05]  /*4d30*/  BSYNC B0 ;  /* 0x0000000000007941 */ /* 0x000fea0003800000 */
.L_x_5805:
        /* <DEDUP_REMOVED lines=14> */
.L_x_5809:
[----:B------:R-:W-:Y:S05]  /*4e20*/  BSYNC B0 ;  /* 0x0000000000007941 */ /* 0x000fea0003800000 */
.L_x_5808:
        /* <DEDUP_REMOVED lines=20> */
.L_x_5812:
[----:B-12---:R-:W2:Y:S04]  /*4f70*/  LDG.E.STRONG.GPU R0, desc[UR46][R2.64] ;  /* 0x0000002e02007981 */ /* 0x006ea8000c1ef900 */
[----:B--2---:R-:W-:Y:S01]  /*4f80*/  CCTL.IVALL ;  /* 0x00000000ff00798f */ /* 0x004fe20002000000 */
[----:B------:R-:W-:Y:S05]  /*4f90*/  YIELD ;  /* 0x0000000000007946 */ /* 0x000fea0003800000 */
[----:B------:R-:W-:-:S13]  /*4fa0*/  ISETP.NE.AND P0, PT, R0, UR15, PT ;  /* 0x0000000f00007c0c */ /* 0x000fda000bf05270 */
[----:B------:R-:W-:Y:S05]  /*4fb0*/  @P0 BRA `(.L_x_5812) ;  /* 0xfffffffc00ec0947 */ /* 0x000fea000383ffff */
.L_x_5811:
[----:B------:R-:W-:Y:S05]  /*4fc0*/  BSYNC B0 ;  /* 0x0000000000007941 */ /* 0x000fea0003800000 */
.L_x_5810:
[----:B------:R-:W-:-:S03]  /*4fd0*/  UMOV UR4, 0xffffffff ;  /* 0xffffffff00047882 */ /* 0x000fc60000000000 */
[----:B------:R-:W-:Y:S05]  /*4fe0*/  BRA.DIV UR4, `(.L_x_5813) ;  /* 0x0000004604387947 */ /* 0x000fea000b800000 */
[----:B------:R-:W-:Y:S01]  /*4ff0*/  NOP ;  /* 0x0000000000007918 */ /* 0x000fe20000000000 */
.L_x_5896:
        /* <DEDUP_REMOVED lines=16> */
.L_x_5816:
[----:B------:R-:W-:Y:S01]  /*5100*/  @P0 ELECT P2, URZ, PT ;  /* 0x00000000003f082f */ /* 0x000fe20003840000 */
[----:B------:R3:W-:-:S12]  /*5110*/  UBLKRED.G.S.ADD.F32.RN [UR4], [UR9], UR6, desc[UR10] ;  /* 0x00000a04090073bb */ /* 0x0007d800080a1406 */
[----:B------:R-:W-:Y:S02]  /*5120*/  @P2 PLOP3.LUT P0, PT, P2, PT, PT, 0x8, 0x0 ;  /* 0x000000000000281c */ /* 0x000fe4000170e170 */
[----:B------:R-:W-:-:S11]  /*5130*/  PLOP3.LUT P2, PT, PT, PT, PT, 0x8, 0x0 ;  /* 0x000000000000781c */ /* 0x000fd60003f4e170 */
[----:B---3--:R-:W-:Y:S05]  /*5140*/  @P0 BRA.U.ANY `(.L_x_5816) ;  /* 0xfffffffd00ec0947 */ /* 0x008fea000393ffff */
[----:B------:R0:W-:Y:S01]  /*5150*/  UTMACMDFLUSH ;  /* 0x00000000000079b7 */ /* 0x0001e20000000000 */
[----:B------:R-:W-:-:S04]  /*5160*/  DEPBAR.LE SB0, 0x0 ;  /* 0x000080000000791a */ /* 0x000fc80000000000 */
.L_x_5815:
[----:B------:R-:W-:Y:S05]  /*5170*/  BSYNC B0 ;  /* 0x0000000000007941 */ /* 0x000fea0003800000 */
.L_x_5814:
        /* <DEDUP_REMOVED lines=14> */
.L_x_5776:
        /* <DEDUP_REMOVED lines=29> */
.L_x_5818:
[----:B------:R-:W-:Y:S01]  /*5430*/  ULDC UR9, c[0x0][0x8cc] ;  /* 0x0002330000097ab9 */ /* 0x000fe20000000800 */
[----:B------:R-:W-:Y:S01]  /*5440*/  UMOV UR7, UR8 ;  /* 0x0000000800077c82 */ /* 0x000fe20008000000 */
[----:B------:R-:W-:-:S11]  /*5450*/  UISETP.NE.AND UP0, UPT, UR9, 0x1, UPT ;  /* 0x000000010900788c */ /* 0x000fd6000bf05270 */
[----:B------:R-:W-:Y:S02]  /*5460*/  @UP0 ULDC.64 UR10, c[0x0][0x8d0] ;  /* 0x00023400000a0ab9 */ /* 0x000fe40000000a00 */
[----:B------:R-:W-:-:S04]  /*5470*/  UIMAD.WIDE.U32 UR4, UR8, UR10, URZ ;  /* 0x0000000a080472a5 */ /* 0x000fc8000f8e003f */
[----:B------:R-:W-:-:S04]  /*5480*/  @UP0 USHF.R.U32.HI UR7, URZ, UR11, UR5 ;  /* 0x0000000b3f070299 */ /* 0x000fc80008011605 */
[----:B------:R-:W-:-:S12]  /*5490*/  UIMAD UR4, UR7, UR9, URZ ;  /* 0x00000009070472a4 */ /* 0x000fd8000f8e023f */
.L_x_5819:
        /* <DEDUP_REMOVED lines=84> */
.L_x_5823:
[----:B------:R-:W2:Y:S04]  /*59e0*/  LDG.E.STRONG.GPU R4, desc[UR46][R2.64] ;  /* 0x0000002e02047981 */ /* 0x000ea8000c1ef900 */
[----:B--2---:R-:W-:Y:S01]  /*59f0*/  CCTL.IVALL ;  /* 0x00000000ff00798f */ /* 0x004fe20002000000 */
[----:B------:R-:W-:Y:S05]  /*5a00*/  YIELD ;  /* 0x0000000000007946 */ /* 0x000fea0003800000 */
[----:B------:R-:W-:-:S13]  /*5a10*/  ISETP.NE.AND P1, PT, R4, R5, PT ;  /* 0x000000050400720c */ /* 0x000fda0003f25270 */
[----:B------:R-:W-:Y:S05]  /*5a20*/  @P1 BRA `(.L_x_5823) ;  /* 0xfffffffc00ec1947 */ /* 0x000fea000383ffff */
.L_x_5822:
[----:B------:R-:W-:Y:S05]  /*5a30*/  BSYNC B0 ;  /* 0x0000000000007941 */ /* 0x000fea0003800000 */
.L_x_5821:
[----:B------:R-:W-:-:S03]  /*5a40*/  UMOV UR4, 0xffffffff ;  /* 0xffffffff00047882 */ /* 0x000fc60000000000 */
[----:B------:R-:W-:Y:S05]  /*5a50*/  BRA.DIV UR4, `(.L_x_5824) ;  /* 0x0000003a04b87947 */ /* 0x000fea000b800000 */
[----:B------:R-:W-:Y:S01]  /*5a60*/  NOP ;  /* 0x0000000000007918 */ /* 0x000fe20000000000 */
.L_x_5899:
        /* <DEDUP_REMOVED lines=22> */
.L_x_5826:
[----:B------:R-:W-:Y:S05]  /*5bd0*/  BSYNC B0 ;  /* 0x0000000000007941 */ /* 0x000fea0003800000 */
.L_x_5825:
        /* <DEDUP_REMOVED lines=20> */
.L_x_5828:
[----:B------:R-:W-:Y:S05]  /*5d20*/  BSYNC B0 ;  /* 0x0000000000007941 */ /* 0x000fea0003800000 */
.L_x_5827:
[----:B------:R-:W-:Y:S06]  /*5d30*/  BAR.ARV 0xa, 0xa0 ;  /* 0x0282800000007b1d */ /* 0x000fec0000002000 */
[----:B------:R-:W-:Y:S04]  /*5d40*/  BSSY B0, `(.L_x_5829) ;  /* 0x0000003000007945 */ /* 0x000fe80003800000 */
[----:B------:R-:W-:Y:S05]  /*5d50*/  @!P0 BRA `(.L_x_5830) ;  /* 0x0000000000048947 */ /* 0x000fea0003800000 */
[----:B------:R-:W-:-:S04]  /*5d60*/  DEPBAR.LE SB0, 0x0 ;  /* 0x000080000000791a */ /* 0x000fc80000000000 */
.L_x_5830:
[----:B------:R-:W-:Y:S05]  /*5d70*/  BSYNC B0 ;  /* 0x0000000000007941 */ /* 0x000fea0003800000 */
.L_x_5829:
        /* <DEDUP_REMOVED lines=19> */
.L_x_5832:
[----:B------:R-:W-:Y:S05]  /*5eb0*/  BSYNC B0 ;  /* 0x0000000000007941 */ /* 0x000fea0003800000 */
.L_x_5831:
[----:B------:R-:W-:Y:S01]  /*5ec0*/  UIADD3 UR17, UR8, 0x1, URZ ;  /* 0x0000000108117890 */ /* 0x000fe2000fffe03f */
[----:B------:R-:W-:Y:S11]  /*5ed0*/  BRA `(.L_x_5833) ;  /* 0x0000000000047947 */ /* 0x000ff60003800000 */
.L_x_5820:
[----:B------:R-:W-:-:S05]  /*5ee0*/  UMOV UR17, UR8 ;  /* 0x0000000800117c82 */ /* 0x000fca0008000000 */
.L_x_5833:
        /* <DEDUP_REMOVED lines=12> */
.L_x_5858:
        /* <DEDUP_REMOVED lines=18> */
.L_x_5836:
[----:B------:R-:W2:Y:S04]  /*60d0*/  LDG.E.STRONG.GPU R4, desc[UR46][R2.64] ;  /* 0x0000002e02047981 */ /* 0x000ea8000c1ef900 */
[----:B--2---:R-:W-:Y:S01]  /*60e0*/  CCTL.IVALL ;  /* 0x00000000ff00798f */ /* 0x004fe20002000000 */
[----:B------:R-:W-:Y:S05]  /*60f0*/  YIELD ;  /* 0x0000000000007946 */ /* 0x000fea0003800000 */
[----:B------:R-:W-:-:S13]  /*6100*/  ISETP.NE.AND P1, PT, R4, R5, PT ;  /* 0x000000050400720c */ /* 0x000fda0003f25270 */
[----:B------:R-:W-:Y:S05]  /*6110*/  @P1 BRA `(.L_x_5836) ;  /* 0xfffffffc00ec1947 */ /* 0x000fea000383ffff */
.L_x_5835:
[----:B------:R-:W-:Y:S05]  /*6120*/  BSYNC B0 ;  /* 0x0000000000007941 */ /* 0x000fea0003800000 */
.L_x_5834:
[----:B------:R-:W-:-:S03]  /*6130*/  UMOV UR18, 0xffffffff ;  /* 0xffffffff00127882 */ /* 0x000fc60000000000 */
[----:B------:R-:W-:Y:S05]  /*6140*/  BRA.DIV UR18, `(.L_x_5837) ;  /* 0x0000003612187947 */ /* 0x000fea000b800000 */
[----:B------:R-:W-:Y:S01]  /*6150*/  NOP ;  /* 0x0000000000007918 */ /* 0x000fe20000000000 */
.L_x_5902:
        /* <DEDUP_REMOVED lines=19> */
.L_x_5839:
[----:B------:R-:W-:Y:S05]  /*6290*/  BSYNC B0 ;  /* 0x0000000000007941 */ /* 0x000fea0003800000 */
.L_x_5838:
        /* <DEDUP_REMOVED lines=15> */
.L_x_5841:
[----:B------:R-:W-:Y:S05]  /*6390*/  BSYNC B0 ;  /* 0x0000000000007941 */ /* 0x000fea0003800000 */
.L_x_5840:
[----:B------:R-:W-:Y:S06]  /*63a0*/  BAR.ARV 0xa, 0xa0 ;  /* 0x0282800000007b1d */ /* 0x000fec0000002000 */
[----:B------:R-:W-:Y:S04]  /*63b0*/  BSSY B0, `(.L_x_5842) ;  /* 0x0000003000007945 */ /* 0x000fe80003800000 */
[----:B------:R-:W-:Y:S05]  /*63c0*/  @!P0 BRA `(.L_x_5843) ;  /* 0x0000000000048947 */ /* 0x000fea0003800000 */
[----:B------:R-:W-:-:S04]  /*63d0*/  DEPBAR.LE SB0, 0x0 ;  /* 0x000080000000791a */ /* 0x000fc80000000000 */
.L_x_5843:
[----:B------:R-:W-:Y:S05]  /*63e0*/  BSYNC B0 ;  /* 0x0000000000007941 */ /* 0x000fea0003800000 */
.L_x_5842:
        /* <DEDUP_REMOVED lines=19> */
.L_x_5845:
[----:B------:R-:W-:Y:S05]  /*6520*/  BSYNC B0 ;  /* 0x0000000000007941 */ /* 0x000fea0003800000 */
.L_x_5844:
        /* <DEDUP_REMOVED lines=16> */
.L_x_5848:
[----:B------:R-:W2:Y:S04]  /*6630*/  LDG.E.STRONG.GPU R4, desc[UR46][R2.64] ;  /* 0x0000002e02047981 */ /* 0x000ea8000c1ef900 */
[----:B--2---:R-:W-:Y:S01]  /*6640*/  CCTL.IVALL ;  /* 0x00000000ff00798f */ /* 0x004fe20002000000 */
[----:B------:R-:W-:Y:S05]  /*6650*/  YIELD ;  /* 0x0000000000007946 */ /* 0x000fea0003800000 */
[----:B------:R-:W-:-:S13]  /*6660*/  ISETP.NE.AND P1, PT, R4, R5, PT ;  /* 0x000000050400720c */ /* 0x000fda0003f25270 */
[----:B------:R-:W-:Y:S05]  /*6670*/  @P1 BRA `(.L_x_5848) ;  /* 0xfffffffc00ec1947 */ /* 0x000fea000383ffff */
.L_x_5847:
[----:B------:R-:W-:Y:S05]  /*6680*/  BSYNC B0 ;  /* 0x0000000000007941 */ /* 0x000fea0003800000 */
.L_x_5846:
[----:B------:R-:W-:-:S03]  /*6690*/  UMOV UR10, 0xffffffff ;  /* 0xffffffff000a7882 */ /* 0x000fc60000000000 */
[----:B------:R-:W-:Y:S05]  /*66a0*/  BRA.DIV UR10, `(.L_x_5849) ;  /* 0x0000002e0adc7947 */ /* 0x000fea000b800000 */
[----:B------:R-:W-:Y:S01]  /*66b0*/  NOP ;  /* 0x0000000000007918 */ /* 0x000fe20000000000 */
.L_x_5905:
        /* <DEDUP_REMOVED lines=15> */
.L_x_5851:
[----:B------:R-:W-:Y:S05]  /*67b0*/  BSYNC B0 ;  /* 0x0000000000007941 */ /* 0x000fea0003800000 */
.L_x_5850:
        /* <DEDUP_REMOVED lines=15> */
.L_x_5853:
[----:B------:R-:W-:Y:S05]  /*68b0*/  BSYNC B0 ;  /* 0x0000000000007941 */ /* 0x000fea0003800000 */
.L_x_5852:
[----:B------:R-:W-:Y:S06]  /*68c0*/  BAR.ARV 0xa, 0xa0 ;  /* 0x0282800000007b1d */ /* 0x000fec0000002000 */
[----:B------:R-:W-:Y:S04]  /*68d0*/  BSSY B0, `(.L_x_5854) ;  /* 0x0000003000007945 */ /* 0x000fe80003800000 */
[----:B------:R-:W-:Y:S05]  /*68e0*/  @!P0 BRA `(.L_x_5855) ;  /* 0x0000000000048947 */ /* 0x000fea0003800000 */
[----:B------:R-:W-:-:S04]  /*68f0*/  DEPBAR.LE SB0, 0x0 ;  /* 0x000080000000791a */ /* 0x000fc80000000000 */
.L_x_5855:
[----:B------:R-:W-:Y:S05]  /*6900*/  BSYNC B0 ;  /* 0x0000000000007941 */ /* 0x000fea0003800000 */
.L_x_5854:
        /* <DEDUP_REMOVED lines=19> */
.L_x_5857:
[----:B------:R-:W-:Y:S05]  /*6a40*/  BSYNC B0 ;  /* 0x0000000000007941 */ /* 0x000fea0003800000 */
.L_x_5856:
[----:B------:R-:W-:Y:S02]  /*6a50*/  UIADD3 UR17, UR17, 0x2, URZ ;  /* 0x0000000211117890 */ /* 0x000fe4000fffe03f */
[----:B------:R-:W-:Y:S02]  /*6a60*/  UIADD3 UR4, UR4, 0x3000, URZ ;  /* 0x0000300004047890 */ /* 0x000fe4000fffe03f */
[----:B------:R-:W-:-:S06]  /*6a70*/  UISETP.GE.AND UP0, UPT, UR17, UR5, UPT ;  /* 0x000000051100728c */ /* 0x000fcc000bf06270 */
[----:B------:R-:W-:-:S13]  /*6a80*/  PLOP3.LUT P1, PT, PT, PT, UP0, 0x80, 0x0 ;  /* 0x000000000000781c */ /* 0x000fda0003f2f008 */
[----:B------:R-:W-:Y:S05]  /*6a90*/  @!P1 BRA `(.L_x_5858) ;  /* 0xfffffff400449947 */ /* 0x000fea000383ffff */
[----:B------:R-:W-:Y:S05]  /*6aa0*/  BRA `(.L_x_5780) ;  /* 0x0000002800007947 */ /* 0x000fea0003800000 */
.L_x_5817:
        /* <DEDUP_REMOVED lines=21> */
.L_x_5859:
[----:B------:R-:W-:Y:S01]  /*6c00*/  ULDC UR9, c[0x0][0x8cc] ;  /* 0x0002330000097ab9 */ /* 0x000fe20000000800 */
[----:B------:R-:W-:Y:S01]  /*6c10*/  UMOV UR7, UR8 ;  /* 0x0000000800077c82 */ /* 0x000fe20008000000 */
[----:B------:R-:W-:-:S11]  /*6c20*/  UISETP.NE.AND UP0, UPT, UR9, 0x1, UPT ;  /* 0x000000010900788c */ /* 0x000fd6000bf05270 */
[----:B------:R-:W-:Y:S02]  /*6c30*/  @UP0 ULDC.64 UR10, c[0x0][0x8d0] ;  /* 0x00023400000a0ab9 */ /* 0x000fe40000000a00 */
[----:B------:R-:W-:-:S04]  /*6c40*/  UIMAD.WIDE.U32 UR4, UR8, UR10, URZ ;  /* 0x0000000a080472a5 */ /* 0x000fc8000f8e003f */
[----:B------:R-:W-:-:S04]  /*6c50*/  @UP0 USHF.R.U32.HI UR7, URZ, UR11, UR5 ;  /* 0x0000000b3f070299 */ /* 0x000fc80008011605 */
[----:B------:R-:W-:-:S12]  /*6c60*/  UIMAD UR4, UR7, UR9, URZ ;  /* 0x00000009070472a4 */ /* 0x000fd8000f8e023f */
.L_x_5860:
        /* <DEDUP_REMOVED lines=73> */
.L_x_5906:
        /* <DEDUP_REMOVED lines=15> */
.L_x_5864:
        /* <DEDUP_REMOVED lines=126> */
.L_x_5875:
[----:B--234-:R-:W-:-:S04]  /*79d0*/  SHF.L.U32 R21, R11, 0x1f, RZ ;  /* 0x0000001f0b157819 */ /* 0x01cfc800000006ff */
[----:B------:R-:W1:Y:S02]  /*79e0*/  SYNCS.PHASECHK.TRANS64.TRYWAIT P1, [R16+URZ+0x26840], R21 ;  /* 0x02684015100075a7 */ /* 0x000e64000802017f */
[----:B-1----:R-:W-:Y:S05]  /*79f0*/  @!P1 BRA `(.L_x_5867) ;  /* 0x0000001c00389947 */ /* 0x002fea0003800000 */
.L_x_5907:
[----:B------:R-:W-:Y:S05]  /*7a00*/  @P0 BRA `(.L_x_5868) ;  /* 0x0000000000140947 */ /* 0x000fea0003800000 */
[----:B------:R-:W-:Y:S01]  /*7a10*/  ISETP.NE.AND P1, PT, R6, RZ, PT ;  /* 0x000000ff0600720c */ /* 0x000fe20003f25270 */
[----:B------:R-:W-:-:S04]  /*7a20*/  IMAD.MOV.U32 R3, RZ, RZ, 0x3100 ;  /* 0x00003100ff037424 */ /* 0x000fc800078e00ff */
[----:B------:R3:W-:Y:S08]  /*7a30*/  SYNCS.ARRIVE.TRANS64 RZ, [R16+URZ+0x26830], R3 ;  /* 0x0268300310ff79a7 */ /* 0x0007f0000800003f */
[----:B------:R-:W-:Y:S05]  /*7a40*/  @!P1 BRA `(.L_x_5868) ;  /* 0x0000000000049947 */ /* 0x000fea0003800000 */
[----:B------:R-:W-:Y:S01]  /*7a50*/  BPT.TRAP 0x1 ;  /* 0x000000040000795c */ /* 0x000fe20000300000 */
.L_x_5868:
        /* <DEDUP_REMOVED lines=43> */
.L_x_5908:
[----:B------:R-:W-:Y:S05]  /*7d10*/  @P0 BRA `(.L_x_5870) ;  /* 0x0000000000140947 */ /* 0x000fea0003800000 */
[----:B------:R-:W-:Y:S01]  /*7d20*/  ISETP.NE.AND P1, PT, R6, RZ, PT ;  /* 0x000000ff0600720c */ /* 0x000fe20003f25270 */
[----:B------:R-:W-:-:S04]  /*7d30*/  IMAD.MOV.U32 R2, RZ, RZ, 0x3100 ;  /* 0x00003100ff027424 */ /* 0x000fc800078e00ff */
[----:B------:R3:W-:Y:S08]  /*7d40*/  SYNCS.ARRIVE.TRANS64 RZ, [R16+URZ+0x26818], R2 ;  /* 0x0268180210ff79a7 */ /* 0x0007f0000800003f */
[----:B------:R-:W-:Y:S05]  /*7d50*/  @!P1 BRA `(.L_x_5870) ;  /* 0x0000000000049947 */ /* 0x000fea0003800000 */
[----:B------:R-:W-:Y:S01]  /*7d60*/  BPT.TRAP 0x1 ;  /* 0x000000040000795c */ /* 0x000fe20000300000 */
.L_x_5870:
        /* <DEDUP_REMOVED lines=43> */
.L_x_5909:
[----:B------:R-:W-:Y:S05]  /*8020*/  @P0 BRA `(.L_x_5872) ;  /* 0x0000000000140947 */ /* 0x000fea0003800000 */
[----:B------:R-:W-:Y:S01]  /*8030*/  ISETP.NE.AND P1, PT, R6, RZ, PT ;  /* 0x000000ff0600720c */ /* 0x000fe20003f25270 */
[----:B-123--:R-:W-:-:S04]  /*8040*/  IMAD.MOV.U32 R21, RZ, RZ, 0x3100 ;  /* 0x00003100ff157424 */ /* 0x00efc800078e00ff */
[----:B------:R4:W-:Y:S08]  /*8050*/  SYNCS.ARRIVE.TRANS64 RZ, [R16+URZ+0x26838], R21 ;  /* 0x0268381510ff79a7 */ /* 0x0009f0000800003f */
[----:B------:R-:W-:Y:S05]  /*8060*/  @!P1 BRA `(.L_x_5872) ;  /* 0x0000000000049947 */ /* 0x000fea0003800000 */
[----:B------:R-:W-:Y:S01]  /*8070*/  BPT.TRAP 0x1 ;  /* 0x000000040000795c */ /* 0x000fe20000300000 */
.L_x_5872:
        /* <DEDUP_REMOVED lines=38> */
.L_x_5911:
[----:B------:R-:W-:Y:S05]  /*82e0*/  @P0 BRA `(.L_x_5874) ;  /* 0x0000000000140947 */ /* 0x000fea0003800000 */
[----:B------:R-:W-:Y:S01]  /*82f0*/  ISETP.NE.AND P1, PT, R6, RZ, PT ;  /* 0x000000ff0600720c */ /* 0x000fe20003f25270 */
[----:B------:R-:W-:-:S04]  /*8300*/  IMAD.MOV.U32 R5, RZ, RZ, 0x3100 ;  /* 0x00003100ff057424 */ /* 0x000fc800078e00ff */
[----:B------:R1:W-:Y:S08]  /*8310*/  SYNCS.ARRIVE.TRANS64 RZ, [R16+URZ+0x26810], R5 ;  /* 0x0268100510ff79a7 */ /* 0x0003f0000800003f */
[----:B------:R-:W-:Y:S05]  /*8320*/  @!P1 BRA `(.L_x_5874) ;  /* 0x0000000000049947 */ /* 0x000fea0003800000 */
[----:B------:R-:W-:Y:S01]  /*8330*/  BPT.TRAP 0x1 ;  /* 0x000000040000795c */ /* 0x000fe20000300000 */
.L_x_5874:
        /* <DEDUP_REMOVED lines=44> */
.L_x_5866:
        /* <DEDUP_REMOVED lines=8> */
.L_x_5912:
[----:B------:R-:W-:Y:S05]  /*8680*/  @P0 BRA `(.L_x_5877) ;  /* 0x0000000000140947 */ /* 0x000fea0003800000 */
[----:B------:R-:W-:Y:S01]  /*8690*/  ISETP.NE.AND P1, PT, R6, RZ, PT ;  /* 0x000000ff0600720c */ /* 0x000fe20003f25270 */
[----:B------:R-:W-:-:S04]  /*86a0*/  IMAD.MOV.U32 R5, RZ, RZ, 0x3100 ;  /* 0x00003100ff057424 */ /* 0x000fc800078e00ff */
[----:B------:R2:W-:Y:S08]  /*86b0*/  SYNCS.ARRIVE.TRANS64 RZ, [R16+URZ+0x26830], R5 ;  /* 0x0268300510ff79a7 */ /* 0x0005f0000800003f */
[----:B------:R-:W-:Y:S05]  /*86c0*/  @!P1 BRA `(.L_x_5877) ;  /* 0x0000000000049947 */ /* 0x000fea0003800000 */
[----:B------:R-:W-:Y:S01]  /*86d0*/  BPT.TRAP 0x1 ;  /* 0x000000040000795c */ /* 0x000fe20000300000 */
.L_x_5877:
        /* <DEDUP_REMOVED lines=40> */
.L_x_5913:
[----:B------:R-:W-:Y:S05]  /*8960*/  @P0 BRA `(.L_x_5879) ;  /* 0x0000000000140947 */ /* 0x000fea0003800000 */
[----:B------:R-:W-:Y:S01]  /*8970*/  ISETP.NE.AND P0, PT, R6, RZ, PT ;  /* 0x000000ff0600720c */ /* 0x000fe20003f05270 */
[----:B------:R-:W-:-:S04]  /*8980*/  IMAD.MOV.U32 R5, RZ, RZ, 0x3100 ;  /* 0x00003100ff057424 */ /* 0x000fc800078e00ff */
[----:B------:R1:W-:Y:S08]  /*8990*/  SYNCS.ARRIVE.TRANS64 RZ, [R16+URZ+0x26818], R5 ;  /* 0x0268180510ff79a7 */ /* 0x0003f0000800003f */
[----:B------:R-:W-:Y:S05]  /*89a0*/  @!P0 BRA `(.L_x_5879) ;  /* 0x0000000000048947 */ /* 0x000fea0003800000 */
[----:B------:R-:W-:Y:S01]  /*89b0*/  BPT.TRAP 0x1 ;  /* 0x000000040000795c */ /* 0x000fe20000300000 */
.L_x_5879:
        /* <DEDUP_REMOVED lines=44> */
.L_x_5865:
[----:B------:R-:W1:Y:S01]  /*8c80*/  S2R R0, SR_TID.X ;  /* 0x0000000000007919 */ /* 0x000e620000002100 */
[----:B------:R-:W-:Y:S01]  /*8c90*/  IMAD R3, R19, 0x8, R16 ;  /* 0x0000000813037824 */ /* 0x000fe200078e0210 */
[----:B-1----:R-:W-:Y:S02]  /*8ca0*/  LOP3.LUT R2, R0, 0x7f, RZ, 0xc0, !PT ;  /* 0x0000007f00027812 */ /* 0x002fe400078ec0ff */
[----:B------:R-:W-:Y:S02]  /*8cb0*/  SHF.L.U32 R0, R11, 0x1f, RZ ;  /* 0x0000001f0b007819 */ /* 0x000fe400000006ff */
[----:B------:R-:W-:Y:S02]  /*8cc0*/  ISETP.NE.AND P1, PT, R2, RZ, PT ;  /* 0x000000ff0200720c */ /* 0x000fe40003f25270 */
[----:B------:R-:W1:Y:S02]  /*8cd0*/  SYNCS.PHASECHK.TRANS64.TRYWAIT P0, [R3+URZ+0x26840], R0 ;  /* 0x02684000030075a7 */ /* 0x000e64000800017f */
[----:B-1----:R-:W-:Y:S09]  /*8ce0*/  @!P0 BRA `(.L_x_5880) ;  /* 0x0000000800f88947 */ /* 0x002ff20003800000 */
.L_x_5914:
[----:B------:R-:W-:Y:S05]  /*8cf0*/  @P1 BRA `(.L_x_5881) ;  /* 0x0000000000181947 */ /* 0x000fea0003800000 */
[----:B------:R-:W1:Y:S01]  /*8d00*/  S2R R2, SR_TID.X ;  /* 0x0000000000027919 */ /* 0x000e620000002100 */
[----:B------:R-:W-:-:S04]  /*8d10*/  IMAD.MOV.U32 R0, RZ, RZ, 0x3100 ;  /* 0x00003100ff007424 */ /* 0x000fc800078e00ff */
[----:B------:R1:W-:Y:S02]  /*8d20*/  SYNCS.ARRIVE.TRANS64 RZ, [R3+URZ+0x26830], R0 ;  /* 0x0268300003ff79a7 */ /* 0x0003e4000800003f */
[----:B-1----:R-:W-:-:S13]  /*8d30*/  LOP3.LUT P0, RZ, R2, 0x1f, RZ, 0xc0, !PT ;  /* 0x0000001f02ff7812 */ /* 0x002fda000780c0ff */
[----:B------:R-:W-:Y:S05]  /*8d40*/  @!P0 BRA `(.L_x_5881) ;  /* 0x0000000000048947 */ /* 0x000fea0003800000 */
[----:B------:R-:W-:Y:S01]  /*8d50*/  BPT.TRAP 0x1 ;  /* 0x000000040000795c */ /* 0x000fe20000300000 */
.L_x_5881:
        /* <DEDUP_REMOVED lines=47> */
.L_x_5862:
[----:B------:R-:W-:Y:S05]  /*9050*/  BSYNC B0 ;  /* 0x0000000000007941 */ /* 0x000fea0003800000 */
.L_x_5861:
[----:B------:R-:W-:-:S03]  /*9060*/  UMOV UR7, 0xffffffff ;  /* 0xffffffff00077882 */ /* 0x000fc60000000000 */
[----:B------:R-:W-:Y:S05]  /*9070*/  BRA.DIV UR7, `(.L_x_5882) ;  /* 0x0000000a07287947 */ /* 0x000fea000b800000 */
[----:B------:R-:W-:-:S13]  /*9080*/  ELECT P6, URZ, PT ;  /* 0x00000000003f782f */ /* 0x000fda00038c0000 */
.L_x_5917:
[----:B------:R-:W-:Y:S05]  /*9090*/  @!P6 BRA `(.L_x_5780) ;  /* 0x000000000084e947 */ /* 0x000fea0003800000 */
[----:B------:R-:W-:-:S06]  /*90a0*/  ULOP3.LUT UR7, UR38, 0x2, URZ, 0xfc, !UPT ;  /* 0x0000000226077892 */ /* 0x000fcc000f8efc3f */
[----:B------:R-:W-:-:S05]  /*90b0*/  IMAD.U32 R2, RZ, RZ, UR7 ;  /* 0x00000007ff027e24 */ /* 0x000fca000f8e00ff */
[----:B------:R-:W-:-:S13]  /*90c0*/  ISETP.NE.AND P2, PT, R2, 0x3, PT ;  /* 0x000000030200780c */ /* 0x000fda0003f45270 */
[----:B------:R-:W-:Y:S05]  /*90d0*/  @!P2 BRA `(.L_x_5883) ;  /* 0x000000000004a947 */ /* 0x000fea0003800000 */
[----:B------:R-:W-:Y:S01]  /*90e0*/  BPT.TRAP 0x1 ;  /* 0x000000040000795c */ /* 0x000fe20000300000 */
.L_x_5883:
        /* <DEDUP_REMOVED lines=15> */
.L_x_5918:
[----:B------:R-:W2:Y:S02]  /*91e0*/  SYNCS.PHASECHK.TRANS64.TRYWAIT P0, [R3+URZ], R2 ;  /* 0x00000002030075a7 */ /* 0x000ea4000800017f */
[----:B--2---:R-:W-:Y:S05]  /*91f0*/  @!P0 BRA `(.L_x_5885) ;  /* 0x0000000400fc8947 */ /* 0x004fea0003800000 */
.L_x_5919:
[----:B------:R-:W-:Y:S05]  /*9200*/  @!P2 BRA `(.L_x_5886) ;  /* 0x000000000004a947 */ /* 0x000fea0003800000 */
[----:B------:R-:W-:Y:S01]  /*9210*/  BPT.TRAP 0x1 ;  /* 0x000000040000795c */ /* 0x000fe20000300000 */
.L_x_5886:
[----:B--2---:R-:W-:-:S04]  /*9220*/  VIADD R3, R7, 0x26840 ;  /* 0x0002684007037836 */ /* 0x004fc80000000000 */
[----:B------:R-:W-:-:S04]  /*9230*/  IMAD R0, R0, 0x8, R3 ;  /* 0x0000000800007824 */ /* 0x000fc800078e0203 */
[----:B------:R-:W2:Y:S02]  /*9240*/  SYNCS.PHASECHK.TRANS64.TRYWAIT P0, [R0+URZ], R5 ;  /* 0x00000005000075a7 */ /* 0x000ea4000800017f */
[----:B--2---:R-:W-:Y:S05]  /*9250*/  @!P0 BRA `(.L_x_5887) ;  /* 0x0000000400f88947 */ /* 0x004fea0003800000 */
.L_x_5920:
[----:B------:R-:W-:-:S07]  /*9260*/  IMAD R3, R4, 0x8, R3 ;  /* 0x0000000804037824 */ /* 0x000fce00078e0203 */
.L_x_5888:
[----:B---3--:R3:W4:Y:S02]  /*9270*/  SYNCS.PHASECHK.TRANS64.TRYWAIT P0, [R3+URZ], R2 ;  /* 0x00000002030075a7 */ /* 0x008724000800017f */
[----:B----4-:R-:W-:Y:S05]  /*9280*/  @!P0 NANOSLEEP.SYNCS 0x989680 ;  /* 0x009896800000895d */ /* 0x010fea0003900000 */
[----:B------:R-:W4:Y:S02]  /*9290*/  @!P0 SYNCS.PHASECHK.TRANS64 P0, [R3+URZ], R2 ;  /* 0x00000002030085a7 */ /* 0x000f24000800007f */
[----:B----4-:R-:W-:Y:S05]  /*92a0*/  @!P0 BRA `(.L_x_5888) ;  /* 0xfffffffc00f08947 */ /* 0x010fea000383ffff */
.L_x_5780:
[----:B------:R-:W-:Y:S05]  /*92b0*/  BSYNC B6 ;  /* 0x0000000000067941 */ /* 0x000fea0003800000 */
.L_x_5775:
[----:B------:R-:W-:Y:S05]  /*92c0*/  EXIT ;  /* 0x000000000000794d */ /* 0x000fea0003800000 */
.L_x_5786:
[----:B------:R-:W-:Y:S02]  /*92d0*/  IMAD.MOV.U32 R13, RZ, RZ, R19 ;  /* 0x000000ffff0d7224 */ /* 0x000fe400078e0013 */
[----:B------:R-:W-:Y:S02]  /*92e0*/  IMAD.MOV.U32 R12, RZ, RZ, RZ ;  /* 0x000000ffff0c7224 */ /* 0x000fe400078e00ff */
[----:B------:R-:W-:Y:S02]  /*92f0*/  IMAD.MOV.U32 R11, RZ, RZ, 0x1f ;  /* 0x0000001fff0b7424 */ /* 0x000fe400078e00ff */
[----:B------:R-:W-:-:S07]  /*9300*/  IMAD.MOV.U32 R15, RZ, RZ, -0x1 ;  /* 0xffffffffff0f7424 */ /* 0x000fce00078e00ff */
[----:B------:R-:W-:Y:S05]  /*9310*/  WARPSYNC.COLLECTIVE R15, `(.L_x_5889) ;  /* 0x000000000f087348 */ /* 0x000fea0003c00000 */
[----:B------:R1:W2:Y:S02]  /*9320*/  SHFL.IDX P6, R14, R13, R12, R11 ;  /* 0x0000000c0d0e7389 */ /* 0x0002a400000c000b */
[----:B-12---:R-:W-:Y:S01]  /*9330*/  ENDCOLLECTIVE ;  /* 0x000000000000791b */ /* 0x006fe20003800000 */
.L_x_5889:
[----:B------:R-:W-:Y:S05]  /*9340*/  BRA `(.L_x_5890) ;  /* 0xffffff7c00b87947 */ /* 0x000fea000383ffff */
.L_x_5788:
[----:B--2---:R2:W3:Y:S02]  /*9350*/  SYNCS.PHASECHK.TRANS64.TRYWAIT P0, [R2+URZ+0x26800], R5 ;  /* 0x02680005020075a7 */ /* 0x0044e4000800017f */
[----:B---3--:R-:W-:Y:S05]  /*9360*/  @!P0 NANOSLEEP.SYNCS 0x989680 ;  /* 0x009896800000895d */ /* 0x008fea0003900000 */
[----:B------:R-:W3:Y:S02]  /*9370*/  @!P0 SYNCS.PHASECHK.TRANS64 P0, [R2+URZ+0x26800], R5 ;  /* 0x02680005020085a7 */ /* 0x000ee4000800007f */
[----:B---3--:R-:W-:Y:S05]  /*9380*/  @!P0 BRA `(.L_x_5788) ;  /* 0xfffffffc00f08947 */ /* 0x008fea000383ffff */
[----:B------:R-:W-:Y:S05]  /*9390*/  BRA `(.L_x_5787) ;  /* 0xffffff7c00e07947 */ /* 0x000fea000383ffff */
.L_x_5793:
[----:B--2---:R-:W-:-:S04]  /*93a0*/  IMAD.U32 R5, RZ, RZ, UR8 ;  /* 0x00000008ff057e24 */ /* 0x004fc8000f8e00ff */
[----:B------:R2:W3:Y:S03]  /*93b0*/  SYNCS.PHASECHK.TRANS64.TRYWAIT P1, [R5+URZ+0x26810], R6 ;  /* 0x02681006050075a7 */ /* 0x0004e6000802017f */
[----:B---3--:R-:W-:Y:S05]  /*93c0*/  @!P1 NANOSLEEP.SYNCS 0x989680 ;  /* 0x009896800000995d */ /* 0x008fea0003900000 */
[----:B------:R-:W3:Y:S02]  /*93d0*/  @!P1 SYNCS.PHASECHK.TRANS64 P1, [R5+URZ+0x26810], R6 ;  /* 0x02681006050095a7 */ /* 0x000ee4000802007f */
[----:B---3--:R-:W-:Y:S05]  /*93e0*/  @!P1 BRA `(.L_x_5793) ;  /* 0xfffffffc00ec9947 */ /* 0x008fea000383ffff */
[----:B------:R-:W-:Y:S05]  /*93f0*/  BRA `(.L_x_5792) ;  /* 0xffffff8800387947 */ /* 0x000fea000383ffff */
.L_x_5797:
[----:B------:R-:W-:-:S04]  /*9400*/  IMAD.U32 R5, RZ, RZ, UR8 ;  /* 0x00000008ff057e24 */ /* 0x000fc8000f8e00ff */
[----:B------:R1:W1:Y:S03]  /*9410*/  SYNCS.PHASECHK.TRANS64.TRYWAIT P1, [R5+URZ+0x26830], R6 ;  /* 0x02683006050075a7 */ /* 0x000266000802017f */
[----:B-1----:R-:W-:Y:S05]  /*9420*/  @!P1 NANOSLEEP.SYNCS 0x989680 ;  /* 0x009896800000995d */ /* 0x002fea0003900000 */
[----:B------:R-:W1:Y:S02]  /*9430*/  @!P1 SYNCS.PHASECHK.TRANS64 P1, [R5+URZ+0x26830], R6 ;  /* 0x02683006050095a7 */ /* 0x000e64000802007f */
[----:B-1----:R-:W-:Y:S05]  /*9440*/  @!P1 BRA `(.L_x_5797) ;  /* 0xfffffffc00ec9947 */ /* 0x002fea000383ffff */
[----:B------:R-:W-:Y:S05]  /*9450*/  BRA `(.L_x_5796) ;  /* 0xffffff8c00407947 */ /* 0x000fea000383ffff */
.L_x_5804:
[----:B------:R-:W-:Y:S01]  /*9460*/  BSSY B0, `(.L_x_5891) ;  /* 0x0000005000007945 */ /* 0x000fe20003800000 */
[----:B------:R-:W-:-:S07]  /*9470*/  IMAD.MOV.U32 R15, RZ, RZ, -0x1 ;  /* 0xffffffffff0f7424 */ /* 0x000fce00078e00ff */
[----:B-1----:R-:W-:Y:S05]  /*9480*/  WARPSYNC.COLLECTIVE R15, `(.L_x_5892) ;  /* 0x000000000f087348 */ /* 0x002fea0003c00000 */
[----:B------:R-:W-:Y:S01]  /*9490*/  NOP ;  /* 0x0000000000007918 */ /* 0x000fe20000000000 */
[----:B-1----:R-:W-:Y:S01]  /*94a0*/  ENDCOLLECTIVE ;  /* 0x000000000000791b */ /* 0x002fe20003800000 */
.L_x_5892:
[----:B------:R-:W-:Y:S05]  /*94b0*/  BSYNC B0 ;  /* 0x0000000000007941 */ /* 0x000fea0003800000 */
.L_x_5891:
[----:B------:R-:W-:Y:S05]  /*94c0*/  BRA `(.L_x_5893) ;  /* 0xffffffb400c07947 */ /* 0x000fea000383ffff */
.L_x_5813:
[----:B------:R-:W-:Y:S01]  /*94d0*/  BSSY B0, `(.L_x_5894) ;  /* 0x0000005000007945 */ /* 0x000fe20003800000 */
[----:B------:R-:W-:-:S07]  /*94e0*/  IMAD.MOV.U32 R15, RZ, RZ, -0x1 ;  /* 0xffffffffff0f7424 */ /* 0x000fce00078e00ff */
[----:B-12---:R-:W-:Y:S05]  /*94f0*/  WARPSYNC.COLLECTIVE R15, `(.L_x_5895) ;  /* 0x000000000f087348 */ /* 0x006fea0003c00000 */
[----:B------:R-:W-:Y:S01]  /*9500*/  NOP ;  /* 0x0000000000007918 */ /* 0x000fe20000000000 */
[----:B-12---:R-:W-:Y:S01]  /*9510*/  ENDCOLLECTIVE ;  /* 0x000000000000791b */ /* 0x006fe20003800000 */
.L_x_5895:
[----:B------:R-:W-:Y:S05]  /*9520*/  BSYNC B0 ;  /* 0x0000000000007941 */ /* 0x000fea0003800000 */
.L_x_5894:
[----:B------:R-:W-:Y:S05]  /*9530*/  BRA `(.L_x_5896) ;  /* 0xffffffb800b07947 */ /* 0x000fea000383ffff */
.L_x_5824:
[----:B------:R-:W-:Y:S01]  /*9540*/  BSSY B0, `(.L_x_5897) ;  /* 0x0000005000007945 */ /* 0x000fe20003800000 */
[----:B------:R-:W-:-:S07]  /*9550*/  IMAD.MOV.U32 R15, RZ, RZ, -0x1 ;  /* 0xffffffffff0f7424 */ /* 0x000fce00078e00ff */
[----:B------:R-:W-:Y:S05]  /*9560*/  WARPSYNC.COLLECTIVE R15, `(.L_x_5898) ;  /* 0x000000000f087348 */ /* 0x000fea0003c00000 */
[----:B------:R-:W-:Y:S01]  /*9570*/  NOP ;  /* 0x0000000000007918 */ /* 0x000fe20000000000 */
[----:B------:R-:W-:Y:S01]  /*9580*/  ENDCOLLECTIVE ;  /* 0x000000000000791b */ /* 0x000fe20003800000 */
.L_x_5898:
[----:B------:R-:W-:Y:S05]  /*9590*/  BSYNC B0 ;  /* 0x0000000000007941 */ /* 0x000fea0003800000 */
.L_x_5897:
[----:B------:R-:W-:Y:S05]  /*95a0*/  BRA `(.L_x_5899) ;  /* 0xffffffc400307947 */ /* 0x000fea000383ffff */
.L_x_5837:
[----:B------:R-:W-:Y:S01]  /*95b0*/  BSSY B0, `(.L_x_5900) ;  /* 0x0000005000007945 */ /* 0x000fe20003800000 */
[----:B------:R-:W-:-:S07]  /*95c0*/  IMAD.MOV.U32 R15, RZ, RZ, -0x1 ;  /* 0xffffffffff0f7424 */ /* 0x000fce00078e00ff */
[----:B------:R-:W-:Y:S05]  /*95d0*/  WARPSYNC.COLLECTIVE R15, `(.L_x_5901) ;  /* 0x000000000f087348 */ /* 0x000fea0003c00000 */
[----:B------:R-:W-:Y:S01]  /*95e0*/  NOP ;  /* 0x0000000000007918 */ /* 0x000fe20000000000 */
[----:B------:R-:W-:Y:S01]  /*95f0*/  ENDCOLLECTIVE ;  /* 0x000000000000791b */ /* 0x000fe20003800000 */
.L_x_5901:
[----:B------:R-:W-:Y:S05]  /*9600*/  BSYNC B0 ;  /* 0x0000000000007941 */ /* 0x000fea0003800000 */
.L_x_5900:
[----:B------:R-:W-:Y:S05]  /*9610*/  BRA `(.L_x_5902) ;  /* 0xffffffc800d07947 */ /* 0x000fea000383ffff */
.L_x_5849:
[----:B------:R-:W-:Y:S01]  /*9620*/  BSSY B0, `(.L_x_5903) ;  /* 0x0000005000007945 */ /* 0x000fe20003800000 */
[----:B------:R-:W-:-:S07]  /*9630*/  IMAD.MOV.U32 R15, RZ, RZ, -0x1 ;  /* 0xffffffffff0f7424 */ /* 0x000fce00078e00ff */
[----:B------:R-:W-:Y:S05]  /*9640*/  WARPSYNC.COLLECTIVE R15, `(.L_x_5904) ;  /* 0x000000000f087348 */ /* 0x000fea0003c00000 */
[----:B------:R-:W-:Y:S01]  /*9650*/  NOP ;  /* 0x0000000000007918 */ /* 0x000fe20000000000 */
[----:B------:R-:W-:Y:S01]  /*9660*/  ENDCOLLECTIVE ;  /* 0x000000000000791b */ /* 0x000fe20003800000 */
.L_x_5904:
[----:B------:R-:W-:Y:S05]  /*9670*/  BSYNC B0 ;  /* 0x0000000000007941 */ /* 0x000fea0003800000 */
.L_x_5903:
[----:B------:R-:W-:Y:S05]  /*9680*/  BRA `(.L_x_5905) ;  /* 0xffffffd0000c7947 */ /* 0x000fea000383ffff */
.L_x_5863:
[----:B-1----:R1:W2:Y:S02]  /*9690*/  SYNCS.PHASECHK.TRANS64.TRYWAIT P0, [R16+URZ+0x26820], R3 ;  /* 0x02682003100075a7 */ /* 0x0022a4000800017f */
[----:B--2---:R-:W-:Y:S05]  /*96a0*/  @!P0 NANOSLEEP.SYNCS 0x989680 ;  /* 0x009896800000895d */ /* 0x004fea0003900000 */
[----:B------:R-:W2:Y:S02]  /*96b0*/  @!P0 SYNCS.PHASECHK.TRANS64 P0, [R16+URZ+0x26820], R3 ;  /* 0x02682003100085a7 */ /* 0x000ea4000800007f */
[----:B--2---:R-:W-:Y:S05]  /*96c0*/  @!P0 BRA `(.L_x_5863) ;  /* 0xfffffffc00f08947 */ /* 0x004fea000383ffff */
[----:B------:R-:W-:Y:S05]  /*96d0*/  BRA `(.L_x_5906) ;  /* 0xffffffd800887947 */ /* 0x000fea000383ffff */
.L_x_5867:
[----:B-1----:R1:W3:Y:S02]  /*96e0*/  SYNCS.PHASECHK.TRANS64.TRYWAIT P1, [R16+URZ+0x26840], R21 ;  /* 0x02684015100075a7 */ /* 0x0022e4000802017f */
[----:B---3--:R-:W-:Y:S05]  /*96f0*/  @!P1 NANOSLEEP.SYNCS 0x989680 ;  /* 0x009896800000995d */ /* 0x008fea0003900000 */
[----:B------:R-:W3:Y:S02]  /*9700*/  @!P1 SYNCS.PHASECHK.TRANS64 P1, [R16+URZ+0x26840], R21 ;  /* 0x02684015100095a7 */ /* 0x000ee4000802007f */
[----:B---3--:R-:W-:Y:S05]  /*9710*/  @!P1 BRA `(.L_x_5867) ;  /* 0xfffffffc00f09947 */ /* 0x008fea000383ffff */
[----:B------:R-:W-:Y:S05]  /*9720*/  BRA `(.L_x_5907) ;  /* 0xffffffe000b47947 */ /* 0x000fea000383ffff */
.L_x_5869:
[----:B--2---:R2:W3:Y:S02]  /*9730*/  SYNCS.PHASECHK.TRANS64.TRYWAIT P1, [R16+URZ+0x26828], R21 ;  /* 0x02682815100075a7 */ /* 0x0044e4000802017f */
[----:B---3--:R-:W-:Y:S05]  /*9740*/  @!P1 NANOSLEEP.SYNCS 0x989680 ;  /* 0x009896800000995d */ /* 0x008fea0003900000 */
[----:B------:R-:W3:Y:S02]  /*9750*/  @!P1 SYNCS.PHASECHK.TRANS64 P1, [R16+URZ+0x26828], R21 ;  /* 0x02682815100095a7 */ /* 0x000ee4000802007f */
[----:B---3--:R-:W-:Y:S05]  /*9760*/  @!P1 BRA `(.L_x_5869) ;  /* 0xfffffffc00f09947 */ /* 0x008fea000383ffff */
[----:B------:R-:W-:Y:S05]  /*9770*/  BRA `(.L_x_5908) ;  /* 0xffffffe400647947 */ /* 0x000fea000383ffff */
.L_x_5871:
[----:B---3--:R3:W4:Y:S02]  /*9780*/  SYNCS.PHASECHK.TRANS64.TRYWAIT P1, [R16+URZ+0x26848], R21 ;  /* 0x02684815100075a7 */ /* 0x008724000802017f */
[----:B----4-:R-:W-:Y:S05]  /*9790*/  @!P1 NANOSLEEP.SYNCS 0x989680 ;  /* 0x009896800000995d */ /* 0x010fea0003900000 */
[----:B------:R-:W4:Y:S02]  /*97a0*/  @!P1 SYNCS.PHASECHK.TRANS64 P1, [R16+URZ+0x26848], R21 ;  /* 0x02684815100095a7 */ /* 0x000f24000802007f */
[----:B----4-:R-:W-:Y:S05]  /*97b0*/  @!P1 BRA `(.L_x_5871) ;  /* 0xfffffffc00f09947 */ /* 0x010fea000383ffff */
[----:B------:R-:W-:Y:S05]  /*97c0*/  BRA `(.L_x_5909) ;  /* 0xffffffe800147947 */ /* 0x000fea000383ffff */
.L_x_5873:
[----:B------:R-:W-:-:S07]  /*97d0*/  SHF.L.U32 R5, R11, 0x1f, RZ ;  /* 0x0000001f0b057819 */ /* 0x000fce00000006ff */
.L_x_5910:
[----:B------:R1:W1:Y:S02]  /*97e0*/  SYNCS.PHASECHK.TRANS64.TRYWAIT P1, [R16+URZ+0x26820], R5 ;  /* 0x02682005100075a7 */ /* 0x000264000802017f */
[----:B-1----:R-:W-:Y:S05]  /*97f0*/  @!P1 NANOSLEEP.SYNCS 0x989680 ;  /* 0x009896800000995d */ /* 0x002fea0003900000 */
[----:B------:R-:W1:Y:S02]  /*9800*/  @!P1 SYNCS.PHASECHK.TRANS64 P1, [R16+URZ+0x26820], R5 ;  /* 0x02682005100095a7 */ /* 0x000e64000802007f */
[----:B-1----:R-:W-:Y:S05]  /*9810*/  @!P1 BRA `(.L_x_5910) ;  /* 0xfffffffc00f09947 */ /* 0x002fea000383ffff */
[----:B------:R-:W-:Y:S05]  /*9820*/  BRA `(.L_x_5911) ;  /* 0xffffffe800ac7947 */ /* 0x000fea000383ffff */
.L_x_5876:
[----:B-1----:R1:W2:Y:S02]  /*9830*/  SYNCS.PHASECHK.TRANS64.TRYWAIT P1, [R16+URZ+0x26840], R13 ;  /* 0x0268400d100075a7 */ /* 0x0022a4000802017f */
[----:B--2---:R-:W-:Y:S05]  /*9840*/  @!P1 NANOSLEEP.SYNCS 0x989680 ;  /* 0x009896800000995d */ /* 0x004fea0003900000 */
[----:B------:R-:W2:Y:S02]  /*9850*/  @!P1 SYNCS.PHASECHK.TRANS64 P1, [R16+URZ+0x26840], R13 ;  /* 0x0268400d100095a7 */ /* 0x000ea4000802007f */
[----:B--2---:R-:W-:Y:S05]  /*9860*/  @!P1 BRA `(.L_x_5876) ;  /* 0xfffffffc00f09947 */ /* 0x004fea000383ffff */
[----:B------:R-:W-:Y:S05]  /*9870*/  BRA `(.L_x_5912) ;  /* 0xffffffec00807947 */ /* 0x000fea000383ffff */
.L_x_5878:
[----:B--2---:R2:W1:Y:S02]  /*9880*/  SYNCS.PHASECHK.TRANS64.TRYWAIT P1, [R16+URZ+0x26828], R13 ;  /* 0x0268280d100075a7 */ /* 0x004464000802017f */
[----:B-1----:R-:W-:Y:S05]  /*9890*/  @!P1 NANOSLEEP.SYNCS 0x989680 ;  /* 0x009896800000995d */ /* 0x002fea0003900000 */
[----:B------:R-:W1:Y:S02]  /*98a0*/  @!P1 SYNCS.PHASECHK.TRANS64 P1, [R16+URZ+0x26828], R13 ;  /* 0x0268280d100095a7 */ /* 0x000e64000802007f */
[----:B-1----:R-:W-:Y:S05]  /*98b0*/  @!P1 BRA `(.L_x_5878) ;  /* 0xfffffffc00f09947 */ /* 0x002fea000383ffff */
[----:B------:R-:W-:Y:S05]  /*98c0*/  BRA `(.L_x_5913) ;  /* 0xfffffff000247947 */ /* 0x000fea000383ffff */
.L_x_5880:
[----:B------:R1:W1:Y:S02]  /*98d0*/  SYNCS.PHASECHK.TRANS64.TRYWAIT P0, [R3+URZ+0x26840], R0 ;  /* 0x02684000030075a7 */ /* 0x000264000800017f */
[----:B-1----:R-:W-:Y:S05]  /*98e0*/  @!P0 NANOSLEEP.SYNCS 0x989680 ;  /* 0x009896800000895d */ /* 0x002fea0003900000 */
[----:B------:R-:W1:Y:S02]  /*98f0*/  @!P0 SYNCS.PHASECHK.TRANS64 P0, [R3+URZ+0x26840], R0 ;  /* 0x02684000030085a7 */ /* 0x000e64000800007f */
[----:B-1----:R-:W-:Y:S05]  /*9900*/  @!P0 BRA `(.L_x_5880) ;  /* 0xfffffffc00f08947 */ /* 0x002fea000383ffff */
[----:B------:R-:W-:Y:S05]  /*9910*/  BRA `(.L_x_5914) ;  /* 0xfffffff000f47947 */ /* 0x000fea000383ffff */
.L_x_5882:
[----:B------:R-:W-:Y:S01]  /*9920*/  BSSY B0, `(.L_x_5915) ;  /* 0x0000006000007945 */ /* 0x000fe20003800000 */
[----:B------:R-:W-:-:S07]  /*9930*/  IMAD.MOV.U32 R15, RZ, RZ, -0x1 ;  /* 0xffffffffff0f7424 */ /* 0x000fce00078e00ff */
[----:B------:R-:W-:Y:S05]  /*9940*/  WARPSYNC.COLLECTIVE R15, `(.L_x_5916) ;  /* 0x000000000f0c7348 */ /* 0x000fea0003c00000 */
[----:B------:R-:W-:Y:S02]  /*9950*/  ELECT P6, UR62, PT ;  /* 0x00000000003e782f */ /* 0x000fe400038c0000 */
[----:B------:R-:W-:Y:S01]  /*9960*/  MOV R14, UR62 ;  /* 0x0000003e000e7c02 */ /* 0x000fe20008000f00 */
[----:B------:R-:W-:Y:S10]  /*9970*/  ENDCOLLECTIVE ;  /* 0x000000000000791b */ /* 0x000ff40003800000 */
.L_x_5916:
[----:B------:R-:W-:Y:S05]  /*9980*/  BSYNC B0 ;  /* 0x0000000000007941 */ /* 0x000fea0003800000 */
.L_x_5915:
[----:B------:R-:W-:Y:S05]  /*9990*/  BRA `(.L_x_5917) ;  /* 0xfffffff400bc7947 */ /* 0x000fea000383ffff */
.L_x_5884:
[----:B-1----:R1:W2:Y:S02]  /*99a0*/  SYNCS.PHASECHK.TRANS64.TRYWAIT P0, [R6+URZ], R5 ;  /* 0x00000005060075a7 */ /* 0x0022a4000800017f */
[----:B--2---:R-:W-:Y:S05]  /*99b0*/  @!P0 NANOSLEEP.SYNCS 0x989680 ;  /* 0x009896800000895d */ /* 0x004fea0003900000 */
[----:B------:R-:W2:Y:S02]  /*99c0*/  @!P0 SYNCS.PHASECHK.TRANS64 P0, [R6+URZ], R5 ;  /* 0x00000005060085a7 */ /* 0x000ea4000800007f */
[----:B--2---:R-:W-:Y:S05]  /*99d0*/  @!P0 BRA `(.L_x_5884) ;  /* 0xfffffffc00f08947 */ /* 0x004fea000383ffff */
[----:B------:R-:W-:Y:S05]  /*99e0*/  BRA `(.L_x_5918) ;  /* 0xfffffff400fc7947 */ /* 0x000fea000383ffff */
.L_x_5885:
[----:B--2---:R2:W3:Y:S02]  /*99f0*/  SYNCS.PHASECHK.TRANS64.TRYWAIT P0, [R3+URZ], R2 ;  /* 0x00000002030075a7 */ /* 0x0044e4000800017f */
[----:B---3--:R-:W-:Y:S05]  /*9a00*/  @!P0 NANOSLEEP.SYNCS 0x989680 ;  /* 0x009896800000895d */ /* 0x008fea0003900000 */
[----:B------:R-:W3:Y:S02]  /*9a10*/  @!P0 SYNCS.PHASECHK.TRANS64 P0, [R3+URZ], R2 ;  /* 0x00000002030085a7 */ /* 0x000ee4000800007f */
[----:B---3--:R-:W-:Y:S05]  /*9a20*/  @!P0 BRA `(.L_x_5885) ;  /* 0xfffffffc00f08947 */ /* 0x008fea000383ffff */
[----:B------:R-:W-:Y:S05]  /*9a30*/  BRA `(.L_x_5919) ;  /* 0xfffffff400f07947 */ /* 0x000fea000383ffff */
.L_x_5887:
[----:B--2---:R2:W3:Y:S02]  /*9a40*/  SYNCS.PHASECHK.TRANS64.TRYWAIT P0, [R0+URZ], R5 ;  /* 0x00000005000075a7 */ /* 0x0044e4000800017f */
[----:B---3--:R-:W-:Y:S05]  /*9a50*/  @!P0 NANOSLEEP.SYNCS 0x989680 ;  /* 0x009896800000895d */ /* 0x008fea0003900000 */
[----:B------:R-:W3:Y:S02]  /*9a60*/  @!P0 SYNCS.PHASECHK.TRANS64 P0, [R0+URZ], R5 ;  /* 0x00000005000085a7 */ /* 0x000ee4000800007f */
[----:B---3--:R-:W-:Y:S05]  /*9a70*/  @!P0 BRA `(.L_x_5887) ;  /* 0xfffffffc00f08947 */ /* 0x008fea000383ffff */
[----:B------:R-:W-:Y:S05]  /*9a80*/  BRA `(.L_x_5920) ;  /* 0xfffffff400f47947 */ /* 0x000fea000383ffff */
.L_x_5921:
        /* <DEDUP_REMOVED lines=15> */
.L_x_6594:


//--------------------- .text._ZN7cutlass13device_kernelIN5flash22FlashAttnBwdPreprocessIN4cute5tupleIJNS3_1CILi64EEENS5_ILi96EEEEEENS_10bfloat16_tEfNS_4arch4Sm90ELb1ELb0EEEEEvNT_6ParamsE --------------------------
	.section	.text._ZN7cutlass13device_kernelIN5flash22FlashAttnBwdPreprocessIN4cute5tupleIJNS3_1CILi64EEENS5_ILi96EEEEEENS_10bfloat16_tEfNS_4arch4Sm90ELb1ELb0EEEEEvNT_6ParamsE,"ax",@progbits
	.align	128
.text._ZN7cutlass13device_kernelIN5flash22FlashAttnBwdPreprocessIN4cute5tupleIJNS3_1CILi64EEENS5_ILi96EEEEEENS_10bfloat16_tEfNS_4arch4Sm90ELb1ELb0EEEEEvNT_6ParamsE:
        .type           _ZN7cutlass13device_kernelIN5flash22FlashAttnBwdPreprocessIN4cute5tupleIJNS3_1CILi64EEENS5_ILi96EEEEEENS_10bfloat16_tEfNS_4arch4Sm90ELb1ELb0EEEEEvNT_6ParamsE,@function
        .size           _ZN7cutlass13device_kernelIN5flash22FlashAttnBwdPreprocessIN4cute5tupleIJNS3_1CILi64EEENS5_ILi96EEEEEENS_10bfloat16_tEfNS_4arch4Sm90ELb1ELb0EEEEEvNT_6ParamsE,(.L_x_6595 - _ZN7cutlass13device_kernelIN5flash22FlashAttnBwdPreprocessIN4cute5tupleIJNS3_1CILi64EEENS5_ILi96EEEEEENS_10bfloat16_tEfNS_4arch4Sm90ELb1ELb0EEEEEvNT_6ParamsE)
        .other          _ZN7cutlass13device_kernelIN5flash22FlashAttnBwdPreprocessIN4cute5tupleIJNS3_1CILi64EEENS5_ILi96EEEEEENS_10bfloat16_tEfNS_4arch4Sm90ELb1ELb0EEEEEvNT_6ParamsE,@"STO_CUDA_ENTRY STV_DEFAULT"
_ZN7cutlass13device_kernelIN5flash22FlashAttnBwdPreprocessIN4cute5tupleIJNS3_1CILi64EEENS5_ILi96EEEEEENS_10bfloat16_tEfNS_4arch4Sm90ELb1ELb0EEEEEvNT_6ParamsE:
[----:B------:R-:W-:Y:S01]  /*0000*/  LDC R1, c[0x0][0x28] ;  /* 0x00000a00ff017b82 */ /* 0x000fe20000000800 */
[----:B------:R-:W0:Y:S01]  /*0010*/  S2R R33, SR_CTAID.X ;  /* 0x0000000000217919 */ /* 0x000e220000002500 */
[----:B------:R-:W-:-:S06]  /*0020*/  ULDC UR4, c[0x0][0x218] ;  /* 0x0000860000047ab9 */ /* 0x000fcc0000000800 */
[----:B------:R-:W1:Y:S01]  /*0030*/  S2UR UR8, SR_CTAID.Y ;  /* 0x00000000000879c3 */ /* 0x000e620000002600 */
[----:B------:R-:W-:Y:S01]  /*0040*/  IMAD.MOV.U32 R30, RZ, RZ, 0x7f800000 ;  /* 0x7f800000ff1e7424 */ /* 0x000fe200078e00ff */
[----:B------:R-:W2:Y:S01]  /*0050*/  S2R R28, SR_TID.X ;  /* 0x00000000001c7919 */ /* 0x000ea20000002100 */
[----:B------:R-:W-:-:S05]  /*0060*/  ULDC.64 UR6, c[0x0][0x208] ;  /* 0x0000820000067ab9 */ /* 0x000fca0000000a00 */
[----:B------:R-:W3:Y:S01]  /*0070*/  S2UR UR9, SR_CTAID.Z ;  /* 0x00000000000979c3 */ /* 0x000ee20000002700 */
[----:B-1----:R-:W-:Y:S01]  /*0080*/  USHF.R.S32.HI UR10, URZ, 0x1f, UR8 ;  /* 0x0000001f3f0a7899 */ /* 0x002fe20008011408 */
[----:B0-----:R-:W-:Y:S01]  /*0090*/  IMAD.SHL.U32 R31, R33, 0x40, RZ ;  /* 0x00000040211f7824 */ /* 0x001fe200078e00ff */
[----:B---3--:R-:W-:Y:S01]  /*00a0*/  USHF.R.S32.HI UR11, URZ, 0x1f, UR9 ;  /* 0x0000001f3f0b7899 */ /* 0x008fe20008011409 */
[----:B--2---:R-:W-:-:S03]  /*00b0*/  ISETP.GT.AND P0, PT, R28, 0x3f, PT ;  /* 0x0000003f1c00780c */ /* 0x004fc60003f04270 */
[----:B------:R-:W-:-:S04]  /*00c0*/  IADD3 R29, -R31, UR4, RZ ;  /* 0x000000041f1d7c10 */ /* 0x000fc8000fffe1ff */
[----:B------:R-:W-:-:S13]  /*00d0*/  ISETP.GE.OR P1, PT, R28, R29, P0 ;  /* 0x0000001d1c00720c */ /* 0x000fda0000726670 */
[----:B------:R-:W0:Y:S01]  /*00e0*/  @!P1 LDC.64 R6, c[0x0][0x290] ;  /* 0x0000a400ff069b82 */ /* 0x000e220000000a00 */
[----:B------:R-:W-:Y:S02]  /*00f0*/  @!P1 SHF.R.S32.HI R0, RZ, 0x1f, R28 ;  /* 0x0000001fff009819 */ /* 0x000fe4000001141c */
[----:B------:R-:W-:-:S04]  /*0100*/  @!P1 IADD3 R2, P2, R31, R28, RZ ;  /* 0x0000001c1f029210 */ /* 0x000fc80007f5e0ff */
[----:B------:R-:W-:Y:S01]  /*0110*/  @!P1 LEA.HI.X.SX32 R3, R31, R0, 0x1, P2 ;  /* 0x000000001f039211 */ /* 0x000fe200010f0eff */
[----:B------:R-:W1:Y:S08]  /*0120*/  @!P1 LDC.64 R8, c[0x0][0x298] ;  /* 0x0000a600ff089b82 */ /* 0x000e700000000a00 */
[----:B------:R-:W2:Y:S01]  /*0130*/  @!P1 LDC.64 R20, c[0x0][0x288] ;  /* 0x0000a200ff149b82 */ /* 0x000ea20000000a00 */
[----:B0-----:R-:W-:-:S02]  /*0140*/  @!P1 IMAD R4, R6, UR10, RZ ;  /* 0x0000000a06049c24 */ /* 0x001fc4000f8e02ff */
[----:B------:R-:W-:-:S04]  /*0150*/  @!P1 IMAD.WIDE.U32 R2, R6, UR8, R2 ;  /* 0x0000000806029c25 */ /* 0x000fc8000f8e0002 */
[----:B------:R-:W-:Y:S02]  /*0160*/  @!P1 IMAD R5, R7, UR8, R4 ;  /* 0x0000000807059c24 */ /* 0x000fe4000f8e0204 */
[C---:B-1----:R-:W-:Y:S02]  /*0170*/  @!P1 IMAD R0, R8.reuse, UR11, RZ ;  /* 0x0000000b08009c24 */ /* 0x042fe4000f8e02ff */
[----:B------:R-:W-:Y:S02]  /*0180*/  @!P1 IMAD.IADD R3, R3, 0x1, R5 ;  /* 0x0000000103039824 */ /* 0x000fe400078e0205 */
[----:B------:R-:W-:Y:S02]  /*0190*/  @!P1 IMAD R5, R9, UR9, R0 ;  /* 0x0000000909059c24 */ /* 0x000fe4000f8e0200 */
[----:B------:R-:W-:-:S05]  /*01a0*/  @!P1 IMAD.WIDE.U32 R2, R8, UR9, R2 ;  /* 0x0000000908029c25 */ /* 0x000fca000f8e0002 */
[----:B------:R-:W-:Y:S02]  /*01b0*/  @!P1 IADD3 R0, R3, R5, RZ ;  /* 0x0000000503009210 */ /* 0x000fe40007ffe0ff */
[----:B------:R-:W-:Y:S02]  /*01c0*/  SHF.R.S32.HI R3, RZ, 0x1f, R28 ;  /* 0x0000001fff037819 */ /* 0x000fe4000001141c */
[C---:B--2---:R-:W-:Y:S02]  /*01d0*/  @!P1 LEA R20, P2, R2.reuse, R20, 0x2 ;  /* 0x0000001402149211 */ /* 0x044fe400078410ff */
[----:B------:R-:W-:Y:S02]  /*01e0*/  LEA.HI R3, R3, R28, RZ, 0x2 ;  /* 0x0000001c03037211 */ /* 0x000fe400078f10ff */
[----:B------:R-:W-:Y:S02]  /*01f0*/  @!P1 LEA.HI.X R21, R2, R21, R0, 0x2, P2 ;  /* 0x0000001502159211 */ /* 0x000fe400010f1400 */
[----:B------:R-:W-:-:S03]  /*0200*/  SHF.R.S32.HI R2, RZ, 0x2, R3 ;  /* 0x00000002ff027819 */ /* 0x000fc60000011403 */
[----:B------:R0:W5:Y:S01]  /*0210*/  @!P1 LDG.E R30, desc[UR6][R20.64] ;  /* 0x00000006141e9981 */ /* 0x000162000c1e1900 */
[----:B------:R-:W-:Y:S01]  /*0220*/  ISETP.GE.AND P1, PT, R2, R29, PT ;  /* 0x0000001d0200720c */ /* 0x000fe20003f26270 */
[----:B------:R-:W-:Y:S01]  /*0230*/  BSSY B0, `(.L_x_5922) ;  /* 0x000002f000007945 */ /* 0x000fe20003800000 */
[----:B------:R-:W-:Y:S02]  /*0240*/  LOP3.LUT R35, R3, 0xfffffffc, RZ, 0xc0, !PT ;  /* 0xfffffffc03237812 */ /* 0x000fe400078ec0ff */
        /* <DEDUP_REMOVED lines=9> */
[----:B0-----:R-:W-:-:S02]  /*02e0*/  CS2R R20, SRZ ;  /* 0x0000000000147805 */ /* 0x001fc4000001ff00 */
[----:B------:R-:W-:Y:S02]  /*02f0*/  CS2R R22, SRZ ;  /* 0x0000000000167805 */ /* 0x000fe4000001ff00 */
[----:B------:R-:W-:Y:S02]  /*0300*/  SHF.R.S32.HI R3, RZ, 0x1f, R2 ;  /* 0x0000001fff037819 */ /* 0x000fe40000011402 */
[----:B------:R-:W-:Y:S01]  /*0310*/  CS2R R26, SRZ ;  /* 0x00000000001a7805 */ /* 0x000fe2000001ff00 */
[----:B------:R-:W-:Y:S01]  /*0320*/  IMAD.IADD R0, R28, 0x1, -R35 ;  /* 0x000000011c007824 */ /* 0x000fe200078e0a23 */
[----:B------:R-:W-:Y:S06]  /*0330*/  @P1 BRA `(.L_x_5923) ;  /* 0x0000000000781947 */ /* 0x000fec0003800000 */
[----:B------:R-:W0:Y:S01]  /*0340*/  LDC.64 R38, c[0x0][0x230] ;  /* 0x00008c00ff267b82 */ /* 0x000e220000000a00 */
[----:B------:R-:W-:Y:S01]  /*0350*/  SHF.L.U32 R34, R0, 0x3, RZ ;  /* 0x0000000300227819 */ /* 0x000fe200000006ff */
[----:B------:R-:W-:Y:S01]  /*0360*/  ULDC.64 UR12, c[0x0][0x228] ;  /* 0x00008a00000c7ab9 */ /* 0x000fe20000000a00 */
[----:B------:R-:W-:Y:S02]  /*0370*/  ULDC UR5, c[0x0][0x21c] ;  /* 0x0000870000057ab9 */ /* 0x000fe40000000800 */
[----:B------:R-:W-:Y:S01]  /*0380*/  SHF.R.S32.HI R35, RZ, 0x1f, R34 ;  /* 0x0000001fff237819 */ /* 0x000fe20000011422 */
[C---:B------:R-:W-:Y:S01]  /*0390*/  VIADD R40, R34.reuse, 0x40 ;  /* 0x0000004022287836 */ /* 0x040fe20000000000 */
[----:B------:R-:W-:Y:S01]  /*03a0*/  ISETP.GE.AND P2, PT, R34, UR5, PT ;  /* 0x0000000522007c0c */ /* 0x000fe2000bf46270 */
[----:B------:R-:W1:Y:S03]  /*03b0*/  LDC.64 R36, c[0x0][0x238] ;  /* 0x00008e00ff247b82 */ /* 0x000e660000000a00 */
[----:B------:R-:W-:Y:S01]  /*03c0*/  ISETP.GE.AND P4, PT, R40, UR5, PT ;  /* 0x0000000528007c0c */ /* 0x000fe2000bf86270 */
[----:B0-----:R-:W-:-:S04]  /*03d0*/  IMAD R32, R38, UR10, RZ ;  /* 0x0000000a26207c24 */ /* 0x001fc8000f8e02ff */
[----:B------:R-:W-:Y:S02]  /*03e0*/  IMAD R41, R39, UR8, R32 ;  /* 0x0000000827297c24 */ /* 0x000fe4000f8e0220 */
[----:B------:R-:W-:-:S04]  /*03f0*/  IMAD.WIDE.U32 R38, R38, UR8, R34 ;  /* 0x0000000826267c25 */ /* 0x000fc8000f8e0022 */
[----:B-1----:R-:W-:Y:S02]  /*0400*/  IMAD R32, R36, UR11, RZ ;  /* 0x0000000b24207c24 */ /* 0x002fe4000f8e02ff */
[----:B------:R-:W-:Y:S02]  /*0410*/  IMAD.IADD R39, R39, 0x1, R41 ;  /* 0x0000000127277824 */ /* 0x000fe400078e0229 */
[----:B------:R-:W-:Y:S01]  /*0420*/  IMAD R35, R37, UR9, R32 ;  /* 0x0000000925237c24 */ /* 0x000fe2000f8e0220 */
[----:B------:R-:W-:Y:S01]  /*0430*/  IADD3 R32, R34, 0x20, RZ ;  /* 0x0000002022207810 */ /* 0x000fe20007ffe0ff */
[----:B------:R-:W-:-:S03]  /*0440*/  IMAD.WIDE.U32 R38, R36, UR9, R38 ;  /* 0x0000000924267c25 */ /* 0x000fc6000f8e0026 */
[----:B------:R-:W-:Y:S01]  /*0450*/  ISETP.GE.AND P3, PT, R32, UR5, PT ;  /* 0x0000000520007c0c */ /* 0x000fe2000bf66270 */
[----:B------:R-:W-:-:S04]  /*0460*/  IMAD.WIDE R36, R33, 0x40, R2 ;  /* 0x0000004021247825 */ /* 0x000fc800078e0202 */
[----:B------:R-:W-:Y:S02]  /*0470*/  IMAD.IADD R39, R39, 0x1, R35 ;  /* 0x0000000127277824 */ /* 0x000fe400078e0223 */
[----:B------:R-:W-:-:S04]  /*0480*/  IMAD R35, R37, UR12, RZ ;  /* 0x0000000c25237c24 */ /* 0x000fc8000f8e02ff */
[C---:B------:R-:W-:Y:S02]  /*0490*/  IMAD R35, R36.reuse, UR13, R35 ;  /* 0x0000000d24237c24 */ /* 0x040fe4000f8e0223 */
[----:B------:R-:W-:Y:S01]  /*04a0*/  IMAD.WIDE.U32 R36, R36, UR12, R38 ;  /* 0x0000000c24247c25 */ /* 0x000fe2000f8e0026 */
[----:B------:R-:W-:-:S03]  /*04b0*/  ULDC.64 UR12, c[0x0][0x210] ;  /* 0x00008400000c7ab9 */ /* 0x000fc60000000a00 */
[----:B------:R-:W-:Y:S01]  /*04c0*/  IMAD.IADD R35, R37, 0x1, R35 ;  /* 0x0000000125237824 */ /* 0x000fe200078e0223 */
[----:B------:R-:W-:-:S04]  /*04d0*/  LEA R34, P5, R36, UR12, 0x1 ;  /* 0x0000000c24227c11 */ /* 0x000fc8000f8a08ff */
[----:B------:R-:W-:-:S05]  /*04e0*/  LEA.HI.X R35, R36, UR13, R35, 0x1, P5 ;  /* 0x0000000d24237c11 */ /* 0x000fca000a8f0c23 */
[----:B------:R0:W5:Y:S04]  /*04f0*/  @!P2 LDG.E.128 R4, desc[UR6][R34.64] ;  /* 0x000000062204a981 */ /* 0x000168000c1e1d00 */
[----:B------:R0:W5:Y:S04]  /*0500*/  @!P3 LDG.E.128 R8, desc[UR6][R34.64+0x40] ;  /* 0x000040062208b981 */ /* 0x000168000c1e1d00 */
[----:B------:R0:W5:Y:S02]  /*0510*/  @!P4 LDG.E.128 R20, desc[UR6][R34.64+0x80] ;  /* 0x000080062214c981 */ /* 0x000164000c1e1d00 */
.L_x_5923:
[----:B------:R-:W-:Y:S05]  /*0520*/  BSYNC B0 ;  /* 0x0000000000007941 */ /* 0x000fea0003800000 */
.L_x_5922:
[----:B------:R-:W-:Y:S04]  /*0530*/  BSSY B0, `(.L_x_5924) ;  /* 0x0000020000007945 */ /* 0x000fe80003800000 */
[----:B------:R-:W-:Y:S05]  /*0540*/  @P1 BRA `(.L_x_5925) ;  /* 0x0000000000781947 */ /* 0x000fea0003800000 */
[----:B------:R-:W1:Y:S01]  /*0550*/  LDC.64 R38, c[0x0][0x250] ;  /* 0x00009400ff267b82 */ /* 0x000e620000000a00 */
[----:B0-----:R-:W-:Y:S01]  /*0560*/  SHF.L.U32 R34, R0, 0x3, RZ ;  /* 0x0000000300227819 */ /* 0x001fe200000006ff */
[----:B------:R-:W-:Y:S01]  /*0570*/  ULDC.64 UR12, c[0x0][0x248] ;  /* 0x00009200000c7ab9 */ /* 0x000fe20000000a00 */
[----:B------:R-:W-:Y:S02]  /*0580*/  ULDC UR5, c[0x0][0x21c] ;  /* 0x0000870000057ab9 */ /* 0x000fe40000000800 */
[----:B------:R-:W-:Y:S01]  /*0590*/  SHF.R.S32.HI R35, RZ, 0x1f, R34 ;  /* 0x0000001fff237819 */ /* 0x000fe20000011422 */
[C---:B------:R-:W-:Y:S01]  /*05a0*/  VIADD R40, R34.reuse, 0x40 ;  /* 0x0000004022287836 */ /* 0x040fe20000000000 */
[----:B------:R-:W-:Y:S01]  /*05b0*/  ISETP.GE.AND P2, PT, R34, UR5, PT ;  /* 0x0000000522007c0c */ /* 0x000fe2000bf46270 */
[----:B------:R-:W0:Y:S03]  /*05c0*/  LDC.64 R36, c[0x0][0x258] ;  /* 0x00009600ff247b82 */ /* 0x000e260000000a00 */
[----:B------:R-:W-:Y:S01]  /*05d0*/  ISETP.GE.AND P4, PT, R40, UR5, PT ;  /* 0x0000000528007c0c */ /* 0x000fe2000bf86270 */
[----:B-1----:R-:W-:-:S04]  /*05e0*/  IMAD R32, R38, UR10, RZ ;  /* 0x0000000a26207c24 */ /* 0x002fc8000f8e02ff */
[----:B------:R-:W-:Y:S02]  /*05f0*/  IMAD R41, R39, UR8, R32 ;  /* 0x0000000827297c24 */ /* 0x000fe4000f8e0220 */
[----:B------:R-:W-:-:S04]  /*0600*/  IMAD.WIDE.U32 R38, R38, UR8, R34 ;  /* 0x0000000826267c25 */ /* 0x000fc8000f8e0022 */
[----:B0-----:R-:W-:Y:S02]  /*0610*/  IMAD R32, R36, UR11, RZ ;  /* 0x0000000b24207c24 */ /* 0x001fe4000f8e02ff */
        /* <DEDUP_REMOVED lines=17> */
.L_x_5925:
[----:B------:R-:W-:Y:S05]  /*0730*/  BSYNC B0 ;  /* 0x0000000000007941 */ /* 0x000fea0003800000 */
.L_x_5924:
[----:B-----5:R-:W-:Y:S01]  /*0740*/  LOP3.LUT R32, R4, 0xffff0000, RZ, 0xc0, !PT ;  /* 0xffff000004207812 */ /* 0x020fe200078ec0ff */
[C---:B01----:R-:W-:Y:S01]  /*0750*/  IMAD.U32 R35, R12.reuse, 0x10000, RZ ;  /* 0x000100000c237824 */ /* 0x043fe200078e00ff */
[----:B------:R-:W-:Y:S01]  /*0760*/  LOP3.LUT R37, R12, 0xffff0000, RZ, 0xc0, !PT ;  /* 0xffff00000c257812 */ /* 0x000fe200078ec0ff */
[----:B------:R-:W-:Y:S01]  /*0770*/  IMAD.U32 R12, R5, 0x10000, RZ ;  /* 0x00010000050c7824 */ /* 0x000fe200078e00ff */
[----:B------:R-:W-:Y:S01]  /*0780*/  SHF.L.U32 R4, R4, 0x10, RZ ;  /* 0x0000001004047819 */ /* 0x000fe200000006ff */
[----:B------:R-:W-:Y:S01]  /*0790*/  BSSY B0, `(.L_x_5926) ;  /* 0x0000060000007945 */ /* 0x000fe20003800000 */
[----:B------:R-:W-:Y:S01]  /*07a0*/  ISETP.NE.AND P1, PT, R0, RZ, PT ;  /* 0x000000ff0000720c */ /* 0x000fe20003f25270 */
[----:B------:R-:W-:Y:S01]  /*07b0*/  FMUL.FTZ R39, R32, R37 ;  /* 0x0000002520277220 */ /* 0x000fe20000410000 */
[----:B------:R-:W-:Y:S01]  /*07c0*/  SHF.L.U32 R37, R13, 0x10, RZ ;  /* 0x000000100d257819 */ /* 0x000fe200000006ff */
[----:B------:R-:W-:Y:S01]  /*07d0*/  IMAD R0, R33, 0x1800, RZ ;  /* 0x0000180021007824 */ /* 0x000fe200078e02ff */
[----:B------:R-:W-:Y:S01]  /*07e0*/  LOP3.LUT R13, R13, 0xffff0000, RZ, 0xc0, !PT ;  /* 0xffff00000d0d7812 */ /* 0x000fe200078ec0ff */
[----:B------:R-:W-:Y:S01]  /*07f0*/  FFMA.FTZ R35, R4, R35, R39 ;  /* 0x0000002304237223 */ /* 0x000fe20000010027 */
[----:B------:R-:W-:Y:S01]  /*0800*/  LOP3.LUT R4, R5, 0xffff0000, RZ, 0xc0, !PT ;  /* 0xffff000005047812 */ /* 0x000fe200078ec0ff */
[----:B------:R-:W-:-:S02]  /*0810*/  IMAD.U32 R5, R6, 0x10000, RZ ;  /* 0x0001000006057824 */ /* 0x000fc400078e00ff */
[----:B------:R-:W-:Y:S01]  /*0820*/  FFMA.FTZ R35, R12, R37, R35 ;  /* 0x000000250c237223 */ /* 0x000fe20000010023 */
[----:B------:R-:W-:-:S03]  /*0830*/  IMAD.U32 R12, R14, 0x10000, RZ ;  /* 0x000100000e0c7824 */ /* 0x000fc600078e00ff */
[----:B------:R-:W-:Y:S01]  /*0840*/  FFMA.FTZ R32, R4, R13, R35 ;  /* 0x0000000d04207223 */ /* 0x000fe20000010023 */
[----:B------:R-:W-:Y:S02]  /*0850*/  LOP3.LUT R4, R6, 0xffff0000, RZ, 0xc0, !PT ;  /* 0xffff000006047812 */ /* 0x000fe400078ec0ff */
[----:B------:R-:W-:Y:S01]  /*0860*/  LOP3.LUT R13, R14, 0xffff0000, RZ, 0xc0, !PT ;  /* 0xffff00000e0d7812 */ /* 0x000fe200078ec0ff */
[----:B------:R-:W-:Y:S01]  /*0870*/  FFMA.FTZ R35, R5, R12, R32 ;  /* 0x0000000c05237223 */ /* 0x000fe20000010020 */
[----:B------:R-:W-:Y:S01]  /*0880*/  SHF.L.U32 R5, R7, 0x10, RZ ;  /* 0x0000001007057819 */ /* 0x000fe200000006ff */
[----:B------:R-:W-:Y:S01]  /*0890*/  IMAD.U32 R12, R15, 0x10000, RZ ;  /* 0x000100000f0c7824 */ /* 0x000fe200078e00ff */
[----:B------:R-:W-:Y:S01]  /*08a0*/  LOP3.LUT R6, R7, 0xffff0000, RZ, 0xc0, !PT ;  /* 0xffff000007067812 */ /* 0x000fe200078ec0ff */
[----:B------:R-:W-:Y:S01]  /*08b0*/  FFMA.FTZ R4, R4, R13, R35 ;  /* 0x0000000d04047223 */ /* 0x000fe20000010023 */
[----:B------:R-:W-:Y:S01]  /*08c0*/  LOP3.LUT R15, R15, 0xffff0000, RZ, 0xc0, !PT ;  /* 0xffff00000f0f7812 */ /* 0x000fe200078ec0ff */
[----:B------:R-:W-:Y:S01]  /*08d0*/  IMAD.U32 R7, R16, 0x10000, RZ ;  /* 0x0001000010077824 */ /* 0x000fe200078e00ff */
[----:B------:R-:W-:Y:S01]  /*08e0*/  SHF.L.U32 R13, R28, 0x2, RZ ;  /* 0x000000021c0d7819 */ /* 0x000fe200000006ff */
[----:B------:R-:W-:Y:S01]  /*08f0*/  FFMA.FTZ R5, R5, R12, R4 ;  /* 0x0000000c05057223 */ /* 0x000fe20000010004 */
[----:B------:R-:W-:-:S03]  /*0900*/  SHF.L.U32 R4, R8, 0x10, RZ ;  /* 0x0000001008047819 */ /* 0x000fc600000006ff */
[----:B------:R-:W-:Y:S01]  /*0910*/  FFMA.FTZ R15, R6, R15, R5 ;  /* 0x0000000f060f7223 */ /* 0x000fe20000010005 */
[----:B------:R-:W-:Y:S02]  /*0920*/  LOP3.LUT R5, R8, 0xffff0000, RZ, 0xc0, !PT ;  /* 0xffff000008057812 */ /* 0x000fe400078ec0ff */
[----:B------:R-:W-:Y:S01]  /*0930*/  LOP3.LUT R6, R16, 0xffff0000, RZ, 0xc0, !PT ;  /* 0xffff000010067812 */ /* 0x000fe200078ec0ff */
[----:B------:R-:W-:Y:S01]  /*0940*/  FFMA.FTZ R8, R4, R7, R15 ;  /* 0x0000000704087223 */ /* 0x000fe2000001000f */
[----:B------:R-:W-:Y:S01]  /*0950*/  SHF.L.U32 R4, R9, 0x10, RZ ;  /* 0x0000001009047819 */ /* 0x000fe200000006ff */
[C---:B------:R-:W-:Y:S01]  /*0960*/  IMAD.U32 R7, R17.reuse, 0x10000, RZ ;  /* 0x0001000011077824 */ /* 0x040fe200078e00ff */
[----:B------:R-:W-:Y:S01]  /*0970*/  LOP3.LUT R17, R17, 0xffff0000, RZ, 0xc0, !PT ;  /* 0xffff000011117812 */ /* 0x000fe200078ec0ff */
[----:B------:R-:W-:Y:S01]  /*0980*/  FFMA.FTZ R5, R5, R6, R8 ;  /* 0x0000000605057223 */ /* 0x000fe20000010008 */
[----:B------:R-:W-:Y:S02]  /*0990*/  LOP3.LUT R8, R9, 0xffff0000, RZ, 0xc0, !PT ;  /* 0xffff000009087812 */ /* 0x000fe400078ec0ff */
[----:B------:R-:W-:Y:S01]  /*09a0*/  LOP3.LUT R6, R18, 0xffff0000, RZ, 0xc0, !PT ;  /* 0xffff000012067812 */ /* 0x000fe200078ec0ff */
[----:B------:R-:W-:Y:S01]  /*09b0*/  FFMA.FTZ R5, R4, R7, R5 ;  /* 0x0000000704057223 */ /* 0x000fe20000010005 */
[----:B------:R-:W-:Y:S01]  /*09c0*/  SHF.L.U32 R4, R10, 0x10, RZ ;  /* 0x000000100a047819 */ /* 0x000fe200000006ff */
[----:B------:R-:W-:-:S02]  /*09d0*/  IMAD.U32 R7, R18, 0x10000, RZ ;  /* 0x0001000012077824 */ /* 0x000fc400078e00ff */
[----:B------:R-:W-:Y:S01]  /*09e0*/  FFMA.FTZ R17, R8, R17, R5 ;  /* 0x0000001108117223 */ /* 0x000fe20000010005 */
[----:B------:R-:W-:Y:S02]  /*09f0*/  LOP3.LUT R5, R10, 0xffff0000, RZ, 0xc0, !PT ;  /* 0xffff00000a057812 */ /* 0x000fe400078ec0ff */
[C---:B------:R-:W-:Y:S01]  /*0a00*/  LOP3.LUT R10, R11.reuse, 0xffff0000, RZ, 0xc0, !PT ;  /* 0xffff00000b0a7812 */ /* 0x040fe200078ec0ff */
[----:B------:R-:W-:Y:S01]  /*0a10*/  FFMA.FTZ R8, R4, R7, R17 ;  /* 0x0000000704087223 */ /* 0x000fe20000010011 */
[----:B------:R-:W-:Y:S01]  /*0a20*/  SHF.L.U32 R4, R11, 0x10, RZ ;  /* 0x000000100b047819 */ /* 0x000fe200000006ff */
[C---:B------:R-:W-:Y:S01]  /*0a30*/  IMAD.U32 R7, R19.reuse, 0x10000, RZ ;  /* 0x0001000013077824 */ /* 0x040fe200078e00ff */
[----:B------:R-:W-:Y:S01]  /*0a40*/  LOP3.LUT R19, R19, 0xffff0000, RZ, 0xc0, !PT ;  /* 0xffff000013137812 */ /* 0x000fe200078ec0ff */
[----:B------:R-:W-:Y:S01]  /*0a50*/  FFMA.FTZ R5, R5, R6, R8 ;  /* 0x0000000605057223 */ /* 0x000fe20000010008 */
[----:B------:R-:W-:-:S03]  /*0a60*/  LOP3.LUT R6, R25, 0xffff0000, RZ, 0xc0, !PT ;  /* 0xffff000019067812 */ /* 0x000fc600078ec0ff */
[----:B------:R-:W-:Y:S01]  /*0a70*/  FFMA.FTZ R7, R4, R7, R5 ;  /* 0x0000000704077223 */ /* 0x000fe20000010005 */
[----:B------:R-:W-:Y:S01]  /*0a80*/  SHF.L.U32 R4, R20, 0x10, RZ ;  /* 0x0000001014047819 */ /* 0x000fe200000006ff */
[----:B------:R-:W-:Y:S01]  /*0a90*/  IMAD.U32 R5, R24, 0x10000, RZ ;  /* 0x0001000018057824 */ /* 0x000fe200078e00ff */
[----:B------:R-:W-:Y:S01]  /*0aa0*/  LOP3.LUT R20, R20, 0xffff0000, RZ, 0xc0, !PT ;  /* 0xffff000014147812 */ /* 0x000fe200078ec0ff */
[----:B------:R-:W-:Y:S01]  /*0ab0*/  FFMA.FTZ R19, R10, R19, R7 ;  /* 0x000000130a137223 */ /* 0x000fe20000010007 */
[----:B------:R-:W-:-:S03]  /*0ac0*/  LOP3.LUT R7, R24, 0xffff0000, RZ, 0xc0, !PT ;  /* 0xffff000018077812 */ /* 0x000fc600078ec0ff */
[----:B------:R-:W-:Y:S01]  /*0ad0*/  FFMA.FTZ R19, R4, R5, R19 ;  /* 0x0000000504137223 */ /* 0x000fe20000010013 */
[----:B------:R-:W-:Y:S01]  /*0ae0*/  SHF.L.U32 R4, R21, 0x10, RZ ;  /* 0x0000001015047819 */ /* 0x000fe200000006ff */
[----:B------:R-:W-:Y:S01]  /*0af0*/  IMAD.U32 R5, R25, 0x10000, RZ ;  /* 0x0001000019057824 */ /* 0x000fe200078e00ff */
[----:B------:R-:W-:Y:S01]  /*0b00*/  LOP3.LUT R21, R21, 0xffff0000, RZ, 0xc0, !PT ;  /* 0xffff000015157812 */ /* 0x000fe200078ec0ff */
[----:B------:R-:W-:-:S04]  /*0b10*/  FFMA.FTZ R7, R20, R7, R19 ;  /* 0x0000000714077223 */ /* 0x000fc80000010013 */
[----:B------:R-:W-:Y:S01]  /*0b20*/  FFMA.FTZ R8, R4, R5, R7 ;  /* 0x0000000504087223 */ /* 0x000fe20000010007 */
[----:B------:R-:W-:Y:S01]  /*0b30*/  SHF.L.U32 R4, R22, 0x10, RZ ;  /* 0x0000001016047819 */ /* 0x000fe200000006ff */
[----:B------:R-:W-:Y:S01]  /*0b40*/  IMAD.U32 R5, R26, 0x10000, RZ ;  /* 0x000100001a057824 */ /* 0x000fe200078e00ff */
[----:B------:R-:W-:Y:S01]  /*0b50*/  LOP3.LUT R22, R22, 0xffff0000, RZ, 0xc0, !PT ;  /* 0xffff000016167812 */ /* 0x000fe200078ec0ff */
[----:B------:R-:W-:Y:S01]  /*0b60*/  FFMA.FTZ R21, R21, R6, R8 ;  /* 0x0000000615157223 */ /* 0x000fe20000010008 */
[----:B------:R-:W-:Y:S02]  /*0b70*/  LOP3.LUT R7, R26, 0xffff0000, RZ, 0xc0, !PT ;  /* 0xffff00001a077812 */ /* 0x000fe400078ec0ff */
[----:B------:R-:W-:Y:S01]  /*0b80*/  LOP3.LUT R6, R27, 0xffff0000, RZ, 0xc0, !PT ;  /* 0xffff00001b067812 */ /* 0x000fe200078ec0ff */
[----:B------:R-:W-:Y:S01]  /*0b90*/  FFMA.FTZ R21, R4, R5, R21 ;  /* 0x0000000504157223 */ /* 0x000fe20000010015 */
[----:B------:R-:W-:Y:S01]  /*0ba0*/  SHF.L.U32 R4, R23, 0x10, RZ ;  /* 0x0000001017047819 */ /* 0x000fe200000006ff */
[----:B------:R-:W-:Y:S01]  /*0bb0*/  IMAD.U32 R5, R27, 0x10000, RZ ;  /* 0x000100001b057824 */ /* 0x000fe200078e00ff */
[----:B------:R-:W-:Y:S01]  /*0bc0*/  LOP3.LUT R23, R23, 0xffff0000, RZ, 0xc0, !PT ;  /* 0xffff000017177812 */ /* 0x000fe200078ec0ff */
[----:B------:R-:W-:-:S04]  /*0bd0*/  FFMA.FTZ R7, R22, R7, R21 ;  /* 0x0000000716077223 */ /* 0x000fc80000010015 */
[----:B------:R-:W-:-:S04]  /*0be0*/  FFMA.FTZ R4, R4, R5, R7 ;  /* 0x0000000504047223 */ /* 0x000fc80000010007 */
[----:B------:R-:W-:Y:S02]  /*0bf0*/  FFMA.FTZ R23, R23, R6, R4 ;  /* 0x0000000617177223 */ /* 0x000fe40000010004 */
[----:B------:R-:W0:Y:S03]  /*0c00*/  LDC.64 R6, c[0x0][0x2d0] ;  /* 0x0000b400ff067b82 */ /* 0x000e260000000a00 */
[----:B------:R-:W1:Y:S02]  /*0c10*/  SHFL.BFLY PT, R4, R23, 0x2, 0x1f ;  /* 0x0c401f0017047f89 */ /* 0x000e6400000e0000 */
[----:B-1----:R-:W-:-:S03]  /*0c20*/  FADD.FTZ R8, R23, R4 ;  /* 0x0000000417087221 */ /* 0x002fc60000010000 */
[----:B------:R-:W1:Y:S02]  /*0c30*/  LDC.64 R4, c[0x0][0x2d8] ;  /* 0x0000b600ff047b82 */ /* 0x000e640000000a00 */
[----:B------:R-:W2:Y:S02]  /*0c40*/  SHFL.BFLY PT, R9, R8, 0x1, 0x1f ;  /* 0x0c201f0008097f89 */ /* 0x000ea400000e0000 */
[----:B--2---:R-:W-:Y:S01]  /*0c50*/  FADD.FTZ R12, R8, R9 ;  /* 0x00000009080c7221 */ /* 0x004fe20000010000 */
[----:B0-----:R-:W-:Y:S06]  /*0c60*/  @P1 BRA `(.L_x_5927) ;  /* 0x0000000000481947 */ /* 0x001fec0003800000 */
[----:B------:R-:W0:Y:S01]  /*0c70*/  LDC.64 R14, c[0x0][0x278] ;  /* 0x00009e00ff0e7b82 */ /* 0x000e220000000a00 */
[----:B------:R-:W-:Y:S01]  /*0c80*/  IADD3 R8, P1, R31, R2, RZ ;  /* 0x000000021f087210 */ /* 0x000fe20007f3e0ff */
[----:B------:R-:W-:-:S03]  /*0c90*/  ULDC.64 UR12, c[0x0][0x260] ;  /* 0x00009800000c7ab9 */ /* 0x000fc60000000a00 */
[----:B------:R-:W-:Y:S02]  /*0ca0*/  LEA.HI.X.SX32 R9, R31, R3, 0x1, P1 ;  /* 0x000000031f097211 */ /* 0x000fe400008f0eff */
[----:B------:R-:W-:Y:S01]  /*0cb0*/  ISETP.GE.AND P1, PT, R2, R29, PT ;  /* 0x0000001d0200720c */ /* 0x000fe20003f26270 */
[----:B------:R-:W2:Y:S01]  /*0cc0*/  LDC.64 R16, c[0x0][0x280] ;  /* 0x0000a000ff107b82 */ /* 0x000ea20000000a00 */
[C---:B0-----:R-:W-:Y:S02]  /*0cd0*/  IMAD R10, R14.reuse, UR10, RZ ;  /* 0x0000000a0e0a7c24 */ /* 0x041fe4000f8e02ff */
[----:B------:R-:W-:-:S04]  /*0ce0*/  IMAD.WIDE.U32 R8, R14, UR8, R8 ;  /* 0x000000080e087c25 */ /* 0x000fc8000f8e0008 */
[----:B------:R-:W-:Y:S02]  /*0cf0*/  IMAD R3, R15, UR8, R10 ;  /* 0x000000080f037c24 */ /* 0x000fe4000f8e020a */
[C---:B--2---:R-:W-:Y:S02]  /*0d00*/  IMAD R10, R16.reuse, UR11, RZ ;  /* 0x0000000b100a7c24 */ /* 0x044fe4000f8e02ff */
[----:B------:R-:W-:Y:S02]  /*0d10*/  IMAD.IADD R9, R9, 0x1, R3 ;  /* 0x0000000109097824 */ /* 0x000fe400078e0203 */
[----:B------:R-:W-:Y:S02]  /*0d20*/  IMAD R3, R17, UR9, R10 ;  /* 0x0000000911037c24 */ /* 0x000fe4000f8e020a */
[----:B------:R-:W-:-:S05]  /*0d30*/  IMAD.WIDE.U32 R8, R16, UR9, R8 ;  /* 0x0000000910087c25 */ /* 0x000fca000f8e0008 */
[----:B------:R-:W-:Y:S02]  /*0d40*/  IADD3 R3, R9, R3, RZ ;  /* 0x0000000309037210 */ /* 0x000fe40007ffe0ff */
[----:B------:R-:W-:-:S04]  /*0d50*/  LEA R10, P2, R8, UR12, 0x2 ;  /* 0x0000000c080a7c11 */ /* 0x000fc8000f8410ff */
[----:B------:R-:W-:Y:S02]  /*0d60*/  LEA.HI.X R11, R8, UR13, R3, 0x2, P2 ;  /* 0x0000000d080b7c11 */ /* 0x000fe400090f1403 */
[----:B------:R-:W-:-:S05]  /*0d70*/  FSEL R3, R12, RZ, !P1 ;  /* 0x000000ff0c037208 */ /* 0x000fca0004800000 */
[----:B------:R0:W-:Y:S02]  /*0d80*/  STG.E desc[UR6][R10.64], R3 ;  /* 0x000000030a007986 */ /* 0x0001e4000c101906 */
.L_x_5927:
[----:B------:R-:W-:Y:S05]  /*0d90*/  BSYNC B0 ;  /* 0x0000000000007941 */ /* 0x000fea0003800000 */
.L_x_5926:
[----:B------:R-:W-:Y:S01]  /*0da0*/  UIADD3 UR4, UR4, 0x3f, URZ ;  /* 0x0000003f04047890 */ /* 0x000fe2000fffe03f */
[----:B0-----:R-:W-:Y:S01]  /*0db0*/  SHF.R.S32.HI R3, RZ, 0x1f, R13 ;  /* 0x0000001fff037819 */ /* 0x001fe2000001140d */
[----:B------:R-:W-:Y:S01]  /*0dc0*/  BSSY B0, `(.L_x_5928) ;  /* 0x0000025000007945 */ /* 0x000fe20003800000 */
[----:B------:R-:W-:Y:S01]  /*0dd0*/  IADD3 R2, P1, R0, R13, RZ ;  /* 0x0000000d00027210 */ /* 0x000fe20007f3e0ff */
[----:B------:R-:W-:-:S03]  /*0de0*/  USHF.R.S32.HI UR5, URZ, 0x1f, UR4 ;  /* 0x0000001f3f057899 */ /* 0x000fc60008011404 */
[----:B------:R-:W-:Y:S01]  /*0df0*/  LEA.HI.X.SX32 R3, R0, R3, 0x1, P1 ;  /* 0x0000000300037211 */ /* 0x000fe200008f0eff */
[----:B------:R-:W-:Y:S01]  /*0e00*/  ULEA.HI UR5, UR5, UR4, URZ, 0x6 ;  /* 0x0000000405057291 */ /* 0x000fe2000f8f303f */
[----:B------:R-:W-:-:S03]  /*0e10*/  IMAD R0, R6, UR10, RZ ;  /* 0x0000000a06007c24 */ /* 0x000fc6000f8e02ff */
[----:B------:R-:W-:Y:S01]  /*0e20*/  ULOP3.LUT UR5, UR5, 0xffffffc0, URZ, 0xc0, !UPT ;  /* 0xffffffc005057892 */ /* 0x000fe2000f8ec03f */
[----:B------:R-:W-:Y:S02]  /*0e30*/  IMAD R9, R7, UR8, R0 ;  /* 0x0000000807097c24 */ /* 0x000fe4000f8e0200 */
[----:B------:R-:W-:-:S03]  /*0e40*/  IMAD.WIDE.U32 R6, R6, UR8, R2 ;  /* 0x0000000806067c25 */ /* 0x000fc6000f8e0002 */
[----:B------:R-:W-:Y:S01]  /*0e50*/  IADD3 R3, -R31, UR5, RZ ;  /* 0x000000051f037c10 */ /* 0x000fe2000fffe1ff */
[----:B-1----:R-:W-:Y:S02]  /*0e60*/  IMAD R0, R4, UR11, RZ ;  /* 0x0000000b04007c24 */ /* 0x002fe4000f8e02ff */
[----:B------:R-:W-:Y:S01]  /*0e70*/  IMAD.IADD R7, R7, 0x1, R9 ;  /* 0x0000000107077824 */ /* 0x000fe200078e0209 */
[----:B------:R-:W-:Y:S01]  /*0e80*/  ISETP.GE.OR P0, PT, R28, R3, P0 ;  /* 0x000000031c00720c */ /* 0x000fe20000706670 */
[----:B------:R-:W-:Y:S02]  /*0e90*/  IMAD R9, R5, UR9, R0 ;  /* 0x0000000905097c24 */ /* 0x000fe4000f8e0200 */
[----:B------:R-:W-:-:S05]  /*0ea0*/  IMAD.WIDE.U32 R4, R4, UR9, R6 ;  /* 0x0000000904047c25 */ /* 0x000fca000f8e0006 */
[----:B------:R-:W-:-:S05]  /*0eb0*/  IADD3 R9, R5, R9, RZ ;  /* 0x0000000905097210 */ /* 0x000fca0007ffe0ff */
[----:B------:R-:W-:Y:S05]  /*0ec0*/  @P0 BRA `(.L_x_5929) ;  /* 0x0000000000500947 */ /* 0x000fea0003800000 */
[----:B------:R-:W0:Y:S01]  /*0ed0*/  LDC.64 R6, c[0x0][0x2a8] ;  /* 0x0000aa00ff067b82 */ /* 0x000e220000000a00 */
[----:B------:R-:W-:Y:S01]  /*0ee0*/  SHF.R.S32.HI R0, RZ, 0x1f, R28 ;  /* 0x0000001fff007819 */ /* 0x000fe2000001141c */
[----:B------:R-:W-:Y:S01]  /*0ef0*/  ULDC.64 UR4, c[0x0][0x2a0] ;  /* 0x0000a80000047ab9 */ /* 0x000fe20000000a00 */
[----:B------:R-:W-:-:S04]  /*0f00*/  IADD3 R2, P0, R31, R28, RZ ;  /* 0x0000001c1f027210 */ /* 0x000fc80007f1e0ff */
[----:B------:R-:W-:Y:S01]  /*0f10*/  LEA.HI.X.SX32 R3, R31, R0, 0x1, P0 ;  /* 0x000000001f037211 */ /* 0x000fe200000f0eff */
[----:B------:R-:W1:Y:S01]  /*0f20*/  LDC.64 R10, c[0x0][0x2b0] ;  /* 0x0000ac00ff0a7b82 */ /* 0x000e620000000a00 */
[----:B------:R-:W-:Y:S01]  /*0f30*/  FSETP.NEU.FTZ.AND P0, PT, R30, -INF , PT ;  /* 0xff8000001e00780b */ /* 0x000fe20003f1d000 */
[C---:B0-----:R-:W-:Y:S02]  /*0f40*/  IMAD R0, R6.reuse, UR10, RZ ;  /* 0x0000000a06007c24 */ /* 0x041fe4000f8e02ff */
[----:B------:R-:W-:-:S04]  /*0f50*/  IMAD.WIDE.U32 R2, R6, UR8, R2 ;  /* 0x0000000806027c25 */ /* 0x000fc8000f8e0002 */
[----:B------:R-:W-:Y:S02]  /*0f60*/  IMAD R7, R7, UR8, R0 ;  /* 0x0000000807077c24 */ /* 0x000fe4000f8e0200 */
[----:B-1----:R-:W-:Y:S02]  /*0f70*/  IMAD R0, R10, UR11, RZ ;  /* 0x0000000b0a007c24 */ /* 0x002fe4000f8e02ff */
[----:B------:R-:W-:Y:S02]  /*0f80*/  IMAD.IADD R3, R3, 0x1, R7 ;  /* 0x0000000103037824 */ /* 0x000fe400078e0207 */
[----:B------:R-:W-:Y:S02]  /*0f90*/  IMAD R7, R11, UR9, R0 ;  /* 0x000000090b077c24 */ /* 0x000fe4000f8e0200 */
[----:B------:R-:W-:Y:S01]  /*0fa0*/  FMUL.FTZ R0, R30, 1.4426950216293334961 ;  /* 0x3fb8aa3b1e007820 */ /* 0x000fe20000410000 */
[----:B------:R-:W-:-:S05]  /*0fb0*/  IMAD.WIDE.U32 R2, R10, UR9, R2 ;  /* 0x000000090a027c25 */ /* 0x000fca000f8e0002 */
[----:B------:R-:W-:Y:S02]  /*0fc0*/  IADD3 R3, R3, R7, RZ ;  /* 0x0000000703037210 */ /* 0x000fe40007ffe0ff */
[----:B------:R-:W-:-:S04]  /*0fd0*/  LEA R6, P1, R2, UR4, 0x2 ;  /* 0x0000000402067c11 */ /* 0x000fc8000f8210ff */
[----:B------:R-:W-:Y:S02]  /*0fe0*/  LEA.HI.X R7, R2, UR5, R3, 0x2, P1 ;  /* 0x0000000502077c11 */ /* 0x000fe400088f1403 */
[----:B------:R-:W-:-:S05]  /*0ff0*/  FSEL R3, R0, RZ, P0 ;  /* 0x000000ff00037208 */ /* 0x000fca0000000000 */
[----:B------:R0:W-:Y:S02]  /*1000*/  STG.E desc[UR6][R6.64], R3 ;  /* 0x0000000306007986 */ /* 0x0001e4000c101906 */
.L_x_5929:
[----:B------:R-:W-:Y:S05]  /*1010*/  BSYNC B0 ;  /* 0x0000000000007941 */ /* 0x000fea0003800000 */
.L_x_5928:
[----:B------:R-:W-:Y:S01]  /*1020*/  ULDC.64 UR12, c[0x0][0x2e8] ;  /* 0x0000ba00000c7ab9 */ /* 0x000fe20000000a00 */
[----:B------:R-:W-:Y:S01]  /*1030*/  ULDC.64 UR4, c[0x0][0x2b8] ;  /* 0x0000ae0000047ab9 */ /* 0x000fe20000000a00 */
[----:B------:R-:W-:Y:S02]  /*1040*/  ISETP.NE.U32.AND P0, PT, RZ, UR12, PT ;  /* 0x0000000cff007c0c */ /* 0x000fe4000bf05070 */
[C---:B------:R-:W-:Y:S02]  /*1050*/  LEA R2, P1, R4.reuse, UR4, 0x2 ;  /* 0x0000000404027c11 */ /* 0x040fe4000f8210ff */
[----:B------:R-:W-:Y:S02]  /*1060*/  ISETP.NE.AND.EX P0, PT, RZ, UR13, PT, P0 ;  /* 0x0000000dff007c0c */ /* 0x000fe4000bf05300 */
[----:B0-----:R-:W-:Y:S02]  /*1070*/  LEA.HI.X R3, R4, UR5, R9, 0x2, P1 ;  /* 0x0000000504037c11 */ /* 0x001fe400088f1409 */
[----:B------:R-:W-:-:S03]  /*1080*/  ISETP.NE.OR P0, PT, R28, RZ, !P0 ;  /* 0x000000ff1c00720c */ /* 0x000fc60004705670 */
[----:B------:R0:W-:Y:S04]  /*1090*/  STG.E.128 desc[UR6][R2.64], RZ ;  /* 0x000000ff02007986 */ /* 0x0001e8000c101d06 */
[----:B------:R0:W-:Y:S04]  /*10a0*/  STG.E.128 desc[UR6][R2.64+0x1000], RZ ;  /* 0x001000ff02007986 */ /* 0x0001e8000c101d06 */
[----:B------:R0:W-:Y:S04]  /*10b0*/  STG.E.128 desc[UR6][R2.64+0x2000], RZ ;  /* 0x002000ff02007986 */ /* 0x0001e8000c101d06 */
[----:B------:R0:W-:Y:S04]  /*10c0*/  STG.E.128 desc[UR6][R2.64+0x3000], RZ ;  /* 0x003000ff02007986 */ /* 0x0001e8000c101d06 */
[----:B------:R0:W-:Y:S04]  /*10d0*/  STG.E.128 desc[UR6][R2.64+0x4000], RZ ;  /* 0x004000ff02007986 */ /* 0x0001e8000c101d06 */
[----:B------:R0:W-:Y:S01]  /*10e0*/  STG.E.128 desc[UR6][R2.64+0x5000], RZ ;  /* 0x005000ff02007986 */ /* 0x0001e2000c101d06 */
[----:B------:R-:W-:Y:S05]  /*10f0*/  @P0 EXIT ;  /* 0x000000000000094d */ /* 0x000fea0003800000 */
[----:B------:R-:W1:Y:S08]  /*1100*/  LDC R0, c[0x0][0x2e0] ;  /* 0x0000b800ff007b82 */ /* 0x000e700000000800 */
[----:B------:R-:W2:Y:S08]  /*1110*/  LDC R4, c[0x0][0x220] ;  /* 0x00008800ff047b82 */ /* 0x000eb00000000800 */
[----:B0-----:R-:W0:Y:S01]  /*1120*/  LDC.64 R2, c[0x0][0x2e8] ;  /* 0x0000ba00ff027b82 */ /* 0x001e220000000a00 */
[----:B-1----:R-:W-:-:S04]  /*1130*/  IMAD R33, R33, R0, UR9 ;  /* 0x0000000921217e24 */ /* 0x002fc8000f8e0200 */
[----:B--2---:R-:W-:-:S04]  /*1140*/  IMAD R33, R33, R4, UR8 ;  /* 0x0000000821217e24 */ /* 0x004fc8000f8e0204 */
[----:B0-----:R-:W-:-:S05]  /*1150*/  IMAD.WIDE R2, R33, 0x4, R2 ;  /* 0x0000000421027825 */ /* 0x001fca00078e0202 */
[----:B------:R-:W-:Y:S01]  /*1160*/  STG.E desc[UR6][R2.64], RZ ;  /* 0x000000ff02007986 */ /* 0x000fe2000c101906 */
[----:B------:R-:W-:Y:S05]  /*1170*/  EXIT ;  /* 0x000000000000794d */ /* 0x000fea0003800000 */
.L_x_5930:
        /* <DEDUP_REMOVED lines=16> */
.L_x_6595:


//--------------------- .text._ZN7cutlass13device_kernelIN5flash11enable_sm90INS1_16FlashAttnBwdSm90INS1_25CollectiveMainloopBwdSm90ILi2ELi2ELi2EN4cute5tupleIJNS5_1CILi1EEES8_S8_EEENS6_IJNS7_ILi64EEENS7_ILi128EEENS7_ILi96EEEEEENS_10bfloat16_tEfNS_4arch4Sm90ELb1ELb0ELb0ELb1ELb0ELb1ELb0ELb0ELi2ELi1ELi2ELi1ELb1EEENS1_21CollectiveEpilogueBwdISD_SE_SG_Li256ELb1ELb0ELi1EEENS1_25SingleTileBwdLPTSchedulerILb1ELi128ELb0EEEEEEEEEvNT_6ParamsE --------------------------
	.section	.text._ZN7cutlass13device_kernelIN5flash11enable_sm90INS1_16FlashAttnBwdSm90INS1_25CollectiveMainloopBwdSm90ILi2ELi2ELi2EN4cute5tupleIJNS5_1CILi1EEES8_S8_EEENS6_IJNS7_ILi64EEENS7_ILi128EEENS7_ILi96EEEEEENS_10bfloat16_tEfNS_4arch4Sm90ELb1ELb0ELb0ELb1ELb0ELb1ELb0ELb0ELi2ELi1ELi2ELi1ELb1EEENS1_21CollectiveEpilogueBwdISD_SE_SG_Li256ELb1ELb0ELi1EEENS1_25SingleTileBwdLPTSchedulerILb1ELi128ELb0EEEEEEEEEvNT_6ParamsE,"ax",@progbits
	.align	128
.text._ZN7cutlass13device_kernelIN5flash11enable_sm90INS1_16FlashAttnBwdSm90INS1_25CollectiveMainloopBwdSm90ILi2ELi2ELi2EN4cute5tupleIJNS5_1CILi1EEES8_S8_EEENS6_IJNS7_ILi64EEENS7_ILi128EEENS7_ILi96EEEEEENS_10bfloat16_tEfNS_4arch4Sm90ELb1ELb0ELb0ELb1ELb0ELb1ELb0ELb0ELi2ELi1ELi2ELi1ELb1EEENS1_21CollectiveEpilogueBwdISD_SE_SG_Li256ELb1ELb0ELi1EEENS1_25SingleTileBwdLPTSchedulerILb1ELi128ELb0EEEEEEEEEvNT_6ParamsE:
        .type           _ZN7cutlass13device_kernelIN5flash11enable_sm90INS1_16FlashAttnBwdSm90INS1_25CollectiveMainloopBwdSm90ILi2ELi2ELi2EN4cute5tupleIJNS5_1CILi1EEES8_S8_EEENS6_IJNS7_ILi64EEENS7_ILi128EEENS7_ILi96EEEEEENS_10bfloat16_tEfNS_4arch4Sm90ELb1ELb0ELb0ELb1ELb0ELb1ELb0ELb0ELi2ELi1ELi2ELi1ELb1EEENS1_21CollectiveEpilogueBwdISD_SE_SG_Li256ELb1ELb0ELi1EEENS1_25SingleTileBwdLPTSchedulerILb1ELi128ELb0EEEEEEEEEvNT_6ParamsE,@function
        .size           _ZN7cutlass13device_kernelIN5flash11enable_sm90INS1_16FlashAttnBwdSm90INS1_25CollectiveMainloopBwdSm90ILi2ELi2ELi2EN4cute5tupleIJNS5_1CILi1EEES8_S8_EEENS6_IJNS7_ILi64EEENS7_ILi128EEENS7_ILi96EEEEEENS_10bfloat16_tEfNS_4arch4Sm90ELb1ELb0ELb0ELb1ELb0ELb1ELb0ELb0ELi2ELi1ELi2ELi1ELb1EEENS1_21CollectiveEpilogueBwdISD_SE_SG_Li256ELb1ELb0ELi1EEENS1_25SingleTileBwdLPTSchedulerILb1ELi128ELb0EEEEEEEEEvNT_6ParamsE,(.L_x_6596 - _ZN7cutlass13device_kernelIN5flash11enable_sm90INS1_16FlashAttnBwdSm90INS1_25CollectiveMainloopBwdSm90ILi2ELi2ELi2EN4cute5tupleIJNS5_1CILi1EEES8_S8_EEENS6_IJNS7_ILi64EEENS7_ILi128EEENS7_ILi96EEEEEENS_10bfloat16_tEfNS_4arch4Sm90ELb1ELb0ELb0ELb1ELb0ELb1ELb0ELb0ELi2ELi1ELi2ELi1ELb1EEENS1_21CollectiveEpilogueBwdISD_SE_SG_Li256ELb1ELb0ELi1EEENS1_25SingleTileBwdLPTSchedulerILb1ELi128ELb0EEEEEEEEEvNT_6ParamsE)
        .other          _ZN7cutlass13device_kernelIN5flash11enable_sm90INS1_16FlashAttnBwdSm90INS1_25CollectiveMainloopBwdSm90ILi2ELi2ELi2EN4cute5tupleIJNS5_1CILi1EEES8_S8_EEENS6_IJNS7_ILi64EEENS7_ILi128EEENS7_ILi96EEEEEENS_10bfloat16_tEfNS_4arch4Sm90ELb1ELb0ELb0ELb1ELb0ELb1ELb0ELb0ELi2ELi1ELi2ELi1ELb1EEENS1_21CollectiveEpilogueBwdISD_SE_SG_Li256ELb1ELb0ELi1EEENS1_25SingleTileBwdLPTSchedulerILb1ELi128ELb0EEEEEEEEEvNT_6ParamsE,@"STO_CUDA_ENTRY STV_DEFAULT"
_ZN7cutlass13device_kernelIN5flash11enable_sm90INS1_16FlashAttnBwdSm90INS1_25CollectiveMainloopBwdSm90ILi2ELi2ELi2EN4cute5tupleIJNS5_1CILi1EEES8_S8_EEENS6_IJNS7_ILi64EEENS7_ILi128EEENS7_ILi96EEEEEENS_10bfloat16_tEfNS_4arch4Sm90ELb1ELb0ELb0ELb1ELb0ELb1ELb0ELb0ELi2ELi1ELi2ELi1ELb1EEENS1_21CollectiveEpilogueBwdISD_SE_SG_Li256ELb1ELb0ELi1EEENS1_25SingleTileBwdLPTSchedulerILb1ELi128ELb0EEEEEEEEEvNT_6ParamsE:
        /* <DEDUP_REMOVED lines=24> */
.L_x_5932:
[----:B------:R-:W-:Y:S05]  /*0180*/  BSYNC B0 ;  /* 0x0000000000007941 */ /* 0x000fea0003800000 */
.L_x_5931:
        /* <DEDUP_REMOVED lines=37> */
.L_x_5933:
        /* <DEDUP_REMOVED lines=22> */
.L_x_5934:
[----:B------:R-:W-:Y:S01]  /*0540*/  PLOP3.LUT P0, PT, PT, PT, UP0, 0x80, 0x0 ;  /* 0x000000000000781c */ /* 0x000fe20003f0f008 */
[----:B------:R-:W-:Y:S01]  /*0550*/  NOP ;  /* 0x0000000000007918 */ /* 0x000fe20000000000 */
[----:B------:R-:W-:Y:S01]  /*0560*/  ULDC.64 UR46, c[0x0][0x208] ;  /* 0x00008200002e7ab9 */ /* 0x000fe20000000a00 */
[----:B------:R-:W-:Y:S01]  /*0570*/  BSSY B6, `(.L_x_5935) ;  /* 0x0000a4f000067945 */ /* 0x000fe20003800000 */
[----:B-12-4-:R-:W-:Y:S09]  /*0580*/  BAR.SYNC.DEFER_BLOCKING 0x0 ;  /* 0x0000000000007b1d */ /* 0x016ff20000010000 */
[----:B------:R-:W-:Y:S05]  /*0590*/  @!P0 BRA `(.L_x_5936) ;  /* 0x00000060003c8947 */ /* 0x000fea0003800000 */
.L_x_5937:
        /* <DEDUP_REMOVED lines=32> */
.L_x_5938:
[----:B------:R-:W-:Y:S01]  /*07a0*/  ULDC UR7, c[0x0][0x8c4] ;  /* 0x0002310000077ab9 */ /* 0x000fe20000000800 */
[----:B------:R-:W-:Y:S01]  /*07b0*/  UMOV UR36, UR10 ;  /* 0x0000000a00247c82 */ /* 0x000fe20008000000 */
[----:B------:R-:W-:-:S11]  /*07c0*/  UISETP.NE.AND UP0, UPT, UR7, 0x1, UPT ;  /* 0x000000010700788c */ /* 0x000fd6000bf05270 */
[----:B------:R-:W-:Y:S02]  /*07d0*/  @UP0 ULDC.64 UR8, c[0x0][0x8c8] ;  /* 0x0002320000080ab9 */ /* 0x000fe40000000a00 */
[----:B------:R-:W-:-:S04]  /*07e0*/  UIMAD.WIDE.U32 UR4, UR10, UR8, URZ ;  /* 0x000000080a0472a5 */ /* 0x000fc8000f8e003f */
[----:B------:R-:W-:-:S04]  /*07f0*/  @UP0 USHF.R.U32.HI UR36, URZ, UR9, UR5 ;  /* 0x000000093f240299 */ /* 0x000fc80008011605 */
[----:B------:R-:W-:-:S12]  /*0800*/  UIMAD UR4, UR36, UR7, URZ ;  /* 0x00000007240472a4 */ /* 0x000fd8000f8e023f */
.L_x_5939:
        /* <DEDUP_REMOVED lines=23> */
.L_x_5940:
        /* <DEDUP_REMOVED lines=14> */
.L_x_5942:
[----:B------:R-:W-:-:S05]  /*0a60*/  ULDC UR4, c[0x0][0x8ec] ;  /* 0x00023b0000047ab9 */ /* 0x000fca0000000800 */
.L_x_5941:
        /* <DEDUP_REMOVED lines=23> */
.L_x_5944:
        /* <DEDUP_REMOVED lines=14> */
.L_x_5945:
        /* <DEDUP_REMOVED lines=11> */
.L_x_5946:
        /* <DEDUP_REMOVED lines=13> */
.L_x_5947:
        /* <DEDUP_REMOVED lines=84> */
.L_x_5950:
        /* <DEDUP_REMOVED lines=15> */
.L_x_5949:
        /* <DEDUP_REMOVED lines=22> */
.L_x_5952:
        /* <DEDUP_REMOVED lines=15> */
.L_x_5951:
[----:B------:R-:W-:Y:S01]  /*16c0*/  SHF.R.S32.HI R23, RZ, 0x1f, R22 ;  /* 0x0000001fff177819 */ /* 0x000fe20000011416 */
[----:B------:R-:W-:-:S03]  /*16d0*/  UMOV UR4, 0xffffffff ;  /* 0xffffffff00047882 */ /* 0x000fc60000000000 */
[----:B------:R-:W-:-:S04]  /*16e0*/  LEA.HI R0, R23, R22, RZ, 0x7 ;  /* 0x0000001617007211 */ /* 0x000fc800078f38ff */
[----:B------:R-:W-:Y:S01]  /*16f0*/  SHF.R.S32.HI R19, RZ, 0x7, R0 ;  /* 0x00000007ff137819 */ /* 0x000fe20000011400 */
[----:B------:R-:W-:Y:S06]  /*1700*/  BRA.DIV UR4, `(.L_x_5953) ;  /* 0x0000009204dc7947 */ /* 0x000fec000b800000 */
[----:B------:R1:W2:Y:S02]  /*1710*/  SHFL.IDX PT, R14, R19, RZ, 0x1f ;  /* 0x00001fff130e7589 */ /* 0x0002a400000e0000 */
.L_x_6050:
        /* <DEDUP_REMOVED lines=15> */
.L_x_5954:
        /* <DEDUP_REMOVED lines=19> */
.L_x_5956:
        /* <DEDUP_REMOVED lines=38> */
[--C-:B------:R-:W-:Y:S01]  /*1ba0*/  SHF.R.S32.HI R3, RZ, 0x2, R26.reuse ;  /* 0x00000002ff037819 */ /* 0x100fe2000001141a */
[----:B------:R-:W2:Y:S01]  /*1bb0*/  LDSM.16.M88.4 R184, [R5+0x6000] ;  /* 0x0060000005b8783b */ /* 0x000ea20000000200 */
[----:B------:R-:W-:Y:S01]  /*1bc0*/  SHF.R.S32.HI R26, RZ, 0x1f, R26 ;  /* 0x0000001fff1a7819 */ /* 0x000fe2000001141a */
[----:B------:R-:W-:Y:S01]  /*1bd0*/  IMAD.U32 R6, RZ, RZ, UR44 ;  /* 0x0000002cff067e24 */ /* 0x000fe2000f8e00ff */
[----:B------:R-:W-:Y:S01]  /*1be0*/  SHF.R.S32.HI R25, RZ, 0x5, R25 ;  /* 0x00000005ff197819 */ /* 0x000fe20000011419 */
[----:B------:R-:W3:Y:S01]  /*1bf0*/  LDSM.16.M88.4 R188, [R5+0x8000] ;  /* 0x0080000005bc783b */ /* 0x000ee20000000200 */
[----:B------:R-:W-:-:S02]  /*1c00*/  LEA.HI R22, R23, R22, RZ, 0x3 ;  /* 0x0000001617167211 */ /* 0x000fc400078f18ff */
[----:B------:R-:W-:Y:S02]  /*1c10*/  CS2R R70, SRZ ;  /* 0x0000000000467805 */ /* 0x000fe4000001ff00 */
[----:B------:R-:W-:Y:S01]  /*1c20*/  LOP3.LUT R7, R0, 0x30, R7, 0xf8, !PT ;  /* 0x0000003000077812 */ /* 0x000fe200078ef807 */
[----:B------:R-:W-:Y:S01]  /*1c30*/  IMAD R25, R25, -0x10, R6 ;  /* 0xfffffff019197824 */ /* 0x000fe200078e0206 */
[----:B------:R-:W-:Y:S01]  /*1c40*/  LEA.HI R26, R26, R3, RZ, 0x3 ;  /* 0x000000031a1a7211 */ /* 0x000fe200078f18ff */
[----:B------:R4:W2:Y:S01]  /*1c50*/  LDSM.16.M88.4 R192, [R5+0xa000] ;  /* 0x00a0000005c0783b */ /* 0x0008a20000000200 */
[----:B------:R-:W-:Y:S02]  /*1c60*/  LOP3.LUT R7, R7, 0x8, R22, 0xf8, !PT ;  /* 0x0000000807077812 */ /* 0x000fe400078ef816 */
[----:B------:R-:W-:Y:S02]  /*1c70*/  CS2R R68, SRZ ;  /* 0x0000000000447805 */ /* 0x000fe4000001ff00 */
[----:B------:R-:W-:-:S02]  /*1c80*/  LOP3.LUT R26, R26, 0xfffffff8, RZ, 0xc0, !PT ;  /* 0xfffffff81a1a7812 */ /* 0x000fc400078ec0ff */
[----:B------:R-:W-:Y:S02]  /*1c90*/  CS2R R66, SRZ ;  /* 0x0000000000427805 */ /* 0x000fe4000001ff00 */
[----:B------:R-:W-:Y:S02]  /*1ca0*/  SHF.R.U32.HI R0, RZ, 0x3, R0 ;  /* 0x00000003ff007819 */ /* 0x000fe40000011600 */
[----:B------:R-:W-:Y:S02]  /*1cb0*/  CS2R R64, SRZ ;  /* 0x0000000000407805 */ /* 0x000fe4000001ff00 */
[----:B------:R-:W-:Y:S01]  /*1cc0*/  IADD3 R25, R25, R26, -R3 ;  /* 0x0000001a19197210 */ /* 0x000fe20007ffe803 */
[----:B------:R-:W-:Y:S01]  /*1cd0*/  IMAD R3, R19, 0x8, R4 ;  /* 0x0000000813037824 */ /* 0x000fe200078e0204 */
[----:B------:R-:W-:Y:S02]  /*1ce0*/  LOP3.LUT R0, R7, R0, RZ, 0x3c, !PT ;  /* 0x0000000007007212 */ /* 0x000fe400078e3cff */
[----:B------:R-:W-:-:S02]  /*1cf0*/  CS2R R62, SRZ ;  /* 0x00000000003e7805 */ /* 0x000fc4000001ff00 */
[----:B------:R-:W-:Y:S02]  /*1d00*/  LEA.HI R6, R19, R19, RZ, 0x1 ;  /* 0x0000001313067211 */ /* 0x000fe400078f08ff */
[----:B------:R-:W-:Y:S02]  /*1d10*/  CS2R R60, SRZ ;  /* 0x00000000003c7805 */ /* 0x000fe4000001ff00 */
[----:B------:R-:W-:Y:S01]  /*1d20*/  CS2R R58, SRZ ;  /* 0x00000000003a7805 */ /* 0x000fe2000001ff00 */
[----:B------:R-:W-:Y:S01]  /*1d30*/  IMAD.U32 R3, R3, 0x200, R0 ;  /* 0x0000020003037824 */ /* 0x000fe200078e0000 */
[----:B------:R-:W-:Y:S01]  /*1d40*/  LOP3.LUT R6, R6, 0xfffffffe, RZ, 0xc0, !PT ;  /* 0xfffffffe06067812 */ /* 0x000fe200078ec0ff */
[----:B------:R-:W-:Y:S01]  /*1d50*/  IMAD.MOV.U32 R0, RZ, RZ, 0x20 ;  /* 0x00000020ff007424 */ /* 0x000fe200078e00ff */
[----:B------:R-:W-:Y:S02]  /*1d60*/  CS2R R56, SRZ ;  /* 0x0000000000387805 */ /* 0x000fe4000001ff00 */
[----:B------:R-:W-:-:S02]  /*1d70*/  CS2R R54, SRZ ;  /* 0x0000000000367805 */ /* 0x000fc4000001ff00 */
        /* <DEDUP_REMOVED lines=52> */
[----:B-1234-:R-:W-:-:S09]  /*20c0*/  ULDC UR6, c[0x0][0x744] ;  /* 0x0001d10000067ab9 */ /* 0x01efd20000000800 */
.L_x_5967:
[----:B------:R-:W-:-:S06]  /*20d0*/  UISETP.NE.AND UP0, UPT, UR12, 0x3, UPT ;  /* 0x000000030c00788c */ /* 0x000fcc000bf05270 */
[----:B------:R-:W-:-:S13]  /*20e0*/  PLOP3.LUT P0, PT, PT, PT, UP0, 0x80, 0x0 ;  /* 0x000000000000781c */ /* 0x000fda0003f0f008 */
[----:B-1----:R-:W-:Y:S05]  /*20f0*/  @!P0 BRA `(.L_x_5957) ;  /* 0x0000000000048947 */ /* 0x002fea0003800000 */
[----:B------:R-:W-:Y:S01]  /*2100*/  BPT.TRAP 0x1 ;  /* 0x000000040000795c */ /* 0x000fe20000300000 */
.L_x_5957:
[----:B------:R-:W-:Y:S01]  /*2110*/  R2UR UR7, R2 ;  /* 0x00000000020772ca */ /* 0x000fe200000e0000 */
[----:B------:R-:W-:-:S05]  /*2120*/  IMAD.U32 R6, RZ, RZ, UR4 ;  /* 0x00000004ff067e24 */ /* 0x000fca000f8e00ff */
[----:B------:R-:W-:-:S07]  /*2130*/  SHF.L.U32 R6, R6, 0x1f, RZ ;  /* 0x0000001f06067819 */ /* 0x000fce00000006ff */
[----:B------:R-:W-:-:S09]  /*2140*/  ULEA UR7, UR5, UR7, 0x3 ;  /* 0x0000000705077291 */ /* 0x000fd2000f8e183f */
[----:B------:R1:W2:Y:S01]  /*2150*/  SYNCS.PHASECHK.TRANS64.TRYWAIT P1, [UR7+0x26810], R6 ;  /* 0x02681006ff0075a7 */ /* 0x0002a20008020147 */
[----:B------:R-:W-:Y:S05]  /*2160*/  @!P0 BRA `(.L_x_5958) ;  /* 0x0000000000048947 */ /* 0x000fea0003800000 */
[----:B------:R-:W-:Y:S01]  /*2170*/  BPT.TRAP 0x1 ;  /* 0x000000040000795c */ /* 0x000fe20000300000 */
.L_x_5958:
[----:B--2---:R-:W-:Y:S05]  /*2180*/  @P1 BRA `(.L_x_5959) ;  /* 0x0000000000081947 */ /* 0x004fea0003800000 */
[----:B------:R-:W2:Y:S02]  /*2190*/  SYNCS.PHASECHK.TRANS64.TRYWAIT P1, [UR7+0x26810], R6 ;  /* 0x02681006ff0075a7 */ /* 0x000ea40008020147 */
[----:B--2---:R-:W-:Y:S05]  /*21a0*/  @!P1 BRA `(.L_x_5960) ;  /* 0x0000008800689947 */ /* 0x004fea0003800000 */
.L_x_5959:
[----:B------:R-:W-:Y:S01]  /*21b0*/  R2UR UR8, R2 ;  /* 0x00000000020872ca */ /* 0x000fe200000e0000 */
[----:B--2---:R-:W-:Y:S01]  /*21c0*/  IMAD R5, R17, 0x800, R2 ;  /* 0x0000080011057824 */ /* 0x004fe200078e0202 */
[----:B------:R-:W-:Y:S01]  /*21d0*/  WARPGROUP.ARRIVE ;  /* 0x00000000000079c5 */ /* 0x000fe20000000000 */
[----:B------:R-:W-:-:S03]  /*21e0*/  UMOV UR11, 0x80000020 ;  /* 0x80000020000b7882 */ /* 0x000fc60000000000 */
        /* <DEDUP_REMOVED lines=62> */
.L_x_5961:
[----:B------:R1:W1:Y:S01]  /*25d0*/  SYNCS.PHASECHK.TRANS64.TRYWAIT P1, [UR7+0x26830], R6 ;  /* 0x02683006ff0075a7 */ /* 0x0002620008020147 */
[----:B------:R-:W-:Y:S05]  /*25e0*/  @!P0 BRA `(.L_x_5962) ;  /* 0x0000000000048947 */ /* 0x000fea0003800000 */
[----:B------:R-:W-:Y:S01]  /*25f0*/  BPT.TRAP 0x1 ;  /* 0x000000040000795c */ /* 0x000fe20000300000 */
.L_x_5962:
[----:B-1----:R-:W-:Y:S05]  /*2600*/  @P1 BRA `(.L_x_5963) ;  /* 0x0000000000081947 */ /* 0x002fea0003800000 */
[----:B------:R-:W1:Y:S02]  /*2610*/  SYNCS.PHASECHK.TRANS64.TRYWAIT P1, [UR7+0x26830], R6 ;  /* 0x02683006ff0075a7 */ /* 0x000e640008020147 */
[----:B-1----:R-:W-:Y:S05]  /*2620*/  @!P1 BRA `(.L_x_5964) ;  /* 0x0000008400609947 */ /* 0x002fea0003800000 */
.L_x_5963:
[----:B------:R-:W-:Y:S01]  /*2630*/  R2UR UR8, R2 ;  /* 0x00000000020872ca */ /* 0x000fe200000e0000 */
[----:B------:R-:W-:Y:S01]  /*2640*/  WARPGROUP.ARRIVE ;  /* 0x00000000000079c5 */ /* 0x000fe20000000000 */
[----:B------:R-:W-:Y:S01]  /*2650*/  UMOV UR11, 0x80000020 ;  /* 0x80000020000b7882 */ /* 0x000fe20000000000 */
[----:B------:R-:W-:-:S10]  /*2660*/  ISETP.GT.AND P1, PT, R4, RZ, PT ;  /* 0x000000ff0400720c */ /* 0x000fd40003f24270 */
[----:B------:R-:W-:-:S04]  /*2670*/  UIADD3 UR8, UR8, 0x18000, URZ ;  /* 0x0001800008087890 */ /* 0x000fc8000fffe03f */
[----:B------:R-:W-:-:S04]  /*2680*/  USHF.R.U32.HI UR8, URZ, 0x4, UR8 ;  /* 0x000000043f087899 */ /* 0x000fc80008011608 */
[----:B------:R-:W-:-:S04]  /*2690*/  ULOP3.LUT UR8, UR8, 0x3fff, URZ, 0xc0, !UPT ;  /* 0x00003fff08087892 */ /* 0x000fc8000f8ec03f */
[----:B------:R-:W-:Y:S02]  /*26a0*/  ULOP3.LUT UR9, UR8, 0x10000, URZ, 0xfc, !UPT ;  /* 0x0001000008097892 */ /* 0x000fe4000f8efc3f */
[----:B------:R-:W-:Y:S02]  /*26b0*/  ULOP3.LUT UR8, UR8, 0x1000000, URZ, 0xfc, !UPT ;  /* 0x0100000008087892 */ /* 0x000fe4000f8efc3f */
[----:B------:R-:W-:Y:S02]  /*26c0*/  UIMAD UR9, UR5, 0x300, UR9 ;  /* 0x00000300050978a4 */ /* 0x000fe4000f8e0209 */
[----:B------:R-:W-:-:S05]  /*26d0*/  UIMAD UR8, UR5, 0x300, UR8 ;  /* 0x00000300050878a4 */ /* 0x000fca000f8e0208 */
[----:B------:R-:W-:-:S04]  /*26e0*/  UMOV UR10, UR9 ;  /* 0x00000009000a7c82 */ /* 0x000fc80008000000 */
        /* <DEDUP_REMOVED lines=102> */
[----:B------:R-:W-:Y:S01]  /*2d50*/  FSEL R155, R162, -INF , !P1 ;  /* 0xff800000a29b7808 */ /* 0x000fe20004800000 */
[----:B------:R-:W5:Y:S01]  /*2d60*/  MUFU.EX2 R168, R168 ;  /* 0x000000a800a87308 */ /* 0x000f620000000800 */
[----:B------:R-:W-:Y:S01]  /*2d70*/  FSEL R154, R163, -INF , !P2 ;  /* 0xff800000a39a7808 */ /* 0x000fe20005000000 */
[----:B------:R-:W-:Y:S01]  /*2d80*/  FFMA.FTZ R212, R181, UR6, -R212 ;  /* 0x00000006b5d47c23 */ /* 0x000fe200080108d4 */
[----:B----4-:R-:W-:Y:S01]  /*2d90*/  FSEL R157, R166, -INF , !P3 ;  /* 0xff800000a69d7808 */ /* 0x010fe20005800000 */
[----:B------:R-:W-:Y:S01]  /*2da0*/  FFMA.FTZ R169, R155, UR6, -R208 ;  /* 0x000000069ba97c23 */ /* 0x000fe200080108d0 */
[----:B------:R-:W-:Y:S01]  /*2db0*/  ISETP.GT.AND P2, PT, R177, 0x19, PT ;  /* 0x00000019b100780c */ /* 0x000fe20003f44270 */
[----:B------:R-:W-:Y:S01]  /*2dc0*/  FFMA.FTZ R163, R154, UR6, -R209 ;  /* 0x000000069aa37c23 */ /* 0x000fe200080108d1 */
[----:B------:R-:W-:Y:S01]  /*2dd0*/  FSEL R180, R171, -INF , !P5 ;  /* 0xff800000abb47808 */ /* 0x000fe20006800000 */
[----:B------:R-:W-:Y:S01]  /*2de0*/  FFMA.FTZ R176, R157, UR6, -R20 ;  /* 0x000000069db07c23 */ /* 0x000fe20008010814 */
[----:B------:R-:W-:Y:S01]  /*2df0*/  FSEL R20, R167, -INF , !P2 ;  /* 0xff800000a7147808 */ /* 0x000fe20005000000 */
[----:B------:R-:W-:Y:S01]  /*2e00*/  MUFU.EX2 R162, R215 ;  /* 0x000000d700a27308 */ /* 0x000fe20000000800 */
[C---:B------:R-:W-:Y:S01]  /*2e10*/  ISETP.GT.AND P1, PT, R177.reuse, 0x28, PT ;  /* 0x00000028b100780c */ /* 0x040fe20003f24270 */
[----:B------:R-:W-:Y:S01]  /*2e20*/  FFMA.FTZ R180, R180, UR6, -R213 ;  /* 0x00000006b4b47c23 */ /* 0x000fe200080108d5 */
[----:B------:R-:W-:-:S02]  /*2e30*/  ISETP.GT.AND P4, PT, R177, 0x29, PT ;  /* 0x00000029b100780c */ /* 0x000fc40003f84270 */
[C---:B------:R-:W-:Y:S02]  /*2e40*/  ISETP.GT.AND P3, PT, R177.reuse, 0x30, PT ;  /* 0x00000030b100780c */ /* 0x040fe40003f64270 */
[C---:B------:R-:W-:Y:S01]  /*2e50*/  ISETP.GT.AND P2, PT, R177.reuse, 0x31, PT ;  /* 0x00000031b100780c */ /* 0x040fe20003f44270 */
[----:B------:R-:W4:Y:S01]  /*2e60*/  MUFU.EX2 R165, R165 ;  /* 0x000000a500a57308 */ /* 0x000f220000000800 */
[C---:B------:R-:W-:Y:S02]  /*2e70*/  ISETP.GT.AND P6, PT, R177.reuse, 0x38, PT ;  /* 0x00000038b100780c */ /* 0x040fe40003fc4270 */
[----:B------:R-:W-:Y:S01]  /*2e80*/  ISETP.GT.AND P5, PT, R177, 0x39, PT ;  /* 0x00000039b100780c */ /* 0x000fe20003fa4270 */
[----:B------:R-:W-:Y:S01]  /*2e90*/  FFMA.FTZ R177, R20, UR6, -R21 ;  /* 0x0000000614b17c23 */ /* 0x000fe20008010815 */
[----:B------:R-:W-:Y:S01]  /*2ea0*/  FSEL R208, R175, -INF , !P4 ;  /* 0xff800000afd07808 */ /* 0x000fe20006000000 */
[----:B------:R-:W-:Y:S02]  /*2eb0*/  WARPGROUP.DEPBAR.LE gsb0, 0x0 ;  /* 0x00008000000079c5 */ /* 0x000fe40000010000 */
[----:B------:R-:W-:Y:S01]  /*2ec0*/  WARPGROUP.ARRIVE ;  /* 0x00000000000079c5 */ /* 0x000fe20000000000 */
[----:B------:R-:W-:Y:S01]  /*2ed0*/  FSEL R175, R178, -INF , !P3 ;  /* 0xff800000b2af7808 */ /* 0x000fe20005800000 */
[----:B------:R-:W-:Y:S01]  /*2ee0*/  FFMA.FTZ R208, R208, UR6, -R23 ;  /* 0x00000006d0d07c23 */ /* 0x000fe20008010817 */
[----:B------:R-:W-:Y:S01]  /*2ef0*/  FSEL R178, R179, -INF , !P2 ;  /* 0xff800000b3b27808 */ /* 0x000fe20005000000 */
[----:B------:R-:W4:Y:S01]  /*2f00*/  MUFU.EX2 R15, R15 ;  /* 0x0000000f000f7308 */ /* 0x000f220000000800 */
[----:B------:R-:W-:Y:S01]  /*2f10*/  FSEL R179, R182, -INF , !P6 ;  /* 0xff800000b6b37808 */ /* 0x000fe20007000000 */
[----:B------:R-:W-:Y:S01]  /*2f20*/  HGMMA.64x64x16.F32.BF16 R120, R192, gdesc[UR8], R120, gsb0 ;  /* 0x00e00008c0787df0 */ /* 0x000fe20008001878 */
[----:B------:R-:W-:Y:S01]  /*2f30*/  UIADD3 UR10, UR9, 0x202, URZ ;  /* 0x00000202090a7890 */ /* 0x000fe2000fffe03f */
[----:B------:R-:W-:Y:S01]  /*2f40*/  FSEL R181, R174, -INF , !P1 ;  /* 0xff800000aeb57808 */ /* 0x000fe20004800000 */
[----:B------:R-:W-:Y:S01]  /*2f50*/  UMOV UR11, 0x80000020 ;  /* 0x80000020000b7882 */ /* 0x000fe20000000000 */
[----:B------:R-:W-:Y:S01]  /*2f60*/  FFMA.FTZ R218, R179, UR6, -R218 ;  /* 0x00000006b3da7c23 */ /* 0x000fe200080108da */
[----:B------:R-:W-:Y:S01]  /*2f70*/  FSEL R182, R183, -INF , !P5 ;  /* 0xff800000b7b67808 */ /* 0x000fe20006800000 */
[----:B------:R-:W-:Y:S01]  /*2f80*/  FFMA.FTZ R210, R175, UR6, -R210 ;  /* 0x00000006afd27c23 */ /* 0x000fe200080108d2 */
[----:B------:R-:W-:Y:S01]  /*2f90*/  FFMA.FTZ R22, R181, UR6, -R22 ;  /* 0x00000006b5167c23 */ /* 0x000fe20008010816 */
[----:B------:R-:W-:Y:S01]  /*2fa0*/  FFMA.FTZ R211, R178, UR6, -R211 ;  /* 0x00000006b2d37c23 */ /* 0x000fe200080108d3 */
[----:B------:R-:W-:Y:S01]  /*2fb0*/  MUFU.EX2 R169, R169 ;  /* 0x000000a900a97308 */ /* 0x000fe20000000800 */
[----:B------:R-:W-:Y:S01]  /*2fc0*/  FFMA.FTZ R219, R182, UR6, -R219 ;  /* 0x00000006b6db7c23 */ /* 0x000fe200080108db */
[----:B------:R-:W-:-:S06]  /*2fd0*/  R2UR UR9, R16 ;  /* 0x00000000100972ca */ /* 0x000fcc00000e0000 */
[----:B------:R-:W4:Y:S07]  /*2fe0*/  MUFU.EX2 R22, R22 ;  /* 0x0000001600167308 */ /* 0x000f2e0000000800 */
[----:B------:R-:W-:Y:S01]  /*2ff0*/  USHF.R.U32.HI UR9, URZ, 0x4, UR9 ;  /* 0x000000043f097899 */ /* 0x000fe20008011609 */
[----:B------:R-:W-:Y:S03]  /*3000*/  MUFU.EX2 R163, R163 ;  /* 0x000000a300a37308 */ /* 0x000fe60000000800 */
[----:B------:R-:W-:-:S04]  /*3010*/  ULOP3.LUT UR9, UR9, 0x3fff, URZ, 0xc0, !UPT ;  /* 0x00003fff09097892 */ /* 0x000fc8000f8ec03f */
[----:B------:R-:W-:Y:S01]  /*3020*/  ULOP3.LUT UR9, UR9, 0x10000, URZ, 0xfc, !UPT ;  /* 0x0001000009097892 */ /* 0x000fe2000f8efc3f */
[----:B------:R-:W-:Y:S03]  /*3030*/  MUFU.EX2 R176, R176 ;  /* 0x000000b000b07308 */ /* 0x000fe60000000800 */
[----:B------:R-:W-:-:S03]  /*3040*/  ULEA UR15, UR5, UR9, 0xa ;  /* 0x00000009050f7291 */ /* 0x000fc6000f8e503f */
[----:B------:R-:W-:Y:S02]  /*3050*/  UMOV UR9, 0x40000040 ;  /* 0x4000004000097882 */ /* 0x000fe40000000000 */
        /* <DEDUP_REMOVED lines=17> */
[----:B------:R-:W5:Y:S04]  /*3170*/  LDS.64 R172, [R220+0x1e240] ;  /* 0x01e24000dcac7984 */ /* 0x000f680000000a00 */
[----:B------:R-:W4:Y:S04]  /*3180*/  LDS.64 R156, [R220+0x1e260] ;  /* 0x01e26000dc9c7984 */ /* 0x000f280000000a00 */
[----:B------:R-:W4:Y:S04]  /*3190*/  LDS.64 R166, [R220+0x1e280] ;  /* 0x01e28000dca67984 */ /* 0x000f280000000a00 */
[----:B------:R-:W4:Y:S04]  /*31a0*/  LDS.64 R20, [R220+0x1e2a0] ;  /* 0x01e2a000dc147984 */ /* 0x000f280000000a00 */
[----:B------:R-:W4:Y:S04]  /*31b0*/  LDS.64 R170, [R220+0x1e2c0] ;  /* 0x01e2c000dcaa7984 */ /* 0x000f280000000a00 */
        /* <DEDUP_REMOVED lines=12> */
[--C-:B-----5:R-:W-:Y:S01]  /*3280*/  FADD.FTZ R129, R129, -R173.reuse ;  /* 0x800000ad81817221 */ /* 0x120fe20000010000 */
[----:B------:R-:W-:Y:S01]  /*3290*/  FADD.FTZ R126, R131, -R173 ;  /* 0x800000ad837e7221 */ /* 0x000fe20000010000 */
[----:B----4-:R-:W-:Y:S01]  /*32a0*/  FADD.FTZ R131, R134, -R156 ;  /* 0x8000009c86837221 */ /* 0x010fe20000010000 */
        /* <DEDUP_REMOVED lines=274> */
.L_x_5965:
        /* <DEDUP_REMOVED lines=45> */
.L_x_5966:
        /* <DEDUP_REMOVED lines=62> */
.L_x_5948:
        /* <DEDUP_REMOVED lines=149> */
.L_x_5969:
        /* <DEDUP_REMOVED lines=57> */
.L_x_5971:
[----:B------:R-:W-:Y:S05]  /*5760*/  BSYNC B0 ;  /* 0x0000000000007941 */ /* 0x000fea0003800000 */
.L_x_5970:
        /* <DEDUP_REMOVED lines=22> */
.L_x_5973:
[----:B------:R-:W-:Y:S05]  /*58d0*/  BSYNC B0 ;  /* 0x0000000000007941 */ /* 0x000fea0003800000 */
.L_x_5972:
        /* <DEDUP_REMOVED lines=34> */
.L_x_5975:
[----:B------:R-:W-:Y:S05]  /*5b00*/  BSYNC B0 ;  /* 0x0000000000007941 */ /* 0x000fea0003800000 */
.L_x_5974:
        /* <DEDUP_REMOVED lines=23> */
.L_x_5968:
        /* <DEDUP_REMOVED lines=12> */
[----:B-1----:R-:W2:Y:S01]  /*5d40*/  @P0 LDG.E R6, desc[UR46][R2.64] ;  /* 0x0000002e02060981 */ /* 0x002ea2000c1e1900 */
[----:B------:R-:W-:Y:S01]  /*5d50*/  PLOP3.LUT P1, PT, PT, PT, UP1, 0x80, 0x0 ;  /* 0x000000000000781c */ /* 0x000fe20003f2f018 */
[----:B------:R-:W-:-:S06]  /*5d60*/  @UP1 UIMAD.WIDE UR4, UR39, 0x4, UR4 ;  /* 0x00000004270418a5 */ /* 0x000fcc000f8e0204 */
[----:B------:R-:W-:Y:S02]  /*5d70*/  IMAD.U32 R4, RZ, RZ, UR4 ;  /* 0x00000004ff047e24 */ /* 0x000fe4000f8e00ff */
        /* <DEDUP_REMOVED lines=25> */
.L_x_5976:
        /* <DEDUP_REMOVED lines=44> */
.L_x_5978:
[----:B------:R-:W-:Y:S05]  /*61d0*/  BSYNC B0 ;  /* 0x0000000000007941 */ /* 0x000fea0003800000 */
.L_x_5977:
        /* <DEDUP_REMOVED lines=21> */
.L_x_5980:
[----:B------:R-:W-:Y:S05]  /*6330*/  BSYNC B0 ;  /* 0x0000000000007941 */ /* 0x000fea0003800000 */
.L_x_5979:
        /* <DEDUP_REMOVED lines=30> */
.L_x_5982:
[----:B------:R-:W-:Y:S05]  /*6520*/  BSYNC B0 ;  /* 0x0000000000007941 */ /* 0x000fea0003800000 */
.L_x_5981:
        /* <DEDUP_REMOVED lines=22> */
.L_x_5936:
        /* <DEDUP_REMOVED lines=29> */
.L_x_5984:
[----:B------:R-:W-:Y:S01]  /*6860*/  ULDC UR9, c[0x0][0x8c4] ;  /* 0x0002310000097ab9 */ /* 0x000fe20000000800 */
[----:B------:R-:W-:Y:S01]  /*6870*/  UMOV UR7, UR8 ;  /* 0x0000000800077c82 */ /* 0x000fe20008000000 */
[----:B------:R-:W-:-:S11]  /*6880*/  UISETP.NE.AND UP0, UPT, UR9, 0x1, UPT ;  /* 0x000000010900788c */ /* 0x000fd6000bf05270 */
[----:B------:R-:W-:Y:S02]  /*6890*/  @UP0 ULDC.64 UR10, c[0x0][0x8c8] ;  /* 0x00023200000a0ab9 */ /* 0x000fe40000000a00 */
[----:B------:R-:W-:-:S04]  /*68a0*/  UIMAD.WIDE.U32 UR4, UR8, UR10, URZ ;  /* 0x0000000a080472a5 */ /* 0x000fc8000f8e003f */
[----:B------:R-:W-:-:S04]  /*68b0*/  @UP0 USHF.R.U32.HI UR7, URZ, UR11, UR5 ;  /* 0x0000000b3f070299 */ /* 0x000fc80008011605 */
[----:B------:R-:W-:-:S12]  /*68c0*/  UIMAD UR4, UR7, UR9, URZ ;  /* 0x00000009070472a4 */ /* 0x000fd8000f8e023f */
.L_x_5985:
        /* <DEDUP_REMOVED lines=23> */
.L_x_5986:
        /* <DEDUP_REMOVED lines=13> */
.L_x_5988:
[----:B------:R-:W-:-:S05]  /*6b10*/  ULDC UR4, c[0x0][0x8ec] ;  /* 0x00023b0000047ab9 */ /* 0x000fca0000000800 */
.L_x_5987:
        /* <DEDUP_REMOVED lines=46> */
.L_x_5989:
        /* <DEDUP_REMOVED lines=13> */
.L_x_5990:
        /* <DEDUP_REMOVED lines=12> */
.L_x_5991:
        /* <DEDUP_REMOVED lines=54> */
.L_x_5994:
[----:B------:R-:W-:Y:S05]  /*72f0*/  BSYNC B0 ;  /* 0x0000000000007941 */ /* 0x000fea0003800000 */
.L_x_5993:
        /* <DEDUP_REMOVED lines=19> */
.L_x_5996:
[----:B------:R-:W-:Y:S05]  /*7430*/  BSYNC B0 ;  /* 0x0000000000007941 */ /* 0x000fea0003800000 */
.L_x_5995:
[----:B------:R-:W-:Y:S06]  /*7440*/  BAR.ARV 0xa, 0xa0 ;  /* 0x0282800000007b1d */ /* 0x000fec0000002000 */
[----:B------:R-:W-:Y:S04]  /*7450*/  BSSY B0, `(.L_x_5997) ;  /* 0x0000003000007945 */ /* 0x000fe80003800000 */
[----:B------:R-:W-:Y:S05]  /*7460*/  @!P0 BRA `(.L_x_5998) ;  /* 0x0000000000048947 */ /* 0x000fea0003800000 */
[----:B------:R-:W-:-:S04]  /*7470*/  DEPBAR.LE SB0, 0x0 ;  /* 0x000080000000791a */ /* 0x000fc80000000000 */
.L_x_5998:
[----:B------:R-:W-:Y:S05]  /*7480*/  BSYNC B0 ;  /* 0x0000000000007941 */ /* 0x000fea0003800000 */
.L_x_5997:
[----:B------:R-:W-:Y:S06]  /*7490*/  BAR.ARV 0xb, 0xa0 ;  /* 0x02c2800000007b1d */ /* 0x000fec0000002000 */
[----:B------:R-:W-:Y:S01]  /*74a0*/  UIADD3 UR18, UR12, 0x1, URZ ;  /* 0x000000010c127890 */ /* 0x000fe2000fffe03f */
[----:B------:R-:W-:Y:S11]  /*74b0*/  BRA `(.L_x_5999) ;  /* 0x0000000000047947 */ /* 0x000ff60003800000 */
.L_x_5992:
[----:B------:R-:W-:-:S05]  /*74c0*/  UMOV UR18, UR12 ;  /* 0x0000000c00127c82 */ /* 0x000fca0008000000 */
.L_x_5999:
        /* <DEDUP_REMOVED lines=22> */
.L_x_6012:
        /* <DEDUP_REMOVED lines=20> */
.L_x_6001:
[----:B------:R-:W-:Y:S05]  /*7770*/  BSYNC B0 ;  /* 0x0000000000007941 */ /* 0x000fea0003800000 */
.L_x_6000:
        /* <DEDUP_REMOVED lines=13> */
.L_x_6003:
[----:B------:R-:W-:Y:S05]  /*7850*/  BSYNC B0 ;  /* 0x0000000000007941 */ /* 0x000fea0003800000 */
.L_x_6002:
[----:B------:R-:W-:Y:S06]  /*7860*/  BAR.ARV 0xa, 0xa0 ;  /* 0x0282800000007b1d */ /* 0x000fec0000002000 */
[----:B------:R-:W-:Y:S04]  /*7870*/  BSSY B0, `(.L_x_6004) ;  /* 0x0000003000007945 */ /* 0x000fe80003800000 */
[----:B------:R-:W-:Y:S05]  /*7880*/  @!P0 BRA `(.L_x_6005) ;  /* 0x0000000000048947 */ /* 0x000fea0003800000 */
[----:B------:R-:W-:-:S04]  /*7890*/  DEPBAR.LE SB0, 0x0 ;  /* 0x000080000000791a */ /* 0x000fc80000000000 */
.L_x_6005:
[----:B------:R-:W-:Y:S05]  /*78a0*/  BSYNC B0 ;  /* 0x0000000000007941 */ /* 0x000fea0003800000 */
.L_x_6004:
        /* <DEDUP_REMOVED lines=13> */
.L_x_6007:
[----:B------:R-:W-:Y:S05]  /*7980*/  BSYNC B0 ;  /* 0x0000000000007941 */ /* 0x000fea0003800000 */
.L_x_6006:
        /* <DEDUP_REMOVED lines=13> */
.L_x_6009:
[----:B------:R-:W-:Y:S05]  /*7a60*/  BSYNC B0 ;  /* 0x0000000000007941 */ /* 0x000fea0003800000 */
.L_x_6008:
[----:B------:R-:W-:Y:S01]  /*7a70*/  UIADD3 UR18, UR18, 0x2, URZ ;  /* 0x0000000212127890 */ /* 0x000fe2000fffe03f */
[----:B------:R-:W-:Y:S06]  /*7a80*/  BAR.ARV 0xa, 0xa0 ;  /* 0x0282800000007b1d */ /* 0x000fec0000002000 */
[----:B------:R-:W-:Y:S01]  /*7a90*/  UISETP.GE.AND UP0, UPT, UR18, UR7, UPT ;  /* 0x000000071200728c */ /* 0x000fe2000bf06270 */
[----:B------:R-:W-:Y:S04]  /*7aa0*/  BSSY B0, `(.L_x_6010) ;  /* 0x0000003000007945 */ /* 0x000fe80003800000 */
[----:B------:R-:W-:Y:S06]  /*7ab0*/  @!P0 BRA `(.L_x_6011) ;  /* 0x0000000000048947 */ /* 0x000fec0003800000 */
[----:B------:R-:W-:-:S04]  /*7ac0*/  DEPBAR.LE SB0, 0x0 ;  /* 0x000080000000791a */ /* 0x000fc80000000000 */
.L_x_6011:
[----:B------:R-:W-:Y:S05]  /*7ad0*/  BSYNC B0 ;  /* 0x0000000000007941 */ /* 0x000fea0003800000 */
.L_x_6010:
[----:B------:R-:W-:Y:S06]  /*7ae0*/  BAR.ARV 0xb, 0xa0 ;  /* 0x02c2800000007b1d */ /* 0x000fec0000002000 */
[----:B------:R-:W-:Y:S01]  /*7af0*/  PLOP3.LUT P1, PT, PT, PT, UP0, 0x80, 0x0 ;  /* 0x000000000000781c */ /* 0x000fe20003f2f008 */
[----:B------:R-:W-:Y:S02]  /*7b00*/  UIADD3 UR26, UR26, 0x3000, URZ ;  /* 0x000030001a1a7890 */ /* 0x000fe4000fffe03f */
[----:B------:R-:W-:-:S10]  /*7b10*/  UIADD3 UR6, UR6, 0x3000, URZ ;  /* 0x0000300006067890 */ /* 0x000fd4000fffe03f */
[----:B------:R-:W-:Y:S05]  /*7b20*/  @!P1 BRA `(.L_x_6012) ;  /* 0xfffffff800c09947 */ /* 0x000fea000383ffff */
[----:B------:R-:W-:Y:S05]  /*7b30*/  BRA `(.L_x_5943) ;  /* 0x0000002c00c87947 */ /* 0x000fea0003800000 */
.L_x_5983:
        /* <DEDUP_REMOVED lines=22> */
.L_x_6013:
[----:B------:R-:W-:Y:S01]  /*7ca0*/  ULDC UR9, c[0x0][0x8c4] ;  /* 0x0002310000097ab9 */ /* 0x000fe20000000800 */
[----:B------:R-:W-:Y:S01]  /*7cb0*/  UMOV UR7, UR8 ;  /* 0x0000000800077c82 */ /* 0x000fe20008000000 */
[----:B------:R-:W-:-:S11]  /*7cc0*/  UISETP.NE.AND UP0, UPT, UR9, 0x1, UPT ;  /* 0x000000010900788c */ /* 0x000fd6000bf05270 */
[----:B------:R-:W-:Y:S02]  /*7cd0*/  @UP0 ULDC.64 UR10, c[0x0][0x8c8] ;  /* 0x00023200000a0ab9 */ /* 0x000fe40000000a00 */
[----:B------:R-:W-:-:S04]  /*7ce0*/  UIMAD.WIDE.U32 UR4, UR8, UR10, URZ ;  /* 0x0000000a080472a5 */ /* 0x000fc8000f8e003f */
[----:B------:R-:W-:-:S04]  /*7cf0*/  @UP0 USHF.R.U32.HI UR7, URZ, UR11, UR5 ;  /* 0x0000000b3f070299 */ /* 0x000fc80008011605 */
[----:B------:R-:W-:-:S12]  /*7d00*/  UIMAD UR4, UR7, UR9, URZ ;  /* 0x00000009070472a4 */ /* 0x000fd8000f8e023f */
.L_x_6014:
        /* <DEDUP_REMOVED lines=23> */
.L_x_6015:
        /* <DEDUP_REMOVED lines=14> */
.L_x_6017:
[----:B------:R-:W-:-:S05]  /*7f60*/  ULDC UR4, c[0x0][0x8ec] ;  /* 0x00023b0000047ab9 */ /* 0x000fca0000000800 */
.L_x_6016:
        /* <DEDUP_REMOVED lines=60> */
.L_x_6019:
        /* <DEDUP_REMOVED lines=12> */
.L_x_6020:
[----:B------:R-:W-:Y:S05]  /*83f0*/  @!P2 BRA `(.L_x_6021) ;  /* 0x000000000014a947 */ /* 0x000fea0003800000 */
[----:B------:R-:W-:Y:S02]  /*8400*/  IMAD.U32 R2, RZ, RZ, UR14 ;  /* 0x0000000eff027e24 */ /* 0x000fe4000f8e00ff */
[----:B------:R-:W-:-:S05]  /*8410*/  IMAD.U32 R3, RZ, RZ, UR15 ;  /* 0x0000000fff037e24 */ /* 0x000fca000f8e00ff */
[----:B------:R-:W2:Y:S04]  /*8420*/  LDG.E R5, desc[UR46][R2.64] ;  /* 0x0000002e02057981 */ /* 0x000ea8000c1e1900 */
[----:B------:R-:W2:Y:S02]  /*8430*/  LDG.E R4, desc[UR46][R2.64+0x4] ;  /* 0x0000042e02047981 */ /* 0x000ea4000c1e1900 */
[----:B--2---:R-:W-:-:S07]  /*8440*/  IMAD.IADD R4, R4, 0x1, -R5 ;  /* 0x0000000104047824 */ /* 0x004fce00078e0a05 */
.L_x_6021:
        /* <DEDUP_REMOVED lines=62> */
.L_x_6051:
        /* <DEDUP_REMOVED lines=15> */
.L_x_6024:
        /* <DEDUP_REMOVED lines=122> */
.L_x_6035:
[----:B-123--:R-:W-:-:S04]  /*90c0*/  SHF.L.U32 R18, R10, 0x1f, RZ ;  /* 0x0000001f0a127819 */ /* 0x00efc800000006ff */
[----:B------:R-:W2:Y:S02]  /*90d0*/  SYNCS.PHASECHK.TRANS64.TRYWAIT P1, [R15+URZ+0x26840], R18 ;  /* 0x026840120f0075a7 */ /* 0x000ea4000802017f */
[----:B--2---:R-:W-:Y:S05]  /*90e0*/  @!P1 BRA `(.L_x_6027) ;  /* 0x0000001800dc9947 */ /* 0x004fea0003800000 */
.L_x_6052:
        /* <DEDUP_REMOVED lines=8> */
.L_x_6028:
        /* <DEDUP_REMOVED lines=44> */
.L_x_6053:
        /* <DEDUP_REMOVED lines=8> */
.L_x_6030:
        /* <DEDUP_REMOVED lines=44> */
.L_x_6054:
        /* <DEDUP_REMOVED lines=8> */
.L_x_6032:
        /* <DEDUP_REMOVED lines=38> */
.L_x_6056:
        /* <DEDUP_REMOVED lines=8> */
.L_x_6034:
        /* <DEDUP_REMOVED lines=44> */
.L_x_6026:
[----:B------:R-:W4:Y:S02]  /*9d90*/  LDL.LU R4, [R1+0x4] ;  /* 0x0000040001047983 */ /* 0x000f240000300800 */
[----:B----4-:R-:W-:Y:S02]  /*9da0*/  ISETP.NE.AND P1, PT, R4, RZ, PT ;  /* 0x000000ff0400720c */ /* 0x010fe40003f25270 */
[----:B------:R4:W5:Y:S11]  /*9db0*/  LDL R4, [R1] ;  /* 0x0000000001047983 */ /* 0x0009760000100800 */
[----:B----4-:R-:W-:Y:S05]  /*9dc0*/  @!P1 BRA `(.L_x_6025) ;  /* 0x0000000400949947 */ /* 0x010fea0003800000 */
[----:B------:R-:W-:-:S04]  /*9dd0*/  SHF.L.U32 R12, R10, 0x1f, RZ ;  /* 0x0000001f0a0c7819 */ /* 0x000fc800000006ff */
[----:B------:R-:W4:Y:S02]  /*9de0*/  SYNCS.PHASECHK.TRANS64.TRYWAIT P1, [R15+URZ+0x26840], R12 ;  /* 0x0268400c0f0075a7 */ /* 0x000f24000802017f */
[----:B----4-:R-:W-:Y:S05]  /*9df0*/  @!P1 BRA `(.L_x_6036) ;  /* 0x0000000c00ec9947 */ /* 0x010fea0003800000 */
.L_x_6057:
        /* <DEDUP_REMOVED lines=8> */
.L_x_6037:
        /* <DEDUP_REMOVED lines=41> */
.L_x_6058:
        /* <DEDUP_REMOVED lines=8> */
.L_x_6039:
        /* <DEDUP_REMOVED lines=41> */
.L_x_6025:
[----:B------:R-:W1:Y:S01]  /*a420*/  S2R R0, SR_TID.X ;  /* 0x0000000000007919 */ /* 0x000e620000002100 */
[----:B------:R-:W-:Y:S01]  /*a430*/  IMAD R3, R16, 0x8, R15 ;  /* 0x0000000810037824 */ /* 0x000fe200078e020f */
[----:B-1----:R-:W-:Y:S02]  /*a440*/  LOP3.LUT R2, R0, 0x7f, RZ, 0xc0, !PT ;  /* 0x0000007f00027812 */ /* 0x002fe400078ec0ff */
[----:B------:R-:W-:Y:S02]  /*a450*/  SHF.L.U32 R0, R10, 0x1f, RZ ;  /* 0x0000001f0a007819 */ /* 0x000fe400000006ff */
[----:B------:R-:W-:Y:S02]  /*a460*/  ISETP.NE.AND P1, PT, R2, RZ, PT ;  /* 0x000000ff0200720c */ /* 0x000fe40003f25270 */
[----:B------:R-:W1:Y:S02]  /*a470*/  SYNCS.PHASECHK.TRANS64.TRYWAIT P0, [R3+URZ+0x26840], R0 ;  /* 0x02684000030075a7 */ /* 0x000e64000800017f */
[----:B-1----:R-:W-:Y:S09]  /*a480*/  @!P0 BRA `(.L_x_6040) ;  /* 0x0000000800708947 */ /* 0x002ff20003800000 */
.L_x_6059:
[----:B------:R-:W-:Y:S05]  /*a490*/  @P1 BRA `(.L_x_6041) ;  /* 0x0000000000181947 */ /* 0x000fea0003800000 */
[----:B------:R-:W1:Y:S01]  /*a4a0*/  S2R R2, SR_TID.X ;  /* 0x0000000000027919 */ /* 0x000e620000002100 */
[----:B------:R-:W-:-:S04]  /*a4b0*/  IMAD.MOV.U32 R0, RZ, RZ, 0x3100 ;  /* 0x00003100ff007424 */ /* 0x000fc800078e00ff */
[----:B------:R1:W-:Y:S02]  /*a4c0*/  SYNCS.ARRIVE.TRANS64 RZ, [R3+URZ+0x26830], R0 ;  /* 0x0268300003ff79a7 */ /* 0x0003e4000800003f */
[----:B-1----:R-:W-:-:S13]  /*a4d0*/  LOP3.LUT P0, RZ, R2, 0x1f, RZ, 0xc0, !PT ;  /* 0x0000001f02ff7812 */ /* 0x002fda000780c0ff */
[----:B------:R-:W-:Y:S05]  /*a4e0*/  @!P0 BRA `(.L_x_6041) ;  /* 0x0000000000048947 */ /* 0x000fea0003800000 */
[----:B------:R-:W-:Y:S01]  /*a4f0*/  BPT.TRAP 0x1 ;  /* 0x000000040000795c */ /* 0x000fe20000300000 */
.L_x_6041:
        /* <DEDUP_REMOVED lines=48> */
.L_x_6022:
[----:B------:R-:W-:Y:S05]  /*a800*/  BSYNC B0 ;  /* 0x0000000000007941 */ /* 0x000fea0003800000 */
.L_x_6018:
[----:B------:R-:W-:-:S03]  /*a810*/  UMOV UR7, 0xffffffff ;  /* 0xffffffff00077882 */ /* 0x000fc60000000000 */
[----:B------:R-:W-:Y:S05]  /*a820*/  BRA.DIV UR7, `(.L_x_6042) ;  /* 0x00000006079c7947 */ /* 0x000fea000b800000 */
[----:B------:R-:W-:-:S13]  /*a830*/  ELECT P6, URZ, PT ;  /* 0x00000000003f782f */ /* 0x000fda00038c0000 */
.L_x_6062:
[----:B------:R-:W-:Y:S05]  /*a840*/  @!P6 BRA `(.L_x_5943) ;  /* 0x000000000084e947 */ /* 0x000fea0003800000 */
[----:B------:R-:W-:-:S06]  /*a850*/  ULOP3.LUT UR7, UR38, 0x2, URZ, 0xfc, !UPT ;  /* 0x0000000226077892 */ /* 0x000fcc000f8efc3f */
[----:B------:R-:W-:-:S05]  /*a860*/  IMAD.U32 R0, RZ, RZ, UR7 ;  /* 0x00000007ff007e24 */ /* 0x000fca000f8e00ff */
[----:B------:R-:W-:-:S13]  /*a870*/  ISETP.NE.AND P2, PT, R0, 0x3, PT ;  /* 0x000000030000780c */ /* 0x000fda0003f45270 */
[----:B------:R-:W-:Y:S05]  /*a880*/  @!P2 BRA `(.L_x_6043) ;  /* 0x000000000004a947 */ /* 0x000fea0003800000 */
[----:B------:R-:W-:Y:S01]  /*a890*/  BPT.TRAP 0x1 ;  /* 0x000000040000795c */ /* 0x000fe20000300000 */
.L_x_6043:
        /* <DEDUP_REMOVED lines=15> */
.L_x_6063:
[----:B------:R-:W2:Y:S02]  /*a990*/  SYNCS.PHASECHK.TRANS64.TRYWAIT P0, [R3+URZ], R0 ;  /* 0x00000000030075a7 */ /* 0x000ea4000800017f */
[----:B--2---:R-:W-:Y:S05]  /*a9a0*/  @!P0 BRA `(.L_x_6045) ;  /* 0x0000000400708947 */ /* 0x004fea0003800000 */
.L_x_6064:
[----:B------:R-:W-:Y:S05]  /*a9b0*/  @!P2 BRA `(.L_x_6046) ;  /* 0x000000000004a947 */ /* 0x000fea0003800000 */
[----:B------:R-:W-:Y:S01]  /*a9c0*/  BPT.TRAP 0x1 ;  /* 0x000000040000795c */ /* 0x000fe20000300000 */
.L_x_6046:
[----:B--2---:R-:W-:-:S04]  /*a9d0*/  VIADD R3, R8, 0x26840 ;  /* 0x0002684008037836 */ /* 0x004fc80000000000 */
[----:B------:R-:W-:-:S04]  /*a9e0*/  IMAD R5, R2, 0x8, R3 ;  /* 0x0000000802057824 */ /* 0x000fc800078e0203 */
[----:B------:R-:W2:Y:S02]  /*a9f0*/  SYNCS.PHASECHK.TRANS64.TRYWAIT P0, [R5+URZ], R4 ;  /* 0x00000004050075a7 */ /* 0x000ea4000800017f */
[----:B--2---:R-:W-:Y:S05]  /*aa00*/  @!P0 BRA `(.L_x_6047) ;  /* 0x00000004006c8947 */ /* 0x004fea0003800000 */
.L_x_6065:
[----:B------:R-:W-:-:S07]  /*aa10*/  IMAD R3, R6, 0x8, R3 ;  /* 0x0000000806037824 */ /* 0x000fce00078e0203 */
.L_x_6048:
[----:B---3--:R3:W4:Y:S02]  /*aa20*/  SYNCS.PHASECHK.TRANS64.TRYWAIT P0, [R3+URZ], R0 ;  /* 0x00000000030075a7 */ /* 0x008724000800017f */
[----:B----4-:R-:W-:Y:S05]  /*aa30*/  @!P0 NANOSLEEP.SYNCS 0x989680 ;  /* 0x009896800000895d */ /* 0x010fea0003900000 */
[----:B------:R-:W4:Y:S02]  /*aa40*/  @!P0 SYNCS.PHASECHK.TRANS64 P0, [R3+URZ], R0 ;  /* 0x00000000030085a7 */ /* 0x000f24000800007f */
[----:B----4-:R-:W-:Y:S05]  /*aa50*/  @!P0 BRA `(.L_x_6048) ;  /* 0xfffffffc00f08947 */ /* 0x010fea000383ffff */
.L_x_5943:
[----:B------:R-:W-:Y:S05]  /*aa60*/  BSYNC B6 ;  /* 0x0000000000067941 */ /* 0x000fea0003800000 */
.L_x_5935:
[----:B------:R-:W-:Y:S05]  /*aa70*/  EXIT ;  /* 0x000000000000794d */ /* 0x000fea0003800000 */
.L_x_5953:
[----:B------:R-:W-:Y:S02]  /*aa80*/  IMAD.MOV.U32 R13, RZ, RZ, R19 ;  /* 0x000000ffff0d7224 */ /* 0x000fe400078e0013 */
[----:B------:R-:W-:Y:S02]  /*aa90*/  IMAD.MOV.U32 R12, RZ, RZ, RZ ;  /* 0x000000ffff0c7224 */ /* 0x000fe400078e00ff */
[----:B------:R-:W-:Y:S02]  /*aaa0*/  IMAD.MOV.U32 R11, RZ, RZ, 0x1f ;  /* 0x0000001fff0b7424 */ /* 0x000fe400078e00ff */
[----:B------:R-:W-:-:S07]  /*aab0*/  IMAD.MOV.U32 R15, RZ, RZ, -0x1 ;  /* 0xffffffffff0f7424 */ /* 0x000fce00078e00ff */
[----:B------:R-:W-:Y:S05]  /*aac0*/  WARPSYNC.COLLECTIVE R15, `(.L_x_6049) ;  /* 0x000000000f087348 */ /* 0x000fea0003c00000 */
[----:B------:R1:W2:Y:S02]  /*aad0*/  SHFL.IDX P6, R14, R13, R12, R11 ;  /* 0x0000000c0d0e7389 */ /* 0x0002a400000c000b */
[----:B-12---:R-:W-:Y:S01]  /*aae0*/  ENDCOLLECTIVE ;  /* 0x000000000000791b */ /* 0x006fe20003800000 */
.L_x_6049:
[----:B------:R-:W-:Y:S05]  /*aaf0*/  BRA `(.L_x_6050) ;  /* 0xffffff6c00087947 */ /* 0x000fea000383ffff */
.L_x_5955:
[----:B--2---:R2:W3:Y:S02]  /*ab00*/  SYNCS.PHASECHK.TRANS64.TRYWAIT P0, [R2+URZ+0x26800], R5 ;  /* 0x02680005020075a7 */ /* 0x0044e4000800017f */
[----:B---3--:R-:W-:Y:S05]  /*ab10*/  @!P0 NANOSLEEP.SYNCS 0x989680 ;  /* 0x009896800000895d */ /* 0x008fea0003900000 */
[----:B------:R-:W3:Y:S02]  /*ab20*/  @!P0 SYNCS.PHASECHK.TRANS64 P0, [R2+URZ+0x26800], R5 ;  /* 0x02680005020085a7 */ /* 0x000ee4000800007f */
[----:B---3--:R-:W-:Y:S05]  /*ab30*/  @!P0 BRA `(.L_x_5955) ;  /* 0xfffffffc00f08947 */ /* 0x008fea000383ffff */
[----:B------:R-:W-:Y:S05]  /*ab40*/  BRA `(.L_x_5954) ;  /* 0xffffff6c00307947 */ /* 0x000fea000383ffff */
.L_x_5960:
[----:B--2---:R-:W-:-:S04]  /*ab50*/  IMAD.U32 R5, RZ, RZ, UR7 ;  /* 0x00000007ff057e24 */ /* 0x004fc8000f8e00ff */
[----:B------:R2:W3:Y:S03]  /*ab60*/  SYNCS.PHASECHK.TRANS64.TRYWAIT P1, [R5+URZ+0x26810], R6 ;  /* 0x02681006050075a7 */ /* 0x0004e6000802017f */
[----:B---3--:R-:W-:Y:S05]  /*ab70*/  @!P1 NANOSLEEP.SYNCS 0x989680 ;  /* 0x009896800000995d */ /* 0x008fea0003900000 */
[----:B------:R-:W3:Y:S02]  /*ab80*/  @!P1 SYNCS.PHASECHK.TRANS64 P1, [R5+URZ+0x26810], R6 ;  /* 0x02681006050095a7 */ /* 0x000ee4000802007f */
[----:B---3--:R-:W-:Y:S05]  /*ab90*/  @!P1 BRA `(.L_x_5960) ;  /* 0xfffffffc00ec9947 */ /* 0x008fea000383ffff */
[----:B------:R-:W-:Y:S05]  /*aba0*/  BRA `(.L_x_5959) ;  /* 0xffffff7400807947 */ /* 0x000fea000383ffff */
.L_x_5964:
[----:B------:R-:W-:-:S04]  /*abb0*/  IMAD.U32 R5, RZ, RZ, UR7 ;  /* 0x00000007ff057e24 */ /* 0x000fc8000f8e00ff */
[----:B------:R1:W1:Y:S03]  /*abc0*/  SYNCS.PHASECHK.TRANS64.TRYWAIT P1, [R5+URZ+0x26830], R6 ;  /* 0x02683006050075a7 */ /* 0x000266000802017f */
[----:B-1----:R-:W-:Y:S05]  /*abd0*/  @!P1 NANOSLEEP.SYNCS 0x989680 ;  /* 0x009896800000995d */ /* 0x002fea0003900000 */
[----:B------:R-:W1:Y:S02]  /*abe0*/  @!P1 SYNCS.PHASECHK.TRANS64 P1, [R5+URZ+0x26830], R6 ;  /* 0x02683006050095a7 */ /* 0x000e64000802007f */
[----:B-1----:R-:W-:Y:S05]  /*abf0*/  @!P1 BRA `(.L_x_5964) ;  /* 0xfffffffc00ec9947 */ /* 0x002fea000383ffff */
[----:B------:R-:W-:Y:S05]  /*ac00*/  BRA `(.L_x_5963) ;  /* 0xffffff7800887947 */ /* 0x000fea000383ffff */
.L_x_6023:
[----:B-1----:R1:W2:Y:S02]  /*ac10*/  SYNCS.PHASECHK.TRANS64.TRYWAIT P0, [R15+URZ+0x26820], R2 ;  /* 0x026820020f0075a7 */ /* 0x0022a4000800017f */
[----:B--2---:R-:W-:Y:S05]  /*ac20*/  @!P0 NANOSLEEP.SYNCS 0x989680 ;  /* 0x009896800000895d */ /* 0x004fea0003900000 */
[----:B------:R-:W2:Y:S02]  /*ac30*/  @!P0 SYNCS.PHASECHK.TRANS64 P0, [R15+URZ+0x26820], R2 ;  /* 0x026820020f0085a7 */ /* 0x000ea4000800007f */
[----:B--2---:R-:W-:Y:S05]  /*ac40*/  @!P0 BRA `(.L_x_6023) ;  /* 0xfffffffc00f08947 */ /* 0x004fea000383ffff */
[----:B------:R-:W-:Y:S05]  /*ac50*/  BRA `(.L_x_6051) ;  /* 0xffffffd800f47947 */ /* 0x000fea000383ffff */
.L_x_6027:
[----:B--2---:R2:W3:Y:S02]  /*ac60*/  SYNCS.PHASECHK.TRANS64.TRYWAIT P1, [R15+URZ+0x26840], R18 ;  /* 0x026840120f0075a7 */ /* 0x0044e4000802017f */
[----:B---3--:R-:W-:Y:S05]  /*ac70*/  @!P1 NANOSLEEP.SYNCS 0x989680 ;  /* 0x009896800000995d */ /* 0x008fea0003900000 */
[----:B------:R-:W3:Y:S02]  /*ac80*/  @!P1 SYNCS.PHASECHK.TRANS64 P1, [R15+URZ+0x26840], R18 ;  /* 0x026840120f0095a7 */ /* 0x000ee4000802007f */
[----:B---3--:R-:W-:Y:S05]  /*ac90*/  @!P1 BRA `(.L_x_6027) ;  /* 0xfffffffc00f09947 */ /* 0x008fea000383ffff */
[----:B------:R-:W-:Y:S05]  /*aca0*/  BRA `(.L_x_6052) ;  /* 0xffffffe400107947 */ /* 0x000fea000383ffff */
.L_x_6029:
[----:B-1----:R1:W3:Y:S02]  /*acb0*/  SYNCS.PHASECHK.TRANS64.TRYWAIT P1, [R15+URZ+0x26828], R18 ;  /* 0x026828120f0075a7 */ /* 0x0022e4000802017f */
[----:B---3--:R-:W-:Y:S05]  /*acc0*/  @!P1 NANOSLEEP.SYNCS 0x989680 ;  /* 0x009896800000995d */ /* 0x008fea0003900000 */
[----:B------:R-:W3:Y:S02]  /*acd0*/  @!P1 SYNCS.PHASECHK.TRANS64 P1, [R15+URZ+0x26828], R18 ;  /* 0x026828120f0095a7 */ /* 0x000ee4000802007f */
[----:B---3--:R-:W-:Y:S05]  /*ace0*/  @!P1 BRA `(.L_x_6029) ;  /* 0xfffffffc00f09947 */ /* 0x008fea000383ffff */
[----:B------:R-:W-:Y:S05]  /*acf0*/  BRA `(.L_x_6053) ;  /* 0xffffffe400cc7947 */ /* 0x000fea000383ffff */
.L_x_6031:
[----:B---3--:R3:W4:Y:S02]  /*ad00*/  SYNCS.PHASECHK.TRANS64.TRYWAIT P1, [R15+URZ+0x26848], R18 ;  /* 0x026848120f0075a7 */ /* 0x008724000802017f */
[----:B----4-:R-:W-:Y:S05]  /*ad10*/  @!P1 NANOSLEEP.SYNCS 0x989680 ;  /* 0x009896800000995d */ /* 0x010fea0003900000 */
[----:B------:R-:W4:Y:S02]  /*ad20*/  @!P1 SYNCS.PHASECHK.TRANS64 P1, [R15+URZ+0x26848], R18 ;  /* 0x026848120f0095a7 */ /* 0x000f24000802007f */
[----:B----4-:R-:W-:Y:S05]  /*ad30*/  @!P1 BRA `(.L_x_6031) ;  /* 0xfffffffc00f09947 */ /* 0x010fea000383ffff */
[----:B------:R-:W-:Y:S05]  /*ad40*/  BRA `(.L_x_6054) ;  /* 0xffffffe800887947 */ /* 0x000fea000383ffff */
.L_x_6033:
[----:B------:R-:W-:-:S07]  /*ad50*/  SHF.L.U32 R4, R10, 0x1f, RZ ;  /* 0x0000001f0a047819 */ /* 0x000fce00000006ff */
.L_x_6055:
[----:B----4-:R4:W1:Y:S02]  /*ad60*/  SYNCS.PHASECHK.TRANS64.TRYWAIT P1, [R15+URZ+0x26820], R4 ;  /* 0x026820040f0075a7 */ /* 0x010864000802017f */
[----:B-1----:R-:W-:Y:S05]  /*ad70*/  @!P1 NANOSLEEP.SYNCS 0x989680 ;  /* 0x009896800000995d */ /* 0x002fea0003900000 */
[----:B------:R-:W1:Y:S02]  /*ad80*/  @!P1 SYNCS.PHASECHK.TRANS64 P1, [R15+URZ+0x26820], R4 ;  /* 0x026820040f0095a7 */ /* 0x000e64000802007f */
[----:B-1----:R-:W-:Y:S05]  /*ad90*/  @!P1 BRA `(.L_x_6055) ;  /* 0xfffffffc00f09947 */ /* 0x002fea000383ffff */
[----:B------:R-:W-:Y:S05]  /*ada0*/  BRA `(.L_x_6056) ;  /* 0xffffffec00287947 */ /* 0x000fea000383ffff */
.L_x_6036:
[----:B----4-:R4:W1:Y:S02]  /*adb0*/  SYNCS.PHASECHK.TRANS64.TRYWAIT P1, [R15+URZ+0x26840], R12 ;  /* 0x0268400c0f0075a7 */ /* 0x010864000802017f */
[----:B-1----:R-:W-:Y:S05]  /*adc0*/  @!P1 NANOSLEEP.SYNCS 0x989680 ;  /* 0x009896800000995d */ /* 0x002fea0003900000 */
[----:B------:R-:W1:Y:S02]  /*add0*/  @!P1 SYNCS.PHASECHK.TRANS64 P1, [R15+URZ+0x26840], R12 ;  /* 0x0268400c0f0095a7 */ /* 0x000e64000802007f */
[----:B-1----:R-:W-:Y:S05]  /*ade0*/  @!P1 BRA `(.L_x_6036) ;  /* 0xfffffffc00f09947 */ /* 0x002fea000383ffff */
[----:B------:R-:W-:Y:S05]  /*adf0*/  BRA `(.L_x_6057) ;  /* 0xfffffff000007947 */ /* 0x000fea000383ffff */
.L_x_6038:
[----:B-1----:R1:W2:Y:S02]  /*ae00*/  SYNCS.PHASECHK.TRANS64.TRYWAIT P1, [R15+URZ+0x26828], R12 ;  /* 0x0268280c0f0075a7 */ /* 0x0022a4000802017f */
[----:B--2---:R-:W-:Y:S05]  /*ae10*/  @!P1 NANOSLEEP.SYNCS 0x989680 ;  /* 0x009896800000995d */ /* 0x004fea0003900000 */
[----:B------:R-:W2:Y:S02]  /*ae20*/  @!P1 SYNCS.PHASECHK.TRANS64 P1, [R15+URZ+0x26828], R12 ;  /* 0x0268280c0f0095a7 */ /* 0x000ea4000802007f */
[----:B--2---:R-:W-:Y:S05]  /*ae30*/  @!P1 BRA `(.L_x_6038) ;  /* 0xfffffffc00f09947 */ /* 0x004fea000383ffff */
[----:B------:R-:W-:Y:S05]  /*ae40*/  BRA `(.L_x_6058) ;  /* 0xfffffff000b07947 */ /* 0x000fea000383ffff */
.L_x_6040:
[----:B------:R1:W1:Y:S02]  /*ae50*/  SYNCS.PHASECHK.TRANS64.TRYWAIT P0, [R3+URZ+0x26840], R0 ;  /* 0x02684000030075a7 */ /* 0x000264000800017f */
[----:B-1----:R-:W-:Y:S05]  /*ae60*/  @!P0 NANOSLEEP.SYNCS 0x989680 ;  /* 0x009896800000895d */ /* 0x002fea0003900000 */
[----:B------:R-:W1:Y:S02]  /*ae70*/  @!P0 SYNCS.PHASECHK.TRANS64 P0, [R3+URZ+0x26840], R0 ;  /* 0x02684000030085a7 */ /* 0x000e64000800007f */
[----:B-1----:R-:W-:Y:S05]  /*ae80*/  @!P0 BRA `(.L_x_6040) ;  /* 0xfffffffc00f08947 */ /* 0x002fea000383ffff */
[----:B------:R-:W-:Y:S05]  /*ae90*/  BRA `(.L_x_6059) ;  /* 0xfffffff4007c7947 */ /* 0x000fea000383ffff */
.L_x_6042:
[----:B------:R-:W-:Y:S01]  /*aea0*/  BSSY B0, `(.L_x_6060) ;  /* 0x0000006000007945 */ /* 0x000fe20003800000 */
[----:B------:R-:W-:-:S07]  /*aeb0*/  IMAD.MOV.U32 R15, RZ, RZ, -0x1 ;  /* 0xffffffffff0f7424 */ /* 0x000fce00078e00ff */
[----:B------:R-:W-:Y:S05]  /*aec0*/  WARPSYNC.COLLECTIVE R15, `(.L_x_6061) ;  /* 0x000000000f0c7348 */ /* 0x000fea0003c00000 */
[----:B------:R-:W-:Y:S02]  /*aed0*/  ELECT P6, UR62, PT ;  /* 0x00000000003e782f */ /* 0x000fe400038c0000 */
[----:B------:R-:W-:Y:S01]  /*aee0*/  MOV R14, UR62 ;  /* 0x0000003e000e7c02 */ /* 0x000fe20008000f00 */
[----:B------:R-:W-:Y:S10]  /*aef0*/  ENDCOLLECTIVE ;  /* 0x000000000000791b */ /* 0x000ff40003800000 */
.L_x_6061:
[----:B------:R-:W-:Y:S05]  /*af00*/  BSYNC B0 ;  /* 0x0000000000007941 */ /* 0x000fea0003800000 */
.L_x_6060:
[----:B------:R-:W-:Y:S05]  /*af10*/  BRA `(.L_x_6062) ;  /* 0xfffffff800487947 */ /* 0x000fea000383ffff */
.L_x_6044:
[----:B-1----:R1:W2:Y:S02]  /*af20*/  SYNCS.PHASECHK.TRANS64.TRYWAIT P0, [R7+URZ], R4 ;  /* 0x00000004070075a7 */ /* 0x0022a4000800017f */
[----:B--2---:R-:W-:Y:S05]  /*af30*/  @!P0 NANOSLEEP.SYNCS 0x989680 ;  /* 0x009896800000895d */ /* 0x004fea0003900000 */
[----:B------:R-:W2:Y:S02]  /*af40*/  @!P0 SYNCS.PHASECHK.TRANS64 P0, [R7+URZ], R4 ;  /* 0x00000004070085a7 */ /* 0x000ea4000800007f */
[----:B--2---:R-:W-:Y:S05]  /*af50*/  @!P0 BRA `(.L_x_6044) ;  /* 0xfffffffc00f08947 */ /* 0x004fea000383ffff */
[----:B------:R-:W-:Y:S05]  /*af60*/  BRA `(.L_x_6063) ;  /* 0xfffffff800887947 */ /* 0x000fea000383ffff */
.L_x_6045:
[----:B--2---:R2:W3:Y:S02]  /*af70*/  SYNCS.PHASECHK.TRANS64.TRYWAIT P0, [R3+URZ], R0 ;  /* 0x00000000030075a7 */ /* 0x0044e4000800017f */
[----:B---3--:R-:W-:Y:S05]  /*af80*/  @!P0 NANOSLEEP.SYNCS 0x989680 ;  /* 0x009896800000895d */ /* 0x008fea0003900000 */
[----:B------:R-:W3:Y:S02]  /*af90*/  @!P0 SYNCS.PHASECHK.TRANS64 P0, [R3+URZ], R0 ;  /* 0x00000000030085a7 */ /* 0x000ee4000800007f */
[----:B---3--:R-:W-:Y:S05]  /*afa0*/  @!P0 BRA `(.L_x_6045) ;  /* 0xfffffffc00f08947 */ /* 0x008fea000383ffff */
[----:B------:R-:W-:Y:S05]  /*afb0*/  BRA `(.L_x_6064) ;  /* 0xfffffff8007c7947 */ /* 0x000fea000383ffff */
.L_x_6047:
[----:B--2---:R2:W3:Y:S02]  /*afc0*/  SYNCS.PHASECHK.TRANS64.TRYWAIT P0, [R5+URZ], R4 ;  /* 0x00000004050075a7 */ /* 0x0044e4000800017f */
[----:B---3--:R-:W-:Y:S05]  /*afd0*/  @!P0 NANOSLEEP.SYNCS 0x989680 ;  /* 0x009896800000895d */ /* 0x008fea0003900000 */
[----:B------:R-:W3:Y:S02]  /*afe0*/  @!P0 SYNCS.PHASECHK.TRANS64 P0, [R5+URZ], R4 ;  /* 0x00000004050085a7 */ /* 0x000ee4000800007f */
[----:B---3--:R-:W-:Y:S05]  /*aff0*/  @!P0 BRA `(.L_x_6047) ;  /* 0xfffffffc00f08947 */ /* 0x008fea000383ffff */
[----:B------:R-:W-:Y:S05]  /*b000*/  BRA `(.L_x_6065) ;  /* 0xfffffff800807947 */ /* 0x000fea000383ffff */
.L_x_6066:
        /* <DEDUP_REMOVED lines=15> */
.L_x_6596:


//--------------------- .text._ZN7cutlass13device_kernelIN5flash11enable_sm90INS1_16FlashAttnBwdSm90INS1_25CollectiveMainloopBwdSm90ILi2ELi2ELi2EN4cute5tupleIJNS5_1CILi1EEES8_S8_EEENS6_IJNS7_ILi64EEENS7_ILi128EEENS7_ILi96EEEEEENS_10bfloat16_tEfNS_4arch4Sm90ELb1ELb0ELb0ELb1ELb1ELb1ELb0ELb0ELi2ELi1ELi2ELi1ELb1EEENS1_21CollectiveEpilogueBwdISD_SE_SG_Li256ELb1ELb0ELi1EEENS1_25SingleTileBwdLPTSchedulerILb1ELi128ELb1EEEEEEEEEvNT_6ParamsE --------------------------
	.section	.text._ZN7cutlass13device_kernelIN5flash11enable_sm90INS1_16FlashAttnBwdSm90INS1_25CollectiveMainloopBwdSm90ILi2ELi2ELi2EN4cute5tupleIJNS5_1CILi1EEES8_S8_EEENS6_IJNS7_ILi64EEENS7_ILi128EEENS7_ILi96EEEEEENS_10bfloat16_tEfNS_4arch4Sm90ELb1ELb0ELb0ELb1ELb1ELb1ELb0ELb0ELi2ELi1ELi2ELi1ELb1EEENS1_21CollectiveEpilogueBwdISD_SE_SG_Li256ELb1ELb0ELi1EEENS1_25SingleTileBwdLPTSchedulerILb1ELi128ELb1EEEEEEEEEvNT_6ParamsE,"ax",@progbits
	.align	128
.text._ZN7cutlass13device_kernelIN5flash11enable_sm90INS1_16FlashAttnBwdSm90INS1_25CollectiveMainloopBwdSm90ILi2ELi2ELi2EN4cute5tupleIJNS5_1CILi1EEES8_S8_EEENS6_IJNS7_ILi64EEENS7_ILi128EEENS7_ILi96EEEEEENS_10bfloat16_tEfNS_4arch4Sm90ELb1ELb0ELb0ELb1ELb1ELb1ELb0ELb0ELi2ELi1ELi2ELi1ELb1EEENS1_21CollectiveEpilogueBwdISD_SE_SG_Li256ELb1ELb0ELi1EEENS1_25SingleTileBwdLPTSchedulerILb1ELi128ELb1EEEEEEEEEvNT_6ParamsE:
        .type           _ZN7cutlass13device_kernelIN5flash11enable_sm90INS1_16FlashAttnBwdSm90INS1_25CollectiveMainloopBwdSm90ILi2ELi2ELi2EN4cute5tupleIJNS5_1CILi1EEES8_S8_EEENS6_IJNS7_ILi64EEENS7_ILi128EEENS7_ILi96EEEEEENS_10bfloat16_tEfNS_4arch4Sm90ELb1ELb0ELb0ELb1ELb1ELb1ELb0ELb0ELi2ELi1ELi2ELi1ELb1EEENS1_21CollectiveEpilogueBwdISD_SE_SG_Li256ELb1ELb0ELi1EEENS1_25SingleTileBwdLPTSchedulerILb1ELi128ELb1EEEEEEEEEvNT_6ParamsE,@function
        .size           _ZN7cutlass13device_kernelIN5flash11enable_sm90INS1_16FlashAttnBwdSm90INS1_25CollectiveMainloopBwdSm90ILi2ELi2ELi2EN4cute5tupleIJNS5_1CILi1EEES8_S8_EEENS6_IJNS7_ILi64EEENS7_ILi128EEENS7_ILi96EEEEEENS_10bfloat16_tEfNS_4arch4Sm90ELb1ELb0ELb0ELb1ELb1ELb1ELb0ELb0ELi2ELi1ELi2ELi1ELb1EEENS1_21CollectiveEpilogueBwdISD_SE_SG_Li256ELb1ELb0ELi1EEENS1_25SingleTileBwdLPTSchedulerILb1ELi128ELb1EEEEEEEEEvNT_6ParamsE,(.L_x_6597 - _ZN7cutlass13device_kernelIN5flash11enable_sm90INS1_16FlashAttnBwdSm90INS1_25CollectiveMainloopBwdSm90ILi2ELi2ELi2EN4cute5tupleIJNS5_1CILi1EEES8_S8_EEENS6_IJNS7_ILi64EEENS7_ILi128EEENS7_ILi96EEEEEENS_10bfloat16_tEfNS_4arch4Sm90ELb1ELb0ELb0ELb1ELb1ELb1ELb0ELb0ELi2ELi1ELi2ELi1ELb1EEENS1_21CollectiveEpilogueBwdISD_SE_SG_Li256ELb1ELb0ELi1EEENS1_25SingleTileBwdLPTSchedulerILb1ELi128ELb1EEEEEEEEEvNT_6ParamsE)
        .other          _ZN7cutlass13device_kernelIN5flash11enable_sm90INS1_16FlashAttnBwdSm90INS1_25CollectiveMainloopBwdSm90ILi2ELi2ELi2EN4cute5tupleIJNS5_1CILi1EEES8_S8_EEENS6_IJNS7_ILi64EEENS7_ILi128EEENS7_ILi96EEEEEENS_10bfloat16_tEfNS_4arch4Sm90ELb1ELb0ELb0ELb1ELb1ELb1ELb0ELb0ELi2ELi1ELi2ELi1ELb1EEENS1_21CollectiveEpilogueBwdISD_SE_SG_Li256ELb1ELb0ELi1EEENS1_25SingleTileBwdLPTSchedulerILb1ELi128ELb1EEEEEEEEEvNT_6ParamsE,@"STO_CUDA_ENTRY STV_DEFAULT"
_ZN7cutlass13device_kernelIN5flash11enable_sm90INS1_16FlashAttnBwdSm90INS1_25CollectiveMainloopBwdSm90ILi2ELi2ELi2EN4cute5tupleIJNS5_1CILi1EEES8_S8_EEENS6_IJNS7_ILi64EEENS7_ILi128EEENS7_ILi96EEEEEENS_10bfloat16_tEfNS_4arch4Sm90ELb1ELb0ELb0ELb1ELb1ELb1ELb0ELb0ELi2ELi1ELi2ELi1ELb1EEENS1_21CollectiveEpilogueBwdISD_SE_SG_Li256ELb1ELb0ELi1EEENS1_25SingleTileBwdLPTSchedulerILb1ELi128ELb1EEEEEEEEEvNT_6ParamsE:
        /* <DEDUP_REMOVED lines=24> */
.L_x_6068:
[----:B------:R-:W-:Y:S05]  /*0180*/  BSYNC B0 ;  /* 0x0000000000007941 */ /* 0x000fea0003800000 */
.L_x_6067:
        /* <DEDUP_REMOVED lines=37> */
.L_x_6069:
        /* <DEDUP_REMOVED lines=22> */
.L_x_6070:
[----:B------:R-:W-:Y:S01]  /*0540*/  PLOP3.LUT P0, PT, PT, PT, UP0, 0x80, 0x0 ;  /* 0x000000000000781c */ /* 0x000fe20003f0f008 */
[----:B------:R-:W-:Y:S01]  /*0550*/  NOP ;  /* 0x0000000000007918 */ /* 0x000fe20000000000 */
[----:B------:R-:W-:Y:S01]  /*0560*/  ULDC.64 UR46, c[0x0][0x208] ;  /* 0x00008200002e7ab9 */ /* 0x000fe20000000a00 */
[----:B------:R-:W-:Y:S01]  /*0570*/  BSSY B6, `(.L_x_6071) ;  /* 0x0000ae0000067945 */ /* 0x000fe20003800000 */
[----:B-12-4-:R-:W-:Y:S09]  /*0580*/  BAR.SYNC.DEFER_BLOCKING 0x0 ;  /* 0x0000000000007b1d */ /* 0x016ff20000010000 */
[----:B------:R-:W-:Y:S05]  /*0590*/  @!P0 BRA `(.L_x_6072) ;  /* 0x0000006000448947 */ /* 0x000fea0003800000 */
.L_x_6073:
        /* <DEDUP_REMOVED lines=32> */
.L_x_6074:
[----:B------:R-:W-:Y:S01]  /*07a0*/  ULDC UR8, c[0x0][0x8c4] ;  /* 0x0002310000087ab9 */ /* 0x000fe20000000800 */
[----:B------:R-:W-:Y:S01]  /*07b0*/  UMOV UR7, UR9 ;  /* 0x0000000900077c82 */ /* 0x000fe20008000000 */
[----:B------:R-:W-:-:S11]  /*07c0*/  UISETP.NE.AND UP0, UPT, UR8, 0x1, UPT ;  /* 0x000000010800788c */ /* 0x000fd6000bf05270 */
[----:B------:R-:W-:Y:S02]  /*07d0*/  @UP0 ULDC.64 UR10, c[0x0][0x8c8] ;  /* 0x00023200000a0ab9 */ /* 0x000fe40000000a00 */
[----:B------:R-:W-:-:S04]  /*07e0*/  UIMAD.WIDE.U32 UR4, UR9, UR10, URZ ;  /* 0x0000000a090472a5 */ /* 0x000fc8000f8e003f */
[----:B------:R-:W-:-:S04]  /*07f0*/  @UP0 USHF.R.U32.HI UR7, URZ, UR11, UR5 ;  /* 0x0000000b3f070299 */ /* 0x000fc80008011605 */
[----:B------:R-:W-:-:S12]  /*0800*/  UIMAD UR4, UR7, UR8, URZ ;  /* 0x00000008070472a4 */ /* 0x000fd8000f8e023f */
.L_x_6075:
        /* <DEDUP_REMOVED lines=23> */
.L_x_6076:
        /* <DEDUP_REMOVED lines=14> */
.L_x_6078:
[----:B------:R-:W-:-:S05]  /*0a60*/  ULDC UR4, c[0x0][0x8ec] ;  /* 0x00023b0000047ab9 */ /* 0x000fca0000000800 */
.L_x_6077:
        /* <DEDUP_REMOVED lines=25> */
.L_x_6080:
        /* <DEDUP_REMOVED lines=14> */
.L_x_6081:
        /* <DEDUP_REMOVED lines=11> */
.L_x_6082:
        /* <DEDUP_REMOVED lines=13> */
.L_x_6083:
        /* <DEDUP_REMOVED lines=84> */
.L_x_6086:
        /* <DEDUP_REMOVED lines=15> */
.L_x_6085:
        /* <DEDUP_REMOVED lines=22> */
.L_x_6088:
        /* <DEDUP_REMOVED lines=15> */
.L_x_6087:
[----:B------:R-:W-:Y:S01]  /*16e0*/  SHF.R.S32.HI R23, RZ, 0x1f, R22 ;  /* 0x0000001fff177819 */ /* 0x000fe20000011416 */
[----:B------:R-:W-:-:S03]  /*16f0*/  UMOV UR4, 0xffffffff ;  /* 0xffffffff00047882 */ /* 0x000fc60000000000 */
[----:B------:R-:W-:-:S04]  /*1700*/  LEA.HI R0, R23, R22, RZ, 0x7 ;  /* 0x0000001617007211 */ /* 0x000fc800078f38ff */
[----:B------:R-:W-:Y:S01]  /*1710*/  SHF.R.S32.HI R19, RZ, 0x7, R0 ;  /* 0x00000007ff137819 */ /* 0x000fe20000011400 */
[----:B------:R-:W-:Y:S06]  /*1720*/  BRA.DIV UR4, `(.L_x_6089) ;  /* 0x0000009e04187947 */ /* 0x000fec000b800000 */
[----:B------:R1:W2:Y:S02]  /*1730*/  SHFL.IDX PT, R14, R19, RZ, 0x1f ;  /* 0x00001fff130e7589 */ /* 0x0002a400000e0000 */
.L_x_6204:
        /* <DEDUP_REMOVED lines=15> */
.L_x_6090:
        /* <DEDUP_REMOVED lines=19> */
.L_x_6092:
        /* <DEDUP_REMOVED lines=121> */
.L_x_6103:
[----:B------:R-:W-:-:S06]  /*20f0*/  UISETP.NE.AND UP0, UPT, UR12, 0x3, UPT ;  /* 0x000000030c00788c */ /* 0x000fcc000bf05270 */
[----:B------:R-:W-:-:S13]  /*2100*/  PLOP3.LUT P0, PT, PT, PT, UP0, 0x80, 0x0 ;  /* 0x000000000000781c */ /* 0x000fda0003f0f008 */
[----:B-1----:R-:W-:Y:S05]  /*2110*/  @!P0 BRA `(.L_x_6093) ;  /* 0x0000000000048947 */ /* 0x002fea0003800000 */
[----:B------:R-:W-:Y:S01]  /*2120*/  BPT.TRAP 0x1 ;  /* 0x000000040000795c */ /* 0x000fe20000300000 */
.L_x_6093:
[----:B------:R-:W-:Y:S01]  /*2130*/  R2UR UR7, R2 ;  /* 0x00000000020772ca */ /* 0x000fe200000e0000 */
[----:B------:R-:W-:-:S05]  /*2140*/  IMAD.U32 R6, RZ, RZ, UR4 ;  /* 0x00000004ff067e24 */ /* 0x000fca000f8e00ff */
[----:B------:R-:W-:-:S07]  /*2150*/  SHF.L.U32 R6, R6, 0x1f, RZ ;  /* 0x0000001f06067819 */ /* 0x000fce00000006ff */
[----:B------:R-:W-:-:S09]  /*2160*/  ULEA UR7, UR5, UR7, 0x3 ;  /* 0x0000000705077291 */ /* 0x000fd2000f8e183f */
[----:B------:R1:W2:Y:S01]  /*2170*/  SYNCS.PHASECHK.TRANS64.TRYWAIT P1, [UR7+0x26810], R6 ;  /* 0x02681006ff0075a7 */ /* 0x0002a20008020147 */
[----:B------:R-:W-:Y:S05]  /*2180*/  @!P0 BRA `(.L_x_6094) ;  /* 0x0000000000048947 */ /* 0x000fea0003800000 */
[----:B------:R-:W-:Y:S01]  /*2190*/  BPT.TRAP 0x1 ;  /* 0x000000040000795c */ /* 0x000fe20000300000 */
.L_x_6094:
[----:B--2---:R-:W-:Y:S05]  /*21a0*/  @P1 BRA `(.L_x_6095) ;  /* 0x0000000000081947 */ /* 0x004fea0003800000 */
[----:B------:R-:W2:Y:S02]  /*21b0*/  SYNCS.PHASECHK.TRANS64.TRYWAIT P1, [UR7+0x26810], R6 ;  /* 0x02681006ff0075a7 */ /* 0x000ea40008020147 */
[----:B--2---:R-:W-:Y:S05]  /*21c0*/  @!P1 BRA `(.L_x_6096) ;  /* 0x0000009000a49947 */ /* 0x004fea0003800000 */
.L_x_6095:
        /* <DEDUP_REMOVED lines=66> */
.L_x_6097:
[----:B------:R1:W1:Y:S01]  /*25f0*/  SYNCS.PHASECHK.TRANS64.TRYWAIT P1, [UR7+0x26830], R6 ;  /* 0x02683006ff0075a7 */ /* 0x0002620008020147 */
[----:B------:R-:W-:Y:S05]  /*2600*/  @!P0 BRA `(.L_x_6098) ;  /* 0x0000000000048947 */ /* 0x000fea0003800000 */
[----:B------:R-:W-:Y:S01]  /*2610*/  BPT.TRAP 0x1 ;  /* 0x000000040000795c */ /* 0x000fe20000300000 */
.L_x_6098:
[----:B-1----:R-:W-:Y:S05]  /*2620*/  @P1 BRA `(.L_x_6099) ;  /* 0x0000000000081947 */ /* 0x002fea0003800000 */
[----:B------:R-:W1:Y:S02]  /*2630*/  SYNCS.PHASECHK.TRANS64.TRYWAIT P1, [UR7+0x26830], R6 ;  /* 0x02683006ff0075a7 */ /* 0x000e640008020147 */
[----:B-1----:R-:W-:Y:S05]  /*2640*/  @!P1 BRA `(.L_x_6100) ;  /* 0x0000008c009c9947 */ /* 0x002fea0003800000 */
.L_x_6099:
        /* <DEDUP_REMOVED lines=474> */
.L_x_6101:
        /* <DEDUP_REMOVED lines=45> */
.L_x_6102:
        /* <DEDUP_REMOVED lines=62> */
.L_x_6084:
        /* <DEDUP_REMOVED lines=149> */
.L_x_6105:
        /* <DEDUP_REMOVED lines=57> */
.L_x_6107:
[----:B------:R-:W-:Y:S05]  /*5780*/  BSYNC B0 ;  /* 0x0000000000007941 */ /* 0x000fea0003800000 */
.L_x_6106:
        /* <DEDUP_REMOVED lines=22> */
.L_x_6109:
[----:B------:R-:W-:Y:S05]  /*58f0*/  BSYNC B0 ;  /* 0x0000000000007941 */ /* 0x000fea0003800000 */
.L_x_6108:
        /* <DEDUP_REMOVED lines=34> */
.L_x_6111:
[----:B------:R-:W-:Y:S05]  /*5b20*/  BSYNC B0 ;  /* 0x0000000000007941 */ /* 0x000fea0003800000 */
.L_x_6110:
        /* <DEDUP_REMOVED lines=23> */
.L_x_6104:
        /* <DEDUP_REMOVED lines=41> */
.L_x_6112:
        /* <DEDUP_REMOVED lines=44> */
.L_x_6114:
[----:B------:R-:W-:Y:S05]  /*61f0*/  BSYNC B0 ;  /* 0x0000000000007941 */ /* 0x000fea0003800000 */
.L_x_6113:
        /* <DEDUP_REMOVED lines=21> */
.L_x_6116:
[----:B------:R-:W-:Y:S05]  /*6350*/  BSYNC B0 ;  /* 0x0000000000007941 */ /* 0x000fea0003800000 */
.L_x_6115:
        /* <DEDUP_REMOVED lines=30> */
.L_x_6118:
[----:B------:R-:W-:Y:S05]  /*6540*/  BSYNC B0 ;  /* 0x0000000000007941 */ /* 0x000fea0003800000 */
.L_x_6117:
        /* <DEDUP_REMOVED lines=22> */
.L_x_6072:
        /* <DEDUP_REMOVED lines=29> */
.L_x_6120:
[----:B------:R-:W-:Y:S01]  /*6880*/  ULDC UR9, c[0x0][0x8c4] ;  /* 0x0002310000097ab9 */ /* 0x000fe20000000800 */
[----:B------:R-:W-:Y:S01]  /*6890*/  UMOV UR7, UR8 ;  /* 0x0000000800077c82 */ /* 0x000fe20008000000 */
[----:B------:R-:W-:-:S11]  /*68a0*/  UISETP.NE.AND UP0, UPT, UR9, 0x1, UPT ;  /* 0x000000010900788c */ /* 0x000fd6000bf05270 */
[----:B------:R-:W-:Y:S02]  /*68b0*/  @UP0 ULDC.64 UR10, c[0x0][0x8c8] ;  /* 0x00023200000a0ab9 */ /* 0x000fe40000000a00 */
[----:B------:R-:W-:-:S04]  /*68c0*/  UIMAD.WIDE.U32 UR4, UR8, UR10, URZ ;  /* 0x0000000a080472a5 */ /* 0x000fc8000f8e003f */
[----:B------:R-:W-:-:S04]  /*68d0*/  @UP0 USHF.R.U32.HI UR7, URZ, UR11, UR5 ;  /* 0x0000000b3f070299 */ /* 0x000fc80008011605 */
[----:B------:R-:W-:-:S12]  /*68e0*/  UIMAD UR4, UR7, UR9, URZ ;  /* 0x00000009070472a4 */ /* 0x000fd8000f8e023f */
.L_x_6121:
        /* <DEDUP_REMOVED lines=23> */
.L_x_6122:
        /* <DEDUP_REMOVED lines=13> */
.L_x_6124:
[----:B------:R-:W-:-:S05]  /*6b30*/  ULDC UR4, c[0x0][0x8ec] ;  /* 0x00023b0000047ab9 */ /* 0x000fca0000000800 */
.L_x_6123:
        /* <DEDUP_REMOVED lines=48> */
.L_x_6125:
        /* <DEDUP_REMOVED lines=13> */
.L_x_6126:
        /* <DEDUP_REMOVED lines=12> */
.L_x_6127:
        /* <DEDUP_REMOVED lines=68> */
.L_x_6131:
[----:B------:R-:W2:Y:S04]  /*7410*/  LDG.E.STRONG.GPU R4, desc[UR46][R2.64] ;  /* 0x0000002e02047981 */ /* 0x000ea8000c1ef900 */
[----:B--2---:R-:W-:Y:S01]  /*7420*/  CCTL.IVALL ;  /* 0x00000000ff00798f */ /* 0x004fe20002000000 */
[----:B------:R-:W-:Y:S05]  /*7430*/  YIELD ;  /* 0x0000000000007946 */ /* 0x000fea0003800000 */
[----:B------:R-:W-:-:S13]  /*7440*/  ISETP.NE.AND P1, PT, R4, R5, PT ;  /* 0x000000050400720c */ /* 0x000fda0003f25270 */
[----:B------:R-:W-:Y:S05]  /*7450*/  @P1 BRA `(.L_x_6131) ;  /* 0xfffffffc00ec1947 */ /* 0x000fea000383ffff */
.L_x_6130:
[----:B------:R-:W-:Y:S05]  /*7460*/  BSYNC B0 ;  /* 0x0000000000007941 */ /* 0x000fea0003800000 */
.L_x_6129:
[----:B------:R-:W-:-:S03]  /*7470*/  UMOV UR6, 0xffffffff ;  /* 0xffffffff00067882 */ /* 0x000fc60000000000 */
[----:B------:R-:W-:Y:S05]  /*7480*/  BRA.DIV UR6, `(.L_x_6132) ;  /* 0x0000004206247947 */ /* 0x000fea000b800000 */
[----:B------:R-:W-:Y:S01]  /*7490*/  NOP ;  /* 0x0000000000007918 */ /* 0x000fe20000000000 */
.L_x_6207:
        /* <DEDUP_REMOVED lines=22> */
.L_x_6134:
[----:B------:R-:W-:Y:S05]  /*7600*/  BSYNC B0 ;  /* 0x0000000000007941 */ /* 0x000fea0003800000 */
.L_x_6133:
        /* <DEDUP_REMOVED lines=20> */
.L_x_6136:
[----:B------:R-:W-:Y:S05]  /*7750*/  BSYNC B0 ;  /* 0x0000000000007941 */ /* 0x000fea0003800000 */
.L_x_6135:
[----:B------:R-:W-:Y:S06]  /*7760*/  BAR.ARV 0xa, 0xa0 ;  /* 0x0282800000007b1d */ /* 0x000fec0000002000 */
[----:B------:R-:W-:Y:S04]  /*7770*/  BSSY B0, `(.L_x_6137) ;  /* 0x0000003000007945 */ /* 0x000fe80003800000 */
[----:B------:R-:W-:Y:S05]  /*7780*/  @!P0 BRA `(.L_x_6138) ;  /* 0x0000000000048947 */ /* 0x000fea0003800000 */
[----:B------:R-:W-:-:S04]  /*7790*/  DEPBAR.LE SB0, 0x0 ;  /* 0x000080000000791a */ /* 0x000fc80000000000 */
.L_x_6138:
[----:B------:R-:W-:Y:S05]  /*77a0*/  BSYNC B0 ;  /* 0x0000000000007941 */ /* 0x000fea0003800000 */
.L_x_6137:
        /* <DEDUP_REMOVED lines=19> */
.L_x_6140:
[----:B------:R-:W-:Y:S05]  /*78e0*/  BSYNC B0 ;  /* 0x0000000000007941 */ /* 0x000fea0003800000 */
.L_x_6139:
[----:B------:R-:W-:Y:S01]  /*78f0*/  UIADD3 UR7, UR13, 0x1, URZ ;  /* 0x000000010d077890 */ /* 0x000fe2000fffe03f */
[----:B------:R-:W-:Y:S11]  /*7900*/  BRA `(.L_x_6141) ;  /* 0x0000000000047947 */ /* 0x000ff60003800000 */
.L_x_6128:
[----:B------:R-:W-:-:S05]  /*7910*/  UMOV UR7, UR13 ;  /* 0x0000000d00077c82 */ /* 0x000fca0008000000 */
.L_x_6141:
        /* <DEDUP_REMOVED lines=16> */
.L_x_6166:
        /* <DEDUP_REMOVED lines=18> */
.L_x_6144:
[----:B------:R-:W2:Y:S04]  /*7b40*/  LDG.E.STRONG.GPU R4, desc[UR46][R2.64] ;  /* 0x0000002e02047981 */ /* 0x000ea8000c1ef900 */
[----:B--2---:R-:W-:Y:S01]  /*7b50*/  CCTL.IVALL ;  /* 0x00000000ff00798f */ /* 0x004fe20002000000 */
[----:B------:R-:W-:Y:S05]  /*7b60*/  YIELD ;  /* 0x0000000000007946 */ /* 0x000fea0003800000 */
[----:B------:R-:W-:-:S13]  /*7b70*/  ISETP.NE.AND P1, PT, R4, R5, PT ;  /* 0x000000050400720c */ /* 0x000fda0003f25270 */
[----:B------:R-:W-:Y:S05]  /*7b80*/  @P1 BRA `(.L_x_6144) ;  /* 0xfffffffc00ec1947 */ /* 0x000fea000383ffff */
.L_x_6143:
[----:B------:R-:W-:Y:S05]  /*7b90*/  BSYNC B0 ;  /* 0x0000000000007941 */ /* 0x000fea0003800000 */
.L_x_6142:
[----:B------:R-:W-:-:S03]  /*7ba0*/  UMOV UR24, 0xffffffff ;  /* 0xffffffff00187882 */ /* 0x000fc60000000000 */
[----:B------:R-:W-:Y:S05]  /*7bb0*/  BRA.DIV UR24, `(.L_x_6145) ;  /* 0x0000003a18747947 */ /* 0x000fea000b800000 */
[----:B------:R-:W-:Y:S01]  /*7bc0*/  NOP ;  /* 0x0000000000007918 */ /* 0x000fe20000000000 */
.L_x_6210:
        /* <DEDUP_REMOVED lines=19> */
.L_x_6147:
[----:B------:R-:W-:Y:S05]  /*7d00*/  BSYNC B0 ;  /* 0x0000000000007941 */ /* 0x000fea0003800000 */
.L_x_6146:
        /* <DEDUP_REMOVED lines=15> */
.L_x_6149:
[----:B------:R-:W-:Y:S05]  /*7e00*/  BSYNC B0 ;  /* 0x0000000000007941 */ /* 0x000fea0003800000 */
.L_x_6148:
[----:B------:R-:W-:Y:S06]  /*7e10*/  BAR.ARV 0xa, 0xa0 ;  /* 0x0282800000007b1d */ /* 0x000fec0000002000 */
[----:B------:R-:W-:Y:S04]  /*7e20*/  BSSY B0, `(.L_x_6150) ;  /* 0x0000003000007945 */ /* 0x000fe80003800000 */
[----:B------:R-:W-:Y:S05]  /*7e30*/  @!P0 BRA `(.L_x_6151) ;  /* 0x0000000000048947 */ /* 0x000fea0003800000 */
[----:B------:R-:W-:-:S04]  /*7e40*/  DEPBAR.LE SB0, 0x0 ;  /* 0x000080000000791a */ /* 0x000fc80000000000 */
.L_x_6151:
[----:B------:R-:W-:Y:S05]  /*7e50*/  BSYNC B0 ;  /* 0x0000000000007941 */ /* 0x000fea0003800000 */
.L_x_6150:
        /* <DEDUP_REMOVED lines=19> */
.L_x_6153:
[----:B------:R-:W-:Y:S05]  /*7f90*/  BSYNC B0 ;  /* 0x0000000000007941 */ /* 0x000fea0003800000 */
.L_x_6152:
        /* <DEDUP_REMOVED lines=16> */
.L_x_6156:
[----:B------:R-:W2:Y:S04]  /*80a0*/  LDG.E.STRONG.GPU R4, desc[UR46][R2.64] ;  /* 0x0000002e02047981 */ /* 0x000ea8000c1ef900 */
[----:B--2---:R-:W-:Y:S01]  /*80b0*/  CCTL.IVALL ;  /* 0x00000000ff00798f */ /* 0x004fe20002000000 */
[----:B------:R-:W-:Y:S05]  /*80c0*/  YIELD ;  /* 0x0000000000007946 */ /* 0x000fea0003800000 */
[----:B------:R-:W-:-:S13]  /*80d0*/  ISETP.NE.AND P1, PT, R4, R5, PT ;  /* 0x000000050400720c */ /* 0x000fda0003f25270 */
[----:B------:R-:W-:Y:S05]  /*80e0*/  @P1 BRA `(.L_x_6156) ;  /* 0xfffffffc00ec1947 */ /* 0x000fea000383ffff */
.L_x_6155:
[----:B------:R-:W-:Y:S05]  /*80f0*/  BSYNC B0 ;  /* 0x0000000000007941 */ /* 0x000fea0003800000 */
.L_x_6154:
[----:B------:R-:W-:-:S03]  /*8100*/  UMOV UR18, 0xffffffff ;  /* 0xffffffff00127882 */ /* 0x000fc60000000000 */
[----:B------:R-:W-:Y:S05]  /*8110*/  BRA.DIV UR18, `(.L_x_6157) ;  /* 0x0000003612387947 */ /* 0x000fea000b800000 */
[----:B------:R-:W-:Y:S01]  /*8120*/  NOP ;  /* 0x0000000000007918 */ /* 0x000fe20000000000 */
.L_x_6213:
        /* <DEDUP_REMOVED lines=15> */
.L_x_6159:
[----:B------:R-:W-:Y:S05]  /*8220*/  BSYNC B0 ;  /* 0x0000000000007941 */ /* 0x000fea0003800000 */
.L_x_6158:
        /* <DEDUP_REMOVED lines=15> */
.L_x_6161:
[----:B------:R-:W-:Y:S05]  /*8320*/  BSYNC B0 ;  /* 0x0000000000007941 */ /* 0x000fea0003800000 */
.L_x_6160:
[----:B------:R-:W-:Y:S06]  /*8330*/  BAR.ARV 0xa, 0xa0 ;  /* 0x0282800000007b1d */ /* 0x000fec0000002000 */
[----:B------:R-:W-:Y:S04]  /*8340*/  BSSY B0, `(.L_x_6162) ;  /* 0x0000003000007945 */ /* 0x000fe80003800000 */
[----:B------:R-:W-:Y:S05]  /*8350*/  @!P0 BRA `(.L_x_6163) ;  /* 0x0000000000048947 */ /* 0x000fea0003800000 */
[----:B------:R-:W-:-:S04]  /*8360*/  DEPBAR.LE SB0, 0x0 ;  /* 0x000080000000791a */ /* 0x000fc80000000000 */
.L_x_6163:
[----:B------:R-:W-:Y:S05]  /*8370*/  BSYNC B0 ;  /* 0x0000000000007941 */ /* 0x000fea0003800000 */
.L_x_6162:
        /* <DEDUP_REMOVED lines=19> */
.L_x_6165:
[----:B------:R-:W-:Y:S05]  /*84b0*/  BSYNC B0 ;  /* 0x0000000000007941 */ /* 0x000fea0003800000 */
.L_x_6164:
[----:B------:R-:W-:Y:S02]  /*84c0*/  UIADD3 UR7, UR7, 0x2, URZ ;  /* 0x0000000207077890 */ /* 0x000fe4000fffe03f */
[----:B------:R-:W-:Y:S02]  /*84d0*/  UIADD3 UR6, UR6, 0x3000, URZ ;  /* 0x0000300006067890 */ /* 0x000fe4000fffe03f */
[----:B------:R-:W-:-:S06]  /*84e0*/  UISETP.GE.AND UP0, UPT, UR7, UR12, UPT ;  /* 0x0000000c0700728c */ /* 0x000fcc000bf06270 */
[----:B------:R-:W-:-:S13]  /*84f0*/  PLOP3.LUT P1, PT, PT, PT, UP0, 0x80, 0x0 ;  /* 0x000000000000781c */ /* 0x000fda0003f2f008 */
[----:B------:R-:W-:Y:S05]  /*8500*/  @!P1 BRA `(.L_x_6166) ;  /* 0xfffffff400449947 */ /* 0x000fea000383ffff */
[----:B------:R-:W-:Y:S05]  /*8510*/  BRA `(.L_x_6079) ;  /* 0x0000002c00947947 */ /* 0x000fea0003800000 */
.L_x_6119:
        /* <DEDUP_REMOVED lines=21> */
.L_x_6167:
[----:B------:R-:W1:Y:S01]  /*8670*/  LDC R3, c[0x0][0x8c4] ;  /* 0x00023100ff037b82 */ /* 0x000e620000000800 */
[----:B------:R-:W-:Y:S01]  /*8680*/  IMAD.MOV.U32 R0, RZ, RZ, R5 ;  /* 0x000000ffff007224 */ /* 0x000fe200078e0005 */
[----:B-1----:R-:W-:-:S13]  /*8690*/  ISETP.NE.AND P0, PT, R3, 0x1, PT ;  /* 0x000000010300780c */ /* 0x002fda0003f05270 */
[----:B------:R-:W1:Y:S02]  /*86a0*/  @P0 LDC.64 R6, c[0x0][0x8c8] ;  /* 0x00023200ff060b82 */ /* 0x000e640000000a00 */
[----:B-1----:R-:W-:-:S05]  /*86b0*/  @P0 IMAD.HI.U32 R4, R5, R6, RZ ;  /* 0x0000000605040227 */ /* 0x002fca00078e00ff */
[----:B------:R-:W-:-:S05]  /*86c0*/  @P0 SHF.R.U32.HI R0, RZ, R7, R4 ;  /* 0x00000007ff000219 */ /* 0x000fca0000011604 */
[----:B------:R-:W-:-:S07]  /*86d0*/  IMAD R3, R0, R3, RZ ;  /* 0x0000000300037224 */ /* 0x000fce00078e02ff */
.L_x_6168:
        /* <DEDUP_REMOVED lines=23> */
.L_x_6169:
        /* <DEDUP_REMOVED lines=10> */
.L_x_6171:
[----:B------:R-:W1:Y:S02]  /*88f0*/  LDC R4, c[0x0][0x8ec] ;  /* 0x00023b00ff047b82 */ /* 0x000e640000000800 */
.L_x_6170:
        /* <DEDUP_REMOVED lines=42> */
.L_x_6173:
        /* <DEDUP_REMOVED lines=20> */
.L_x_6174:
[----:B------:R-:W-:Y:S05]  /*8ce0*/  @!P0 BRA `(.L_x_6175) ;  /* 0x00000000000c8947 */ /* 0x000fea0003800000 */
[----:B------:R-:W2:Y:S04]  /*8cf0*/  LDG.E R5, desc[UR46][R2.64] ;  /* 0x0000002e02057981 */ /* 0x000ea8000c1e1900 */
[----:B------:R-:W2:Y:S02]  /*8d00*/  LDG.E R0, desc[UR46][R2.64+0x4] ;  /* 0x0000042e02007981 */ /* 0x000ea4000c1e1900 */
[----:B--2---:R-:W-:-:S07]  /*8d10*/  IMAD.IADD R0, R0, 0x1, -R5 ;  /* 0x0000000100007824 */ /* 0x004fce00078e0a05 */
.L_x_6175:
        /* <DEDUP_REMOVED lines=66> */
.L_x_6214:
        /* <DEDUP_REMOVED lines=15> */
.L_x_6178:
        /* <DEDUP_REMOVED lines=122> */
.L_x_6189:
[----:B-123--:R-:W-:-:S04]  /*99d0*/  SHF.L.U32 R18, R10, 0x1f, RZ ;  /* 0x0000001f0a127819 */ /* 0x00efc800000006ff */
[----:B------:R-:W2:Y:S02]  /*99e0*/  SYNCS.PHASECHK.TRANS64.TRYWAIT P1, [R15+URZ+0x26840], R18 ;  /* 0x026840120f0075a7 */ /* 0x000ea4000802017f */
[----:B--2---:R-:W-:Y:S05]  /*99f0*/  @!P1 BRA `(.L_x_6181) ;  /* 0x0000001c00309947 */ /* 0x004fea0003800000 */
.L_x_6215:
        /* <DEDUP_REMOVED lines=8> */
.L_x_6182:
        /* <DEDUP_REMOVED lines=44> */
.L_x_6216:
        /* <DEDUP_REMOVED lines=8> */
.L_x_6184:
        /* <DEDUP_REMOVED lines=44> */
.L_x_6217:
        /* <DEDUP_REMOVED lines=8> */
.L_x_6186:
        /* <DEDUP_REMOVED lines=38> */
.L_x_6219:
        /* <DEDUP_REMOVED lines=8> */
.L_x_6188:
        /* <DEDUP_REMOVED lines=44> */
.L_x_6180:
[----:B------:R-:W4:Y:S02]  /*a6a0*/  LDL.LU R4, [R1+0x4] ;  /* 0x0000040001047983 */ /* 0x000f240000300800 */
[----:B----4-:R-:W-:Y:S02]  /*a6b0*/  ISETP.NE.AND P1, PT, R4, RZ, PT ;  /* 0x000000ff0400720c */ /* 0x010fe40003f25270 */
[----:B------:R4:W5:Y:S11]  /*a6c0*/  LDL R4, [R1] ;  /* 0x0000000001047983 */ /* 0x0009760000100800 */
[----:B----4-:R-:W-:Y:S05]  /*a6d0*/  @!P1 BRA `(.L_x_6179) ;  /* 0x0000000400949947 */ /* 0x010fea0003800000 */
[----:B------:R-:W-:-:S04]  /*a6e0*/  SHF.L.U32 R12, R10, 0x1f, RZ ;  /* 0x0000001f0a0c7819 */ /* 0x000fc800000006ff */
[----:B------:R-:W4:Y:S02]  /*a6f0*/  SYNCS.PHASECHK.TRANS64.TRYWAIT P1, [R15+URZ+0x26840], R12 ;  /* 0x0268400c0f0075a7 */ /* 0x000f24000802017f */
[----:B----4-:R-:W-:Y:S05]  /*a700*/  @!P1 BRA `(.L_x_6190) ;  /* 0x0000001000409947 */ /* 0x010fea0003800000 */
.L_x_6220:
        /* <DEDUP_REMOVED lines=8> */
.L_x_6191:
        /* <DEDUP_REMOVED lines=41> */
.L_x_6221:
        /* <DEDUP_REMOVED lines=8> */
.L_x_6193:
        /* <DEDUP_REMOVED lines=41> */
.L_x_6179:
[----:B------:R-:W1:Y:S01]  /*ad30*/  S2R R0, SR_TID.X ;  /* 0x0000000000007919 */ /* 0x000e620000002100 */
[----:B------:R-:W-:Y:S01]  /*ad40*/  IMAD R3, R16, 0x8, R15 ;  /* 0x0000000810037824 */ /* 0x000fe200078e020f */
[----:B-1----:R-:W-:Y:S02]  /*ad50*/  LOP3.LUT R2, R0, 0x7f, RZ, 0xc0, !PT ;  /* 0x0000007f00027812 */ /* 0x002fe400078ec0ff */
[----:B------:R-:W-:Y:S02]  /*ad60*/  SHF.L.U32 R0, R10, 0x1f, RZ ;  /* 0x0000001f0a007819 */ /* 0x000fe400000006ff */
[----:B------:R-:W-:Y:S02]  /*ad70*/  ISETP.NE.AND P1, PT, R2, RZ, PT ;  /* 0x000000ff0200720c */ /* 0x000fe40003f25270 */
[----:B------:R-:W1:Y:S02]  /*ad80*/  SYNCS.PHASECHK.TRANS64.TRYWAIT P0, [R3+URZ+0x26840], R0 ;  /* 0x02684000030075a7 */ /* 0x000e64000800017f */
[----:B-1----:R-:W-:Y:S09]  /*ad90*/  @!P0 BRA `(.L_x_6194) ;  /* 0x0000000800c48947 */ /* 0x002ff20003800000 */
.L_x_6222:
[----:B------:R-:W-:Y:S05]  /*ada0*/  @P1 BRA `(.L_x_6195) ;  /* 0x0000000000181947 */ /* 0x000fea0003800000 */
[----:B------:R-:W1:Y:S01]  /*adb0*/  S2R R2, SR_TID.X ;  /* 0x0000000000027919 */ /* 0x000e620000002100 */
[----:B------:R-:W-:-:S04]  /*adc0*/  IMAD.MOV.U32 R0, RZ, RZ, 0x3100 ;  /* 0x00003100ff007424 */ /* 0x000fc800078e00ff */
[----:B------:R1:W-:Y:S02]  /*add0*/  SYNCS.ARRIVE.TRANS64 RZ, [R3+URZ+0x26830], R0 ;  /* 0x0268300003ff79a7 */ /* 0x0003e4000800003f */
[----:B-1----:R-:W-:-:S13]  /*ade0*/  LOP3.LUT P0, RZ, R2, 0x1f, RZ, 0xc0, !PT ;  /* 0x0000001f02ff7812 */ /* 0x002fda000780c0ff */
[----:B------:R-:W-:Y:S05]  /*adf0*/  @!P0 BRA `(.L_x_6195) ;  /* 0x0000000000048947 */ /* 0x000fea0003800000 */
[----:B------:R-:W-:Y:S01]  /*ae00*/  BPT.TRAP 0x1 ;  /* 0x000000040000795c */ /* 0x000fe20000300000 */
.L_x_6195:
        /* <DEDUP_REMOVED lines=48> */
.L_x_6176:
[----:B------:R-:W-:Y:S05]  /*b110*/  BSYNC B0 ;  /* 0x0000000000007941 */ /* 0x000fea0003800000 */
.L_x_6172:
[----:B------:R-:W-:-:S03]  /*b120*/  UMOV UR7, 0xffffffff ;  /* 0xffffffff00077882 */ /* 0x000fc60000000000 */
[----:B------:R-:W-:Y:S05]  /*b130*/  BRA.DIV UR7, `(.L_x_6196) ;  /* 0x0000000607f07947 */ /* 0x000fea000b800000 */
[----:B------:R-:W-:-:S13]  /*b140*/  ELECT P6, URZ, PT ;  /* 0x00000000003f782f */ /* 0x000fda00038c0000 */
.L_x_6225:
[----:B------:R-:W-:Y:S05]  /*b150*/  @!P6 BRA `(.L_x_6079) ;  /* 0x000000000084e947 */ /* 0x000fea0003800000 */
[----:B------:R-:W-:-:S06]  /*b160*/  ULOP3.LUT UR7, UR38, 0x2, URZ, 0xfc, !UPT ;  /* 0x0000000226077892 */ /* 0x000fcc000f8efc3f */
[----:B------:R-:W-:-:S05]  /*b170*/  IMAD.U32 R0, RZ, RZ, UR7 ;  /* 0x00000007ff007e24 */ /* 0x000fca000f8e00ff */
[----:B------:R-:W-:-:S13]  /*b180*/  ISETP.NE.AND P2, PT, R0, 0x3, PT ;  /* 0x000000030000780c */ /* 0x000fda0003f45270 */
[----:B------:R-:W-:Y:S05]  /*b190*/  @!P2 BRA `(.L_x_6197) ;  /* 0x000000000004a947 */ /* 0x000fea0003800000 */
[----:B------:R-:W-:Y:S01]  /*b1a0*/  BPT.TRAP 0x1 ;  /* 0x000000040000795c */ /* 0x000fe20000300000 */
.L_x_6197:
        /* <DEDUP_REMOVED lines=15> */
.L_x_6226:
[----:B------:R-:W2:Y:S02]  /*b2a0*/  SYNCS.PHASECHK.TRANS64.TRYWAIT P0, [R3+URZ], R0 ;  /* 0x00000000030075a7 */ /* 0x000ea4000800017f */
[----:B--2---:R-:W-:Y:S05]  /*b2b0*/  @!P0 BRA `(.L_x_6199) ;  /* 0x0000000400c48947 */ /* 0x004fea0003800000 */
.L_x_6227:
[----:B------:R-:W-:Y:S05]  /*b2c0*/  @!P2 BRA `(.L_x_6200) ;  /* 0x000000000004a947 */ /* 0x000fea0003800000 */
[----:B------:R-:W-:Y:S01]  /*b2d0*/  BPT.TRAP 0x1 ;  /* 0x000000040000795c */ /* 0x000fe20000300000 */
.L_x_6200:
[----:B--2---:R-:W-:-:S04]  /*b2e0*/  VIADD R3, R8, 0x26840 ;  /* 0x0002684008037836 */ /* 0x004fc80000000000 */
[----:B------:R-:W-:-:S04]  /*b2f0*/  IMAD R5, R2, 0x8, R3 ;  /* 0x0000000802057824 */ /* 0x000fc800078e0203 */
[----:B------:R-:W2:Y:S02]  /*b300*/  SYNCS.PHASECHK.TRANS64.TRYWAIT P0, [R5+URZ], R4 ;  /* 0x00000004050075a7 */ /* 0x000ea4000800017f */
[----:B--2---:R-:W-:Y:S05]  /*b310*/  @!P0 BRA `(.L_x_6201) ;  /* 0x0000000400c08947 */ /* 0x004fea0003800000 */
.L_x_6228:
[----:B------:R-:W-:-:S07]  /*b320*/  IMAD R3, R6, 0x8, R3 ;  /* 0x0000000806037824 */ /* 0x000fce00078e0203 */
.L_x_6202:
[----:B---3--:R3:W4:Y:S02]  /*b330*/  SYNCS.PHASECHK.TRANS64.TRYWAIT P0, [R3+URZ], R0 ;  /* 0x00000000030075a7 */ /* 0x008724000800017f */
[----:B----4-:R-:W-:Y:S05]  /*b340*/  @!P0 NANOSLEEP.SYNCS 0x989680 ;  /* 0x009896800000895d */ /* 0x010fea0003900000 */
[----:B------:R-:W4:Y:S02]  /*b350*/  @!P0 SYNCS.PHASECHK.TRANS64 P0, [R3+URZ], R0 ;  /* 0x00000000030085a7 */ /* 0x000f24000800007f */
[----:B----4-:R-:W-:Y:S05]  /*b360*/  @!P0 BRA `(.L_x_6202) ;  /* 0xfffffffc00f08947 */ /* 0x010fea000383ffff */
.L_x_6079:
[----:B------:R-:W-:Y:S05]  /*b370*/  BSYNC B6 ;  /* 0x0000000000067941 */ /* 0x000fea0003800000 */
.L_x_6071:
[----:B------:R-:W-:Y:S05]  /*b380*/  EXIT ;  /* 0x000000000000794d */ /* 0x000fea0003800000 */
.L_x_6089:
[----:B------:R-:W-:Y:S02]  /*b390*/  IMAD.MOV.U32 R13, RZ, RZ, R19 ;  /* 0x000000ffff0d7224 */ /* 0x000fe400078e0013 */
[----:B------:R-:W-:Y:S02]  /*b3a0*/  IMAD.MOV.U32 R12, RZ, RZ, RZ ;  /* 0x000000ffff0c7224 */ /* 0x000fe400078e00ff */
[----:B------:R-:W-:Y:S02]  /*b3b0*/  IMAD.MOV.U32 R11, RZ, RZ, 0x1f ;  /* 0x0000001fff0b7424 */ /* 0x000fe400078e00ff */
[----:B------:R-:W-:-:S07]  /*b3c0*/  IMAD.MOV.U32 R15, RZ, RZ, -0x1 ;  /* 0xffffffffff0f7424 */ /* 0x000fce00078e00ff */
[----:B------:R-:W-:Y:S05]  /*b3d0*/  WARPSYNC.COLLECTIVE R15, `(.L_x_6203) ;  /* 0x000000000f087348 */ /* 0x000fea0003c00000 */
[----:B------:R1:W2:Y:S02]  /*b3e0*/  SHFL.IDX P6, R14, R13, R12, R11 ;  /* 0x0000000c0d0e7389 */ /* 0x0002a400000c000b */
[----:B-12---:R-:W-:Y:S01]  /*b3f0*/  ENDCOLLECTIVE ;  /* 0x000000000000791b */ /* 0x006fe20003800000 */
.L_x_6203:
[----:B------:R-:W-:Y:S05]  /*b400*/  BRA `(.L_x_6204) ;  /* 0xffffff6000cc7947 */ /* 0x000fea000383ffff */
.L_x_6091:
[----:B--2---:R2:W3:Y:S02]  /*b410*/  SYNCS.PHASECHK.TRANS64.TRYWAIT P0, [R2+URZ+0x26800], R5 ;  /* 0x02680005020075a7 */ /* 0x0044e4000800017f */
[----:B---3--:R-:W-:Y:S05]  /*b420*/  @!P0 NANOSLEEP.SYNCS 0x989680 ;  /* 0x009896800000895d */ /* 0x008fea0003900000 */
[----:B------:R-:W3:Y:S02]  /*b430*/  @!P0 SYNCS.PHASECHK.TRANS64 P0, [R2+URZ+0x26800], R5 ;  /* 0x02680005020085a7 */ /* 0x000ee4000800007f */
[----:B---3--:R-:W-:Y:S05]  /*b440*/  @!P0 BRA `(.L_x_6091) ;  /* 0xfffffffc00f08947 */ /* 0x008fea000383ffff */
[----:B------:R-:W-:Y:S05]  /*b450*/  BRA `(.L_x_6090) ;  /* 0xffffff6000f47947 */ /* 0x000fea000383ffff */
.L_x_6096:
[----:B--2---:R-:W-:-:S04]  /*b460*/  IMAD.U32 R5, RZ, RZ, UR7 ;  /* 0x00000007ff057e24 */ /* 0x004fc8000f8e00ff */
[----:B------:R2:W3:Y:S03]  /*b470*/  SYNCS.PHASECHK.TRANS64.TRYWAIT P1, [R5+URZ+0x26810], R6 ;  /* 0x02681006050075a7 */ /* 0x0004e6000802017f */
[----:B---3--:R-:W-:Y:S05]  /*b480*/  @!P1 NANOSLEEP.SYNCS 0x989680 ;  /* 0x009896800000995d */ /* 0x008fea0003900000 */
[----:B------:R-:W3:Y:S02]  /*b490*/  @!P1 SYNCS.PHASECHK.TRANS64 P1, [R5+URZ+0x26810], R6 ;  /* 0x02681006050095a7 */ /* 0x000ee4000802007f */
[----:B---3--:R-:W-:Y:S05]  /*b4a0*/  @!P1 BRA `(.L_x_6096) ;  /* 0xfffffffc00ec9947 */ /* 0x008fea000383ffff */
[----:B------:R-:W-:Y:S05]  /*b4b0*/  BRA `(.L_x_6095) ;  /* 0xffffff6c00447947 */ /* 0x000fea000383ffff */
.L_x_6100:
[----:B------:R-:W-:-:S04]  /*b4c0*/  IMAD.U32 R5, RZ, RZ, UR7 ;  /* 0x00000007ff057e24 */ /* 0x000fc8000f8e00ff */
[----:B------:R1:W1:Y:S03]  /*b4d0*/  SYNCS.PHASECHK.TRANS64.TRYWAIT P1, [R5+URZ+0x26830], R6 ;  /* 0x02683006050075a7 */ /* 0x000266000802017f */
[----:B-1----:R-:W-:Y:S05]  /*b4e0*/  @!P1 NANOSLEEP.SYNCS 0x989680 ;  /* 0x009896800000995d */ /* 0x002fea0003900000 */
[----:B------:R-:W1:Y:S02]  /*b4f0*/  @!P1 SYNCS.PHASECHK.TRANS64 P1, [R5+URZ+0x26830], R6 ;  /* 0x02683006050095a7 */ /* 0x000e64000802007f */
[----:B-1----:R-:W-:Y:S05]  /*b500*/  @!P1 BRA `(.L_x_6100) ;  /* 0xfffffffc00ec9947 */ /* 0x002fea000383ffff */
[----:B------:R-:W-:Y:S05]  /*b510*/  BRA `(.L_x_6099) ;  /* 0xffffff70004c7947 */ /* 0x000fea000383ffff */
.L_x_6132:
[----:B------:R-:W-:Y:S01]  /*b520*/  BSSY B0, `(.L_x_6205) ;  /* 0x0000005000007945 */ /* 0x000fe20003800000 */
[----:B------:R-:W-:-:S07]  /*b530*/  IMAD.MOV.U32 R15, RZ, RZ, -0x1 ;  /* 0xffffffffff0f7424 */ /* 0x000fce00078e00ff */
[----:B------:R-:W-:Y:S05]  /*b540*/  WARPSYNC.COLLECTIVE R15, `(.L_x_6206) ;  /* 0x000000000f087348 */ /* 0x000fea0003c00000 */
[----:B------:R-:W-:Y:S01]  /*b550*/  NOP ;  /* 0x0000000000007918 */ /* 0x000fe20000000000 */
[----:B------:R-:W-:Y:S01]  /*b560*/  ENDCOLLECTIVE ;  /* 0x000000000000791b */ /* 0x000fe20003800000 */
.L_x_6206:
[----:B------:R-:W-:Y:S05]  /*b570*/  BSYNC B0 ;  /* 0x0000000000007941 */ /* 0x000fea0003800000 */
.L_x_6205:
[----:B------:R-:W-:Y:S05]  /*b580*/  BRA `(.L_x_6207) ;  /* 0xffffffbc00c47947 */ /* 0x000fea000383ffff */
.L_x_6145:
[----:B------:R-:W-:Y:S01]  /*b590*/  BSSY B0, `(.L_x_6208) ;  /* 0x0000005000007945 */ /* 0x000fe20003800000 */
[----:B------:R-:W-:-:S07]  /*b5a0*/  IMAD.MOV.U32 R15, RZ, RZ, -0x1 ;  /* 0xffffffffff0f7424 */ /* 0x000fce00078e00ff */
[----:B------:R-:W-:Y:S05]  /*b5b0*/  WARPSYNC.COLLECTIVE R15, `(.L_x_6209) ;  /* 0x000000000f087348 */ /* 0x000fea0003c00000 */
[----:B------:R-:W-:Y:S01]  /*b5c0*/  NOP ;  /* 0x0000000000007918 */ /* 0x000fe20000000000 */
[----:B------:R-:W-:Y:S01]  /*b5d0*/  ENDCOLLECTIVE ;  /* 0x000000000000791b */ /* 0x000fe20003800000 */
.L_x_6209:
[----:B------:R-:W-:Y:S05]  /*b5e0*/  BSYNC B0 ;  /* 0x0000000000007941 */ /* 0x000fea0003800000 */
.L_x_6208:
[----:B------:R-:W-:Y:S05]  /*b5f0*/  BRA `(.L_x_6210) ;  /* 0xffffffc400747947 */ /* 0x000fea000383ffff */
.L_x_6157:
[----:B------:R-:W-:Y:S01]  /*b600*/  BSSY B0, `(.L_x_6211) ;  /* 0x0000005000007945 */ /* 0x000fe20003800000 */
[----:B------:R-:W-:-:S07]  /*b610*/  IMAD.MOV.U32 R15, RZ, RZ, -0x1 ;  /* 0xffffffffff0f7424 */ /* 0x000fce00078e00ff */
[----:B------:R-:W-:Y:S05]  /*b620*/  WARPSYNC.COLLECTIVE R15, `(.L_x_6212) ;  /* 0x000000000f087348 */ /* 0x000fea0003c00000 */
[----:B------:R-:W-:Y:S01]  /*b630*/  NOP ;  /* 0x0000000000007918 */ /* 0x000fe20000000000 */
[----:B------:R-:W-:Y:S01]  /*b640*/  ENDCOLLECTIVE ;  /* 0x000000000000791b */ /* 0x000fe20003800000 */
.L_x_6212:
[----:B------:R-:W-:Y:S05]  /*b650*/  BSYNC B0 ;  /* 0x0000000000007941 */ /* 0x000fea0003800000 */
.L_x_6211:
[----:B------:R-:W-:Y:S05]  /*b660*/  BRA `(.L_x_6213) ;  /* 0xffffffc800b07947 */ /* 0x000fea000383ffff */
.L_x_6177:
[----:B-1----:R1:W2:Y:S02]  /*b670*/  SYNCS.PHASECHK.TRANS64.TRYWAIT P0, [R15+URZ+0x26820], R2 ;  /* 0x026820020f0075a7 */ /* 0x0022a4000800017f */
[----:B--2---:R-:W-:Y:S05]  /*b680*/  @!P0 NANOSLEEP.SYNCS 0x989680 ;  /* 0x009896800000895d */ /* 0x004fea0003900000 */
[----:B------:R-:W2:Y:S02]  /*b690*/  @!P0 SYNCS.PHASECHK.TRANS64 P0, [R15+URZ+0x26820], R2 ;  /* 0x026820020f0085a7 */ /* 0x000ea4000800007f */
[----:B--2---:R-:W-:Y:S05]  /*b6a0*/  @!P0 BRA `(.L_x_6177) ;  /* 0xfffffffc00f08947 */ /* 0x004fea000383ffff */
[----:B------:R-:W-:Y:S05]  /*b6b0*/  BRA `(.L_x_6214) ;  /* 0xffffffd800a07947 */ /* 0x000fea000383ffff */
.L_x_6181:
[----:B--2---:R2:W3:Y:S02]  /*b6c0*/  SYNCS.PHASECHK.TRANS64.TRYWAIT P1, [R15+URZ+0x26840], R18 ;  /* 0x026840120f0075a7 */ /* 0x0044e4000802017f */
[----:B---3--:R-:W-:Y:S05]  /*b6d0*/  @!P1 NANOSLEEP.SYNCS 0x989680 ;  /* 0x009896800000995d */ /* 0x008fea0003900000 */
[----:B------:R-:W3:Y:S02]  /*b6e0*/  @!P1 SYNCS.PHASECHK.TRANS64 P1, [R15+URZ+0x26840], R18 ;  /* 0x026840120f0095a7 */ /* 0x000ee4000802007f */
[----:B---3--:R-:W-:Y:S05]  /*b6f0*/  @!P1 BRA `(.L_x_6181) ;  /* 0xfffffffc00f09947 */ /* 0x008fea000383ffff */
[----:B------:R-:W-:Y:S05]  /*b700*/  BRA `(.L_x_6215) ;  /* 0xffffffe000bc7947 */ /* 0x000fea000383ffff */
.L_x_6183:
[----:B-1----:R1:W3:Y:S02]  /*b710*/  SYNCS.PHASECHK.TRANS64.TRYWAIT P1, [R15+URZ+0x26828], R18 ;  /* 0x026828120f0075a7 */ /* 0x0022e4000802017f */
[----:B---3--:R-:W-:Y:S05]  /*b720*/  @!P1 NANOSLEEP.SYNCS 0x989680 ;  /* 0x009896800000995d */ /* 0x008fea0003900000 */
[----:B------:R-:W3:Y:S02]  /*b730*/  @!P1 SYNCS.PHASECHK.TRANS64 P1, [R15+URZ+0x26828], R18 ;  /* 0x026828120f0095a7 */ /* 0x000ee4000802007f */
[----:B---3--:R-:W-:Y:S05]  /*b740*/  @!P1 BRA `(.L_x_6183) ;  /* 0xfffffffc00f09947 */ /* 0x008fea000383ffff */
[----:B------:R-:W-:Y:S05]  /*b750*/  BRA `(.L_x_6216) ;  /* 0xffffffe400787947 */ /* 0x000fea000383ffff */
.L_x_6185:
[----:B---3--:R3:W4:Y:S02]  /*b760*/  SYNCS.PHASECHK.TRANS64.TRYWAIT P1, [R15+URZ+0x26848], R18 ;  /* 0x026848120f0075a7 */ /* 0x008724000802017f */
[----:B----4-:R-:W-:Y:S05]  /*b770*/  @!P1 NANOSLEEP.SYNCS 0x989680 ;  /* 0x009896800000995d */ /* 0x010fea0003900000 */
[----:B------:R-:W4:Y:S02]  /*b780*/  @!P1 SYNCS.PHASECHK.TRANS64 P1, [R15+URZ+0x26848], R18 ;  /* 0x026848120f0095a7 */ /* 0x000f24000802007f */
[----:B----4-:R-:W-:Y:S05]  /*b790*/  @!P1 BRA `(.L_x_6185) ;  /* 0xfffffffc00f09947 */ /* 0x010fea000383ffff */
[----:B------:R-:W-:Y:S05]  /*b7a0*/  BRA `(.L_x_6217) ;  /* 0xffffffe800347947 */ /* 0x000fea000383ffff */
.L_x_6187:
[----:B------:R-:W-:-:S07]  /*b7b0*/  SHF.L.U32 R4, R10, 0x1f, RZ ;  /* 0x0000001f0a047819 */ /* 0x000fce00000006ff */
.L_x_6218:
[----:B----4-:R4:W1:Y:S02]  /*b7c0*/  SYNCS.PHASECHK.TRANS64.TRYWAIT P1, [R15+URZ+0x26820], R4 ;  /* 0x026820040f0075a7 */ /* 0x010864000802017f */
[----:B-1----:R-:W-:Y:S05]  /*b7d0*/  @!P1 NANOSLEEP.SYNCS 0x989680 ;  /* 0x009896800000995d */ /* 0x002fea0003900000 */
[----:B------:R-:W1:Y:S02]  /*b7e0*/  @!P1 SYNCS.PHASECHK.TRANS64 P1, [R15+URZ+0x26820], R4 ;  /* 0x026820040f0095a7 */ /* 0x000e64000802007f */
[----:B-1----:R-:W-:Y:S05]  /*b7f0*/  @!P1 BRA `(.L_x_6218) ;  /* 0xfffffffc00f09947 */ /* 0x002fea000383ffff */
[----:B------:R-:W-:Y:S05]  /*b800*/  BRA `(.L_x_6219) ;  /* 0xffffffe800d47947 */ /* 0x000fea000383ffff */
.L_x_6190:
[----:B----4-:R4:W1:Y:S02]  /*b810*/  SYNCS.PHASECHK.TRANS64.TRYWAIT P1, [R15+URZ+0x26840], R12 ;  /* 0x0268400c0f0075a7 */ /* 0x010864000802017f */
[----:B-1----:R-:W-:Y:S05]  /*b820*/  @!P1 NANOSLEEP.SYNCS 0x989680 ;  /* 0x009896800000995d */ /* 0x002fea0003900000 */
[----:B------:R-:W1:Y:S02]  /*b830*/  @!P1 SYNCS.PHASECHK.TRANS64 P1, [R15+URZ+0x26840], R12 ;  /* 0x0268400c0f0095a7 */ /* 0x000e64000802007f */
[----:B-1----:R-:W-:Y:S05]  /*b840*/  @!P1 BRA `(.L_x_6190) ;  /* 0xfffffffc00f09947 */ /* 0x002fea000383ffff */
[----:B------:R-:W-:Y:S05]  /*b850*/  BRA `(.L_x_6220) ;  /* 0xffffffec00ac7947 */ /* 0x000fea000383ffff */
.L_x_6192:
[----:B-1----:R1:W2:Y:S02]  /*b860*/  SYNCS.PHASECHK.TRANS64.TRYWAIT P1, [R15+URZ+0x26828], R12 ;  /* 0x0268280c0f0075a7 */ /* 0x0022a4000802017f */
[----:B--2---:R-:W-:Y:S05]  /*b870*/  @!P1 NANOSLEEP.SYNCS 0x989680 ;  /* 0x009896800000995d */ /* 0x004fea0003900000 */
[----:B------:R-:W2:Y:S02]  /*b880*/  @!P1 SYNCS.PHASECHK.TRANS64 P1, [R15+URZ+0x26828], R12 ;  /* 0x0268280c0f0095a7 */ /* 0x000ea4000802007f */
[----:B--2---:R-:W-:Y:S05]  /*b890*/  @!P1 BRA `(.L_x_6192) ;  /* 0xfffffffc00f09947 */ /* 0x004fea000383ffff */
[----:B------:R-:W-:Y:S05]  /*b8a0*/  BRA `(.L_x_6221) ;  /* 0xfffffff0005c7947 */ /* 0x000fea000383ffff */
.L_x_6194:
[----:B------:R1:W1:Y:S02]  /*b8b0*/  SYNCS.PHASECHK.TRANS64.TRYWAIT P0, [R3+URZ+0x26840], R0 ;  /* 0x02684000030075a7 */ /* 0x000264000800017f */
[----:B-1----:R-:W-:Y:S05]  /*b8c0*/  @!P0 NANOSLEEP.SYNCS 0x989680 ;  /* 0x009896800000895d */ /* 0x002fea0003900000 */
[----:B------:R-:W1:Y:S02]  /*b8d0*/  @!P0 SYNCS.PHASECHK.TRANS64 P0, [R3+URZ+0x26840], R0 ;  /* 0x02684000030085a7 */ /* 0x000e64000800007f */
[----:B-1----:R-:W-:Y:S05]  /*b8e0*/  @!P0 BRA `(.L_x_6194) ;  /* 0xfffffffc00f08947 */ /* 0x002fea000383ffff */
[----:B------:R-:W-:Y:S05]  /*b8f0*/  BRA `(.L_x_6222) ;  /* 0xfffffff400287947 */ /* 0x000fea000383ffff */
.L_x_6196:
[----:B------:R-:W-:Y:S01]  /*b900*/  BSSY B0, `(.L_x_6223) ;  /* 0x0000006000007945 */ /* 0x000fe20003800000 */
[----:B------:R-:W-:-:S07]  /*b910*/  IMAD.MOV.U32 R15, RZ, RZ, -0x1 ;  /* 0xffffffffff0f7424 */ /* 0x000fce00078e00ff */
[----:B------:R-:W-:Y:S05]  /*b920*/  WARPSYNC.COLLECTIVE R15, `(.L_x_6224) ;  /* 0x000000000f0c7348 */ /* 0x000fea0003c00000 */
[----:B------:R-:W-:Y:S02]  /*b930*/  ELECT P6, UR62, PT ;  /* 0x00000000003e782f */ /* 0x000fe400038c0000 */
[----:B------:R-:W-:Y:S01]  /*b940*/  MOV R14, UR62 ;  /* 0x0000003e000e7c02 */ /* 0x000fe20008000f00 */
[----:B------:R-:W-:Y:S10]  /*b950*/  ENDCOLLECTIVE ;  /* 0x000000000000791b */ /* 0x000ff40003800000 */
.L_x_6224:
[----:B------:R-:W-:Y:S05]  /*b960*/  BSYNC B0 ;  /* 0x0000000000007941 */ /* 0x000fea0003800000 */
.L_x_6223:
[----:B------:R-:W-:Y:S05]  /*b970*/  BRA `(.L_x_6225) ;  /* 0xfffffff400f47947 */ /* 0x000fea000383ffff */
.L_x_6198:
[----:B-1----:R1:W2:Y:S02]  /*b980*/  SYNCS.PHASECHK.TRANS64.TRYWAIT P0, [R7+URZ], R4 ;  /* 0x00000004070075a7 */ /* 0x0022a4000800017f */
[----:B--2---:R-:W-:Y:S05]  /*b990*/  @!P0 NANOSLEEP.SYNCS 0x989680 ;  /* 0x009896800000895d */ /* 0x004fea0003900000 */
[----:B------:R-:W2:Y:S02]  /*b9a0*/  @!P0 SYNCS.PHASECHK.TRANS64 P0, [R7+URZ], R4 ;  /* 0x00000004070085a7 */ /* 0x000ea4000800007f */
[----:B--2---:R-:W-:Y:S05]  /*b9b0*/  @!P0 BRA `(.L_x_6198) ;  /* 0xfffffffc00f08947 */ /* 0x004fea000383ffff */
[----:B------:R-:W-:Y:S05]  /*b9c0*/  BRA `(.L_x_6226) ;  /* 0xfffffff800347947 */ /* 0x000fea000383ffff */
.L_x_6199:
[----:B--2---:R2:W3:Y:S02]  /*b9d0*/  SYNCS.PHASECHK.TRANS64.TRYWAIT P0, [R3+URZ], R0 ;  /* 0x00000000030075a7 */ /* 0x0044e4000800017f */
[----:B---3--:R-:W-:Y:S05]  /*b9e0*/  @!P0 NANOSLEEP.SYNCS 0x989680 ;  /* 0x009896800000895d */ /* 0x008fea0003900000 */
[----:B------:R-:W3:Y:S02]  /*b9f0*/  @!P0 SYNCS.PHASECHK.TRANS64 P0, [R3+URZ], R0 ;  /* 0x00000000030085a7 */ /* 0x000ee4000800007f */
[----:B---3--:R-:W-:Y:S05]  /*ba00*/  @!P0 BRA `(.L_x_6199) ;  /* 0xfffffffc00f08947 */ /* 0x008fea000383ffff */
[----:B------:R-:W-:Y:S05]  /*ba10*/  BRA `(.L_x_6227) ;  /* 0xfffffff800287947 */ /* 0x000fea000383ffff */
.L_x_6201:
[----:B--2---:R2:W3:Y:S02]  /*ba20*/  SYNCS.PHASECHK.TRANS64.TRYWAIT P0, [R5+URZ], R4 ;  /* 0x00000004050075a7 */ /* 0x0044e4000800017f */
[----:B---3--:R-:W-:Y:S05]  /*ba30*/  @!P0 NANOSLEEP.SYNCS 0x989680 ;  /* 0x009896800000895d */ /* 0x008fea0003900000 */
[----:B------:R-:W3:Y:S02]  /*ba40*/  @!P0 SYNCS.PHASECHK.TRANS64 P0, [R5+URZ], R4 ;  /* 0x00000004050085a7 */ /* 0x000ee4000800007f */
[----:B---3--:R-:W-:Y:S05]  /*ba50*/  @!P0 BRA `(.L_x_6201) ;  /* 0xfffffffc00f08947 */ /* 0x008fea000383ffff */
[----:B------:R-:W-:Y:S05]  /*ba60*/  BRA `(.L_x_6228) ;  /* 0xfffffff8002c7947 */ /* 0x000fea000383ffff */
.L_x_6229:
        /* <DEDUP_REMOVED lines=9> */
.L_x_6597:


//--------------------- .text._ZN7cutlass13device_kernelIN5flash11enable_sm90INS1_16FlashAttnBwdSm90INS1_25CollectiveMainloopBwdSm90ILi2ELi2ELi2EN4cute5tupleIJNS5_1CILi1EEES8_S8_EEENS6_IJNS7_ILi64EEENS7_ILi128EEENS7_ILi96EEEEEENS_10bfloat16_tEfNS_4arch4Sm90ELb1ELb0ELb0ELb1ELb0ELb1ELb0ELb0ELi2ELi1ELi2ELi1ELb1EEENS1_24CollectiveEpilogueBwdGQAISD_fSG_Li256ELb1ELb0EEENS1_25SingleTileBwdLPTSchedulerILb1ELi128ELb0EEEEEEEEEvNT_6ParamsE --------------------------
	.section	.text._ZN7cutlass13device_kernelIN5flash11enable_sm90INS1_16FlashAttnBwdSm90INS1_25CollectiveMainloopBwdSm90ILi2ELi2ELi2EN4cute5tupleIJNS5_1CILi1EEES8_S8_EEENS6_IJNS7_ILi64EEENS7_ILi128EEENS7_ILi96EEEEEENS_10bfloat16_tEfNS_4arch4Sm90ELb1ELb0ELb0ELb1ELb0ELb1ELb0ELb0ELi2ELi1ELi2ELi1ELb1EEENS1_24CollectiveEpilogueBwdGQAISD_fSG_Li256ELb1ELb0EEENS1_25SingleTileBwdLPTSchedulerILb1ELi128ELb0EEEEEEEEEvNT_6ParamsE,"ax",@progbits
	.align	128
.text._ZN7cutlass13device_kernelIN5flash11enable_sm90INS1_16FlashAttnBwdSm90INS1_25CollectiveMainloopBwdSm90ILi2ELi2ELi2EN4cute5tupleIJNS5_1CILi1EEES8_S8_EEENS6_IJNS7_ILi64EEENS7_ILi128EEENS7_ILi96EEEEEENS_10bfloat16_tEfNS_4arch4Sm90ELb1ELb0ELb0ELb1ELb0ELb1ELb0ELb0ELi2ELi1ELi2ELi1ELb1EEENS1_24CollectiveEpilogueBwdGQAISD_fSG_Li256ELb1ELb0EEENS1_25SingleTileBwdLPTSchedulerILb1ELi128ELb0EEEEEEEEEvNT_6ParamsE:
        .type           _ZN7cutlass13device_kernelIN5flash11enable_sm90INS1_16FlashAttnBwdSm90INS1_25CollectiveMainloopBwdSm90ILi2ELi2ELi2EN4cute5tupleIJNS5_1CILi1EEES8_S8_EEENS6_IJNS7_ILi64EEENS7_ILi128EEENS7_ILi96EEEEEENS_10bfloat16_tEfNS_4arch4Sm90ELb1ELb0ELb0ELb1ELb0ELb1ELb0ELb0ELi2ELi1ELi2ELi1ELb1EEENS1_24CollectiveEpilogueBwdGQAISD_fSG_Li256ELb1ELb0EEENS1_25SingleTileBwdLPTSchedulerILb1ELi128ELb0EEEEEEEEEvNT_6ParamsE,@function
        .size           _ZN7cutlass13device_kernelIN5flash11enable_sm90INS1_16FlashAttnBwdSm90INS1_25CollectiveMainloopBwdSm90ILi2ELi2ELi2EN4cute5tupleIJNS5_1CILi1EEES8_S8_EEENS6_IJNS7_ILi64EEENS7_ILi128EEENS7_ILi96EEEEEENS_10bfloat16_tEfNS_4arch4Sm90ELb1ELb0ELb0ELb1ELb0ELb1ELb0ELb0ELi2ELi1ELi2ELi1ELb1EEENS1_24CollectiveEpilogueBwdGQAISD_fSG_Li256ELb1ELb0EEENS1_25SingleTileBwdLPTSchedulerILb1ELi128ELb0EEEEEEEEEvNT_6ParamsE,(.L_x_6598 - _ZN7cutlass13device_kernelIN5flash11enable_sm90INS1_16FlashAttnBwdSm90INS1_25CollectiveMainloopBwdSm90ILi2ELi2ELi2EN4cute5tupleIJNS5_1CILi1EEES8_S8_EEENS6_IJNS7_ILi64EEENS7_ILi128EEENS7_ILi96EEEEEENS_10bfloat16_tEfNS_4arch4Sm90ELb1ELb0ELb0ELb1ELb0ELb1ELb0ELb0ELi2ELi1ELi2ELi1ELb1EEENS1_24CollectiveEpilogueBwdGQAISD_fSG_Li256ELb1ELb0EEENS1_25SingleTileBwdLPTSchedulerILb1ELi128ELb0EEEEEEEEEvNT_6ParamsE)
        .other          _ZN7cutlass13device_kernelIN5flash11enable_sm90INS1_16FlashAttnBwdSm90INS1_25CollectiveMainloopBwdSm90ILi2ELi2ELi2EN4cute5tupleIJNS5_1CILi1EEES8_S8_EEENS6_IJNS7_ILi64EEENS7_ILi128EEENS7_ILi96EEEEEENS_10bfloat16_tEfNS_4arch4Sm90ELb1ELb0ELb0ELb1ELb0ELb1ELb0ELb0ELi2ELi1ELi2ELi1ELb1EEENS1_24CollectiveEpilogueBwdGQAISD_fSG_Li256ELb1ELb0EEENS1_25SingleTileBwdLPTSchedulerILb1ELi128ELb0EEEEEEEEEvNT_6ParamsE,@"STO_CUDA_ENTRY STV_DEFAULT"
_ZN7cutlass13device_kernelIN5flash11enable_sm90INS1_16FlashAttnBwdSm90INS1_25CollectiveMainloopBwdSm90ILi2ELi2ELi2EN4cute5tupleIJNS5_1CILi1EEES8_S8_EEENS6_IJNS7_ILi64EEENS7_ILi128EEENS7_ILi96EEEEEENS_10bfloat16_tEfNS_4arch4Sm90ELb1ELb0ELb0ELb1ELb0ELb1ELb0ELb0ELi2ELi1ELi2ELi1ELb1EEENS1_24CollectiveEpilogueBwdGQAISD_fSG_Li256ELb1ELb0EEENS1_25SingleTileBwdLPTSchedulerILb1ELi128ELb0EEEEEEEEEvNT_6ParamsE:
        /* <DEDUP_REMOVED lines=24> */
.L_x_6231:
[----:B------:R-:W-:Y:S05]  /*0180*/  BSYNC B0 ;  /* 0x0000000000007941 */ /* 0x000fea0003800000 */
.L_x_6230:
        /* <DEDUP_REMOVED lines=37> */
.L_x_6232:
        /* <DEDUP_REMOVED lines=22> */
.L_x_6233:
[----:B------:R-:W-:Y:S01]  /*0540*/  PLOP3.LUT P0, PT, PT, PT, UP0, 0x80, 0x0 ;  /* 0x000000000000781c */ /* 0x000fe20003f0f008 */
[----:B------:R-:W-:Y:S01]  /*0550*/  NOP ;  /* 0x0000000000007918 */ /* 0x000fe20000000000 */
[----:B------:R-:W-:Y:S01]  /*0560*/  ULDC.64 UR46, c[0x0][0x208] ;  /* 0x00008200002e7ab9 */ /* 0x000fe20000000a00 */
[----:B------:R-:W-:Y:S01]  /*0570*/  BSSY B6, `(.L_x_6234) ;  /* 0x000091d000067945 */ /* 0x000fe20003800000 */
[----:B-12-4-:R-:W-:Y:S09]  /*0580*/  BAR.SYNC.DEFER_BLOCKING 0x0 ;  /* 0x0000000000007b1d */ /* 0x016ff20000010000 */
[----:B------:R-:W-:Y:S05]  /*0590*/  @!P0 BRA `(.L_x_6235) ;  /* 0x0000004c00748947 */ /* 0x000fea0003800000 */
.L_x_6236:
        /* <DEDUP_REMOVED lines=32> */
.L_x_6237:
[----:B------:R-:W-:Y:S01]  /*07a0*/  ULDC UR7, c[0x0][0x8cc] ;  /* 0x0002330000077ab9 */ /* 0x000fe20000000800 */
[----:B------:R-:W-:Y:S01]  /*07b0*/  UMOV UR36, UR10 ;  /* 0x0000000a00247c82 */ /* 0x000fe20008000000 */
[----:B------:R-:W-:-:S11]  /*07c0*/  UISETP.NE.AND UP0, UPT, UR7, 0x1, UPT ;  /* 0x000000010700788c */ /* 0x000fd6000bf05270 */
[----:B------:R-:W-:Y:S02]  /*07d0*/  @UP0 ULDC.64 UR8, c[0x0][0x8d0] ;  /* 0x0002340000080ab9 */ /* 0x000fe40000000a00 */
[----:B------:R-:W-:-:S04]  /*07e0*/  UIMAD.WIDE.U32 UR4, UR10, UR8, URZ ;  /* 0x000000080a0472a5 */ /* 0x000fc8000f8e003f */
[----:B------:R-:W-:-:S04]  /*07f0*/  @UP0 USHF.R.U32.HI UR36, URZ, UR9, UR5 ;  /* 0x000000093f240299 */ /* 0x000fc80008011605 */
[----:B------:R-:W-:-:S12]  /*0800*/  UIMAD UR4, UR36, UR7, URZ ;  /* 0x00000007240472a4 */ /* 0x000fd8000f8e023f */
.L_x_6238:
        /* <DEDUP_REMOVED lines=23> */
.L_x_6239:
        /* <DEDUP_REMOVED lines=14> */
.L_x_6241:
[----:B------:R-:W-:-:S05]  /*0a60*/  ULDC UR4, c[0x0][0x8f4] ;  /* 0x00023d0000047ab9 */ /* 0x000fca0000000800 */
.L_x_6240:
        /* <DEDUP_REMOVED lines=22> */
.L_x_6243:
        /* <DEDUP_REMOVED lines=14> */
.L_x_6244:
        /* <DEDUP_REMOVED lines=11> */
.L_x_6245:
        /* <DEDUP_REMOVED lines=13> */
.L_x_6246:
        /* <DEDUP_REMOVED lines=84> */
.L_x_6249:
        /* <DEDUP_REMOVED lines=15> */
.L_x_6248:
        /* <DEDUP_REMOVED lines=22> */
.L_x_6251:
        /* <DEDUP_REMOVED lines=15> */
.L_x_6250:
[----:B------:R-:W-:Y:S01]  /*16b0*/  SHF.R.S32.HI R23, RZ, 0x1f, R22 ;  /* 0x0000001fff177819 */ /* 0x000fe20000011416 */
[----:B------:R-:W-:-:S03]  /*16c0*/  UMOV UR4, 0xffffffff ;  /* 0xffffffff00047882 */ /* 0x000fc60000000000 */
[----:B------:R-:W-:-:S04]  /*16d0*/  LEA.HI R0, R23, R22, RZ, 0x7 ;  /* 0x0000001617007211 */ /* 0x000fc800078f38ff */
[----:B------:R-:W-:Y:S01]  /*16e0*/  SHF.R.S32.HI R19, RZ, 0x7, R0 ;  /* 0x00000007ff137819 */ /* 0x000fe20000011400 */
[----:B------:R-:W-:Y:S06]  /*16f0*/  BRA.DIV UR4, `(.L_x_6252) ;  /* 0x0000008204187947 */ /* 0x000fec000b800000 */
[----:B------:R1:W2:Y:S02]  /*1700*/  SHFL.IDX PT, R14, R19, RZ, 0x1f ;  /* 0x00001fff130e7589 */ /* 0x0002a400000e0000 */
.L_x_6338:
        /* <DEDUP_REMOVED lines=15> */
.L_x_6253:
        /* <DEDUP_REMOVED lines=19> */
.L_x_6255:
        /* <DEDUP_REMOVED lines=34> */
[----:B------:R-:W-:Y:S02]  /*1b50*/  IMAD R5, R3, 0x2, R2 ;  /* 0x0000000203057824 */ /* 0x000fe400078e0202 */
        /* <DEDUP_REMOVED lines=85> */
[----:B-1234-:R-:W-:-:S09]  /*20b0*/  ULDC UR6, c[0x0][0x744] ;  /* 0x0001d10000067ab9 */ /* 0x01efd20000000800 */
.L_x_6266:
[----:B------:R-:W-:-:S06]  /*20c0*/  UISETP.NE.AND UP0, UPT, UR9, 0x3, UPT ;  /* 0x000000030900788c */ /* 0x000fcc000bf05270 */
[----:B------:R-:W-:-:S13]  /*20d0*/  PLOP3.LUT P0, PT, PT, PT, UP0, 0x80, 0x0 ;  /* 0x000000000000781c */ /* 0x000fda0003f0f008 */
[----:B-1----:R-:W-:Y:S05]  /*20e0*/  @!P0 BRA `(.L_x_6256) ;  /* 0x0000000000048947 */ /* 0x002fea0003800000 */
[----:B------:R-:W-:Y:S01]  /*20f0*/  BPT.TRAP 0x1 ;  /* 0x000000040000795c */ /* 0x000fe20000300000 */
.L_x_6256:
[----:B------:R-:W-:Y:S01]  /*2100*/  R2UR UR7, R2 ;  /* 0x00000000020772ca */ /* 0x000fe200000e0000 */
[----:B------:R-:W-:-:S05]  /*2110*/  IMAD.U32 R6, RZ, RZ, UR4 ;  /* 0x00000004ff067e24 */ /* 0x000fca000f8e00ff */
[----:B------:R-:W-:-:S07]  /*2120*/  SHF.L.U32 R6, R6, 0x1f, RZ ;  /* 0x0000001f06067819 */ /* 0x000fce00000006ff */
[----:B------:R-:W-:-:S09]  /*2130*/  ULEA UR7, UR5, UR7, 0x3 ;  /* 0x0000000705077291 */ /* 0x000fd2000f8e183f */
[----:B------:R1:W2:Y:S01]  /*2140*/  SYNCS.PHASECHK.TRANS64.TRYWAIT P1, [UR7+0x26810], R6 ;  /* 0x02681006ff0075a7 */ /* 0x0002a20008020147 */
[----:B------:R-:W-:Y:S05]  /*2150*/  @!P0 BRA `(.L_x_6257) ;  /* 0x0000000000048947 */ /* 0x000fea0003800000 */
[----:B------:R-:W-:Y:S01]  /*2160*/  BPT.TRAP 0x1 ;  /* 0x000000040000795c */ /* 0x000fe20000300000 */
.L_x_6257:
[----:B--2---:R-:W-:Y:S05]  /*2170*/  @P1 BRA `(.L_x_6258) ;  /* 0x0000000000081947 */ /* 0x004fea0003800000 */
[----:B------:R-:W2:Y:S02]  /*2180*/  SYNCS.PHASECHK.TRANS64.TRYWAIT P1, [UR7+0x26810], R6 ;  /* 0x02681006ff0075a7 */ /* 0x000ea40008020147 */
[----:B--2---:R-:W-:Y:S05]  /*2190*/  @!P1 BRA `(.L_x_6259) ;  /* 0x0000007400a49947 */ /* 0x004fea0003800000 */
.L_x_6258:
        /* <DEDUP_REMOVED lines=66> */
.L_x_6260:
[----:B------:R1:W1:Y:S01]  /*25c0*/  SYNCS.PHASECHK.TRANS64.TRYWAIT P1, [UR7+0x26830], R6 ;  /* 0x02683006ff0075a7 */ /* 0x0002620008020147 */
[----:B------:R-:W-:Y:S05]  /*25d0*/  @!P0 BRA `(.L_x_6261) ;  /* 0x0000000000048947 */ /* 0x000fea0003800000 */
[----:B------:R-:W-:Y:S01]  /*25e0*/  BPT.TRAP 0x1 ;  /* 0x000000040000795c */ /* 0x000fe20000300000 */
.L_x_6261:
[----:B-1----:R-:W-:Y:S05]  /*25f0*/  @P1 BRA `(.L_x_6262) ;  /* 0x0000000000081947 */ /* 0x002fea0003800000 */
[----:B------:R-:W1:Y:S02]  /*2600*/  SYNCS.PHASECHK.TRANS64.TRYWAIT P1, [UR7+0x26830], R6 ;  /* 0x02683006ff0075a7 */ /* 0x000e640008020147 */
[----:B-1----:R-:W-:Y:S05]  /*2610*/  @!P1 BRA `(.L_x_6263) ;  /* 0x00000070009c9947 */ /* 0x002fea0003800000 */
.L_x_6262:
        /* <DEDUP_REMOVED lines=474> */
.L_x_6264:
        /* <DEDUP_REMOVED lines=46> */
.L_x_6265:
        /* <DEDUP_REMOVED lines=62> */
.L_x_6247:
        /* <DEDUP_REMOVED lines=99> */
.L_x_6269:
[----:B------:R-:W-:Y:S01]  /*50b0*/  @P0 ELECT P1, URZ, PT ;  /* 0x00000000003f082f */ /* 0x000fe20003820000 */
[----:B------:R2:W-:-:S12]  /*50c0*/  UBLKRED.G.S.ADD.F32.RN [UR6], [UR4], UR5, desc[UR8] ;  /* 0x00000806040073bb */ /* 0x0005d800080a1405 */
[----:B------:R-:W-:Y:S02]  /*50d0*/  @P1 PLOP3.LUT P0, PT, P1, PT, PT, 0x8, 0x0 ;  /* 0x000000000000181c */ /* 0x000fe40000f0e170 */
[----:B------:R-:W-:-:S11]  /*50e0*/  PLOP3.LUT P1, PT, PT, PT, PT, 0x8, 0x0 ;  /* 0x000000000000781c */ /* 0x000fd60003f2e170 */
[----:B--2---:R-:W-:Y:S05]  /*50f0*/  @P0 BRA.U.ANY `(.L_x_6269) ;  /* 0xfffffffd00ec0947 */ /* 0x004fea000393ffff */
[----:B------:R0:W-:Y:S01]  /*5100*/  UTMACMDFLUSH ;  /* 0x00000000000079b7 */ /* 0x0001e20000000000 */
[----:B------:R-:W-:-:S04]  /*5110*/  DEPBAR.LE SB0, 0x0 ;  /* 0x000080000000791a */ /* 0x000fc80000000000 */
.L_x_6268:
[----:B------:R-:W-:Y:S05]  /*5120*/  BSYNC B0 ;  /* 0x0000000000007941 */ /* 0x000fea0003800000 */
.L_x_6267:
        /* <DEDUP_REMOVED lines=28> */
.L_x_6270:
        /* <DEDUP_REMOVED lines=8> */
.L_x_6235:
        /* <DEDUP_REMOVED lines=29> */
.L_x_6272:
[----:B------:R-:W-:Y:S01]  /*5540*/  ULDC UR9, c[0x0][0x8cc] ;  /* 0x0002330000097ab9 */ /* 0x000fe20000000800 */
[----:B------:R-:W-:Y:S01]  /*5550*/  UMOV UR7, UR8 ;  /* 0x0000000800077c82 */ /* 0x000fe20008000000 */
[----:B------:R-:W-:-:S11]  /*5560*/  UISETP.NE.AND UP0, UPT, UR9, 0x1, UPT ;  /* 0x000000010900788c */ /* 0x000fd6000bf05270 */
[----:B------:R-:W-:Y:S02]  /*5570*/  @UP0 ULDC.64 UR10, c[0x0][0x8d0] ;  /* 0x00023400000a0ab9 */ /* 0x000fe40000000a00 */
[----:B------:R-:W-:-:S04]  /*5580*/  UIMAD.WIDE.U32 UR4, UR8, UR10, URZ ;  /* 0x0000000a080472a5 */ /* 0x000fc8000f8e003f */
[----:B------:R-:W-:-:S04]  /*5590*/  @UP0 USHF.R.U32.HI UR7, URZ, UR11, UR5 ;  /* 0x0000000b3f070299 */ /* 0x000fc80008011605 */
[----:B------:R-:W-:-:S12]  /*55a0*/  UIMAD UR4, UR7, UR9, URZ ;  /* 0x00000009070472a4 */ /* 0x000fd8000f8e023f */
.L_x_6273:
        /* <DEDUP_REMOVED lines=23> */
.L_x_6274:
        /* <DEDUP_REMOVED lines=13> */
.L_x_6276:
[----:B------:R-:W-:-:S05]  /*57f0*/  ULDC UR4, c[0x0][0x8f4] ;  /* 0x00023d0000047ab9 */ /* 0x000fca0000000800 */
.L_x_6275:
        /* <DEDUP_REMOVED lines=46> */
.L_x_6277:
        /* <DEDUP_REMOVED lines=13> */
.L_x_6278:
        /* <DEDUP_REMOVED lines=12> */
.L_x_6279:
        /* <DEDUP_REMOVED lines=54> */
.L_x_6282:
[----:B------:R-:W-:Y:S05]  /*5fd0*/  BSYNC B0 ;  /* 0x0000000000007941 */ /* 0x000fea0003800000 */
.L_x_6281:
        /* <DEDUP_REMOVED lines=19> */
.L_x_6284:
[----:B------:R-:W-:Y:S05]  /*6110*/  BSYNC B0 ;  /* 0x0000000000007941 */ /* 0x000fea0003800000 */
.L_x_6283:
[----:B------:R-:W-:Y:S06]  /*6120*/  BAR.ARV 0xa, 0xa0 ;  /* 0x0282800000007b1d */ /* 0x000fec0000002000 */
[----:B------:R-:W-:Y:S04]  /*6130*/  BSSY B0, `(.L_x_6285) ;  /* 0x0000003000007945 */ /* 0x000fe80003800000 */
[----:B------:R-:W-:Y:S05]  /*6140*/  @!P0 BRA `(.L_x_6286) ;  /* 0x0000000000048947 */ /* 0x000fea0003800000 */
[----:B------:R-:W-:-:S04]  /*6150*/  DEPBAR.LE SB0, 0x0 ;  /* 0x000080000000791a */ /* 0x000fc80000000000 */
.L_x_6286:
[----:B------:R-:W-:Y:S05]  /*6160*/  BSYNC B0 ;  /* 0x0000000000007941 */ /* 0x000fea0003800000 */
.L_x_6285:
[----:B------:R-:W-:Y:S06]  /*6170*/  BAR.ARV 0xb, 0xa0 ;  /* 0x02c2800000007b1d */ /* 0x000fec0000002000 */
[----:B------:R-:W-:Y:S01]  /*6180*/  UIADD3 UR18, UR12, 0x1, URZ ;  /* 0x000000010c127890 */ /* 0x000fe2000fffe03f */
[----:B------:R-:W-:Y:S11]  /*6190*/  BRA `(.L_x_6287) ;  /* 0x0000000000047947 */ /* 0x000ff60003800000 */
.L_x_6280:
[----:B------:R-:W-:-:S05]  /*61a0*/  UMOV UR18, UR12 ;  /* 0x0000000c00127c82 */ /* 0x000fca0008000000 */
.L_x_6287:
        /* <DEDUP_REMOVED lines=22> */
.L_x_6300:
        /* <DEDUP_REMOVED lines=20> */
.L_x_6289:
[----:B------:R-:W-:Y:S05]  /*6450*/  BSYNC B0 ;  /* 0x0000000000007941 */ /* 0x000fea0003800000 */
.L_x_6288:
        /* <DEDUP_REMOVED lines=13> */
.L_x_6291:
[----:B------:R-:W-:Y:S05]  /*6530*/  BSYNC B0 ;  /* 0x0000000000007941 */ /* 0x000fea0003800000 */
.L_x_6290:
[----:B------:R-:W-:Y:S06]  /*6540*/  BAR.ARV 0xa, 0xa0 ;  /* 0x0282800000007b1d */ /* 0x000fec0000002000 */
[----:B------:R-:W-:Y:S04]  /*6550*/  BSSY B0, `(.L_x_6292) ;  /* 0x0000003000007945 */ /* 0x000fe80003800000 */
[----:B------:R-:W-:Y:S05]  /*6560*/  @!P0 BRA `(.L_x_6293) ;  /* 0x0000000000048947 */ /* 0x000fea0003800000 */
[----:B------:R-:W-:-:S04]  /*6570*/  DEPBAR.LE SB0, 0x0 ;  /* 0x000080000000791a */ /* 0x000fc80000000000 */
.L_x_6293:
[----:B------:R-:W-:Y:S05]  /*6580*/  BSYNC B0 ;  /* 0x0000000000007941 */ /* 0x000fea0003800000 */
.L_x_6292:
        /* <DEDUP_REMOVED lines=13> */
.L_x_6295:
[----:B------:R-:W-:Y:S05]  /*6660*/  BSYNC B0 ;  /* 0x0000000000007941 */ /* 0x000fea0003800000 */
.L_x_6294:
        /* <DEDUP_REMOVED lines=13> */
.L_x_6297:
[----:B------:R-:W-:Y:S05]  /*6740*/  BSYNC B0 ;  /* 0x0000000000007941 */ /* 0x000fea0003800000 */
.L_x_6296:
[----:B------:R-:W-:Y:S01]  /*6750*/  UIADD3 UR18, UR18, 0x2, URZ ;  /* 0x0000000212127890 */ /* 0x000fe2000fffe03f */
[----:B------:R-:W-:Y:S06]  /*6760*/  BAR.ARV 0xa, 0xa0 ;  /* 0x0282800000007b1d */ /* 0x000fec0000002000 */
[----:B------:R-:W-:Y:S01]  /*6770*/  UISETP.GE.AND UP0, UPT, UR18, UR7, UPT ;  /* 0x000000071200728c */ /* 0x000fe2000bf06270 */
[----:B------:R-:W-:Y:S04]  /*6780*/  BSSY B0, `(.L_x_6298) ;  /* 0x0000003000007945 */ /* 0x000fe80003800000 */
[----:B------:R-:W-:Y:S06]  /*6790*/  @!P0 BRA `(.L_x_6299) ;  /* 0x0000000000048947 */ /* 0x000fec0003800000 */
[----:B------:R-:W-:-:S04]  /*67a0*/  DEPBAR.LE SB0, 0x0 ;  /* 0x000080000000791a */ /* 0x000fc80000000000 */
.L_x_6299:
[----:B------:R-:W-:Y:S05]  /*67b0*/  BSYNC B0 ;  /* 0x0000000000007941 */ /* 0x000fea0003800000 */
.L_x_6298:
[----:B------:R-:W-:Y:S06]  /*67c0*/  BAR.ARV 0xb, 0xa0 ;  /* 0x02c2800000007b1d */ /* 0x000fec0000002000 */
[----:B------:R-:W-:Y:S01]  /*67d0*/  PLOP3.LUT P1, PT, PT, PT, UP0, 0x80, 0x0 ;  /* 0x000000000000781c */ /* 0x000fe20003f2f008 */
[----:B------:R-:W-:Y:S02]  /*67e0*/  UIADD3 UR26, UR26, 0x3000, URZ ;  /* 0x000030001a1a7890 */ /* 0x000fe4000fffe03f */
[----:B------:R-:W-:-:S10]  /*67f0*/  UIADD3 UR6, UR6, 0x3000, URZ ;  /* 0x0000300006067890 */ /* 0x000fd4000fffe03f */
[----:B------:R-:W-:Y:S05]  /*6800*/  @!P1 BRA `(.L_x_6300) ;  /* 0xfffffff800c09947 */ /* 0x000fea000383ffff */
[----:B------:R-:W-:Y:S05]  /*6810*/  BRA `(.L_x_6242) ;  /* 0x0000002c00c87947 */ /* 0x000fea0003800000 */
.L_x_6271:
        /* <DEDUP_REMOVED lines=22> */
.L_x_6301:
[----:B------:R-:W-:Y:S01]  /*6980*/  ULDC UR9, c[0x0][0x8cc] ;  /* 0x0002330000097ab9 */ /* 0x000fe20000000800 */
[----:B------:R-:W-:Y:S01]  /*6990*/  UMOV UR7, UR8 ;  /* 0x0000000800077c82 */ /* 0x000fe20008000000 */
[----:B------:R-:W-:-:S11]  /*69a0*/  UISETP.NE.AND UP0, UPT, UR9, 0x1, UPT ;  /* 0x000000010900788c */ /* 0x000fd6000bf05270 */
[----:B------:R-:W-:Y:S02]  /*69b0*/  @UP0 ULDC.64 UR10, c[0x0][0x8d0] ;  /* 0x00023400000a0ab9 */ /* 0x000fe40000000a00 */
[----:B------:R-:W-:-:S04]  /*69c0*/  UIMAD.WIDE.U32 UR4, UR8, UR10, URZ ;  /* 0x0000000a080472a5 */ /* 0x000fc8000f8e003f */
[----:B------:R-:W-:-:S04]  /*69d0*/  @UP0 USHF.R.U32.HI UR7, URZ, UR11, UR5 ;  /* 0x0000000b3f070299 */ /* 0x000fc80008011605 */
[----:B------:R-:W-:-:S12]  /*69e0*/  UIMAD UR4, UR7, UR9, URZ ;  /* 0x00000009070472a4 */ /* 0x000fd8000f8e023f */
.L_x_6302:
        /* <DEDUP_REMOVED lines=23> */
.L_x_6303:
        /* <DEDUP_REMOVED lines=14> */
.L_x_6305:
[----:B------:R-:W-:-:S05]  /*6c40*/  ULDC UR4, c[0x0][0x8f4] ;  /* 0x00023d0000047ab9 */ /* 0x000fca0000000800 */
.L_x_6304:
        /* <DEDUP_REMOVED lines=60> */
.L_x_6307:
        /* <DEDUP_REMOVED lines=12> */
.L_x_6308:
[----:B------:R-:W-:Y:S05]  /*70d0*/  @!P2 BRA `(.L_x_6309) ;  /* 0x000000000014a947 */ /* 0x000fea0003800000 */
[----:B------:R-:W-:Y:S02]  /*70e0*/  IMAD.U32 R2, RZ, RZ, UR14 ;  /* 0x0000000eff027e24 */ /* 0x000fe4000f8e00ff */
[----:B------:R-:W-:-:S05]  /*70f0*/  IMAD.U32 R3, RZ, RZ, UR15 ;  /* 0x0000000fff037e24 */ /* 0x000fca000f8e00ff */
[----:B------:R-:W2:Y:S04]  /*7100*/  LDG.E R5, desc[UR46][R2.64] ;  /* 0x0000002e02057981 */ /* 0x000ea8000c1e1900 */
[----:B------:R-:W2:Y:S02]  /*7110*/  LDG.E R4, desc[UR46][R2.64+0x4] ;  /* 0x0000042e02047981 */ /* 0x000ea4000c1e1900 */
[----:B--2---:R-:W-:-:S07]  /*7120*/  IMAD.IADD R4, R4, 0x1, -R5 ;  /* 0x0000000104047824 */ /* 0x004fce00078e0a05 */
.L_x_6309:
        /* <DEDUP_REMOVED lines=62> */
.L_x_6339:
        /* <DEDUP_REMOVED lines=15> */
.L_x_6312:
        /* <DEDUP_REMOVED lines=122> */
.L_x_6323:
[----:B-123--:R-:W-:-:S04]  /*7da0*/  SHF.L.U32 R18, R10, 0x1f, RZ ;  /* 0x0000001f0a127819 */ /* 0x00efc800000006ff */
[----:B------:R-:W2:Y:S02]  /*7db0*/  SYNCS.PHASECHK.TRANS64.TRYWAIT P1, [R15+URZ+0x26840], R18 ;  /* 0x026840120f0075a7 */ /* 0x000ea4000802017f */
[----:B--2---:R-:W-:Y:S05]  /*7dc0*/  @!P1 BRA `(.L_x_6315) ;  /* 0x0000001800dc9947 */ /* 0x004fea0003800000 */
.L_x_6340:
        /* <DEDUP_REMOVED lines=8> */
.L_x_6316:
        /* <DEDUP_REMOVED lines=44> */
.L_x_6341:
        /* <DEDUP_REMOVED lines=8> */
.L_x_6318:
        /* <DEDUP_REMOVED lines=44> */
.L_x_6342:
        /* <DEDUP_REMOVED lines=8> */
.L_x_6320:
        /* <DEDUP_REMOVED lines=38> */
.L_x_6344:
        /* <DEDUP_REMOVED lines=8> */
.L_x_6322:
        /* <DEDUP_REMOVED lines=44> */
.L_x_6314:
[----:B------:R-:W4:Y:S02]  /*8a70*/  LDL.LU R4, [R1+0x4] ;  /* 0x0000040001047983 */ /* 0x000f240000300800 */
[----:B----4-:R-:W-:Y:S02]  /*8a80*/  ISETP.NE.AND P1, PT, R4, RZ, PT ;  /* 0x000000ff0400720c */ /* 0x010fe40003f25270 */
[----:B------:R4:W5:Y:S11]  /*8a90*/  LDL R4, [R1] ;  /* 0x0000000001047983 */ /* 0x0009760000100800 */
[----:B----4-:R-:W-:Y:S05]  /*8aa0*/  @!P1 BRA `(.L_x_6313) ;  /* 0x0000000400949947 */ /* 0x010fea0003800000 */
[----:B------:R-:W-:-:S04]  /*8ab0*/  SHF.L.U32 R12, R10, 0x1f, RZ ;  /* 0x0000001f0a0c7819 */ /* 0x000fc800000006ff */
[----:B------:R-:W4:Y:S02]  /*8ac0*/  SYNCS.PHASECHK.TRANS64.TRYWAIT P1, [R15+URZ+0x26840], R12 ;  /* 0x0268400c0f0075a7 */ /* 0x000f24000802017f */
[----:B----4-:R-:W-:Y:S05]  /*8ad0*/  @!P1 BRA `(.L_x_6324) ;  /* 0x0000000c00ec9947 */ /* 0x010fea0003800000 */
.L_x_6345:
        /* <DEDUP_REMOVED lines=8> */
.L_x_6325:
        /* <DEDUP_REMOVED lines=41> */
.L_x_6346:
        /* <DEDUP_REMOVED lines=8> */
.L_x_6327:
        /* <DEDUP_REMOVED lines=41> */
.L_x_6313:
[----:B------:R-:W1:Y:S01]  /*9100*/  S2R R0, SR_TID.X ;  /* 0x0000000000007919 */ /* 0x000e620000002100 */
[----:B------:R-:W-:Y:S01]  /*9110*/  IMAD R3, R16, 0x8, R15 ;  /* 0x0000000810037824 */ /* 0x000fe200078e020f */
[----:B-1----:R-:W-:Y:S02]  /*9120*/  LOP3.LUT R2, R0, 0x7f, RZ, 0xc0, !PT ;  /* 0x0000007f00027812 */ /* 0x002fe400078ec0ff */
[----:B------:R-:W-:Y:S02]  /*9130*/  SHF.L.U32 R0, R10, 0x1f, RZ ;  /* 0x0000001f0a007819 */ /* 0x000fe400000006ff */
[----:B------:R-:W-:Y:S02]  /*9140*/  ISETP.NE.AND P1, PT, R2, RZ, PT ;  /* 0x000000ff0200720c */ /* 0x000fe40003f25270 */
[----:B------:R-:W1:Y:S02]  /*9150*/  SYNCS.PHASECHK.TRANS64.TRYWAIT P0, [R3+URZ+0x26840], R0 ;  /* 0x02684000030075a7 */ /* 0x000e64000800017f */
[----:B-1----:R-:W-:Y:S09]  /*9160*/  @!P0 BRA `(.L_x_6328) ;  /* 0x0000000800708947 */ /* 0x002ff20003800000 */
.L_x_6347:
[----:B------:R-:W-:Y:S05]  /*9170*/  @P1 BRA `(.L_x_6329) ;  /* 0x0000000000181947 */ /* 0x000fea0003800000 */
[----:B------:R-:W1:Y:S01]  /*9180*/  S2R R2, SR_TID.X ;  /* 0x0000000000027919 */ /* 0x000e620000002100 */
[----:B------:R-:W-:-:S04]  /*9190*/  IMAD.MOV.U32 R0, RZ, RZ, 0x3100 ;  /* 0x00003100ff007424 */ /* 0x000fc800078e00ff */
[----:B------:R1:W-:Y:S02]  /*91a0*/  SYNCS.ARRIVE.TRANS64 RZ, [R3+URZ+0x26830], R0 ;  /* 0x0268300003ff79a7 */ /* 0x0003e4000800003f */
[----:B-1----:R-:W-:-:S13]  /*91b0*/  LOP3.LUT P0, RZ, R2, 0x1f, RZ, 0xc0, !PT ;  /* 0x0000001f02ff7812 */ /* 0x002fda000780c0ff */
[----:B------:R-:W-:Y:S05]  /*91c0*/  @!P0 BRA `(.L_x_6329) ;  /* 0x0000000000048947 */ /* 0x000fea0003800000 */
[----:B------:R-:W-:Y:S01]  /*91d0*/  BPT.TRAP 0x1 ;  /* 0x000000040000795c */ /* 0x000fe20000300000 */
.L_x_6329:
        /* <DEDUP_REMOVED lines=48> */
.L_x_6310:
[----:B------:R-:W-:Y:S05]  /*94e0*/  BSYNC B0 ;  /* 0x0000000000007941 */ /* 0x000fea0003800000 */
.L_x_6306:
[----:B------:R-:W-:-:S03]  /*94f0*/  UMOV UR7, 0xffffffff ;  /* 0xffffffff00077882 */ /* 0x000fc60000000000 */
[----:B------:R-:W-:Y:S05]  /*9500*/  BRA.DIV UR7, `(.L_x_6330) ;  /* 0x00000006079c7947 */ /* 0x000fea000b800000 */
[----:B------:R-:W-:-:S13]  /*9510*/  ELECT P6, URZ, PT ;  /* 0x00000000003f782f */ /* 0x000fda00038c0000 */
.L_x_6350:
[----:B------:R-:W-:Y:S05]  /*9520*/  @!P6 BRA `(.L_x_6242) ;  /* 0x000000000084e947 */ /* 0x000fea0003800000 */
[----:B------:R-:W-:-:S06]  /*9530*/  ULOP3.LUT UR7, UR38, 0x2, URZ, 0xfc, !UPT ;  /* 0x0000000226077892 */ /* 0x000fcc000f8efc3f */
[----:B------:R-:W-:-:S05]  /*9540*/  IMAD.U32 R0, RZ, RZ, UR7 ;  /* 0x00000007ff007e24 */ /* 0x000fca000f8e00ff */
[----:B------:R-:W-:-:S13]  /*9550*/  ISETP.NE.AND P2, PT, R0, 0x3, PT ;  /* 0x000000030000780c */ /* 0x000fda0003f45270 */
[----:B------:R-:W-:Y:S05]  /*9560*/  @!P2 BRA `(.L_x_6331) ;  /* 0x000000000004a947 */ /* 0x000fea0003800000 */
[----:B------:R-:W-:Y:S01]  /*9570*/  BPT.TRAP 0x1 ;  /* 0x000000040000795c */ /* 0x000fe20000300000 */
.L_x_6331:
        /* <DEDUP_REMOVED lines=15> */
.L_x_6351:
[----:B------:R-:W2:Y:S02]  /*9670*/  SYNCS.PHASECHK.TRANS64.TRYWAIT P0, [R3+URZ], R0 ;  /* 0x00000000030075a7 */ /* 0x000ea4000800017f */
[----:B--2---:R-:W-:Y:S05]  /*9680*/  @!P0 BRA `(.L_x_6333) ;  /* 0x0000000400708947 */ /* 0x004fea0003800000 */
.L_x_6352:
[----:B------:R-:W-:Y:S05]  /*9690*/  @!P2 BRA `(.L_x_6334) ;  /* 0x000000000004a947 */ /* 0x000fea0003800000 */
[----:B------:R-:W-:Y:S01]  /*96a0*/  BPT.TRAP 0x1 ;  /* 0x000000040000795c */ /* 0x000fe20000300000 */
.L_x_6334:
[----:B--2---:R-:W-:-:S04]  /*96b0*/  VIADD R3, R8, 0x26840 ;  /* 0x0002684008037836 */ /* 0x004fc80000000000 */
[----:B------:R-:W-:-:S04]  /*96c0*/  IMAD R5, R2, 0x8, R3 ;  /* 0x0000000802057824 */ /* 0x000fc800078e0203 */
[----:B------:R-:W2:Y:S02]  /*96d0*/  SYNCS.PHASECHK.TRANS64.TRYWAIT P0, [R5+URZ], R4 ;  /* 0x00000004050075a7 */ /* 0x000ea4000800017f */
[----:B--2---:R-:W-:Y:S05]  /*96e0*/  @!P0 BRA `(.L_x_6335) ;  /* 0x00000004006c8947 */ /* 0x004fea0003800000 */
.L_x_6353:
[----:B------:R-:W-:-:S07]  /*96f0*/  IMAD R3, R6, 0x8, R3 ;  /* 0x0000000806037824 */ /* 0x000fce00078e0203 */
.L_x_6336:
[----:B---3--:R3:W4:Y:S02]  /*9700*/  SYNCS.PHASECHK.TRANS64.TRYWAIT P0, [R3+URZ], R0 ;  /* 0x00000000030075a7 */ /* 0x008724000800017f */
[----:B----4-:R-:W-:Y:S05]  /*9710*/  @!P0 NANOSLEEP.SYNCS 0x989680 ;  /* 0x009896800000895d */ /* 0x010fea0003900000 */
[----:B------:R-:W4:Y:S02]  /*9720*/  @!P0 SYNCS.PHASECHK.TRANS64 P0, [R3+URZ], R0 ;  /* 0x00000000030085a7 */ /* 0x000f24000800007f */
[----:B----4-:R-:W-:Y:S05]  /*9730*/  @!P0 BRA `(.L_x_6336) ;  /* 0xfffffffc00f08947 */ /* 0x010fea000383ffff */
.L_x_6242:
[----:B------:R-:W-:Y:S05]  /*9740*/  BSYNC B6 ;  /* 0x0000000000067941 */ /* 0x000fea0003800000 */
.L_x_6234:
[----:B------:R-:W-:Y:S05]  /*9750*/  EXIT ;  /* 0x000000000000794d */ /* 0x000fea0003800000 */
.L_x_6252:
[----:B------:R-:W-:Y:S02]  /*9760*/  IMAD.MOV.U32 R13, RZ, RZ, R19 ;  /* 0x000000ffff0d7224 */ /* 0x000fe400078e0013 */
[----:B------:R-:W-:Y:S02]  /*9770*/  IMAD.MOV.U32 R12, RZ, RZ, RZ ;  /* 0x000000ffff0c7224 */ /* 0x000fe400078e00ff */
[----:B------:R-:W-:Y:S02]  /*9780*/  IMAD.MOV.U32 R11, RZ, RZ, 0x1f ;  /* 0x0000001fff0b7424 */ /* 0x000fe400078e00ff */
[----:B------:R-:W-:-:S07]  /*9790*/  IMAD.MOV.U32 R15, RZ, RZ, -0x1 ;  /* 0xffffffffff0f7424 */ /* 0x000fce00078e00ff */
[----:B------:R-:W-:Y:S05]  /*97a0*/  WARPSYNC.COLLECTIVE R15, `(.L_x_6337) ;  /* 0x000000000f087348 */ /* 0x000fea0003c00000 */
[----:B------:R1:W2:Y:S02]  /*97b0*/  SHFL.IDX P6, R14, R13, R12, R11 ;  /* 0x0000000c0d0e7389 */ /* 0x0002a400000c000b */
[----:B-12---:R-:W-:Y:S01]  /*97c0*/  ENDCOLLECTIVE ;  /* 0x000000000000791b */ /* 0x006fe20003800000 */
.L_x_6337:
[----:B------:R-:W-:Y:S05]  /*97d0*/  BRA `(.L_x_6338) ;  /* 0xffffff7c00cc7947 */ /* 0x000fea000383ffff */
.L_x_6254:
[----:B--2---:R2:W3:Y:S02]  /*97e0*/  SYNCS.PHASECHK.TRANS64.TRYWAIT P0, [R2+URZ+0x26800], R5 ;  /* 0x02680005020075a7 */ /* 0x0044e4000800017f */
[----:B---3--:R-:W-:Y:S05]  /*97f0*/  @!P0 NANOSLEEP.SYNCS 0x989680 ;  /* 0x009896800000895d */ /* 0x008fea0003900000 */
[----:B------:R-:W3:Y:S02]  /*9800*/  @!P0 SYNCS.PHASECHK.TRANS64 P0, [R2+URZ+0x26800], R5 ;  /* 0x02680005020085a7 */ /* 0x000ee4000800007f */
[----:B---3--:R-:W-:Y:S05]  /*9810*/  @!P0 BRA `(.L_x_6254) ;  /* 0xfffffffc00f08947 */ /* 0x008fea000383ffff */
[----:B------:R-:W-:Y:S05]  /*9820*/  BRA `(.L_x_6253) ;  /* 0xffffff7c00f47947 */ /* 0x000fea000383ffff */
.L_x_6259:
[----:B--2---:R-:W-:-:S04]  /*9830*/  IMAD.U32 R5, RZ, RZ, UR7 ;  /* 0x00000007ff057e24 */ /* 0x004fc8000f8e00ff */
[----:B------:R2:W3:Y:S03]  /*9840*/  SYNCS.PHASECHK.TRANS64.TRYWAIT P1, [R5+URZ+0x26810], R6 ;  /* 0x02681006050075a7 */ /* 0x0004e6000802017f */
[----:B---3--:R-:W-:Y:S05]  /*9850*/  @!P1 NANOSLEEP.SYNCS 0x989680 ;  /* 0x009896800000995d */ /* 0x008fea0003900000 */
[----:B------:R-:W3:Y:S02]  /*9860*/  @!P1 SYNCS.PHASECHK.TRANS64 P1, [R5+URZ+0x26810], R6 ;  /* 0x02681006050095a7 */ /* 0x000ee4000802007f */
[----:B---3--:R-:W-:Y:S05]  /*9870*/  @!P1 BRA `(.L_x_6259) ;  /* 0xfffffffc00ec9947 */ /* 0x008fea000383ffff */
[----:B------:R-:W-:Y:S05]  /*9880*/  BRA `(.L_x_6258) ;  /* 0xffffff8800447947 */ /* 0x000fea000383ffff */
.L_x_6263:
[----:B------:R-:W-:-:S04]  /*9890*/  IMAD.U32 R5, RZ, RZ, UR7 ;  /* 0x00000007ff057e24 */ /* 0x000fc8000f8e00ff */
[----:B------:R1:W1:Y:S03]  /*98a0*/  SYNCS.PHASECHK.TRANS64.TRYWAIT P1, [R5+URZ+0x26830], R6 ;  /* 0x02683006050075a7 */ /* 0x000266000802017f */
[----:B-1----:R-:W-:Y:S05]  /*98b0*/  @!P1 NANOSLEEP.SYNCS 0x989680 ;  /* 0x009896800000995d */ /* 0x002fea0003900000 */
[----:B------:R-:W1:Y:S02]  /*98c0*/  @!P1 SYNCS.PHASECHK.TRANS64 P1, [R5+URZ+0x26830], R6 ;  /* 0x02683006050095a7 */ /* 0x000e64000802007f */
[----:B-1----:R-:W-:Y:S05]  /*98d0*/  @!P1 BRA `(.L_x_6263) ;  /* 0xfffffffc00ec9947 */ /* 0x002fea000383ffff */
[----:B------:R-:W-:Y:S05]  /*98e0*/  BRA `(.L_x_6262) ;  /* 0xffffff8c004c7947 */ /* 0x000fea000383ffff */
.L_x_6311:
[----:B-1----:R1:W2:Y:S02]  /*98f0*/  SYNCS.PHASECHK.TRANS64.TRYWAIT P0, [R15+URZ+0x26820], R2 ;  /* 0x026820020f0075a7 */ /* 0x0022a4000800017f */
[----:B--2---:R-:W-:Y:S05]  /*9900*/  @!P0 NANOSLEEP.SYNCS 0x989680 ;  /* 0x009896800000895d */ /* 0x004fea0003900000 */
[----:B------:R-:W2:Y:S02]  /*9910*/  @!P0 SYNCS.PHASECHK.TRANS64 P0, [R15+URZ+0x26820], R2 ;  /* 0x026820020f0085a7 */ /* 0x000ea4000800007f */
[----:B--2---:R-:W-:Y:S05]  /*9920*/  @!P0 BRA `(.L_x_6311) ;  /* 0xfffffffc00f08947 */ /* 0x004fea000383ffff */
[----:B------:R-:W-:Y:S05]  /*9930*/  BRA `(.L_x_6339) ;  /* 0xffffffd800f47947 */ /* 0x000fea000383ffff */
.L_x_6315:
[----:B--2---:R2:W3:Y:S02]  /*9940*/  SYNCS.PHASECHK.TRANS64.TRYWAIT P1, [R15+URZ+0x26840], R18 ;  /* 0x026840120f0075a7 */ /* 0x0044e4000802017f */
[----:B---3--:R-:W-:Y:S05]  /*9950*/  @!P1 NANOSLEEP.SYNCS 0x989680 ;  /* 0x009896800000995d */ /* 0x008fea0003900000 */
[----:B------:R-:W3:Y:S02]  /*9960*/  @!P1 SYNCS.PHASECHK.TRANS64 P1, [R15+URZ+0x26840], R18 ;  /* 0x026840120f0095a7 */ /* 0x000ee4000802007f */
[----:B---3--:R-:W-:Y:S05]  /*9970*/  @!P1 BRA `(.L_x_6315) ;  /* 0xfffffffc00f09947 */ /* 0x008fea000383ffff */
[----:B------:R-:W-:Y:S05]  /*9980*/  BRA `(.L_x_6340) ;  /* 0xffffffe400107947 */ /* 0x000fea000383ffff */
.L_x_6317:
[----:B-1----:R1:W3:Y:S02]  /*9990*/  SYNCS.PHASECHK.TRANS64.TRYWAIT P1, [R15+URZ+0x26828], R18 ;  /* 0x026828120f0075a7 */ /* 0x0022e4000802017f */
[----:B---3--:R-:W-:Y:S05]  /*99a0*/  @!P1 NANOSLEEP.SYNCS 0x989680 ;  /* 0x009896800000995d */ /* 0x008fea0003900000 */
[----:B------:R-:W3:Y:S02]  /*99b0*/  @!P1 SYNCS.PHASECHK.TRANS64 P1, [R15+URZ+0x26828], R18 ;  /* 0x026828120f0095a7 */ /* 0x000ee4000802007f */
[----:B---3--:R-:W-:Y:S05]  /*99c0*/  @!P1 BRA `(.L_x_6317) ;  /* 0xfffffffc00f09947 */ /* 0x008fea000383ffff */
[----:B------:R-:W-:Y:S05]  /*99d0*/  BRA `(.L_x_6341) ;  /* 0xffffffe400cc7947 */ /* 0x000fea000383ffff */
.L_x_6319:
[----:B---3--:R3:W4:Y:S02]  /*99e0*/  SYNCS.PHASECHK.TRANS64.TRYWAIT P1, [R15+URZ+0x26848], R18 ;  /* 0x026848120f0075a7 */ /* 0x008724000802017f */
[----:B----4-:R-:W-:Y:S05]  /*99f0*/  @!P1 NANOSLEEP.SYNCS 0x989680 ;  /* 0x009896800000995d */ /* 0x010fea0003900000 */
[----:B------:R-:W4:Y:S02]  /*9a00*/  @!P1 SYNCS.PHASECHK.TRANS64 P1, [R15+URZ+0x26848], R18 ;  /* 0x026848120f0095a7 */ /* 0x000f24000802007f */
[----:B----4-:R-:W-:Y:S05]  /*9a10*/  @!P1 BRA `(.L_x_6319) ;  /* 0xfffffffc00f09947 */ /* 0x010fea000383ffff */
[----:B------:R-:W-:Y:S05]  /*9a20*/  BRA `(.L_x_6342) ;  /* 0xffffffe800887947 */ /* 0x000fea000383ffff */
.L_x_6321:
[----:B------:R-:W-:-:S07]  /*9a30*/  SHF.L.U32 R4, R10, 0x1f, RZ ;  /* 0x0000001f0a047819 */ /* 0x000fce00000006ff */
.L_x_6343:
[----:B----4-:R4:W1:Y:S02]  /*9a40*/  SYNCS.PHASECHK.TRANS64.TRYWAIT P1, [R15+URZ+0x26820], R4 ;  /* 0x026820040f0075a7 */ /* 0x010864000802017f */
[----:B-1----:R-:W-:Y:S05]  /*9a50*/  @!P1 NANOSLEEP.SYNCS 0x989680 ;  /* 0x009896800000995d */ /* 0x002fea0003900000 */
[----:B------:R-:W1:Y:S02]  /*9a60*/  @!P1 SYNCS.PHASECHK.TRANS64 P1, [R15+URZ+0x26820], R4 ;  /* 0x026820040f0095a7 */ /* 0x000e64000802007f */
[----:B-1----:R-:W-:Y:S05]  /*9a70*/  @!P1 BRA `(.L_x_6343) ;  /* 0xfffffffc00f09947 */ /* 0x002fea000383ffff */
[----:B------:R-:W-:Y:S05]  /*9a80*/  BRA `(.L_x_6344) ;  /* 0xffffffec00287947 */ /* 0x000fea000383ffff */
.L_x_6324:
[----:B----4-:R4:W1:Y:S02]  /*9a90*/  SYNCS.PHASECHK.TRANS64.TRYWAIT P1, [R15+URZ+0x26840], R12 ;  /* 0x0268400c0f0075a7 */ /* 0x010864000802017f */
[----:B-1----:R-:W-:Y:S05]  /*9aa0*/  @!P1 NANOSLEEP.SYNCS 0x989680 ;  /* 0x009896800000995d */ /* 0x002fea0003900000 */
[----:B------:R-:W1:Y:S02]  /*9ab0*/  @!P1 SYNCS.PHASECHK.TRANS64 P1, [R15+URZ+0x26840], R12 ;  /* 0x0268400c0f0095a7 */ /* 0x000e64000802007f */
[----:B-1----:R-:W-:Y:S05]  /*9ac0*/  @!P1 BRA `(.L_x_6324) ;  /* 0xfffffffc00f09947 */ /* 0x002fea000383ffff */
[----:B------:R-:W-:Y:S05]  /*9ad0*/  BRA `(.L_x_6345) ;  /* 0xfffffff000007947 */ /* 0x000fea000383ffff */
.L_x_6326:
[----:B-1----:R1:W2:Y:S02]  /*9ae0*/  SYNCS.PHASECHK.TRANS64.TRYWAIT P1, [R15+URZ+0x26828], R12 ;  /* 0x0268280c0f0075a7 */ /* 0x0022a4000802017f */
[----:B--2---:R-:W-:Y:S05]  /*9af0*/  @!P1 NANOSLEEP.SYNCS 0x989680 ;  /* 0x009896800000995d */ /* 0x004fea0003900000 */
[----:B------:R-:W2:Y:S02]  /*9b00*/  @!P1 SYNCS.PHASECHK.TRANS64 P1, [R15+URZ+0x26828], R12 ;  /* 0x0268280c0f0095a7 */ /* 0x000ea4000802007f */
[----:B--2---:R-:W-:Y:S05]  /*9b10*/  @!P1 BRA `(.L_x_6326) ;  /* 0xfffffffc00f09947 */ /* 0x004fea000383ffff */
[----:B------:R-:W-:Y:S05]  /*9b20*/  BRA `(.L_x_6346) ;  /* 0xfffffff000b07947 */ /* 0x000fea000383ffff */
.L_x_6328:
[----:B------:R1:W1:Y:S02]  /*9b30*/  SYNCS.PHASECHK.TRANS64.TRYWAIT P0, [R3+URZ+0x26840], R0 ;  /* 0x02684000030075a7 */ /* 0x000264000800017f */
[----:B-1----:R-:W-:Y:S05]  /*9b40*/  @!P0 NANOSLEEP.SYNCS 0x989680 ;  /* 0x009896800000895d */ /* 0x002fea0003900000 */
[----:B------:R-:W1:Y:S02]  /*9b50*/  @!P0 SYNCS.PHASECHK.TRANS64 P0, [R3+URZ+0x26840], R0 ;  /* 0x02684000030085a7 */ /* 0x000e64000800007f */
[----:B-1----:R-:W-:Y:S05]  /*9b60*/  @!P0 BRA `(.L_x_6328) ;  /* 0xfffffffc00f08947 */ /* 0x002fea000383ffff */
[----:B------:R-:W-:Y:S05]  /*9b70*/  BRA `(.L_x_6347) ;  /* 0xfffffff4007c7947 */ /* 0x000fea000383ffff */
.L_x_6330:
[----:B------:R-:W-:Y:S01]  /*9b80*/  BSSY B0, `(.L_x_6348) ;  /* 0x0000006000007945 */ /* 0x000fe20003800000 */
[----:B------:R-:W-:-:S07]  /*9b90*/  IMAD.MOV.U32 R15, RZ, RZ, -0x1 ;  /* 0xffffffffff0f7424 */ /* 0x000fce00078e00ff */
[----:B------:R-:W-:Y:S05]  /*9ba0*/  WARPSYNC.COLLECTIVE R15, `(.L_x_6349) ;  /* 0x000000000f0c7348 */ /* 0x000fea0003c00000 */
[----:B------:R-:W-:Y:S02]  /*9bb0*/  ELECT P6, UR62, PT ;  /* 0x00000000003e782f */ /* 0x000fe400038c0000 */
[----:B------:R-:W-:Y:S01]  /*9bc0*/  MOV R14, UR62 ;  /* 0x0000003e000e7c02 */ /* 0x000fe20008000f00 */
[----:B------:R-:W-:Y:S10]  /*9bd0*/  ENDCOLLECTIVE ;  /* 0x000000000000791b */ /* 0x000ff40003800000 */
.L_x_6349:
[----:B------:R-:W-:Y:S05]  /*9be0*/  BSYNC B0 ;  /* 0x0000000000007941 */ /* 0x000fea0003800000 */
.L_x_6348:
[----:B------:R-:W-:Y:S05]  /*9bf0*/  BRA `(.L_x_6350) ;  /* 0xfffffff800487947 */ /* 0x000fea000383ffff */
.L_x_6332:
[----:B-1----:R1:W2:Y:S02]  /*9c00*/  SYNCS.PHASECHK.TRANS64.TRYWAIT P0, [R7+URZ], R4 ;  /* 0x00000004070075a7 */ /* 0x0022a4000800017f */
[----:B--2---:R-:W-:Y:S05]  /*9c10*/  @!P0 NANOSLEEP.SYNCS 0x989680 ;  /* 0x009896800000895d */ /* 0x004fea0003900000 */
[----:B------:R-:W2:Y:S02]  /*9c20*/  @!P0 SYNCS.PHASECHK.TRANS64 P0, [R7+URZ], R4 ;  /* 0x00000004070085a7 */ /* 0x000ea4000800007f */
[----:B--2---:R-:W-:Y:S05]  /*9c30*/  @!P0 BRA `(.L_x_6332) ;  /* 0xfffffffc00f08947 */ /* 0x004fea000383ffff */
[----:B------:R-:W-:Y:S05]  /*9c40*/  BRA `(.L_x_6351) ;  /* 0xfffffff800887947 */ /* 0x000fea000383ffff */
.L_x_6333:
[----:B--2---:R2:W3:Y:S02]  /*9c50*/  SYNCS.PHASECHK.TRANS64.TRYWAIT P0, [R3+URZ], R0 ;  /* 0x00000000030075a7 */ /* 0x0044e4000800017f */
[----:B---3--:R-:W-:Y:S05]  /*9c60*/  @!P0 NANOSLEEP.SYNCS 0x989680 ;  /* 0x009896800000895d */ /* 0x008fea0003900000 */
[----:B------:R-:W3:Y:S02]  /*9c70*/  @!P0 SYNCS.PHASECHK.TRANS64 P0, [R3+URZ], R0 ;  /* 0x00000000030085a7 */ /* 0x000ee4000800007f */
[----:B---3--:R-:W-:Y:S05]  /*9c80*/  @!P0 BRA `(.L_x_6333) ;  /* 0xfffffffc00f08947 */ /* 0x008fea000383ffff */
[----:B------:R-:W-:Y:S05]  /*9c90*/  BRA `(.L_x_6352) ;  /* 0xfffffff8007c7947 */ /* 0x000fea000383ffff */
.L_x_6335:
[----:B--2---:R2:W3:Y:S02]  /*9ca0*/  SYNCS.PHASECHK.TRANS64.TRYWAIT P0, [R5+URZ], R4 ;  /* 0x00000004050075a7 */ /* 0x0044e4000800017f */
[----:B---3--:R-:W-:Y:S05]  /*9cb0*/  @!P0 NANOSLEEP.SYNCS 0x989680 ;  /* 0x009896800000895d */ /* 0x008fea0003900000 */
[----:B------:R-:W3:Y:S02]  /*9cc0*/  @!P0 SYNCS.PHASECHK.TRANS64 P0, [R5+URZ], R4 ;  /* 0x00000004050085a7 */ /* 0x000ee4000800007f */
[----:B---3--:R-:W-:Y:S05]  /*9cd0*/  @!P0 BRA `(.L_x_6335) ;  /* 0xfffffffc00f08947 */ /* 0x008fea000383ffff */
[----:B------:R-:W-:Y:S05]  /*9ce0*/  BRA `(.L_x_6353) ;  /* 0xfffffff800807947 */ /* 0x000fea000383ffff */
.L_x_6354:
        /* <DEDUP_REMOVED lines=9> */
.L_x_6598:


//--------------------- .text._ZN7cutlass13device_kernelIN5flash32FlashAttnBwdPostprocessConvertdQIN4cute5tupleIJNS3_1CILi128EEENS5_ILi96EEEEEENS_10bfloat16_tEfNS_4arch4Sm90ELi256ENS3_8TiledMMAINS3_8MMA_AtomIJNS3_4SM904GMMA27MMA_64x96x16_F32BF16BF16_RSILNSF_5MajorE0ELSH_1ELNSF_7ScaleInE1ELSI_1EEEEEENS3_6LayoutINS4_IJNS5_ILi2EEENS5_ILi1EEESN_EEENS4_IJSN_NS5_ILi0EEESP_EEEEENS4_IJNS3_10UnderscoreESS_SS_EEEEELb0EEEEEvNT_6ParamsE --------------------------
	.section	.text._ZN7cutlass13device_kernelIN5flash32FlashAttnBwdPostprocessConvertdQIN4cute5tupleIJNS3_1CILi128EEENS5_ILi96EEEEEENS_10bfloat16_tEfNS_4arch4Sm90ELi256ENS3_8TiledMMAINS3_8MMA_AtomIJNS3_4SM904GMMA27MMA_64x96x16_F32BF16BF16_RSILNSF_5MajorE0ELSH_1ELNSF_7ScaleInE1ELSI_1EEEEEENS3_6LayoutINS4_IJNS5_ILi2EEENS5_ILi1EEESN_EEENS4_IJSN_NS5_ILi0EEESP_EEEEENS4_IJNS3_10UnderscoreESS_SS_EEEEELb0EEEEEvNT_6ParamsE,"ax",@progbits
	.align	128
.text._ZN7cutlass13device_kernelIN5flash32FlashAttnBwdPostprocessConvertdQIN4cute5tupleIJNS3_1CILi128EEENS5_ILi96EEEEEENS_10bfloat16_tEfNS_4arch4Sm90ELi256ENS3_8TiledMMAINS3_8MMA_AtomIJNS3_4SM904GMMA27MMA_64x96x16_F32BF16BF16_RSILNSF_5MajorE0ELSH_1ELNSF_7ScaleInE1ELSI_1EEEEEENS3_6LayoutINS4_IJNS5_ILi2EEENS5_ILi1EEESN_EEENS4_IJSN_NS5_ILi0EEESP_EEEEENS4_IJNS3_10UnderscoreESS_SS_EEEEELb0EEEEEvNT_6ParamsE:
        .type           _ZN7cutlass13device_kernelIN5flash32FlashAttnBwdPostprocessConvertdQIN4cute5tupleIJNS3_1CILi128EEENS5_ILi96EEEEEENS_10bfloat16_tEfNS_4arch4Sm90ELi256ENS3_8TiledMMAINS3_8MMA_AtomIJNS3_4SM904GMMA27MMA_64x96x16_F32BF16BF16_RSILNSF_5MajorE0ELSH_1ELNSF_7ScaleInE1ELSI_1EEEEEENS3_6LayoutINS4_IJNS5_ILi2EEENS5_ILi1EEESN_EEENS4_IJSN_NS5_ILi0EEESP_EEEEENS4_IJNS3_10UnderscoreESS_SS_EEEEELb0EEEEEvNT_6ParamsE,@function
        .size           _ZN7cutlass13device_kernelIN5flash32FlashAttnBwdPostprocessConvertdQIN4cute5tupleIJNS3_1CILi128EEENS5_ILi96EEEEEENS_10bfloat16_tEfNS_4arch4Sm90ELi256ENS3_8TiledMMAINS3_8MMA_AtomIJNS3_4SM904GMMA27MMA_64x96x16_F32BF16BF16_RSILNSF_5MajorE0ELSH_1ELNSF_7ScaleInE1ELSI_1EEEEEENS3_6LayoutINS4_IJNS5_ILi2EEENS5_ILi1EEESN_EEENS4_IJSN_NS5_ILi0EEESP_EEEEENS4_IJNS3_10UnderscoreESS_SS_EEEEELb0EEEEEvNT_6ParamsE,(.L_x_6599 - _ZN7cutlass13device_kernelIN5flash32FlashAttnBwdPostprocessConvertdQIN4cute5tupleIJNS3_1CILi128EEENS5_ILi96EEEEEENS_10bfloat16_tEfNS_4arch4Sm90ELi256ENS3_8TiledMMAINS3_8MMA_AtomIJNS3_4SM904GMMA27MMA_64x96x16_F32BF16BF16_RSILNSF_5MajorE0ELSH_1ELNSF_7ScaleInE1ELSI_1EEEEEENS3_6LayoutINS4_IJNS5_ILi2EEENS5_ILi1EEESN_EEENS4_IJSN_NS5_ILi0EEESP_EEEEENS4_IJNS3_10UnderscoreESS_SS_EEEEELb0EEEEEvNT_6ParamsE)
        .other          _ZN7cutlass13device_kernelIN5flash32FlashAttnBwdPostprocessConvertdQIN4cute5tupleIJNS3_1CILi128EEENS5_ILi96EEEEEENS_10bfloat16_tEfNS_4arch4Sm90ELi256ENS3_8TiledMMAINS3_8MMA_AtomIJNS3_4SM904GMMA27MMA_64x96x16_F32BF16BF16_RSILNSF_5MajorE0ELSH_1ELNSF_7ScaleInE1ELSI_1EEEEEENS3_6LayoutINS4_IJNS5_ILi2EEENS5_ILi1EEESN_EEENS4_IJSN_NS5_ILi0EEESP_EEEEENS4_IJNS3_10UnderscoreESS_SS_EEEEELb0EEEEEvNT_6ParamsE,@"STO_CUDA_ENTRY STV_DEFAULT"
_ZN7cutlass13device_kernelIN5flash32FlashAttnBwdPostprocessConvertdQIN4cute5tupleIJNS3_1CILi128EEENS5_ILi96EEEEEENS_10bfloat16_tEfNS_4arch4Sm90ELi256ENS3_8TiledMMAINS3_8MMA_AtomIJNS3_4SM904GMMA27MMA_64x96x16_F32BF16BF16_RSILNSF_5MajorE0ELSH_1ELNSF_7ScaleInE1ELSI_1EEEEEENS3_6LayoutINS4_IJNS5_ILi2EEENS5_ILi1EEESN_EEENS4_IJSN_NS5_ILi0EEESP_EEEEENS4_IJNS3_10UnderscoreESS_SS_EEEEELb0EEEEEvNT_6ParamsE:
[----:B------:R-:W-:Y:S08]  /*0000*/  LDC R1, c[0x0][0x28] ;  /* 0x00000a00ff017b82 */ /* 0x000ff00000000800 */
[----:B------:R-:W0:Y:S01]  /*0010*/  LDC.64 R4, c[0x0][0x278] ;  /* 0x00009e00ff047b82 */ /* 0x000e220000000a00 */
[----:B------:R-:W1:Y:S01]  /*0020*/  S2R R13, SR_CTAID.Z ;  /* 0x00000000000d7919 */ /* 0x000e620000002700 */
[----:B------:R-:W-:-:S06]  /*0030*/  ULDC.64 UR8, c[0x0][0x208] ;  /* 0x0000820000087ab9 */ /* 0x000fcc0000000a00 */
[----:B------:R-:W2:Y:S08]  /*0040*/  LDC.64 R6, c[0x0][0x270] ;  /* 0x00009c00ff067b82 */ /* 0x000eb00000000a00 */
[----:B------:R-:W1:Y:S01]  /*0050*/  LDC.64 R2, c[0x0][0x270] ;  /* 0x00009c00ff027b82 */ /* 0x000e620000000a00 */
[----:B0-----:R-:W-:-:S04]  /*0060*/  ISETP.NE.U32.AND P2, PT, R4, RZ, PT ;  /* 0x000000ff0400720c */ /* 0x001fc80003f45070 */
[----:B------:R-:W-:Y:S02]  /*0070*/  ISETP.NE.AND.EX P2, PT, R5, RZ, PT, P2 ;  /* 0x000000ff0500720c */ /* 0x000fe40003f45320 */
[----:B--2---:R-:W-:-:S04]  /*0080*/  ISETP.NE.U32.AND P1, PT, R6, RZ, PT ;  /* 0x000000ff0600720c */ /* 0x004fc80003f25070 */
[----:B------:R-:W-:Y:S01]  /*0090*/  ISETP.NE.AND.EX P1, PT, R7, RZ, PT, P1 ;  /* 0x000000ff0700720c */ /* 0x000fe20003f25310 */
[----:B------:R-:W-:Y:S01]  /*00a0*/  ULDC UR4, c[0x0][0x240] ;  /* 0x0000900000047ab9 */ /* 0x000fe20000000800 */
[----:B-1----:R-:W-:-:S05]  /*00b0*/  IMAD.WIDE R2, R13, 0x4, R2 ;  /* 0x000000040d027825 */ /* 0x002fca00078e0202 */
[----:B------:R-:W0:Y:S01]  /*00c0*/  @P2 LDC.64 R4, c[0x0][0x278] ;  /* 0x00009e00ff042b82 */ /* 0x000e220000000a00 */
[----:B------:R-:W-:-:S05]  /*00d0*/  IMAD.U32 R8, RZ, RZ, UR4 ;  /* 0x00000004ff087e24 */ /* 0x000fca000f8e00ff */
[----:B------:R1:W5:Y:S01]  /*00e0*/  @P1 LDG.E R9, desc[UR8][R2.64] ;  /* 0x0000000802091981 */ /* 0x000362000c1e1900 */
[----:B0-----:R-:W-:-:S05]  /*00f0*/  @P2 IMAD.WIDE R4, R13, 0x4, R4 ;  /* 0x000000040d042825 */ /* 0x001fca00078e0204 */
[----:B------:R1:W5:Y:S01]  /*0100*/  @P2 LDG.E R8, desc[UR8][R4.64] ;  /* 0x0000000804082981 */ /* 0x000362000c1e1900 */
[----:B------:R-:W-:Y:S01]  /*0110*/  ISETP.NE.U32.AND P0, PT, R6, RZ, PT ;  /* 0x000000ff0600720c */ /* 0x000fe20003f05070 */
[----:B------:R-:W0:Y:S03]  /*0120*/  S2R R66, SR_CTAID.X ;  /* 0x0000000000427919 */ /* 0x000e260000002500 */
[----:B------:R-:W-:Y:S01]  /*0130*/  ISETP.NE.AND.EX P0, PT, R7, RZ, PT, P0 ;  /* 0x000000ff0700720c */ /* 0x000fe20003f05300 */
[----:B0-----:R-:W-:Y:S01]  /*0140*/  IMAD.SHL.U32 R11, R66, 0x80, RZ ;  /* 0x00000080420b7824 */ /* 0x001fe200078e00ff */
[----:B-1----:R-:W-:Y:S11]  /*0150*/  @P2 BRA `(.L_x_6355) ;  /* 0x0000000000102947 */ /* 0x002ff60003800000 */
[----:B------:R-:W-:Y:S05]  /*0160*/  @!P1 BRA `(.L_x_6355) ;  /* 0x00000000000c9947 */ /* 0x000fea0003800000 */
[----:B------:R-:W2:Y:S04]  /*0170*/  LDG.E R5, desc[UR8][R2.64] ;  /* 0x0000000802057981 */ /* 0x000ea8000c1e1900 */
[----:B-----5:R-:W2:Y:S02]  /*0180*/  LDG.E R8, desc[UR8][R2.64+0x4] ;  /* 0x0000040802087981 */ /* 0x020ea4000c1e1900 */
[----:B--2---:R-:W-:-:S07]  /*0190*/  IMAD.IADD R8, R8, 0x1, -R5 ;  /* 0x0000000108087824 */ /* 0x004fce00078e0a05 */
.L_x_6355:
[----:B-----5:R-:W-:-:S13]  /*01a0*/  ISETP.LE.AND P2, PT, R8, R11, PT ;  /* 0x0000000b0800720c */ /* 0x020fda0003f43270 */
[----:B------:R-:W-:Y:S05]  /*01b0*/  @P0 EXIT P2 ;  /* 0x000000000000094d */ /* 0x000fea0001000000 */
[----:B------:R-:W0:Y:S01]  /*01c0*/  S2R R0, SR_CTAID.Y ;  /* 0x0000000000007919 */ /* 0x000e220000002600 */
[----:B------:R-:W-:Y:S01]  /*01d0*/  @P1 IMAD R2, R13, 0x80, R9 ;  /* 0x000000800d021824 */ /* 0x000fe200078e0209 */
[----:B------:R-:W1:Y:S01]  /*01e0*/  LDC.64 R14, c[0x0][0x228] ;  /* 0x00008a00ff0e7b82 */ /* 0x000e620000000a00 */
[----:B------:R-:W-:Y:S01]  /*01f0*/  CS2R R4, SRZ ;  /* 0x0000000000047805 */ /* 0x000fe2000001ff00 */
[----:B------:R-:W2:Y:S01]  /*0200*/  S2R R68, SR_TID.X ;  /* 0x0000000000447919 */ /* 0x000ea20000002100 */
[----:B------:R-:W-:Y:S01]  /*0210*/  IMAD R7, R66, 0x3000, RZ ;  /* 0x0000300042077824 */ /* 0x000fe200078e02ff */
[----:B------:R-:W-:Y:S01]  /*0220*/  @P1 SHF.R.S32.HI R3, RZ, 0x1f, R2 ;  /* 0x0000001fff031819 */ /* 0x000fe20000011402 */
[----:B------:R-:W-:Y:S01]  /*0230*/  BSSY B0, `(.L_x_6356) ;  /* 0x0000030000007945 */ /* 0x000fe20003800000 */
[----:B------:R-:W3:Y:S02]  /*0240*/  S2R R21, SR_CgaCtaId ;  /* 0x0000000000157919 */ /* 0x000ee40000008800 */
[----:B------:R-:W-:Y:S01]  /*0250*/  @P1 LEA.HI R3, R3, R2, RZ, 0x7 ;  /* 0x0000000203031211 */ /* 0x000fe200078f38ff */
[----:B------:R-:W4:Y:S03]  /*0260*/  LDC.64 R16, c[0x0][0x230] ;  /* 0x00008c00ff107b82 */ /* 0x000f260000000a00 */
[----:B------:R-:W-:-:S05]  /*0270*/  @P1 SHF.R.S32.HI R3, RZ, 0x7, R3 ;  /* 0x00000007ff031819 */ /* 0x000fca0000011403 */
[----:B------:R-:W-:Y:S01]  /*0280*/  @P1 IMAD R3, R3, 0x3000, RZ ;  /* 0x0000300003031824 */ /* 0x000fe200078e02ff */
[----:B------:R-:W5:Y:S03]  /*0290*/  LDC.64 R18, c[0x0][0x210] ;  /* 0x00008400ff127b82 */ /* 0x000f660000000a00 */
[--C-:B------:R-:W-:Y:S01]  /*02a0*/  @P1 IMAD.MOV.U32 R4, RZ, RZ, R3.reuse ;  /* 0x000000ffff041224 */ /* 0x100fe200078e0003 */
[----:B------:R-:W-:-:S04]  /*02b0*/  @P1 SHF.R.S32.HI R5, RZ, 0x1f, R3 ;  /* 0x0000001fff051819 */ /* 0x000fc80000011403 */
[C---:B------:R-:W-:Y:S02]  /*02c0*/  IADD3 R6, P2, R7.reuse, R4, RZ ;  /* 0x0000000407067210 */ /* 0x040fe40007f5e0ff */
[----:B0-----:R-:W-:Y:S02]  /*02d0*/  SHF.R.S32.HI R3, RZ, 0x1f, R0 ;  /* 0x0000001fff037819 */ /* 0x001fe40000011400 */
[----:B------:R-:W-:Y:S02]  /*02e0*/  LEA.HI.X.SX32 R7, R7, R5, 0x1, P2 ;  /* 0x0000000507077211 */ /* 0x000fe400010f0eff */
[----:B------:R-:W-:Y:S01]  /*02f0*/  SHF.R.S32.HI R5, RZ, 0x1f, R13 ;  /* 0x0000001fff057819 */ /* 0x000fe2000001140d */
[-C--:B-1----:R-:W-:Y:S02]  /*0300*/  IMAD R2, R3, R14.reuse, RZ ;  /* 0x0000000e03027224 */ /* 0x082fe400078e02ff */
[----:B------:R-:W-:Y:S01]  /*0310*/  IMAD.WIDE.U32 R6, R0, R14, R6 ;  /* 0x0000000e00067225 */ /* 0x000fe200078e0006 */
[----:B------:R-:W-:-:S03]  /*0320*/  SEL R5, R5, RZ, !P0 ;  /* 0x000000ff05057207 */ /* 0x000fc60004000000 */
[----:B------:R-:W-:Y:S01]  /*0330*/  IMAD R15, R0, R15, R2 ;  /* 0x0000000f000f7224 */ /* 0x000fe200078e0202 */
[----:B------:R-:W-:Y:S01]  /*0340*/  SEL R2, R13, RZ, !P0 ;  /* 0x000000ff0d027207 */ /* 0x000fe20004000000 */
[-C--:B----4-:R-:W-:Y:S01]  /*0350*/  IMAD R4, R5, R16.reuse, RZ ;  /* 0x0000001005047224 */ /* 0x090fe200078e02ff */
[----:B--2---:R-:W-:Y:S02]  /*0360*/  ISETP.NE.AND P0, PT, R68, RZ, PT ;  /* 0x000000ff4400720c */ /* 0x004fe40003f05270 */
[----:B------:R-:W-:Y:S01]  /*0370*/  IADD3 R7, R7, R15, RZ ;  /* 0x0000000f07077210 */ /* 0x000fe20007ffe0ff */
[C---:B------:R-:W-:Y:S02]  /*0380*/  IMAD R13, R2.reuse, R17, R4 ;  /* 0x00000011020d7224 */ /* 0x040fe400078e0204 */
[----:B------:R-:W-:-:S04]  /*0390*/  IMAD.WIDE.U32 R6, R2, R16, R6 ;  /* 0x0000001002067225 */ /* 0x000fc800078e0006 */
[----:B------:R-:W-:Y:S01]  /*03a0*/  IMAD.IADD R4, R7, 0x1, R13 ;  /* 0x0000000107047824 */ /* 0x000fe200078e020d */
[----:B-----5:R-:W-:-:S04]  /*03b0*/  LEA R18, P2, R6, R18, 0x2 ;  /* 0x0000001206127211 */ /* 0x020fc800078410ff */
[----:B------:R-:W-:Y:S01]  /*03c0*/  LEA.HI.X R4, R6, R19, R4, 0x2, P2 ;  /* 0x0000001306047211 */ /* 0x000fe200010f1404 */
[----:B---3--:R-:W-:Y:S08]  /*03d0*/  @P0 BRA `(.L_x_6357) ;  /* 0x0000000000540947 */ /* 0x008ff00003800000 */
[----:B------:R-:W0:Y:S01]  /*03e0*/  S2UR UR7, SR_CgaCtaId ;  /* 0x00000000000779c3 */ /* 0x000e220000008800 */
[----:B------:R-:W-:Y:S01]  /*03f0*/  UMOV UR6, 0x400 ;  /* 0x0000040000067882 */ /* 0x000fe20000000000 */
[----:B------:R-:W-:Y:S01]  /*0400*/  UMOV UR4, 0x1 ;  /* 0x0000000100047882 */ /* 0x000fe20000000000 */
[----:B------:R-:W-:Y:S01]  /*0410*/  IMAD.MOV.U32 R6, RZ, RZ, 0xc000 ;  /* 0x0000c000ff067424 */ /* 0x000fe200078e00ff */
[----:B------:R-:W-:-:S04]  /*0420*/  UIADD3 UR4, -UR4, 0x100000, URZ ;  /* 0x0010000004047890 */ /* 0x000fc8000fffe13f */
[----:B------:R-:W-:Y:S02]  /*0430*/  USHF.L.U32 UR5, UR4, 0xb, URZ ;  /* 0x0000000b04057899 */ /* 0x000fe4000800063f */
[----:B------:R-:W-:Y:S01]  /*0440*/  USHF.L.U32 UR4, UR4, 0x1, URZ ;  /* 0x0000000104047899 */ /* 0x000fe2000800063f */
[----:B------:R-:W-:Y:S01]  /*0450*/  PLOP3.LUT P0, PT, PT, PT, PT, 0x80, 0x0 ;  /* 0x000000000000781c */ /* 0x000fe20003f0f070 */
[----:B------:R-:W-:Y:S01]  /*0460*/  UMOV UR10, 0xc00 ;  /* 0x00000c00000a7882 */ /* 0x000fe20000000000 */
[----:B0-----:R-:W-:-:S04]  /*0470*/  ULEA UR6, UR7, UR6, 0x18 ;  /* 0x0000000607067291 */ /* 0x001fc8000f8ec03f */
[----:B------:R-:W-:Y:S01]  /*0480*/  UIADD3 UR7, UR6, 0x12000, URZ ;  /* 0x0001200006077890 */ /* 0x000fe2000fffe03f */
[----:B------:R-:W0:Y:S07]  /*0490*/  FENCE.VIEW.ASYNC.S ;  /* 0x00000000000073c6 */ /* 0x000e2e0000000000 */
[----:B0-----:R0:W1:Y:S02]  /*04a0*/  SYNCS.EXCH.64 URZ, [UR6+0x12000], UR4 ;  /* 0x01200004063f75b2 */ /* 0x0010640008000100 */
[----:B0-----:R-:W-:-:S02]  /*04b0*/  R2UR UR4, R18 ;  /* 0x00000000120472ca */ /* 0x001fc400000e0000 */
[----:B------:R-:W-:Y:S01]  /*04c0*/  R2UR UR5, R4 ;  /* 0x00000000040572ca */ /* 0x000fe200000e0000 */
[----:B-1----:R0:W-:-:S14]  /*04d0*/  SYNCS.ARRIVE.TRANS64 RZ, [UR6+0x12000], R6 ;  /* 0x01200006ffff79a7 */ /* 0x0021dc0008000006 */
.L_x_6358:
[----:B------:R-:W-:Y:S01]  /*04e0*/  @P0 ELECT P2, URZ, PT ;  /* 0x00000000003f082f */ /* 0x000fe20003840000 */
[----:B------:R1:W-:-:S12]  /*04f0*/  UBLKCP.S.G [UR6], [UR4], UR10 ;  /* 0x00000006040073ba */ /* 0x0003d8000800020a */
[----:B------:R-:W-:Y:S02]  /*0500*/  @P2 PLOP3.LUT P0, PT, P2, PT, PT, 0x8, 0x0 ;  /* 0x000000000000281c */ /* 0x000fe4000170e170 */
[----:B------:R-:W-:-:S11]  /*0510*/  PLOP3.LUT P2, PT, PT, PT, PT, 0x8, 0x0 ;  /* 0x000000000000781c */ /* 0x000fd60003f4e170 */
[----:B-1----:R-:W-:Y:S05]  /*0520*/  @P0 BRA.U.ANY `(.L_x_6358) ;  /* 0xfffffffd00ec0947 */ /* 0x002fea000393ffff */
.L_x_6357:
[----:B------:R-:W-:Y:S05]  /*0530*/  BSYNC B0 ;  /* 0x0000000000007941 */ /* 0x000fea0003800000 */
.L_x_6356:
[----:B------:R-:W-:Y:S01]  /*0540*/  BAR.SYNC.DEFER_BLOCKING 0x0 ;  /* 0x0000000000007b1d */ /* 0x000fe20000010000 */
[----:B------:R-:W-:Y:S02]  /*0550*/  MOV R4, 0x400 ;  /* 0x0000040000047802 */ /* 0x000fe40000000f00 */
[----:B0-----:R-:W-:Y:S02]  /*0560*/  CS2R R6, SRZ ;  /* 0x0000000000067805 */ /* 0x001fe4000001ff00 */
[----:B------:R-:W-:Y:S01]  /*0570*/  SHF.L.U32 R13, RZ, 0x1f, RZ ;  /* 0x0000001fff0d7819 */ /* 0x000fe200000006ff */
[--C-:B------:R-:W-:Y:S01]  /*0580*/  @P1 IMAD.MOV.U32 R6, RZ, RZ, R9.reuse ;  /* 0x000000ffff061224 */ /* 0x100fe200078e0009 */
[----:B------:R-:W-:Y:S02]  /*0590*/  LEA R4, R21, R4, 0x18 ;  /* 0x0000000415047211 */ /* 0x000fe400078ec0ff */
[----:B------:R-:W-:-:S07]  /*05a0*/  @P1 SHF.R.S32.HI R7, RZ, 0x1f, R9 ;  /* 0x0000001fff071819 */ /* 0x000fce0000011409 */
.L_x_6359:
[----:B0-----:R0:W1:Y:S02]  /*05b0*/  SYNCS.PHASECHK.TRANS64.TRYWAIT P0, [R4+URZ+0x12000], R13 ;  /* 0x0120000d040075a7 */ /* 0x001064000800017f */
[----:B-1----:R-:W-:Y:S05]  /*05c0*/  @!P0 NANOSLEEP.SYNCS 0x989680 ;  /* 0x009896800000895d */ /* 0x002fea0003900000 */
[----:B------:R-:W1:Y:S02]  /*05d0*/  @!P0 SYNCS.PHASECHK.TRANS64 P0, [R4+URZ+0x12000], R13 ;  /* 0x0120000d040085a7 */ /* 0x000e64000800007f */
[----:B-1----:R-:W-:Y:S05]  /*05e0*/  @!P0 BRA `(.L_x_6359) ;  /* 0xfffffffc00f08947 */ /* 0x002fea000383ffff */
[----:B------:R-:W-:Y:S01]  /*05f0*/  SHF.R.S32.HI R9, RZ, 0x1f, R68 ;  /* 0x0000001fff097819 */ /* 0x000fe20000011444 */
[----:B------:R-:W-:Y:S01]  /*0600*/  IMAD.MOV.U32 R49, RZ, RZ, 0x20 ;  /* 0x00000020ff317424 */ /* 0x000fe200078e00ff */
[----:B------:R-:W-:Y:S01]  /*0610*/  VIADDMNMX R18, R8, -R11, 0x80, PT ;  /* 0x0000008008127446 */ /* 0x000fe2000380090b */
[----:B------:R-:W-:Y:S01]  /*0620*/  ULDC UR4, c[0x0][0x268] ;  /* 0x00009a0000047ab9 */ /* 0x000fe20000000800 */
[CC--:B------:R-:W-:Y:S01]  /*0630*/  LEA.HI R12, R9.reuse, R68.reuse, RZ, 0x4 ;  /* 0x00000044090c7211 */ /* 0x0c0fe200078f20ff */
[----:B------:R-:W-:Y:S01]  /*0640*/  BSSY B0, `(.L_x_6360) ;  /* 0x00000b9000007945 */ /* 0x000fe20003800000 */
[CC--:B------:R-:W-:Y:S02]  /*0650*/  LEA.HI R8, R9.reuse, R68.reuse, RZ, 0x7 ;  /* 0x0000004409087211 */ /* 0x0c0fe400078f38ff */
[----:B------:R-:W-:Y:S02]  /*0660*/  LOP3.LUT R10, R12, 0xfffffff0, RZ, 0xc0, !PT ;  /* 0xfffffff00c0a7812 */ /* 0x000fe400078ec0ff */
[----:B0-----:R-:W-:-:S02]  /*0670*/  LEA.HI R13, R9, R68, RZ, 0x5 ;  /* 0x00000044090d7211 */ /* 0x001fc400078f28ff */
[CC--:B------:R-:W-:Y:S01]  /*0680*/  LEA.HI R11, R9.reuse, R68.reuse, RZ, 0x2 ;  /* 0x00000044090b7211 */ /* 0x0c0fe200078f10ff */
[----:B------:R-:W-:Y:S01]  /*0690*/  IMAD.IADD R10, R68, 0x1, -R10 ;  /* 0x00000001440a7824 */ /* 0x000fe200078e0a0a */
[-C--:B------:R-:W-:Y:S02]  /*06a0*/  LEA.HI R15, R9, R68.reuse, RZ, 0x3 ;  /* 0x00000044090f7211 */ /* 0x080fe400078f18ff */
[----:B------:R-:W-:Y:S02]  /*06b0*/  LOP3.LUT R9, R8, 0x3fffff80, RZ, 0xc0, !PT ;  /* 0x3fffff8008097812 */ /* 0x000fe400078ec0ff */
[----:B------:R-:W-:Y:S02]  /*06c0*/  SHF.R.S32.HI R17, RZ, 0x2, R11 ;  /* 0x00000002ff117819 */ /* 0x000fe4000001140b */
[----:B------:R-:W-:Y:S02]  /*06d0*/  IADD3 R9, -R9, R68, RZ ;  /* 0x0000004409097210 */ /* 0x000fe40007ffe1ff */
[----:B------:R-:W-:Y:S01]  /*06e0*/  SHF.R.S32.HI R8, RZ, 0x7, R8 ;  /* 0x00000007ff087819 */ /* 0x000fe20000011408 */
[C---:B------:R-:W-:Y:S01]  /*06f0*/  VIADD R16, R17.reuse, 0x40 ;  /* 0x0000004011107836 */ /* 0x040fe20000000000 */
[----:B------:R-:W-:-:S02]  /*0700*/  IADD3 R40, P1, R17, R6, RZ ;  /* 0x0000000611287210 */ /* 0x000fc40007f3e0ff */
[----:B------:R-:W-:Y:S01]  /*0710*/  LEA.HI R6, R10, R10, RZ, 0x1 ;  /* 0x0000000a0a067211 */ /* 0x000fe200078f08ff */
[----:B------:R-:W-:Y:S01]  /*0720*/  IMAD R9, R8, 0x600, R9 ;  /* 0x0000060008097824 */ /* 0x000fe200078e0209 */
[C---:B------:R-:W-:Y:S02]  /*0730*/  LOP3.LUT R14, R11.reuse, 0x1ffffffc, RZ, 0xc0, !PT ;  /* 0x1ffffffc0b0e7812 */ /* 0x040fe400078ec0ff */
[----:B------:R-:W-:Y:S01]  /*0740*/  LEA.HI R11, R11, R17, RZ, 0x1 ;  /* 0x000000110b0b7211 */ /* 0x000fe200078f08ff */
[----:B------:R-:W-:Y:S01]  /*0750*/  IMAD.SHL.U32 R63, R9, 0x4, RZ ;  /* 0x00000004093f7824 */ /* 0x000fe200078e00ff */
[----:B------:R-:W-:Y:S01]  /*0760*/  LEA.HI.X.SX32 R41, R17, R7, 0x1, P1 ;  /* 0x0000000711297211 */ /* 0x000fe200008f0eff */
[----:B------:R-:W-:Y:S01]  /*0770*/  IMAD.IADD R68, R68, 0x1, -R14 ;  /* 0x0000000144447824 */ /* 0x000fe200078e0a0e */
[----:B------:R-:W-:Y:S01]  /*0780*/  SHF.R.S32.HI R7, RZ, 0x1, R6 ;  /* 0x00000001ff077819 */ /* 0x000fe20000011406 */
[----:B------:R-:W-:Y:S01]  /*0790*/  IMAD R63, R63, 0x4, R4 ;  /* 0x000000043f3f7824 */ /* 0x000fe200078e0204 */
[----:B------:R-:W-:Y:S01]  /*07a0*/  SHF.R.S32.HI R8, RZ, 0x1f, R6 ;  /* 0x0000001fff087819 */ /* 0x000fe20000011406 */
[----:B------:R-:W-:Y:S01]  /*07b0*/  IMAD.SHL.U32 R68, R68, 0x8, RZ ;  /* 0x0000000844447824 */ /* 0x000fe200078e00ff */
[----:B------:R-:W-:Y:S01]  /*07c0*/  LOP3.LUT R14, R11, 0x3fffffe, RZ, 0xc0, !PT ;  /* 0x03fffffe0b0e7812 */ /* 0x000fe200078ec0ff */
[----:B------:R-:W-:Y:S01]  /*07d0*/  IMAD.WIDE R66, R66, 0x80, R40 ;  /* 0x0000008042427825 */ /* 0x000fe200078e0228 */
[----:B------:R-:W-:Y:S01]  /*07e0*/  SHF.R.S32.HI R11, RZ, 0x1f, R10 ;  /* 0x0000001fff0b7819 */ /* 0x000fe2000001140a */
[----:B------:R-:W0:Y:S01]  /*07f0*/  LDS.128 R40, [R63+0x4000] ;  /* 0x004000003f287984 */ /* 0x000e220000000c00 */
[----:B------:R-:W-:-:S02]  /*0800*/  LEA.HI R8, R8, R7, RZ, 0x2 ;  /* 0x0000000708087211 */ /* 0x000fc400078f10ff */
[----:B------:R-:W-:Y:S02]  /*0810*/  LOP3.LUT R9, R6, 0x3fffffe, RZ, 0xc0, !PT ;  /* 0x03fffffe06097812 */ /* 0x000fe400078ec0ff */
[----:B------:R-:W-:Y:S02]  /*0820*/  ISETP.GE.AND P0, PT, R16, R18, PT ;  /* 0x000000121000720c */ /* 0x000fe40003f06270 */
[----:B------:R-:W-:Y:S01]  /*0830*/  IADD3 R6, R17, -R14, RZ ;  /* 0x8000000e11067210 */ /* 0x000fe20007ffe0ff */
[----:B------:R-:W-:Y:S01]  /*0840*/  IMAD.IADD R29, R10, 0x1, -R9 ;  /* 0x000000010a1d7824 */ /* 0x000fe200078e0a09 */
[----:B------:R-:W-:Y:S02]  /*0850*/  LOP3.LUT R14, R8, 0xfffffffc, RZ, 0xc0, !PT ;  /* 0xfffffffc080e7812 */ /* 0x000fe400078ec0ff */
[----:B------:R-:W-:Y:S02]  /*0860*/  LEA.HI R16, R11, R10, RZ, 0x3 ;  /* 0x0000000a0b107211 */ /* 0x000fe400078f18ff */
[----:B------:R-:W1:Y:S01]  /*0870*/  LDS.128 R8, [R63] ;  /* 0x000000003f087984 */ /* 0x000e620000000c00 */
[----:B------:R-:W-:Y:S01]  /*0880*/  IMAD.IADD R32, R7, 0x1, -R14 ;  /* 0x0000000107207824 */ /* 0x000fe200078e0a0e */
[----:B------:R-:W-:Y:S01]  /*0890*/  SHF.L.U32 R20, R16, 0x5, RZ ;  /* 0x0000000510147819 */ /* 0x000fe200000006ff */
[----:B------:R-:W-:Y:S01]  /*08a0*/  IMAD.SHL.U32 R7, R15, 0x8, RZ ;  /* 0x000000080f077824 */ /* 0x000fe200078e00ff */
[----:B------:R-:W-:-:S02]  /*08b0*/  SHF.R.S32.HI R35, RZ, 0x5, R13 ;  /* 0x00000005ff237819 */ /* 0x000fc4000001140d */
[----:B------:R-:W-:Y:S02]  /*08c0*/  LOP3.LUT R30, R20, 0x7fffff00, RZ, 0xc0, !PT ;  /* 0x7fffff00141e7812 */ /* 0x000fe400078ec0ff */
[----:B------:R-:W-:Y:S01]  /*08d0*/  LOP3.LUT R25, R7, 0xc0, RZ, 0xc0, !PT ;  /* 0x000000c007197812 */ /* 0x000fe200078ec0ff */
[----:B------:R-:W-:Y:S01]  /*08e0*/  IMAD.SHL.U32 R7, R32, 0x40, RZ ;  /* 0x0000004020077824 */ /* 0x000fe200078e00ff */
[----:B------:R-:W-:Y:S01]  /*08f0*/  SHF.R.U32.HI R28, RZ, 0x1, R12 ;  /* 0x00000001ff1c7819 */ /* 0x000fe2000001160c */
[C---:B------:R-:W-:Y:S01]  /*0900*/  IMAD R30, R35.reuse, 0x200, R30 ;  /* 0x00000200231e7824 */ /* 0x040fe200078e021e */
[----:B------:R-:W-:Y:S01]  /*0910*/  SHF.R.U32.HI R36, RZ, 0x3, R25 ;  /* 0x00000003ff247819 */ /* 0x000fe20000011619 */
[----:B------:R-:W-:Y:S01]  /*0920*/  IMAD R44, R35, 0x8, R6 ;  /* 0x00000008232c7824 */ /* 0x000fe200078e0206 */
[----:B------:R-:W-:Y:S01]  /*0930*/  LOP3.LUT R7, R7, 0xc0, RZ, 0xc0, !PT ;  /* 0x000000c007077812 */ /* 0x000fe200078ec0ff */
[----:B------:R-:W-:Y:S01]  /*0940*/  VIADD R6, R4, 0xc000 ;  /* 0x0000c00004067836 */ /* 0x000fe20000000000 */
[----:B------:R-:W-:Y:S01]  /*0950*/  LOP3.LUT R31, R25, 0x18, R68, 0xf8, !PT ;  /* 0x00000018191f7812 */ /* 0x000fe200078ef844 */
[----:B------:R-:W2:Y:S01]  /*0960*/  LDS.128 R20, [R63+0x1800] ;  /* 0x001800003f147984 */ /* 0x000ea20000000c00 */
[----:B------:R-:W-:-:S02]  /*0970*/  LOP3.LUT R33, R7, 0x8, R28, 0xf8, !PT ;  /* 0x0000000807217812 */ /* 0x000fc400078ef81c */
[----:B------:R-:W-:Y:S01]  /*0980*/  SHF.R.U32.HI R34, RZ, 0x3, R7 ;  /* 0x00000003ff227819 */ /* 0x000fe20000011607 */
[----:B------:R-:W3:Y:S01]  /*0990*/  LDS.128 R24, [R63+0x2000] ;  /* 0x002000003f187984 */ /* 0x000ee20000000c00 */
[----:B------:R-:W-:Y:S01]  /*09a0*/  LOP3.LUT R7, R31, R36, RZ, 0x3c, !PT ;  /* 0x000000241f077212 */ /* 0x000fe200078e3cff */
[----:B------:R-:W-:Y:S01]  /*09b0*/  IMAD R36, R29, 0x20, R30 ;  /* 0x000000201d247824 */ /* 0x000fe200078e021e */
[----:B------:R-:W-:Y:S01]  /*09c0*/  LOP3.LUT R53, R33, R34, RZ, 0x3c, !PT ;  /* 0x0000002221357212 */ /* 0x000fe200078e3cff */
[----:B------:R-:W4:Y:S01]  /*09d0*/  LDS.128 R12, [R63+0x800] ;  /* 0x000800003f0c7984 */ /* 0x000f220000000c00 */
[----:B------:R-:W-:Y:S01]  /*09e0*/  LOP3.LUT P1, RZ, R32, 0x2, RZ, 0xc0, !PT ;  /* 0x0000000220ff7812 */ /* 0x000fe2000782c0ff */
[----:B------:R-:W-:Y:S01]  /*09f0*/  IMAD.U32 R7, R44, 0x20, R7 ;  /* 0x000000202c077824 */ /* 0x000fe200078e0007 */
[----:B------:R-:W-:Y:S01]  /*0a00*/  IADD3 R53, R53, R36, RZ ;  /* 0x0000002435357210 */ /* 0x000fe20007ffe0ff */
[----:B------:R-:W5:Y:S01]  /*0a10*/  LDS.128 R28, [R63+0x2800] ;  /* 0x002800003f1c7984 */ /* 0x000f620000000c00 */
[----:B------:R-:W-:Y:S01]  /*0a20*/  SEL R49, R49, 0xffffffe0, !P1 ;  /* 0xffffffe031317807 */ /* 0x000fe20004800000 */
[----:B0-----:R-:W-:Y:S01]  /*0a30*/  FMUL.FTZ R41, R41, UR4 ;  /* 0x0000000429297c20 */ /* 0x001fe20008410000 */
[----:B------:R-:W-:Y:S01]  /*0a40*/  ISETP.GE.AND P2, PT, R17, R18, PT ;  /* 0x000000121100720c */ /* 0x000fe20003f46270 */
[C---:B------:R-:W-:Y:S01]  /*0a50*/  IMAD R52, R53.reuse, 0x2, R6 ;  /* 0x0000000235347824 */ /* 0x040fe200078e0206 */
[----:B------:R-:W0:Y:S01]  /*0a60*/  LDS.128 R32, [R63+0x3000] ;  /* 0x003000003f207984 */ /* 0x000e220000000c00 */
[----:B------:R-:W-:-:S02]  /*0a70*/  IMAD R53, R53, 0x2, R4 ;  /* 0x0000000235357824 */ /* 0x000fc400078e0204 */
[----:B------:R-:W-:Y:S01]  /*0a80*/  FMUL.FTZ R43, R43, UR4 ;  /* 0x000000042b2b7c20 */ /* 0x000fe20008410000 */
[----:B------:R-:W-:Y:S01]  /*0a90*/  IMAD R6, R7, 0x2, R6 ;  /* 0x0000000207067824 */ /* 0x000fe200078e0206 */
[----:B------:R-:W0:Y:S01]  /*0aa0*/  LDS.128 R16, [R63+0x1000] ;  /* 0x001000003f107984 */ /* 0x000e220000000c00 */
[----:B------:R-:W-:Y:S01]  /*0ab0*/  IADD3 R52, R52, R49, RZ ;  /* 0x0000003134347210 */ /* 0x000fe20007ffe0ff */
[----:B-1----:R-:W-:Y:S01]  /*0ac0*/  FMUL.FTZ R54, R8, UR4 ;  /* 0x0000000408367c20 */ /* 0x002fe20008410000 */
[----:B------:R-:W-:Y:S01]  /*0ad0*/  FMUL.FTZ R57, R9, UR4 ;  /* 0x0000000409397c20 */ /* 0x000fe20008410000 */
[----:B------:R-:W1:Y:S01]  /*0ae0*/  LDS.128 R36, [R63+0x3800] ;  /* 0x003800003f247984 */ /* 0x000e620000000c00 */
[----:B------:R-:W-:Y:S01]  /*0af0*/  FMUL.FTZ R55, R10, UR4 ;  /* 0x000000040a377c20 */ /* 0x000fe20008410000 */
[----:B------:R-:W-:Y:S02]  /*0b00*/  FMUL.FTZ R56, R11, UR4 ;  /* 0x000000040b387c20 */ /* 0x000fe40008410000 */
[----:B------:R-:W1:Y:S04]  /*0b10*/  LDS.128 R44, [R63+0x4800] ;  /* 0x004800003f2c7984 */ /* 0x000e680000000c00 */
[----:B------:R-:W1:Y:S04]  /*0b20*/  LDS.128 R48, [R63+0x5000] ;  /* 0x005000003f307984 */ /* 0x000e680000000c00 */
[----:B------:R-:W1:Y:S01]  /*0b30*/  LDS.128 R8, [R63+0x5800] ;  /* 0x005800003f087984 */ /* 0x000e620000000c00 */
[----:B--2---:R-:W-:Y:S01]  /*0b40*/  FMUL.FTZ R62, R21, UR4 ;  /* 0x00000004153e7c20 */ /* 0x004fe20008410000 */
[----:B------:R-:W-:Y:S01]  /*0b50*/  FMUL.FTZ R64, R23, UR4 ;  /* 0x0000000417407c20 */ /* 0x000fe20008410000 */
[----:B------:R-:W-:Y:S01]  /*0b60*/  FMUL.FTZ R21, R22, UR4 ;  /* 0x0000000416157c20 */ /* 0x000fe20008410000 */
[----:B------:R-:W-:Y:S01]  /*0b70*/  FMUL.FTZ R20, R20, UR4 ;  /* 0x0000000414147c20 */ /* 0x000fe20008410000 */
[----:B---3--:R-:W-:Y:S01]  /*0b80*/  FMUL.FTZ R23, R26, UR4 ;  /* 0x000000041a177c20 */ /* 0x008fe20008410000 */
[----:B------:R-:W-:Y:S01]  /*0b90*/  FMUL.FTZ R22, R24, UR4 ;  /* 0x0000000418167c20 */ /* 0x000fe20008410000 */
[----:B------:R-:W-:Y:S01]  /*0ba0*/  FMUL.FTZ R26, R27, UR4 ;  /* 0x000000041b1a7c20 */ /* 0x000fe20008410000 */
[----:B------:R-:W-:Y:S01]  /*0bb0*/  FMUL.FTZ R25, R25, UR4 ;  /* 0x0000000419197c20 */ /* 0x000fe20008410000 */
[----:B----4-:R-:W-:Y:S01]  /*0bc0*/  FMUL.FTZ R59, R13, UR4 ;  /* 0x000000040d3b7c20 */ /* 0x010fe20008410000 */
[----:B------:R-:W-:Y:S01]  /*0bd0*/  FMUL.FTZ R12, R12, UR4 ;  /* 0x000000040c0c7c20 */ /* 0x000fe20008410000 */
[----:B------:R-:W-:Y:S01]  /*0be0*/  FMUL.FTZ R13, R14, UR4 ;  /* 0x000000040e0d7c20 */ /* 0x000fe20008410000 */
[----:B------:R-:W-:Y:S01]  /*0bf0*/  FMUL.FTZ R58, R15, UR4 ;  /* 0x000000040f3a7c20 */ /* 0x000fe20008410000 */
[----:B-----5:R-:W-:Y:S01]  /*0c00*/  FMUL.FTZ R24, R28, UR4 ;  /* 0x000000041c187c20 */ /* 0x020fe20008410000 */
[----:B------:R-:W-:Y:S01]  /*0c10*/  FMUL.FTZ R27, R30, UR4 ;  /* 0x000000041e1b7c20 */ /* 0x000fe20008410000 */
[----:B------:R-:W-:Y:S01]  /*0c20*/  FMUL.FTZ R30, R31, UR4 ;  /* 0x000000041f1e7c20 */ /* 0x000fe20008410000 */
[----:B------:R-:W-:Y:S01]  /*0c30*/  FMUL.FTZ R29, R29, UR4 ;  /* 0x000000041d1d7c20 */ /* 0x000fe20008410000 */
[----:B0-----:R-:W-:Y:S01]  /*0c40*/  FMUL.FTZ R28, R32, UR4 ;  /* 0x00000004201c7c20 */ /* 0x001fe20008410000 */
[----:B------:R-:W-:Y:S01]  /*0c50*/  FMUL.FTZ R31, R34, UR4 ;  /* 0x00000004221f7c20 */ /* 0x000fe20008410000 */
[----:B------:R-:W-:Y:S01]  /*0c60*/  FMUL.FTZ R35, R35, UR4 ;  /* 0x0000000423237c20 */ /* 0x000fe20008410000 */
[----:B------:R-:W-:Y:S01]  /*0c70*/  FMUL.FTZ R33, R33, UR4 ;  /* 0x0000000421217c20 */ /* 0x000fe20008410000 */
[----:B------:R-:W-:Y:S01]  /*0c80*/  FMUL.FTZ R14, R16, UR4 ;  /* 0x00000004100e7c20 */ /* 0x000fe20008410000 */
[----:B------:R-:W-:Y:S01]  /*0c90*/  FMUL.FTZ R61, R17, UR4 ;  /* 0x00000004113d7c20 */ /* 0x000fe20008410000 */
[----:B------:R-:W-:Y:S01]  /*0ca0*/  FMUL.FTZ R15, R18, UR4 ;  /* 0x00000004120f7c20 */ /* 0x000fe20008410000 */
[----:B------:R-:W-:Y:S01]  /*0cb0*/  FMUL.FTZ R60, R19, UR4 ;  /* 0x00000004133c7c20 */ /* 0x000fe20008410000 */
        /* <DEDUP_REMOVED lines=9> */
[----:B------:R-:W-:Y:S01]  /*0d50*/  F2FP.BF16.F32.PACK_AB R16, R57, R54 ;  /* 0x000000363910723e */ /* 0x000fe200000010ff */
[----:B------:R-:W-:Y:S01]  /*0d60*/  FMUL.FTZ R45, R45, UR4 ;  /* 0x000000042d2d7c20 */ /* 0x000fe20008410000 */
[----:B------:R-:W-:Y:S01]  /*0d70*/  F2FP.BF16.F32.PACK_AB R17, R56, R55 ;  /* 0x000000373811723e */ /* 0x000fe200000010ff */
[----:B------:R-:W-:Y:S01]  /*0d80*/  FMUL.FTZ R47, R47, UR4 ;  /* 0x000000042f2f7c20 */ /* 0x000fe20008410000 */
[----:B------:R-:W-:Y:S01]  /*0d90*/  F2FP.BF16.F32.PACK_AB R18, R59, R12 ;  /* 0x0000000c3b12723e */ /* 0x000fe200000010ff */
[----:B------:R-:W-:Y:S01]  /*0da0*/  FMUL.FTZ R46, R50, UR4 ;  /* 0x00000004322e7c20 */ /* 0x000fe20008410000 */
[----:B------:R-:W-:Y:S01]  /*0db0*/  F2FP.BF16.F32.PACK_AB R19, R58, R13 ;  /* 0x0000000d3a13723e */ /* 0x000fe200000010ff */
[----:B------:R-:W-:Y:S01]  /*0dc0*/  FMUL.FTZ R48, R8, UR4 ;  /* 0x0000000408307c20 */ /* 0x000fe20008410000 */
[----:B------:R-:W-:Y:S01]  /*0dd0*/  FMUL.FTZ R49, R49, UR4 ;  /* 0x0000000431317c20 */ /* 0x000fe20008410000 */
[----:B------:R-:W-:Y:S01]  /*0de0*/  FMUL.FTZ R51, R51, UR4 ;  /* 0x0000000433337c20 */ /* 0x000fe20008410000 */
[----:B------:R-:W-:Y:S01]  /*0df0*/  FMUL.FTZ R55, R9, UR4 ;  /* 0x0000000409377c20 */ /* 0x000fe20008410000 */
[----:B------:R-:W-:Y:S01]  /*0e00*/  FMUL.FTZ R50, R10, UR4 ;  /* 0x000000040a327c20 */ /* 0x000fe20008410000 */
[----:B------:R-:W-:Y:S01]  /*0e10*/  FMUL.FTZ R57, R11, UR4 ;  /* 0x000000040b397c20 */ /* 0x000fe20008410000 */
[----:B------:R-:W-:Y:S01]  /*0e20*/  F2FP.BF16.F32.PACK_AB R8, R61, R14 ;  /* 0x0000000e3d08723e */ /* 0x000fe200000010ff */
[----:B------:R0:W-:Y:S01]  /*0e30*/  STSM.16.M88.4 [R53+0xc000], R16 ;  /* 0x00c0001035007844 */ /* 0x0001e20000000200 */
[----:B------:R-:W-:-:S02]  /*0e40*/  F2FP.BF16.F32.PACK_AB R9, R60, R15 ;  /* 0x0000000f3c09723e */ /* 0x000fc400000010ff */
[----:B------:R-:W-:Y:S02]  /*0e50*/  F2FP.BF16.F32.PACK_AB R10, R62, R20 ;  /* 0x000000143e0a723e */ /* 0x000fe400000010ff */
[----:B------:R-:W-:Y:S02]  /*0e60*/  F2FP.BF16.F32.PACK_AB R11, R64, R21 ;  /* 0x00000015400b723e */ /* 0x000fe400000010ff */
[----:B------:R-:W-:Y:S01]  /*0e70*/  F2FP.BF16.F32.PACK_AB R14, R29, R24 ;  /* 0x000000181d0e723e */ /* 0x000fe200000010ff */
[----:B------:R-:W-:Y:S01]  /*0e80*/  VIADD R24, R68, 0x40 ;  /* 0x0000004044187836 */ /* 0x000fe20000000000 */
[----:B------:R-:W-:Y:S01]  /*0e90*/  F2FP.BF16.F32.PACK_AB R12, R25, R22 ;  /* 0x00000016190c723e */ /* 0x000fe200000010ff */
[----:B------:R1:W-:Y:S01]  /*0ea0*/  STSM.16.M88.4 [R52], R8 ;  /* 0x0000000834007844 */ /* 0x0003e20000000200 */
[----:B------:R-:W-:Y:S01]  /*0eb0*/  F2FP.BF16.F32.PACK_AB R13, R26, R23 ;  /* 0x000000171a0d723e */ /* 0x000fe200000010ff */
[----:B------:R-:W-:Y:S01]  /*0ec0*/  VIADD R25, R68, 0x20 ;  /* 0x0000002044197836 */ /* 0x000fe20000000000 */
[----:B------:R-:W-:-:S02]  /*0ed0*/  F2FP.BF16.F32.PACK_AB R15, R30, R27 ;  /* 0x0000001b1e0f723e */ /* 0x000fc400000010ff */
[----:B------:R-:W-:Y:S02]  /*0ee0*/  F2FP.BF16.F32.PACK_AB R29, R35, R31 ;  /* 0x0000001f231d723e */ /* 0x000fe400000010ff */
[----:B------:R-:W-:Y:S01]  /*0ef0*/  F2FP.BF16.F32.PACK_AB R28, R33, R28 ;  /* 0x0000001c211c723e */ /* 0x000fe200000010ff */
[----:B------:R1:W-:Y:S01]  /*0f00*/  STSM.16.M88.4 [R53+0xe000], R12 ;  /* 0x00e0000c35007844 */ /* 0x0003e20000000200 */
[----:B------:R-:W-:Y:S02]  /*0f10*/  F2FP.BF16.F32.PACK_AB R30, R37, R32 ;  /* 0x00000020251e723e */ /* 0x000fe400000010ff */
[----:B------:R-:W-:Y:S02]  /*0f20*/  F2FP.BF16.F32.PACK_AB R31, R39, R34 ;  /* 0x00000022271f723e */ /* 0x000fe400000010ff */
[----:B0-----:R-:W-:Y:S02]  /*0f30*/  F2FP.BF16.F32.PACK_AB R16, R41, R36 ;  /* 0x000000242910723e */ /* 0x001fe400000010ff */
        /* <DEDUP_REMOVED lines=8> */
[----:B------:R-:W-:-:S05]  /*0fc0*/  F2FP.BF16.F32.PACK_AB R23, R57, R50 ;  /* 0x000000323917723e */ /* 0x000fca00000010ff */
[----:B------:R1:W-:Y:S01]  /*0fd0*/  STSM.16.M88.4 [R52+0x4000], R20 ;  /* 0x0040001434007844 */ /* 0x0003e20000000200 */
[----:B------:R-:W-:Y:S06]  /*0fe0*/  BAR.SYNC.DEFER_BLOCKING 0x0 ;  /* 0x0000000000007b1d */ /* 0x000fec0000010000 */
[----:B------:R-:W-:Y:S05]  /*0ff0*/  @P2 BRA `(.L_x_6361) ;  /* 0x0000000000742947 */ /* 0x000fea0003800000 */
[----:B------:R-:W-:Y:S01]  /*1000*/  ULDC UR4, c[0x0][0x244] ;  /* 0x0000910000047ab9 */ /* 0x000fe20000000800 */
[----:B------:R-:W-:Y:S01]  /*1010*/  ULDC.64 UR6, c[0x0][0x258] ;  /* 0x0000960000067ab9 */ /* 0x000fe20000000a00 */
[----:B------:R-:W-:Y:S01]  /*1020*/  ISETP.GE.AND P1, PT, R68, UR4, PT ;  /* 0x0000000444007c0c */ /* 0x000fe2000bf26270 */
[----:B-1----:R-:W-:Y:S01]  /*1030*/  IMAD R9, R3, UR6, RZ ;  /* 0x0000000603097c24 */ /* 0x002fe2000f8e02ff */
[----:B------:R-:W0:Y:S01]  /*1040*/  LDS.128 R16, [R6+0x2000] ;  /* 0x0020000006107984 */ /* 0x000e220000000c00 */
[--C-:B------:R-:W-:Y:S02]  /*1050*/  SHF.R.S32.HI R69, RZ, 0x1f, R68.reuse ;  /* 0x0000001fff457819 */ /* 0x100fe40000011444 */
[C---:B------:R-:W-:Y:S01]  /*1060*/  IMAD R23, R0.reuse, UR7, R9 ;  /* 0x0000000700177c24 */ /* 0x040fe2000f8e0209 */
[----:B------:R-:W-:Y:S01]  /*1070*/  ISETP.GE.AND P2, PT, R25, UR4, PT ;  /* 0x0000000419007c0c */ /* 0x000fe2000bf46270 */
[----:B------:R-:W1:Y:S01]  /*1080*/  LDS.128 R8, [R6+0x4000] ;  /* 0x0040000006087984 */ /* 0x000e620000000c00 */
[----:B------:R-:W-:Y:S01]  /*1090*/  IMAD.WIDE.U32 R20, R0, UR6, R68 ;  /* 0x0000000600147c25 */ /* 0x000fe2000f8e0044 */
[----:B------:R-:W-:Y:S01]  /*10a0*/  ULDC.64 UR6, c[0x0][0x260] ;  /* 0x0000980000067ab9 */ /* 0x000fe20000000a00 */
[----:B------:R-:W-:-:S03]  /*10b0*/  ISETP.GE.AND P3, PT, R24, UR4, PT ;  /* 0x0000000418007c0c */ /* 0x000fc6000bf66270 */
[----:B------:R-:W2:Y:S01]  /*10c0*/  @!P1 LDS.128 R12, [R6] ;  /* 0x00000000060c9984 */ /* 0x000ea20000000c00 */
[----:B------:R-:W-:Y:S01]  /*10d0*/  IADD3 R21, R21, R23, RZ ;  /* 0x0000001715157210 */ /* 0x000fe20007ffe0ff */
[----:B------:R-:W-:-:S04]  /*10e0*/  IMAD R23, R5, UR6, RZ ;  /* 0x0000000605177c24 */ /* 0x000fc8000f8e02ff */
[C---:B------:R-:W-:Y:S02]  /*10f0*/  IMAD R23, R2.reuse, UR7, R23 ;  /* 0x0000000702177c24 */ /* 0x040fe4000f8e0217 */
[----:B------:R-:W-:Y:S01]  /*1100*/  IMAD.WIDE.U32 R20, R2, UR6, R20 ;  /* 0x0000000602147c25 */ /* 0x000fe2000f8e0014 */
[----:B------:R-:W-:-:S03]  /*1110*/  ULDC.64 UR6, c[0x0][0x250] ;  /* 0x0000940000067ab9 */ /* 0x000fc60000000a00 */
[----:B------:R-:W-:Y:S02]  /*1120*/  IMAD.IADD R21, R21, 0x1, R23 ;  /* 0x0000000115157824 */ /* 0x000fe400078e0217 */
[----:B------:R-:W-:Y:S02]  /*1130*/  IMAD R23, R67, UR6, RZ ;  /* 0x0000000643177c24 */ /* 0x000fe4000f8e02ff */
[----:B------:R-:W-:-:S04]  /*1140*/  IMAD.WIDE.U32 R20, R66, UR6, R20 ;  /* 0x0000000642147c25 */ /* 0x000fc8000f8e0014 */
[----:B------:R-:W-:Y:S01]  /*1150*/  IMAD R23, R66, UR7, R23 ;  /* 0x0000000742177c24 */ /* 0x000fe2000f8e0217 */
[----:B------:R-:W-:Y:S02]  /*1160*/  ULDC.64 UR6, c[0x0][0x238] ;  /* 0x00008e0000067ab9 */ /* 0x000fe40000000a00 */
[----:B------:R-:W-:Y:S01]  /*1170*/  LEA R22, P4, R20, UR6, 0x1 ;  /* 0x0000000614167c11 */ /* 0x000fe2000f8808ff */
[----:B------:R-:W-:-:S05]  /*1180*/  IMAD.IADD R21, R21, 0x1, R23 ;  /* 0x0000000115157824 */ /* 0x000fca00078e0217 */
[----:B------:R-:W-:-:S05]  /*1190*/  LEA.HI.X R23, R20, UR7, R21, 0x1, P4 ;  /* 0x0000000714177c11 */ /* 0x000fca000a0f0c15 */
[----:B0-----:R0:W-:Y:S04]  /*11a0*/  @!P2 STG.E.128 desc[UR8][R22.64+0x40], R16 ;  /* 0x000040101600a986 */ /* 0x0011e8000c101d08 */
[----:B-1----:R0:W-:Y:S04]  /*11b0*/  @!P3 STG.E.128 desc[UR8][R22.64+0x80], R8 ;  /* 0x000080081600b986 */ /* 0x0021e8000c101d08 */
[----:B--2---:R0:W-:Y:S02]  /*11c0*/  @!P1 STG.E.128 desc[UR8][R22.64], R12 ;  /* 0x0000000c16009986 */ /* 0x0041e4000c101d08 */
.L_x_6361:
[----:B------:R-:W-:Y:S05]  /*11d0*/  BSYNC B0 ;  /* 0x0000000000007941 */ /* 0x000fea0003800000 */
.L_x_6360:
[----:B------:R-:W-:Y:S05]  /*11e0*/  @P0 EXIT ;  /* 0x000000000000094d */ /* 0x000fea0003800000 */
[----:B------:R-:W-:Y:S01]  /*11f0*/  ULDC.64 UR4, c[0x0][0x258] ;  /* 0x0000960000047ab9 */ /* 0x000fe20000000a00 */
[----:B01----:R-:W-:Y:S01]  /*1200*/  IMAD R18, R7, 0x2, R4 ;  /* 0x0000000207127824 */ /* 0x003fe200078e0204 */
[--C-:B------:R-:W-:Y:S01]  /*1210*/  SHF.R.S32.HI R69, RZ, 0x1f, R68.reuse ;  /* 0x0000001fff457819 */ /* 0x100fe20000011444 */
[----:B------:R-:W-:Y:S01]  /*1220*/  IMAD R3, R3, UR4, RZ ;  /* 0x0000000403037c24 */ /* 0x000fe2000f8e02ff */
[----:B------:R-:W-:Y:S01]  /*1230*/  IADD3 R19, P0, R66, 0x40, RZ ;  /* 0x0000004042137810 */ /* 0x000fe20007f1e0ff */
[----:B------:R-:W-:Y:S01]  /*1240*/  ULDC.64 UR6, c[0x0][0x238] ;  /* 0x00008e0000067ab9 */ /* 0x000fe20000000a00 */
[----:B------:R-:W0:Y:S01]  /*1250*/  LDS.128 R12, [R18+0xd000] ;  /* 0x00d00000120c7984 */ /* 0x000e220000000c00 */
[----:B------:R-:W-:-:S03]  /*1260*/  IMAD.WIDE.U32 R6, R0, UR4, R68 ;  /* 0x0000000400067c25 */ /* 0x000fc6000f8e0044 */
[----:B------:R-:W1:Y:S01]  /*1270*/  LDS.128 R8, [R18+0xf000] ;  /* 0x00f0000012087984 */ /* 0x000e620000000c00 */
[----:B------:R-:W-:Y:S01]  /*1280*/  IMAD R3, R0, UR5, R3 ;  /* 0x0000000500037c24 */ /* 0x000fe2000f8e0203 */
[----:B------:R-:W-:Y:S01]  /*1290*/  ULDC.64 UR4, c[0x0][0x260] ;  /* 0x0000980000047ab9 */ /* 0x000fe20000000a00 */
[----:B------:R-:W-:Y:S01]  /*12a0*/  MOV R16, R6 ;  /* 0x0000000600107202 */ /* 0x000fe20000000f00 */
[----:B------:R-:W-:Y:S02]  /*12b0*/  IMAD.X R66, RZ, RZ, R67, P0 ;  /* 0x000000ffff427224 */ /* 0x000fe400000e0643 */
[----:B------:R-:W-:Y:S02]  /*12c0*/  IMAD.IADD R17, R7, 0x1, R3 ;  /* 0x0000000107117824 */ /* 0x000fe400078e0203 */
[----:B------:R-:W-:Y:S02]  /*12d0*/  IMAD R3, R5, UR4, RZ ;  /* 0x0000000405037c24 */ /* 0x000fe4000f8e02ff */
[----:B------:R2:W3:Y:S02]  /*12e0*/  LDS.128 R4, [R18+0x11000] ;  /* 0x0110000012047984 */ /* 0x0004e40000000c00 */
[----:B------:R-:W-:-:S02]  /*12f0*/  IMAD R21, R2, UR5, R3 ;  /* 0x0000000502157c24 */ /* 0x000fc4000f8e0203 */
[----:B------:R-:W-:Y:S01]  /*1300*/  IMAD.WIDE.U32 R2, R2, UR4, R16 ;  /* 0x0000000402027c25 */ /* 0x000fe2000f8e0010 */
[----:B------:R-:W-:-:S03]  /*1310*/  ULDC.64 UR4, c[0x0][0x250] ;  /* 0x0000940000047ab9 */ /* 0x000fc60000000a00 */
[----:B------:R-:W-:Y:S02]  /*1320*/  IMAD.IADD R3, R3, 0x1, R21 ;  /* 0x0000000103037824 */ /* 0x000fe400078e0215 */
[----:B------:R-:W-:Y:S02]  /*1330*/  IMAD R66, R66, UR4, RZ ;  /* 0x0000000442427c24 */ /* 0x000fe4000f8e02ff */
[C---:B------:R-:W-:Y:S01]  /*1340*/  IMAD.WIDE.U32 R2, R19.reuse, UR4, R2 ;  /* 0x0000000413027c25 */ /* 0x040fe2000f8e0002 */
[----:B------:R-:W-:Y:S02]  /*1350*/  ULDC UR4, c[0x0][0x244] ;  /* 0x0000910000047ab9 */ /* 0x000fe40000000800 */
[----:B------:R-:W-:Y:S01]  /*1360*/  ISETP.GE.AND P1, PT, R68, UR4, PT ;  /* 0x0000000444007c0c */ /* 0x000fe2000bf26270 */
[----:B------:R-:W-:Y:S01]  /*1370*/  IMAD R17, R19, UR5, R66 ;  /* 0x0000000513117c24 */ /* 0x000fe2000f8e0242 */
[----:B------:R-:W-:Y:S02]  /*1380*/  ISETP.GE.AND P2, PT, R25, UR4, PT ;  /* 0x0000000419007c0c */ /* 0x000fe4000bf46270 */
[----:B------:R-:W-:Y:S01]  /*1390*/  ISETP.GE.AND P3, PT, R24, UR4, PT ;  /* 0x0000000418007c0c */ /* 0x000fe2000bf66270 */
[----:B------:R-:W-:Y:S01]  /*13a0*/  IMAD.IADD R3, R3, 0x1, R17 ;  /* 0x0000000103037824 */ /* 0x000fe200078e0211 */
[----:B------:R-:W-:-:S04]  /*13b0*/  LEA R16, P0, R2, UR6, 0x1 ;  /* 0x0000000602107c11 */ /* 0x000fc8000f8008ff */
[----:B------:R-:W-:-:S05]  /*13c0*/  LEA.HI.X R17, R2, UR7, R3, 0x1, P0 ;  /* 0x0000000702117c11 */ /* 0x000fca00080f0c03 */
[----:B0-----:R2:W-:Y:S04]  /*13d0*/  @!P1 STG.E.128 desc[UR8][R16.64], R12 ;  /* 0x0000000c10009986 */ /* 0x0015e8000c101d08 */
[----:B-1----:R2:W-:Y:S01]  /*13e0*/  @!P2 STG.E.128 desc[UR8][R16.64+0x40], R8 ;  /* 0x000040081000a986 */ /* 0x0025e2000c101d08 */
[----:B------:R-:W-:Y:S05]  /*13f0*/  @P3 EXIT ;  /* 0x000000000000394d */ /* 0x000fea0003800000 */
[----:B---3--:R-:W-:Y:S01]  /*1400*/  STG.E.128 desc[UR8][R16.64+0x80], R4 ;  /* 0x0000800410007986 */ /* 0x008fe2000c101d08 */
[----:B------:R-:W-:Y:S05]  /*1410*/  EXIT ;  /* 0x000000000000794d */ /* 0x000fea0003800000 */
.L_x_6362:
        /* <DEDUP_REMOVED lines=14> */
.L_x_6599:


//--------------------- .text._ZN7cutlass13device_kernelIN5flash32FlashAttnBwdPostprocessConvertdQIN4cute5tupleIJNS3_1CILi64EEENS5_ILi96EEEEEENS_10bfloat16_tEfNS_4arch4Sm90ELi256ENS3_8TiledMMAINS3_8MMA_AtomIJNS3_4SM904GMMA27MMA_64x16x16_F32BF16BF16_SSILNSF_5MajorE0ELSH_1ELNSF_7ScaleInE1ELSI_1EEEEEENS3_6LayoutINS4_IJNS5_ILi1EEENS5_ILi2EEESM_EEENS4_IJNS5_ILi0EEESM_SP_EEEEENS4_IJNS3_10UnderscoreESS_SS_EEEEELb0EEEEEvNT_6ParamsE --------------------------
	.section	.text._ZN7cutlass13device_kernelIN5flash32FlashAttnBwdPostprocessConvertdQIN4cute5tupleIJNS3_1CILi64EEENS5_ILi96EEEEEENS_10bfloat16_tEfNS_4arch4Sm90ELi256ENS3_8TiledMMAINS3_8MMA_AtomIJNS3_4SM904GMMA27MMA_64x16x16_F32BF16BF16_SSILNSF_5MajorE0ELSH_1ELNSF_7ScaleInE1ELSI_1EEEEEENS3_6LayoutINS4_IJNS5_ILi1EEENS5_ILi2EEESM_EEENS4_IJNS5_ILi0EEESM_SP_EEEEENS4_IJNS3_10UnderscoreESS_SS_EEEEELb0EEEEEvNT_6ParamsE,"ax",@progbits
	.align	128
.text._ZN7cutlass13device_kernelIN5flash32FlashAttnBwdPostprocessConvertdQIN4cute5tupleIJNS3_1CILi64EEENS5_ILi96EEEEEENS_10bfloat16_tEfNS_4arch4Sm90ELi256ENS3_8TiledMMAINS3_8MMA_AtomIJNS3_4SM904GMMA27MMA_64x16x16_F32BF16BF16_SSILNSF_5MajorE0ELSH_1ELNSF_7ScaleInE1ELSI_1EEEEEENS3_6LayoutINS4_IJNS5_ILi1EEENS5_ILi2EEESM_EEENS4_IJNS5_ILi0EEESM_SP_EEEEENS4_IJNS3_10UnderscoreESS_SS_EEEEELb0EEEEEvNT_6ParamsE:
        .type           _ZN7cutlass13device_kernelIN5flash32FlashAttnBwdPostprocessConvertdQIN4cute5tupleIJNS3_1CILi64EEENS5_ILi96EEEEEENS_10bfloat16_tEfNS_4arch4Sm90ELi256ENS3_8TiledMMAINS3_8MMA_AtomIJNS3_4SM904GMMA27MMA_64x16x16_F32BF16BF16_SSILNSF_5MajorE0ELSH_1ELNSF_7ScaleInE1ELSI_1EEEEEENS3_6LayoutINS4_IJNS5_ILi1EEENS5_ILi2EEESM_EEENS4_IJNS5_ILi0EEESM_SP_EEEEENS4_IJNS3_10UnderscoreESS_SS_EEEEELb0EEEEEvNT_6ParamsE,@function
        .size           _ZN7cutlass13device_kernelIN5flash32FlashAttnBwdPostprocessConvertdQIN4cute5tupleIJNS3_1CILi64EEENS5_ILi96EEEEEENS_10bfloat16_tEfNS_4arch4Sm90ELi256ENS3_8TiledMMAINS3_8MMA_AtomIJNS3_4SM904GMMA27MMA_64x16x16_F32BF16BF16_SSILNSF_5MajorE0ELSH_1ELNSF_7ScaleInE1ELSI_1EEEEEENS3_6LayoutINS4_IJNS5_ILi1EEENS5_ILi2EEESM_EEENS4_IJNS5_ILi0EEESM_SP_EEEEENS4_IJNS3_10UnderscoreESS_SS_EEEEELb0EEEEEvNT_6ParamsE,(.L_x_6600 - _ZN7cutlass13device_kernelIN5flash32FlashAttnBwdPostprocessConvertdQIN4cute5tupleIJNS3_1CILi64EEENS5_ILi96EEEEEENS_10bfloat16_tEfNS_4arch4Sm90ELi256ENS3_8TiledMMAINS3_8MMA_AtomIJNS3_4SM904GMMA27MMA_64x16x16_F32BF16BF16_SSILNSF_5MajorE0ELSH_1ELNSF_7ScaleInE1ELSI_1EEEEEENS3_6LayoutINS4_IJNS5_ILi1EEENS5_ILi2EEESM_EEENS4_IJNS5_ILi0EEESM_SP_EEEEENS4_IJNS3_10UnderscoreESS_SS_EEEEELb0EEEEEvNT_6ParamsE)
        .other          _ZN7cutlass13device_kernelIN5flash32FlashAttnBwdPostprocessConvertdQIN4cute5tupleIJNS3_1CILi64EEENS5_ILi96EEEEEENS_10bfloat16_tEfNS_4arch4Sm90ELi256ENS3_8TiledMMAINS3_8MMA_AtomIJNS3_4SM904GMMA27MMA_64x16x16_F32BF16BF16_SSILNSF_5MajorE0ELSH_1ELNSF_7ScaleInE1ELSI_1EEEEEENS3_6LayoutINS4_IJNS5_ILi1EEENS5_ILi2EEESM_EEENS4_IJNS5_ILi0EEESM_SP_EEEEENS4_IJNS3_10UnderscoreESS_SS_EEEEELb0EEEEEvNT_6ParamsE,@"STO_CUDA_ENTRY STV_DEFAULT"
_ZN7cutlass13device_kernelIN5flash32FlashAttnBwdPostprocessConvertdQIN4cute5tupleIJNS3_1CILi64EEENS5_ILi96EEEEEENS_10bfloat16_tEfNS_4arch4Sm90ELi256ENS3_8TiledMMAINS3_8MMA_AtomIJNS3_4SM904GMMA27MMA_64x16x16_F32BF16BF16_SSILNSF_5MajorE0ELSH_1ELNSF_7ScaleInE1ELSI_1EEEEEENS3_6LayoutINS4_IJNS5_ILi1EEENS5_ILi2EEESM_EEENS4_IJNS5_ILi0EEESM_SP_EEEEENS4_IJNS3_10UnderscoreESS_SS_EEEEELb0EEEEEvNT_6ParamsE:
        /* <DEDUP_REMOVED lines=26> */
.L_x_6363:
        /* <DEDUP_REMOVED lines=14> */
[----:B------:R-:W-:-:S04]  /*0280*/  @P1 IMAD R3, R6, 0x1800, RZ ;  /* 0x0000180006031824 */ /* 0x000fc800078e02ff */
[--C-:B------:R-:W-:Y:S01]  /*0290*/  @P1 IMAD.MOV.U32 R12, RZ, RZ, R3.reuse ;  /* 0x000000ffff0c1224 */ /* 0x100fe200078e0003 */
[----:B------:R-:W-:-:S04]  /*02a0*/  @P1 SHF.R.S32.HI R13, RZ, 0x1f, R3 ;  /* 0x0000001fff0d1819 */ /* 0x000fc80000011403 */
[C---:B------:R-:W-:Y:S02]  /*02b0*/  IADD3 R14, P2, R15.reuse, R12, RZ ;  /* 0x0000000c0f0e7210 */ /* 0x040fe40007f5e0ff */
[----:B0-----:R-:W-:Y:S02]  /*02c0*/  SHF.R.S32.HI R5, RZ, 0x1f, R2 ;  /* 0x0000001fff057819 */ /* 0x001fe40000011402 */
[----:B------:R-:W-:Y:S02]  /*02d0*/  LEA.HI.X.SX32 R15, R15, R13, 0x1, P2 ;  /* 0x0000000d0f0f7211 */ /* 0x000fe400010f0eff */
[----:B------:R-:W0:Y:S01]  /*02e0*/  LDC.64 R12, c[0x0][0x210] ;  /* 0x00008400ff0c7b82 */ /* 0x000e220000000a00 */
[-C--:B-1----:R-:W-:Y:S02]  /*02f0*/  IMAD R3, R5, R16.reuse, RZ ;  /* 0x0000001005037224 */ /* 0x082fe400078e02ff */
[----:B------:R-:W-:-:S04]  /*0300*/  IMAD.WIDE.U32 R14, R2, R16, R14 ;  /* 0x00000010020e7225 */ /* 0x000fc800078e000e */
[----:B------:R-:W-:Y:S01]  /*0310*/  IMAD R17, R2, R17, R3 ;  /* 0x0000001102117224 */ /* 0x000fe200078e0203 */
[----:B------:R-:W-:Y:S02]  /*0320*/  SHF.R.S32.HI R3, RZ, 0x1f, R0 ;  /* 0x0000001fff037819 */ /* 0x000fe40000011400 */
[----:B------:R-:W-:Y:S01]  /*0330*/  SEL R0, R0, RZ, !P0 ;  /* 0x000000ff00007207 */ /* 0x000fe20004000000 */
[----:B------:R-:W-:Y:S01]  /*0340*/  IMAD.IADD R15, R15, 0x1, R17 ;  /* 0x000000010f0f7824 */ /* 0x000fe200078e0211 */
[----:B------:R-:W-:Y:S02]  /*0350*/  SEL R3, R3, RZ, !P0 ;  /* 0x000000ff03037207 */ /* 0x000fe40004000000 */
[----:B--2---:R-:W-:-:S03]  /*0360*/  ISETP.NE.AND P0, PT, R36, RZ, PT ;  /* 0x000000ff2400720c */ /* 0x004fc60003f05270 */
[----:B----4-:R-:W-:-:S04]  /*0370*/  IMAD R6, R3, R10, RZ ;  /* 0x0000000a03067224 */ /* 0x010fc800078e02ff */
[C---:B------:R-:W-:Y:S02]  /*0380*/  IMAD R17, R0.reuse, R11, R6 ;  /* 0x0000000b00117224 */ /* 0x040fe400078e0206 */
[----:B------:R-:W-:-:S04]  /*0390*/  IMAD.WIDE.U32 R10, R0, R10, R14 ;  /* 0x0000000a000a7225 */ /* 0x000fc800078e000e */
[----:B------:R-:W-:Y:S01]  /*03a0*/  IMAD.IADD R6, R11, 0x1, R17 ;  /* 0x000000010b067824 */ /* 0x000fe200078e0211 */
[----:B0-----:R-:W-:-:S04]  /*03b0*/  LEA R12, P2, R10, R12, 0x2 ;  /* 0x0000000c0a0c7211 */ /* 0x001fc800078410ff */
        /* <DEDUP_REMOVED lines=18> */
.L_x_6366:
[----:B------:R-:W-:Y:S01]  /*04e0*/  @P0 ELECT P2, URZ, PT ;  /* 0x00000000003f082f */ /* 0x000fe20003840000 */
[----:B------:R1:W-:-:S12]  /*04f0*/  UBLKCP.S.G [UR6], [UR4], UR10 ;  /* 0x00000006040073ba */ /* 0x0003d8000800020a */
[----:B------:R-:W-:Y:S02]  /*0500*/  @P2 PLOP3.LUT P0, PT, P2, PT, PT, 0x8, 0x0 ;  /* 0x000000000000281c */ /* 0x000fe4000170e170 */
[----:B------:R-:W-:-:S11]  /*0510*/  PLOP3.LUT P2, PT, PT, PT, PT, 0x8, 0x0 ;  /* 0x000000000000781c */ /* 0x000fd60003f4e170 */
[----:B-1----:R-:W-:Y:S05]  /*0520*/  @P0 BRA.U.ANY `(.L_x_6366) ;  /* 0xfffffffd00ec0947 */ /* 0x002fea000393ffff */
.L_x_6365:
[----:B------:R-:W-:Y:S05]  /*0530*/  BSYNC B0 ;  /* 0x0000000000007941 */ /* 0x000fea0003800000 */
.L_x_6364:
[----:B------:R-:W-:Y:S01]  /*0540*/  BAR.SYNC.DEFER_BLOCKING 0x0 ;  /* 0x0000000000007b1d */ /* 0x000fe20000010000 */
[----:B------:R-:W-:Y:S02]  /*0550*/  MOV R6, 0x400 ;  /* 0x0000040000067802 */ /* 0x000fe40000000f00 */
[----:B------:R-:W-:Y:S02]  /*0560*/  CS2R R34, SRZ ;  /* 0x0000000000227805 */ /* 0x000fe4000001ff00 */
[----:B------:R-:W-:Y:S01]  /*0570*/  SHF.L.U32 R11, RZ, 0x1f, RZ ;  /* 0x0000001fff0b7819 */ /* 0x000fe200000006ff */
[--C-:B------:R-:W-:Y:S01]  /*0580*/  @P1 IMAD.MOV.U32 R34, RZ, RZ, R9.reuse ;  /* 0x000000ffff221224 */ /* 0x100fe200078e0009 */
[----:B------:R-:W-:Y:S02]  /*0590*/  LEA R6, R19, R6, 0x18 ;  /* 0x0000000613067211 */ /* 0x000fe400078ec0ff */
[----:B------:R-:W-:-:S07]  /*05a0*/  @P1 SHF.R.S32.HI R35, RZ, 0x1f, R9 ;  /* 0x0000001fff231819 */ /* 0x000fce0000011409 */
.L_x_6367:
[----:B-1----:R1:W2:Y:S02]  /*05b0*/  SYNCS.PHASECHK.TRANS64.TRYWAIT P0, [R6+URZ+0x9000], R11 ;  /* 0x0090000b060075a7 */ /* 0x0022a4000800017f */
[----:B--2---:R-:W-:Y:S05]  /*05c0*/  @!P0 NANOSLEEP.SYNCS 0x989680 ;  /* 0x009896800000895d */ /* 0x004fea0003900000 */
[----:B------:R-:W2:Y:S02]  /*05d0*/  @!P0 SYNCS.PHASECHK.TRANS64 P0, [R6+URZ+0x9000], R11 ;  /* 0x0090000b060085a7 */ /* 0x000ea4000800007f */
[----:B--2---:R-:W-:Y:S05]  /*05e0*/  @!P0 BRA `(.L_x_6367) ;  /* 0xfffffffc00f08947 */ /* 0x004fea000383ffff */
[----:B------:R-:W-:Y:S01]  /*05f0*/  SHF.R.S32.HI R41, RZ, 0x1f, R36 ;  /* 0x0000001fff297819 */ /* 0x000fe20000011424 */
[----:B------:R-:W-:Y:S01]  /*0600*/  ULDC UR4, c[0x0][0x268] ;  /* 0x00009a0000047ab9 */ /* 0x000fe20000000800 */
[----:B------:R-:W-:Y:S02]  /*0610*/  VIADDMNMX R32, R32, -R7, 0x40, PT ;  /* 0x0000004020207446 */ /* 0x000fe40003800907 */
[CC--:B------:R-:W-:Y:S02]  /*0620*/  LEA.HI R12, R41.reuse, R36.reuse, RZ, 0x4 ;  /* 0x00000024290c7211 */ /* 0x0c0fe400078f20ff */
[----:B0-----:R-:W-:Y:S02]  /*0630*/  LEA.HI R8, R41, R36, RZ, 0x7 ;  /* 0x0000002429087211 */ /* 0x001fe400078f38ff */
[----:B-1----:R-:W-:Y:S02]  /*0640*/  LOP3.LUT R11, R12, 0xfffffff0, RZ, 0xc0, !PT ;  /* 0xfffffff00c0b7812 */ /* 0x002fe400078ec0ff */
[----:B------:R-:W-:-:S02]  /*0650*/  LOP3.LUT R9, R8, 0x3fffff80, RZ, 0xc0, !PT ;  /* 0x3fffff8008097812 */ /* 0x000fc400078ec0ff */
[----:B------:R-:W-:Y:S01]  /*0660*/  SHF.R.S32.HI R20, RZ, 0x7, R8 ;  /* 0x00000007ff147819 */ /* 0x000fe20000011408 */
[C---:B------:R-:W-:Y:S01]  /*0670*/  IMAD.IADD R16, R36.reuse, 0x1, -R11 ;  /* 0x0000000124107824 */ /* 0x040fe200078e0a0b */
[----:B------:R-:W-:Y:S01]  /*0680*/  SHF.R.S32.HI R37, RZ, 0x4, R12 ;  /* 0x00000004ff257819 */ /* 0x000fe2000001140c */
[----:B------:R-:W-:-:S03]  /*0690*/  IMAD.IADD R9, R36, 0x1, -R9 ;  /* 0x0000000124097824 */ /* 0x000fc600078e0a09 */
[----:B------:R-:W-:Y:S01]  /*06a0*/  SHF.R.S32.HI R39, RZ, 0x1f, R16 ;  /* 0x0000001fff277819 */ /* 0x000fe20000011410 */
[----:B------:R-:W-:-:S03]  /*06b0*/  IMAD R9, R20, 0x300, R9 ;  /* 0x0000030014097824 */ /* 0x000fc600078e0209 */
[-C--:B------:R-:W-:Y:S01]  /*06c0*/  LEA.HI R7, R39, R16.reuse, RZ, 0x3 ;  /* 0x0000001027077211 */ /* 0x080fe200078f18ff */
[----:B------:R-:W-:Y:S01]  /*06d0*/  IMAD.SHL.U32 R9, R9, 0x4, RZ ;  /* 0x0000000409097824 */ /* 0x000fe200078e00ff */
[----:B------:R-:W-:-:S03]  /*06e0*/  LEA.HI R39, R39, R16, RZ, 0x2 ;  /* 0x0000001027277211 */ /* 0x000fc600078f10ff */
[----:B------:R-:W-:Y:S01]  /*06f0*/  IMAD.SHL.U32 R18, R7, 0x10, RZ ;  /* 0x0000001007127824 */ /* 0x000fe200078e00ff */
[----:B------:R-:W-:Y:S01]  /*0700*/  LEA.HI R7, R12, R37, RZ, 0x1 ;  /* 0x000000250c077211 */ /* 0x000fe200078f08ff */
[----:B------:R-:W-:Y:S01]  /*0710*/  IMAD R44, R9, 0x4, R6 ;  /* 0x00000004092c7824 */ /* 0x000fe200078e0206 */
[C---:B------:R-:W-:Y:S01]  /*0720*/  LOP3.LUT R17, R39.reuse, 0xffffffc, RZ, 0xc0, !PT ;  /* 0x0ffffffc27117812 */ /* 0x040fe200078ec0ff */
[----:B------:R-:W-:Y:S01]  /*0730*/  IMAD.SHL.U32 R39, R39, 0x10, RZ ;  /* 0x0000001027277824 */ /* 0x000fe200078e00ff */
[----:B------:R-:W-:Y:S02]  /*0740*/  LOP3.LUT R21, R18, 0x7fffff80, RZ, 0xc0, !PT ;  /* 0x7fffff8012157812 */ /* 0x000fe400078ec0ff */
[----:B------:R-:W-:Y:S01]  /*0750*/  LOP3.LUT R22, R7, 0xfffffffe, RZ, 0xc0, !PT ;  /* 0xfffffffe07167812 */ /* 0x000fe200078ec0ff */
[----:B------:R-:W0:Y:S01]  /*0760*/  LDS.128 R8, [R44] ;  /* 0x000000002c087984 */ /* 0x000e220000000c00 */
[----:B------:R-:W-:Y:S01]  /*0770*/  IMAD.IADD R33, R16, 0x1, -R17 ;  /* 0x0000000110217824 */ /* 0x000fe200078e0a11 */
[-C--:B------:R-:W-:Y:S01]  /*0780*/  LEA.HI R7, R41, R36.reuse, RZ, 0x5 ;  /* 0x0000002429077211 */ /* 0x080fe200078f28ff */
[----:B------:R-:W-:Y:S01]  /*0790*/  IMAD R24, R20, 0x400, R21 ;  /* 0x0000040014187824 */ /* 0x000fe200078e0215 */
[----:B------:R-:W1:Y:S01]  /*07a0*/  LDS.128 R12, [R44+0x800] ;  /* 0x000800002c0c7984 */ /* 0x000e620000000c00 */
[----:B------:R-:W-:Y:S01]  /*07b0*/  IMAD.IADD R37, R37, 0x1, -R22 ;  /* 0x0000000125257824 */ /* 0x000fe200078e0a16 */
[--C-:B------:R-:W-:Y:S01]  /*07c0*/  SHF.R.S32.HI R38, RZ, 0x5, R7.reuse ;  /* 0x00000005ff267819 */ /* 0x100fe20000011407 */
[----:B------:R-:W-:Y:S01]  /*07d0*/  IMAD R33, R33, 0x10, R24 ;  /* 0x0000001021217824 */ /* 0x000fe200078e0218 */
[----:B------:R-:W2:Y:S01]  /*07e0*/  LDS.128 R16, [R44+0x1000] ;  /* 0x001000002c107984 */ /* 0x000ea20000000c00 */
[----:B------:R-:W-:Y:S01]  /*07f0*/  SHF.R.S32.HI R43, RZ, 0x1f, R7 ;  /* 0x0000001fff2b7819 */ /* 0x000fe20000011407 */
[----:B------:R-:W-:Y:S01]  /*0800*/  IMAD.SHL.U32 R40, R37, 0x8, RZ ;  /* 0x0000000825287824 */ /* 0x000fe200078e00ff */
[----:B------:R-:W-:Y:S01]  /*0810*/  LEA.HI R41, R41, R36, RZ, 0x2 ;  /* 0x0000002429297211 */ /* 0x000fe200078f10ff */
[----:B------:R-:W3:Y:S01]  /*0820*/  LDS.128 R20, [R44+0x1800] ;  /* 0x001800002c147984 */ /* 0x000ee20000000c00 */
[----:B------:R-:W-:Y:S01]  /*0830*/  LEA.HI R43, R43, R38, RZ, 0x2 ;  /* 0x000000262b2b7211 */ /* 0x000fe200078f10ff */
[----:B------:R-:W-:Y:S01]  /*0840*/  IMAD.SHL.U32 R37, R37, 0x40, RZ ;  /* 0x0000004025257824 */ /* 0x000fe200078e00ff */
[--C-:B------:R-:W-:Y:S01]  /*0850*/  SHF.R.S32.HI R7, RZ, 0x2, R41.reuse ;  /* 0x00000002ff077819 */ /* 0x100fe20000011429 */
[----:B------:R-:W4:Y:S01]  /*0860*/  LDS.128 R24, [R44+0x2000] ;  /* 0x002000002c187984 */ /* 0x000f220000000c00 */
[----:B------:R-:W-:-:S02]  /*0870*/  SHF.R.S32.HI R42, RZ, 0x1f, R41 ;  /* 0x0000001fff2a7819 */ /* 0x000fc40000011429 */
[----:B------:R-:W-:Y:S01]  /*0880*/  LOP3.LUT R39, R39, 0x40, RZ, 0xc0, !PT ;  /* 0x0000004027277812 */ /* 0x000fe200078ec0ff */
[----:B------:R5:W4:Y:S01]  /*0890*/  LDS.128 R28, [R44+0x2800] ;  /* 0x002800002c1c7984 */ /* 0x000b220000000c00 */
[----:B------:R-:W-:Y:S02]  /*08a0*/  LOP3.LUT R43, R43, 0x7ffffc, RZ, 0xc0, !PT ;  /* 0x007ffffc2b2b7812 */ /* 0x000fe400078ec0ff */
[----:B------:R-:W-:Y:S02]  /*08b0*/  LEA.HI R42, R42, R7, RZ, 0x2 ;  /* 0x000000072a2a7211 */ /* 0x000fe400078f10ff */
[----:B------:R-:W-:Y:S02]  /*08c0*/  LOP3.LUT R40, R39, 0x8, R40, 0xf8, !PT ;  /* 0x0000000827287812 */ /* 0x000fe400078ef828 */
[----:B------:R-:W-:Y:S01]  /*08d0*/  LOP3.LUT R41, R41, 0xfffffffc, RZ, 0xc0, !PT ;  /* 0xfffffffc29297812 */ /* 0x000fe200078ec0ff */
[----:B-----5:R-:W-:Y:S01]  /*08e0*/  IMAD.IADD R44, R38, 0x1, -R43 ;  /* 0x00000001262c7824 */ /* 0x020fe200078e0a2b */
[----:B------:R-:W-:-:S02]  /*08f0*/  SHF.R.U32.HI R39, RZ, 0x3, R39 ;  /* 0x00000003ff277819 */ /* 0x000fc40000011627 */
[----:B------:R-:W-:Y:S01]  /*0900*/  LOP3.LUT R42, R42, 0xffffffc, RZ, 0xc0, !PT ;  /* 0x0ffffffc2a2a7812 */ /* 0x000fe200078ec0ff */
[----:B------:R-:W-:Y:S01]  /*0910*/  IMAD.IADD R36, R36, 0x1, -R41 ;  /* 0x0000000124247824 */ /* 0x000fe200078e0a29 */
[----:B------:R-:W-:Y:S01]  /*0920*/  LOP3.LUT R39, R40, R39, RZ, 0x3c, !PT ;  /* 0x0000002728277212 */ /* 0x000fe200078e3cff */
[----:B------:R-:W-:Y:S01]  /*0930*/  IMAD R44, R44, 0x100, R33 ;  /* 0x000001002c2c7824 */ /* 0x000fe200078e0221 */
[C---:B------:R-:W-:Y:S01]  /*0940*/  ISETP.GE.AND P0, PT, R7.reuse, R32, PT ;  /* 0x000000200700720c */ /* 0x040fe20003f06270 */
[----:B------:R-:W-:Y:S02]  /*0950*/  IMAD.IADD R41, R7, 0x1, -R42 ;  /* 0x0000000107297824 */ /* 0x000fe400078e0a2a */
[----:B------:R-:W-:Y:S02]  /*0960*/  IMAD.IADD R33, R39, 0x1, R44 ;  /* 0x0000000127217824 */ /* 0x000fe400078e022c */
[----:B------:R-:W-:Y:S02]  /*0970*/  IMAD R32, R38, 0x8, R41 ;  /* 0x0000000826207824 */ /* 0x000fe400078e0229 */
[----:B0-----:R-:W-:Y:S01]  /*0980*/  FMUL.FTZ R39, R9, UR4 ;  /* 0x0000000409277c20 */ /* 0x001fe20008410000 */
[----:B------:R-:W-:Y:S01]  /*0990*/  FMUL.FTZ R9, R10, UR4 ;  /* 0x000000040a097c20 */ /* 0x000fe20008410000 */
[----:B------:R-:W-:Y:S01]  /*09a0*/  FMUL.FTZ R38, R11, UR4 ;  /* 0x000000040b267c20 */ /* 0x000fe20008410000 */
[----:B-1----:R-:W-:Y:S01]  /*09b0*/  FMUL.FTZ R10, R12, UR4 ;  /* 0x000000040c0a7c20 */ /* 0x002fe20008410000 */
[----:B------:R-:W-:Y:S01]  /*09c0*/  FMUL.FTZ R11, R14, UR4 ;  /* 0x000000040e0b7c20 */ /* 0x000fe20008410000 */
[----:B------:R-:W-:Y:S01]  /*09d0*/  FMUL.FTZ R14, R15, UR4 ;  /* 0x000000040f0e7c20 */ /* 0x000fe20008410000 */
[----:B------:R-:W-:Y:S01]  /*09e0*/  FMUL.FTZ R13, R13, UR4 ;  /* 0x000000040d0d7c20 */ /* 0x000fe20008410000 */
[----:B--2---:R-:W-:Y:S01]  /*09f0*/  FMUL.FTZ R12, R16, UR4 ;  /* 0x00000004100c7c20 */ /* 0x004fe20008410000 */
[----:B------:R-:W-:Y:S01]  /*0a00*/  FMUL.FTZ R15, R18, UR4 ;  /* 0x00000004120f7c20 */ /* 0x000fe20008410000 */
[----:B------:R-:W-:Y:S01]  /*0a10*/  FMUL.FTZ R18, R19, UR4 ;  /* 0x0000000413127c20 */ /* 0x000fe20008410000 */
[----:B------:R-:W-:Y:S01]  /*0a20*/  F2FP.BF16.F32.PACK_AB R11, R14, R11 ;  /* 0x0000000b0e0b723e */ /* 0x000fe200000010ff */
[----:B---3--:R-:W-:Y:S01]  /*0a30*/  FMUL.FTZ R16, R20, UR4 ;  /* 0x0000000414107c20 */ /* 0x008fe20008410000 */
[----:B------:R-:W-:Y:S01]  /*0a40*/  FMUL.FTZ R21, R21, UR4 ;  /* 0x0000000415157c20 */ /* 0x000fe20008410000 */
[----:B------:R-:W-:Y:S01]  /*0a50*/  FMUL.FTZ R19, R22, UR4 ;  /* 0x0000000416137c20 */ /* 0x000fe20008410000 */
[----:B------:R-:W-:Y:S01]  /*0a60*/  FMUL.FTZ R40, R23, UR4 ;  /* 0x0000000417287c20 */ /* 0x000fe20008410000 */
[----:B------:R-:W-:Y:S01]  /*0a70*/  F2FP.BF16.F32.PACK_AB R10, R13, R10 ;  /* 0x0000000a0d0a723e */ /* 0x000fe200000010ff */
[----:B------:R-:W-:Y:S01]  /*0a80*/  FMUL.FTZ R8, R8, UR4 ;  /* 0x0000000408087c20 */ /* 0x000fe20008410000 */
[----:B------:R-:W-:Y:S01]  /*0a90*/  F2FP.BF16.F32.PACK_AB R14, R21, R16 ;  /* 0x00000010150e723e */ /* 0x000fe200000010ff */
[----:B----4-:R-:W-:Y:S01]  /*0aa0*/  FMUL.FTZ R20, R24, UR4 ;  /* 0x0000000418147c20 */ /* 0x010fe20008410000 */
[----:B------:R-:W-:Y:S01]  /*0ab0*/  LEA.HI R16, R36, R36, RZ, 0x1 ;  /* 0x0000002424107211 */ /* 0x000fe200078f08ff */
[----:B------:R-:W-:Y:S01]  /*0ac0*/  FMUL.FTZ R25, R25, UR4 ;  /* 0x0000000419197c20 */ /* 0x000fe20008410000 */
[----:B------:R-:W-:Y:S01]  /*0ad0*/  F2FP.BF16.F32.PACK_AB R13, R18, R15 ;  /* 0x0000000f120d723e */ /* 0x000fe200000010ff */
[----:B------:R-:W-:Y:S01]  /*0ae0*/  FMUL.FTZ R17, R17, UR4 ;  /* 0x0000000411117c20 */ /* 0x000fe20008410000 */
[----:B------:R-:W-:Y:S01]  /*0af0*/  FMUL.FTZ R23, R28, UR4 ;  /* 0x000000041c177c20 */ /* 0x000fe20008410000 */
[----:B------:R-:W-:Y:S01]  /*0b00*/  F2FP.BF16.F32.PACK_AB R15, R40, R19 ;  /* 0x00000013280f723e */ /* 0x000fe200000010ff */
[----:B------:R-:W-:-:S02]  /*0b10*/  IMAD.SHL.U32 R36, R36, 0x8, RZ ;  /* 0x0000000824247824 */ /* 0x000fc400078e00ff */
[----:B------:R-:W-:Y:S01]  /*0b20*/  FMUL.FTZ R22, R26, UR4 ;  /* 0x000000041a167c20 */ /* 0x000fe20008410000 */
[----:B------:R-:W-:Y:S02]  /*0b30*/  IMAD.SHL.U32 R18, R16, 0x200, RZ ;  /* 0x0000020010127824 */ /* 0x000fe400078e00ff */
[----:B------:R-:W-:Y:S01]  /*0b40*/  FMUL.FTZ R27, R27, UR4 ;  /* 0x000000041b1b7c20 */ /* 0x000fe20008410000 */
[----:B------:R-:W-:Y:S01]  /*0b50*/  FMUL.FTZ R28, R29, UR4 ;  /* 0x000000041d1c7c20 */ /* 0x000fe20008410000 */
[----:B------:R-:W-:Y:S01]  /*0b60*/  FMUL.FTZ R24, R30, UR4 ;  /* 0x000000041e187c20 */ /* 0x000fe20008410000 */
[----:B------:R-:W-:Y:S01]  /*0b70*/  FMUL.FTZ R31, R31, UR4 ;  /* 0x000000041f1f7c20 */ /* 0x000fe20008410000 */
[----:B------:R-:W-:Y:S01]  /*0b80*/  LOP3.LUT R19, R37, 0x40, RZ, 0xc0, !PT ;  /* 0x0000004025137812 */ /* 0x000fe200078ec0ff */
[----:B------:R-:W-:Y:S01]  /*0b90*/  IMAD R33, R33, 0x2, R6 ;  /* 0x0000000221217824 */ /* 0x000fe200078e0206 */
[----:B------:R-:W-:Y:S02]  /*0ba0*/  F2FP.BF16.F32.PACK_AB R8, R39, R8 ;  /* 0x000000082708723e */ /* 0x000fe400000010ff */
[----:B------:R-:W-:-:S02]  /*0bb0*/  F2FP.BF16.F32.PACK_AB R9, R38, R9 ;  /* 0x000000092609723e */ /* 0x000fc400000010ff */
[----:B------:R-:W-:Y:S02]  /*0bc0*/  F2FP.BF16.F32.PACK_AB R16, R25, R20 ;  /* 0x000000141910723e */ /* 0x000fe400000010ff */
[----:B------:R-:W-:Y:S01]  /*0bd0*/  F2FP.BF16.F32.PACK_AB R12, R17, R12 ;  /* 0x0000000c110c723e */ /* 0x000fe200000010ff */
[----:B------:R0:W-:Y:S01]  /*0be0*/  STSM.16.M88.4 [R33+0x6000], R8 ;  /* 0x0060000821007844 */ /* 0x0001e20000000200 */
[----:B------:R-:W-:Y:S02]  /*0bf0*/  LOP3.LUT R21, R18, 0xfffffc00, RZ, 0xc0, !PT ;  /* 0xfffffc0012157812 */ /* 0x000fe400078ec0ff */
[----:B------:R-:W-:Y:S01]  /*0c00*/  LOP3.LUT R20, R19, 0x8, R36, 0xf8, !PT ;  /* 0x0000000813147812 */ /* 0x000fe200078ef824 */
[----:B------:R0:W-:Y:S01]  /*0c10*/  STSM.16.M88.4 [R33+0x7000], R12 ;  /* 0x0070000c21007844 */ /* 0x0001e20000000200 */
[----:B------:R-:W-:Y:S01]  /*0c20*/  SHF.R.U32.HI R25, RZ, 0x3, R19 ;  /* 0x00000003ff197819 */ /* 0x000fe20000011613 */
[----:B------:R-:W-:Y:S01]  /*0c30*/  IMAD.U32 R21, R32, 0x10, R21 ;  /* 0x0000001020157824 */ /* 0x000fe200078e0015 */
[----:B------:R-:W-:-:S02]  /*0c40*/  F2FP.BF16.F32.PACK_AB R17, R27, R22 ;  /* 0x000000161b11723e */ /* 0x000fc400000010ff */
[----:B------:R-:W-:Y:S02]  /*0c50*/  F2FP.BF16.F32.PACK_AB R18, R28, R23 ;  /* 0x000000171c12723e */ /* 0x000fe400000010ff */
[----:B------:R-:W-:Y:S02]  /*0c60*/  F2FP.BF16.F32.PACK_AB R19, R31, R24 ;  /* 0x000000181f13723e */ /* 0x000fe400000010ff */
[----:B------:R-:W-:-:S03]  /*0c70*/  LOP3.LUT R20, R20, R25, RZ, 0x3c, !PT ;  /* 0x0000001914147212 */ /* 0x000fc600078e3cff */
[----:B------:R0:W-:Y:S01]  /*0c80*/  STSM.16.M88.4 [R33+0x8000], R16 ;  /* 0x0080001021007844 */ /* 0x0001e20000000200 */
[----:B------:R-:W-:Y:S06]  /*0c90*/  BAR.SYNC.DEFER_BLOCKING 0x0 ;  /* 0x0000000000007b1d */ /* 0x000fec0000010000 */
[----:B------:R-:W-:Y:S05]  /*0ca0*/  @P0 EXIT ;  /* 0x000000000000094d */ /* 0x000fea0003800000 */
[----:B------:R-:W-:Y:S01]  /*0cb0*/  ULDC UR4, c[0x0][0x244] ;  /* 0x0000910000047ab9 */ /* 0x000fe20000000800 */
[----:B------:R-:W-:Y:S01]  /*0cc0*/  IMAD.IADD R21, R21, 0x1, R20 ;  /* 0x0000000115157824 */ /* 0x000fe200078e0214 */
[----:B------:R-:W-:Y:S01]  /*0cd0*/  ISETP.GE.AND P0, PT, R36, UR4, PT ;  /* 0x0000000424007c0c */ /* 0x000fe2000bf06270 */
[----:B------:R-:W-:Y:S01]  /*0ce0*/  ULDC.64 UR6, c[0x0][0x258] ;  /* 0x0000960000067ab9 */ /* 0x000fe20000000a00 */
[----:B------:R-:W-:Y:S01]  /*0cf0*/  SHF.R.S32.HI R37, RZ, 0x1f, R36 ;  /* 0x0000001fff257819 */ /* 0x000fe20000011424 */
[----:B------:R-:W-:Y:S02]  /*0d00*/  IMAD R21, R21, 0x2, R6 ;  /* 0x0000000215157824 */ /* 0x000fe400078e0206 */
[----:B------:R-:W-:Y:S02]  /*0d10*/  IMAD R5, R5, UR6, RZ ;  /* 0x0000000605057c24 */ /* 0x000fe4000f8e02ff */
[C---:B0-----:R-:W-:Y:S01]  /*0d20*/  IMAD.WIDE.U32 R16, R2.reuse, UR6, R36 ;  /* 0x0000000602107c25 */ /* 0x041fe2000f8e0024 */
[----:B------:R-:W0:Y:S03]  /*0d30*/  LDS.128 R8, [R21+0x7000] ;  /* 0x0070000015087984 */ /* 0x000e260000000c00 */
[----:B------:R-:W-:Y:S01]  /*0d40*/  IMAD R5, R2, UR7, R5 ;  /* 0x0000000702057c24 */ /* 0x000fe2000f8e0205 */
[----:B------:R-:W-:Y:S01]  /*0d50*/  IADD3 R2, P1, R7, R34, RZ ;  /* 0x0000002207027210 */ /* 0x000fe20007f3e0ff */
[----:B------:R-:W1:Y:S01]  /*0d60*/  @!P0 LDS.128 R12, [R21+0x6000] ;  /* 0x00600000150c8984 */ /* 0x000e620000000c00 */
[----:B------:R-:W-:Y:S01]  /*0d70*/  ULDC.64 UR6, c[0x0][0x260] ;  /* 0x0000980000067ab9 */ /* 0x000fe20000000a00 */
[----:B------:R-:W-:-:S02]  /*0d80*/  IMAD.IADD R17, R17, 0x1, R5 ;  /* 0x0000000111117824 */ /* 0x000fc400078e0205 */
[----:B------:R-:W-:Y:S01]  /*0d90*/  IMAD R5, R3, UR6, RZ ;  /* 0x0000000603057c24 */ /* 0x000fe2000f8e02ff */
[----:B------:R-:W-:Y:S01]  /*0da0*/  LEA.HI.X.SX32 R3, R7, R35, 0x1, P1 ;  /* 0x0000002307037211 */ /* 0x000fe200008f0eff */
[----:B------:R-:W-:-:S04]  /*0db0*/  IMAD.WIDE.U32 R6, R0, UR6, R16 ;  /* 0x0000000600067c25 */ /* 0x000fc8000f8e0010 */
[----:B------:R-:W-:Y:S01]  /*0dc0*/  IMAD R19, R0, UR7, R5 ;  /* 0x0000000700137c24 */ /* 0x000fe2000f8e0205 */
[----:B------:R-:W-:Y:S01]  /*0dd0*/  ULDC.64 UR6, c[0x0][0x250] ;  /* 0x0000940000067ab9 */ /* 0x000fe20000000a00 */
[----:B------:R-:W-:-:S04]  /*0de0*/  IMAD.WIDE R4, R4, 0x40, R2 ;  /* 0x0000004004047825 */ /* 0x000fc800078e0202 */
[----:B------:R-:W-:Y:S02]  /*0df0*/  IMAD R3, R5, UR6, RZ ;  /* 0x0000000605037c24 */ /* 0x000fe4000f8e02ff */
[----:B------:R-:W-:Y:S02]  /*0e00*/  IMAD.IADD R7, R7, 0x1, R19 ;  /* 0x0000000107077824 */ /* 0x000fe400078e0213 */
[C---:B------:R-:W-:Y:S02]  /*0e10*/  VIADD R0, R36.reuse, 0x20 ;  /* 0x0000002024007836 */ /* 0x040fe40000000000 */
[----:B------:R-:W-:Y:S02]  /*0e20*/  VIADD R36, R36, 0x40 ;  /* 0x0000004024247836 */ /* 0x000fe40000000000 */
[----:B------:R-:W-:Y:S01]  /*0e30*/  IMAD R3, R4, UR7, R3 ;  /* 0x0000000704037c24 */ /* 0x000fe2000f8e0203 */
[----:B------:R-:W-:Y:S01]  /*0e40*/  ISETP.GE.AND P1, PT, R0, UR4, PT ;  /* 0x0000000400007c0c */ /* 0x000fe2000bf26270 */
[----:B------:R-:W-:Y:S01]  /*0e50*/  IMAD.WIDE.U32 R4, R4, UR6, R6 ;  /* 0x0000000604047c25 */ /* 0x000fe2000f8e0006 */
[----:B------:R-:W-:Y:S01]  /*0e60*/  ISETP.GE.AND P2, PT, R36, UR4, PT ;  /* 0x0000000424007c0c */ /* 0x000fe2000bf46270 */
[----:B------:R-:W-:-:S02]  /*0e70*/  ULDC.64 UR6, c[0x0][0x238] ;  /* 0x00008e0000067ab9 */ /* 0x000fc40000000a00 */
[----:B------:R-:W-:Y:S01]  /*0e80*/  IMAD.IADD R3, R5, 0x1, R3 ;  /* 0x0000000105037824 */ /* 0x000fe200078e0203 */
[----:B------:R-:W-:-:S04]  /*0e90*/  LEA R2, P3, R4, UR6, 0x1 ;  /* 0x0000000604027c11 */ /* 0x000fc8000f8608ff */
[----:B------:R-:W-:-:S05]  /*0ea0*/  LEA.HI.X R3, R4, UR7, R3, 0x1, P3 ;  /* 0x0000000704037c11 */ /* 0x000fca00098f0c03 */
[----:B0-----:R0:W-:Y:S04]  /*0eb0*/  @!P1 STG.E.128 desc[UR8][R2.64+0x40], R8 ;  /* 0x0000400802009986 */ /* 0x0011e8000c101d08 */
[----:B-1----:R0:W-:Y:S01]  /*0ec0*/  @!P0 STG.E.128 desc[UR8][R2.64], R12 ;  /* 0x0000000c02008986 */ /* 0x0021e2000c101d08 */
[----:B------:R-:W-:Y:S05]  /*0ed0*/  @P2 EXIT ;  /* 0x000000000000294d */ /* 0x000fea0003800000 */
[----:B------:R-:W1:Y:S04]  /*0ee0*/  LDS.128 R4, [R21+0x8000] ;  /* 0x0080000015047984 */ /* 0x000e680000000c00 */
[----:B-1----:R-:W-:Y:S01]  /*0ef0*/  STG.E.128 desc[UR8][R2.64+0x80], R4 ;  /* 0x0000800402007986 */ /* 0x002fe2000c101d08 */
[----:B------:R-:W-:Y:S05]  /*0f00*/  EXIT ;  /* 0x000000000000794d */ /* 0x000fea0003800000 */
.L_x_6368:
        /* <DEDUP_REMOVED lines=15> */
.L_x_6600:


//--------------------- .text._ZN7cutlass13device_kernelIN5flash11enable_sm90INS1_16FlashAttnBwdSm90INS1_25CollectiveMainloopBwdSm90ILi2ELi2ELi2EN4cute5tupleIJNS5_1CILi1EEES8_S8_EEENS6_IJNS7_ILi64EEENS7_ILi128EEENS7_ILi96EEEEEENS_10bfloat16_tEfNS_4arch4Sm90ELb1ELb0ELb0ELb1ELb1ELb1ELb0ELb0ELi2ELi1ELi2ELi1ELb1EEENS1_24CollectiveEpilogueBwdGQAISD_fSG_Li256ELb1ELb1EEENS1_25SingleTileBwdLPTSchedulerILb1ELi128ELb1EEEEEEEEEvNT_6ParamsE --------------------------
	.section	.text._ZN7cutlass13device_kernelIN5flash11enable_sm90INS1_16FlashAttnBwdSm90INS1_25CollectiveMainloopBwdSm90ILi2ELi2ELi2EN4cute5tupleIJNS5_1CILi1EEES8_S8_EEENS6_IJNS7_ILi64EEENS7_ILi128EEENS7_ILi96EEEEEENS_10bfloat16_tEfNS_4arch4Sm90ELb1ELb0ELb0ELb1ELb1ELb1ELb0ELb0ELi2ELi1ELi2ELi1ELb1EEENS1_24CollectiveEpilogueBwdGQAISD_fSG_Li256ELb1ELb1EEENS1_25SingleTileBwdLPTSchedulerILb1ELi128ELb1EEEEEEEEEvNT_6ParamsE,"ax",@progbits
	.align	128
.text._ZN7cutlass13device_kernelIN5flash11enable_sm90INS1_16FlashAttnBwdSm90INS1_25CollectiveMainloopBwdSm90ILi2ELi2ELi2EN4cute5tupleIJNS5_1CILi1EEES8_S8_EEENS6_IJNS7_ILi64EEENS7_ILi128EEENS7_ILi96EEEEEENS_10bfloat16_tEfNS_4arch4Sm90ELb1ELb0ELb0ELb1ELb1ELb1ELb0ELb0ELi2ELi1ELi2ELi1ELb1EEENS1_24CollectiveEpilogueBwdGQAISD_fSG_Li256ELb1ELb1EEENS1_25SingleTileBwdLPTSchedulerILb1ELi128ELb1EEEEEEEEEvNT_6ParamsE:
        .type           _ZN7cutlass13device_kernelIN5flash11enable_sm90INS1_16FlashAttnBwdSm90INS1_25CollectiveMainloopBwdSm90ILi2ELi2ELi2EN4cute5tupleIJNS5_1CILi1EEES8_S8_EEENS6_IJNS7_ILi64EEENS7_ILi128EEENS7_ILi96EEEEEENS_10bfloat16_tEfNS_4arch4Sm90ELb1ELb0ELb0ELb1ELb1ELb1ELb0ELb0ELi2ELi1ELi2ELi1ELb1EEENS1_24CollectiveEpilogueBwdGQAISD_fSG_Li256ELb1ELb1EEENS1_25SingleTileBwdLPTSchedulerILb1ELi128ELb1EEEEEEEEEvNT_6ParamsE,@function
        .size           _ZN7cutlass13device_kernelIN5flash11enable_sm90INS1_16FlashAttnBwdSm90INS1_25CollectiveMainloopBwdSm90ILi2ELi2ELi2EN4cute5tupleIJNS5_1CILi1EEES8_S8_EEENS6_IJNS7_ILi64EEENS7_ILi128EEENS7_ILi96EEEEEENS_10bfloat16_tEfNS_4arch4Sm90ELb1ELb0ELb0ELb1ELb1ELb1ELb0ELb0ELi2ELi1ELi2ELi1ELb1EEENS1_24CollectiveEpilogueBwdGQAISD_fSG_Li256ELb1ELb1EEENS1_25SingleTileBwdLPTSchedulerILb1ELi128ELb1EEEEEEEEEvNT_6ParamsE,(.L_x_6601 - _ZN7cutlass13device_kernelIN5flash11enable_sm90INS1_16FlashAttnBwdSm90INS1_25CollectiveMainloopBwdSm90ILi2ELi2ELi2EN4cute5tupleIJNS5_1CILi1EEES8_S8_EEENS6_IJNS7_ILi64EEENS7_ILi128EEENS7_ILi96EEEEEENS_10bfloat16_tEfNS_4arch4Sm90ELb1ELb0ELb0ELb1ELb1ELb1ELb0ELb0ELi2ELi1ELi2ELi1ELb1EEENS1_24CollectiveEpilogueBwdGQAISD_fSG_Li256ELb1ELb1EEENS1_25SingleTileBwdLPTSchedulerILb1ELi128ELb1EEEEEEEEEvNT_6ParamsE)
        .other          _ZN7cutlass13device_kernelIN5flash11enable_sm90INS1_16FlashAttnBwdSm90INS1_25CollectiveMainloopBwdSm90ILi2ELi2ELi2EN4cute5tupleIJNS5_1CILi1EEES8_S8_EEENS6_IJNS7_ILi64EEENS7_ILi128EEENS7_ILi96EEEEEENS_10bfloat16_tEfNS_4arch4Sm90ELb1ELb0ELb0ELb1ELb1ELb1ELb0ELb0ELi2ELi1ELi2ELi1ELb1EEENS1_24CollectiveEpilogueBwdGQAISD_fSG_Li256ELb1ELb1EEENS1_25SingleTileBwdLPTSchedulerILb1ELi128ELb1EEEEEEEEEvNT_6ParamsE,@"STO_CUDA_ENTRY STV_DEFAULT"
_ZN7cutlass13device_kernelIN5flash11enable_sm90INS1_16FlashAttnBwdSm90INS1_25CollectiveMainloopBwdSm90ILi2ELi2ELi2EN4cute5tupleIJNS5_1CILi1EEES8_S8_EEENS6_IJNS7_ILi64EEENS7_ILi128EEENS7_ILi96EEEEEENS_10bfloat16_tEfNS_4arch4Sm90ELb1ELb0ELb0ELb1ELb1ELb1ELb0ELb0ELi2ELi1ELi2ELi1ELb1EEENS1_24CollectiveEpilogueBwdGQAISD_fSG_Li256ELb1ELb1EEENS1_25SingleTileBwdLPTSchedulerILb1ELi128ELb1EEEEEEEEEvNT_6ParamsE:
        /* <DEDUP_REMOVED lines=24> */
.L_x_6370:
[----:B------:R-:W-:Y:S05]  /*0180*/  BSYNC B0 ;  /* 0x0000000000007941 */ /* 0x000fea0003800000 */
.L_x_6369:
        /* <DEDUP_REMOVED lines=37> */
.L_x_6371:
        /* <DEDUP_REMOVED lines=22> */
.L_x_6372:
[----:B------:R-:W-:Y:S01]  /*0540*/  PLOP3.LUT P0, PT, PT, PT, UP0, 0x80, 0x0 ;  /* 0x000000000000781c */ /* 0x000fe20003f0f008 */
[----:B------:R-:W-:Y:S01]  /*0550*/  NOP ;  /* 0x0000000000007918 */ /* 0x000fe20000000000 */
[----:B------:R-:W-:Y:S01]  /*0560*/  ULDC.64 UR46, c[0x0][0x208] ;  /* 0x00008200002e7ab9 */ /* 0x000fe20000000a00 */
[----:B------:R-:W-:Y:S01]  /*0570*/  BSSY B6, `(.L_x_6373) ;  /* 0x00009fc000067945 */ /* 0x000fe20003800000 */
[----:B-12-4-:R-:W-:Y:S09]  /*0580*/  BAR.SYNC.DEFER_BLOCKING 0x0 ;  /* 0x0000000000007b1d */ /* 0x016ff20000010000 */
[----:B------:R-:W-:Y:S05]  /*0590*/  @!P0 BRA `(.L_x_6374) ;  /* 0x0000005000b48947 */ /* 0x000fea0003800000 */
.L_x_6375:
        /* <DEDUP_REMOVED lines=32> */
.L_x_6376:
[----:B------:R-:W-:Y:S01]  /*07a0*/  ULDC UR8, c[0x0][0x8cc] ;  /* 0x0002330000087ab9 */ /* 0x000fe20000000800 */
[----:B------:R-:W-:Y:S01]  /*07b0*/  UMOV UR7, UR9 ;  /* 0x0000000900077c82 */ /* 0x000fe20008000000 */
[----:B------:R-:W-:-:S11]  /*07c0*/  UISETP.NE.AND UP0, UPT, UR8, 0x1, UPT ;  /* 0x000000010800788c */ /* 0x000fd6000bf05270 */
[----:B------:R-:W-:Y:S02]  /*07d0*/  @UP0 ULDC.64 UR10, c[0x0][0x8d0] ;  /* 0x00023400000a0ab9 */ /* 0x000fe40000000a00 */
[----:B------:R-:W-:-:S04]  /*07e0*/  UIMAD.WIDE.U32 UR4, UR9, UR10, URZ ;  /* 0x0000000a090472a5 */ /* 0x000fc8000f8e003f */
[----:B------:R-:W-:-:S04]  /*07f0*/  @UP0 USHF.R.U32.HI UR7, URZ, UR11, UR5 ;  /* 0x0000000b3f070299 */ /* 0x000fc80008011605 */
[----:B------:R-:W-:-:S12]  /*0800*/  UIMAD UR4, UR7, UR8, URZ ;  /* 0x00000008070472a4 */ /* 0x000fd8000f8e023f */
.L_x_6377:
        /* <DEDUP_REMOVED lines=23> */
.L_x_6378:
        /* <DEDUP_REMOVED lines=14> */
.L_x_6380:
[----:B------:R-:W-:-:S05]  /*0a60*/  ULDC UR4, c[0x0][0x8f4] ;  /* 0x00023d0000047ab9 */ /* 0x000fca0000000800 */
.L_x_6379:
        /* <DEDUP_REMOVED lines=24> */
.L_x_6382:
        /* <DEDUP_REMOVED lines=14> */
.L_x_6383:
        /* <DEDUP_REMOVED lines=11> */
.L_x_6384:
        /* <DEDUP_REMOVED lines=13> */
.L_x_6385:
        /* <DEDUP_REMOVED lines=84> */
.L_x_6388:
        /* <DEDUP_REMOVED lines=15> */
.L_x_6387:
        /* <DEDUP_REMOVED lines=22> */
.L_x_6390:
        /* <DEDUP_REMOVED lines=15> */
.L_x_6389:
[----:B------:R-:W-:Y:S01]  /*16d0*/  SHF.R.S32.HI R23, RZ, 0x1f, R22 ;  /* 0x0000001fff177819 */ /* 0x000fe20000011416 */
[----:B------:R-:W-:-:S03]  /*16e0*/  UMOV UR4, 0xffffffff ;  /* 0xffffffff00047882 */ /* 0x000fc60000000000 */
[----:B------:R-:W-:-:S04]  /*16f0*/  LEA.HI R0, R23, R22, RZ, 0x7 ;  /* 0x0000001617007211 */ /* 0x000fc800078f38ff */
[----:B------:R-:W-:Y:S01]  /*1700*/  SHF.R.S32.HI R19, RZ, 0x7, R0 ;  /* 0x00000007ff137819 */ /* 0x000fe20000011400 */
[----:B------:R-:W-:Y:S06]  /*1710*/  BRA.DIV UR4, `(.L_x_6391) ;  /* 0x0000008e048c7947 */ /* 0x000fec000b800000 */
[----:B------:R1:W2:Y:S02]  /*1720*/  SHFL.IDX PT, R14, R19, RZ, 0x1f ;  /* 0x00001fff130e7589 */ /* 0x0002a400000e0000 */
.L_x_6507:
        /* <DEDUP_REMOVED lines=15> */
.L_x_6392:
        /* <DEDUP_REMOVED lines=19> */
.L_x_6394:
        /* <DEDUP_REMOVED lines=121> */
.L_x_6405:
[----:B------:R-:W-:-:S06]  /*20e0*/  UISETP.NE.AND UP0, UPT, UR9, 0x3, UPT ;  /* 0x000000030900788c */ /* 0x000fcc000bf05270 */
[----:B------:R-:W-:-:S13]  /*20f0*/  PLOP3.LUT P0, PT, PT, PT, UP0, 0x80, 0x0 ;  /* 0x000000000000781c */ /* 0x000fda0003f0f008 */
[----:B-1----:R-:W-:Y:S05]  /*2100*/  @!P0 BRA `(.L_x_6395) ;  /* 0x0000000000048947 */ /* 0x002fea0003800000 */
[----:B------:R-:W-:Y:S01]  /*2110*/  BPT.TRAP 0x1 ;  /* 0x000000040000795c */ /* 0x000fe20000300000 */
.L_x_6395:
[----:B------:R-:W-:Y:S01]  /*2120*/  R2UR UR7, R2 ;  /* 0x00000000020772ca */ /* 0x000fe200000e0000 */
[----:B------:R-:W-:-:S05]  /*2130*/  IMAD.U32 R6, RZ, RZ, UR4 ;  /* 0x00000004ff067e24 */ /* 0x000fca000f8e00ff */
[----:B------:R-:W-:-:S07]  /*2140*/  SHF.L.U32 R6, R6, 0x1f, RZ ;  /* 0x0000001f06067819 */ /* 0x000fce00000006ff */
[----:B------:R-:W-:-:S09]  /*2150*/  ULEA UR7, UR5, UR7, 0x3 ;  /* 0x0000000705077291 */ /* 0x000fd2000f8e183f */
[----:B------:R1:W2:Y:S01]  /*2160*/  SYNCS.PHASECHK.TRANS64.TRYWAIT P1, [UR7+0x26810], R6 ;  /* 0x02681006ff0075a7 */ /* 0x0002a20008020147 */
[----:B------:R-:W-:Y:S05]  /*2170*/  @!P0 BRA `(.L_x_6396) ;  /* 0x0000000000048947 */ /* 0x000fea0003800000 */
[----:B------:R-:W-:Y:S01]  /*2180*/  BPT.TRAP 0x1 ;  /* 0x000000040000795c */ /* 0x000fe20000300000 */
.L_x_6396:
[----:B--2---:R-:W-:Y:S05]  /*2190*/  @P1 BRA `(.L_x_6397) ;  /* 0x0000000000081947 */ /* 0x004fea0003800000 */
[----:B------:R-:W2:Y:S02]  /*21a0*/  SYNCS.PHASECHK.TRANS64.TRYWAIT P1, [UR7+0x26810], R6 ;  /* 0x02681006ff0075a7 */ /* 0x000ea40008020147 */
[----:B--2---:R-:W-:Y:S05]  /*21b0*/  @!P1 BRA `(.L_x_6398) ;  /* 0x0000008400189947 */ /* 0x004fea0003800000 */
.L_x_6397:
        /* <DEDUP_REMOVED lines=66> */
.L_x_6399:
[----:B------:R1:W1:Y:S01]  /*25e0*/  SYNCS.PHASECHK.TRANS64.TRYWAIT P1, [UR7+0x26830], R6 ;  /* 0x02683006ff0075a7 */ /* 0x0002620008020147 */
[----:B------:R-:W-:Y:S05]  /*25f0*/  @!P0 BRA `(.L_x_6400) ;  /* 0x0000000000048947 */ /* 0x000fea0003800000 */
[----:B------:R-:W-:Y:S01]  /*2600*/  BPT.TRAP 0x1 ;  /* 0x000000040000795c */ /* 0x000fe20000300000 */
.L_x_6400:
[----:B-1----:R-:W-:Y:S05]  /*2610*/  @P1 BRA `(.L_x_6401) ;  /* 0x0000000000081947 */ /* 0x002fea0003800000 */
[----:B------:R-:W1:Y:S02]  /*2620*/  SYNCS.PHASECHK.TRANS64.TRYWAIT P1, [UR7+0x26830], R6 ;  /* 0x02683006ff0075a7 */ /* 0x000e640008020147 */
[----:B-1----:R-:W-:Y:S05]  /*2630*/  @!P1 BRA `(.L_x_6402) ;  /* 0x0000008000109947 */ /* 0x002fea0003800000 */
.L_x_6401:
        /* <DEDUP_REMOVED lines=474> */
.L_x_6403:
        /* <DEDUP_REMOVED lines=46> */
.L_x_6404:
        /* <DEDUP_REMOVED lines=62> */
.L_x_6386:
        /* <DEDUP_REMOVED lines=107> */
.L_x_6408:
[----:B------:R-:W2:Y:S04]  /*5150*/  LDG.E.STRONG.GPU R4, desc[UR46][R2.64] ;  /* 0x0000002e02047981 */ /* 0x000ea8000c1ef900 */
[----:B--2---:R-:W-:Y:S01]  /*5160*/  CCTL.IVALL ;  /* 0x00000000ff00798f */ /* 0x004fe20002000000 */
[----:B------:R-:W-:Y:S05]  /*5170*/  YIELD ;  /* 0x0000000000007946 */ /* 0x000fea0003800000 */
[----:B------:R-:W-:-:S13]  /*5180*/  ISETP.NE.AND P0, PT, R4, UR17, PT ;  /* 0x0000001104007c0c */ /* 0x000fda000bf05270 */
[----:B------:R-:W-:Y:S05]  /*5190*/  @P0 BRA `(.L_x_6408) ;  /* 0xfffffffc00ec0947 */ /* 0x000fea000383ffff */
.L_x_6407:
[----:B------:R-:W-:Y:S05]  /*51a0*/  BSYNC B0 ;  /* 0x0000000000007941 */ /* 0x000fea0003800000 */
.L_x_6406:
[----:B------:R-:W-:-:S03]  /*51b0*/  UMOV UR4, 0xffffffff ;  /* 0xffffffff00047882 */ /* 0x000fc60000000000 */
[----:B------:R-:W-:Y:S05]  /*51c0*/  BRA.DIV UR4, `(.L_x_6409) ;  /* 0x0000005604447947 */ /* 0x000fea000b800000 */
[----:B------:R-:W-:Y:S01]  /*51d0*/  NOP ;  /* 0x0000000000007918 */ /* 0x000fe20000000000 */
.L_x_6510:
        /* <DEDUP_REMOVED lines=15> */
.L_x_6412:
[----:B------:R-:W-:Y:S01]  /*52d0*/  @P0 ELECT P2, URZ, PT ;  /* 0x00000000003f082f */ /* 0x000fe20003840000 */
[----:B------:R2:W-:-:S12]  /*52e0*/  UBLKRED.G.S.ADD.F32.RN [UR4], [UR8], UR9, desc[UR10] ;  /* 0x00000a04080073bb */ /* 0x0005d800080a1409 */
[----:B------:R-:W-:Y:S02]  /*52f0*/  @P2 PLOP3.LUT P0, PT, P2, PT, PT, 0x8, 0x0 ;  /* 0x000000000000281c */ /* 0x000fe4000170e170 */
[----:B------:R-:W-:-:S11]  /*5300*/  PLOP3.LUT P2, PT, PT, PT, PT, 0x8, 0x0 ;  /* 0x000000000000781c */ /* 0x000fd60003f4e170 */
[----:B--2---:R-:W-:Y:S05]  /*5310*/  @P0 BRA.U.ANY `(.L_x_6412) ;  /* 0xfffffffd00ec0947 */ /* 0x004fea000393ffff */
[----:B------:R0:W-:Y:S01]  /*5320*/  UTMACMDFLUSH ;  /* 0x00000000000079b7 */ /* 0x0001e20000000000 */
[----:B------:R-:W-:-:S04]  /*5330*/  DEPBAR.LE SB0, 0x0 ;  /* 0x000080000000791a */ /* 0x000fc80000000000 */
.L_x_6411:
[----:B------:R-:W-:Y:S05]  /*5340*/  BSYNC B0 ;  /* 0x0000000000007941 */ /* 0x000fea0003800000 */
.L_x_6410:
        /* <DEDUP_REMOVED lines=14> */
.L_x_6414:
[----:B------:R-:W-:Y:S05]  /*5430*/  BSYNC B0 ;  /* 0x0000000000007941 */ /* 0x000fea0003800000 */
.L_x_6413:
        /* <DEDUP_REMOVED lines=20> */
.L_x_6417:
[----:B-12---:R-:W2:Y:S04]  /*5580*/  LDG.E.STRONG.GPU R0, desc[UR46][R2.64] ;  /* 0x0000002e02007981 */ /* 0x006ea8000c1ef900 */
[----:B--2---:R-:W-:Y:S01]  /*5590*/  CCTL.IVALL ;  /* 0x00000000ff00798f */ /* 0x004fe20002000000 */
[----:B------:R-:W-:Y:S05]  /*55a0*/  YIELD ;  /* 0x0000000000007946 */ /* 0x000fea0003800000 */
[----:B------:R-:W-:-:S13]  /*55b0*/  ISETP.NE.AND P0, PT, R0, UR17, PT ;  /* 0x0000001100007c0c */ /* 0x000fda000bf05270 */
[----:B------:R-:W-:Y:S05]  /*55c0*/  @P0 BRA `(.L_x_6417) ;  /* 0xfffffffc00ec0947 */ /* 0x000fea000383ffff */
.L_x_6416:
[----:B------:R-:W-:Y:S05]  /*55d0*/  BSYNC B0 ;  /* 0x0000000000007941 */ /* 0x000fea0003800000 */
.L_x_6415:
[----:B------:R-:W-:-:S03]  /*55e0*/  UMOV UR4, 0xffffffff ;  /* 0xffffffff00047882 */ /* 0x000fc60000000000 */
[----:B------:R-:W-:Y:S05]  /*55f0*/  BRA.DIV UR4, `(.L_x_6418) ;  /* 0x0000005204547947 */ /* 0x000fea000b800000 */
[----:B------:R-:W-:Y:S01]  /*5600*/  NOP ;  /* 0x0000000000007918 */ /* 0x000fe20000000000 */
.L_x_6513:
        /* <DEDUP_REMOVED lines=16> */
.L_x_6421:
[----:B------:R-:W-:Y:S01]  /*5710*/  @P0 ELECT P2, URZ, PT ;  /* 0x00000000003f082f */ /* 0x000fe20003840000 */
[----:B------:R3:W-:-:S12]  /*5720*/  UBLKRED.G.S.ADD.F32.RN [UR4], [UR8], UR6, desc[UR10] ;  /* 0x00000a04080073bb */ /* 0x0007d800080a1406 */
[----:B------:R-:W-:Y:S02]  /*5730*/  @P2 PLOP3.LUT P0, PT, P2, PT, PT, 0x8, 0x0 ;  /* 0x000000000000281c */ /* 0x000fe4000170e170 */
[----:B------:R-:W-:-:S11]  /*5740*/  PLOP3.LUT P2, PT, PT, PT, PT, 0x8, 0x0 ;  /* 0x000000000000781c */ /* 0x000fd60003f4e170 */
[----:B---3--:R-:W-:Y:S05]  /*5750*/  @P0 BRA.U.ANY `(.L_x_6421) ;  /* 0xfffffffd00ec0947 */ /* 0x008fea000393ffff */
[----:B------:R0:W-:Y:S01]  /*5760*/  UTMACMDFLUSH ;  /* 0x00000000000079b7 */ /* 0x0001e20000000000 */
[----:B------:R-:W-:-:S04]  /*5770*/  DEPBAR.LE SB0, 0x0 ;  /* 0x000080000000791a */ /* 0x000fc80000000000 */
.L_x_6420:
[----:B------:R-:W-:Y:S05]  /*5780*/  BSYNC B0 ;  /* 0x0000000000007941 */ /* 0x000fea0003800000 */
.L_x_6419:
        /* <DEDUP_REMOVED lines=14> */
.L_x_6374:
        /* <DEDUP_REMOVED lines=29> */
.L_x_6423:
[----:B------:R-:W-:Y:S01]  /*5a40*/  ULDC UR9, c[0x0][0x8cc] ;  /* 0x0002330000097ab9 */ /* 0x000fe20000000800 */
[----:B------:R-:W-:Y:S01]  /*5a50*/  UMOV UR7, UR8 ;  /* 0x0000000800077c82 */ /* 0x000fe20008000000 */
[----:B------:R-:W-:-:S11]  /*5a60*/  UISETP.NE.AND UP0, UPT, UR9, 0x1, UPT ;  /* 0x000000010900788c */ /* 0x000fd6000bf05270 */
[----:B------:R-:W-:Y:S02]  /*5a70*/  @UP0 ULDC.64 UR10, c[0x0][0x8d0] ;  /* 0x00023400000a0ab9 */ /* 0x000fe40000000a00 */
[----:B------:R-:W-:-:S04]  /*5a80*/  UIMAD.WIDE.U32 UR4, UR8, UR10, URZ ;  /* 0x0000000a080472a5 */ /* 0x000fc8000f8e003f */
[----:B------:R-:W-:-:S04]  /*5a90*/  @UP0 USHF.R.U32.HI UR7, URZ, UR11, UR5 ;  /* 0x0000000b3f070299 */ /* 0x000fc80008011605 */
[----:B------:R-:W-:-:S12]  /*5aa0*/  UIMAD UR4, UR7, UR9, URZ ;  /* 0x00000009070472a4 */ /* 0x000fd8000f8e023f */
.L_x_6424:
        /* <DEDUP_REMOVED lines=23> */
.L_x_6425:
        /* <DEDUP_REMOVED lines=13> */
.L_x_6427:
[----:B------:R-:W-:-:S05]  /*5cf0*/  ULDC UR4, c[0x0][0x8f4] ;  /* 0x00023d0000047ab9 */ /* 0x000fca0000000800 */
.L_x_6426:
        /* <DEDUP_REMOVED lines=48> */
.L_x_6428:
        /* <DEDUP_REMOVED lines=13> */
.L_x_6429:
        /* <DEDUP_REMOVED lines=12> */
.L_x_6430:
        /* <DEDUP_REMOVED lines=68> */
.L_x_6434:
[----:B------:R-:W2:Y:S04]  /*65d0*/  LDG.E.STRONG.GPU R4, desc[UR46][R2.64] ;  /* 0x0000002e02047981 */ /* 0x000ea8000c1ef900 */
[----:B--2---:R-:W-:Y:S01]  /*65e0*/  CCTL.IVALL ;  /* 0x00000000ff00798f */ /* 0x004fe20002000000 */
[----:B------:R-:W-:Y:S05]  /*65f0*/  YIELD ;  /* 0x0000000000007946 */ /* 0x000fea0003800000 */
[----:B------:R-:W-:-:S13]  /*6600*/  ISETP.NE.AND P1, PT, R4, R5, PT ;  /* 0x000000050400720c */ /* 0x000fda0003f25270 */
[----:B------:R-:W-:Y:S05]  /*6610*/  @P1 BRA `(.L_x_6434) ;  /* 0xfffffffc00ec1947 */ /* 0x000fea000383ffff */
.L_x_6433:
[----:B------:R-:W-:Y:S05]  /*6620*/  BSYNC B0 ;  /* 0x0000000000007941 */ /* 0x000fea0003800000 */
.L_x_6432:
[----:B------:R-:W-:-:S03]  /*6630*/  UMOV UR6, 0xffffffff ;  /* 0xffffffff00067882 */ /* 0x000fc60000000000 */
[----:B------:R-:W-:Y:S05]  /*6640*/  BRA.DIV UR6, `(.L_x_6435) ;  /* 0x00000042065c7947 */ /* 0x000fea000b800000 */
[----:B------:R-:W-:Y:S01]  /*6650*/  NOP ;  /* 0x0000000000007918 */ /* 0x000fe20000000000 */
.L_x_6516:
        /* <DEDUP_REMOVED lines=22> */
.L_x_6437:
[----:B------:R-:W-:Y:S05]  /*67c0*/  BSYNC B0 ;  /* 0x0000000000007941 */ /* 0x000fea0003800000 */
.L_x_6436:
        /* <DEDUP_REMOVED lines=20> */
.L_x_6439:
[----:B------:R-:W-:Y:S05]  /*6910*/  BSYNC B0 ;  /* 0x0000000000007941 */ /* 0x000fea0003800000 */
.L_x_6438:
[----:B------:R-:W-:Y:S06]  /*6920*/  BAR.ARV 0xa, 0xa0 ;  /* 0x0282800000007b1d */ /* 0x000fec0000002000 */
[----:B------:R-:W-:Y:S04]  /*6930*/  BSSY B0, `(.L_x_6440) ;  /* 0x0000003000007945 */ /* 0x000fe80003800000 */
[----:B------:R-:W-:Y:S05]  /*6940*/  @!P0 BRA `(.L_x_6441) ;  /* 0x0000000000048947 */ /* 0x000fea0003800000 */
[----:B------:R-:W-:-:S04]  /*6950*/  DEPBAR.LE SB0, 0x0 ;  /* 0x000080000000791a */ /* 0x000fc80000000000 */
.L_x_6441:
[----:B------:R-:W-:Y:S05]  /*6960*/  BSYNC B0 ;  /* 0x0000000000007941 */ /* 0x000fea0003800000 */
.L_x_6440:
        /* <DEDUP_REMOVED lines=19> */
.L_x_6443:
[----:B------:R-:W-:Y:S05]  /*6aa0*/  BSYNC B0 ;  /* 0x0000000000007941 */ /* 0x000fea0003800000 */
.L_x_6442:
[----:B------:R-:W-:Y:S01]  /*6ab0*/  UIADD3 UR7, UR13, 0x1, URZ ;  /* 0x000000010d077890 */ /* 0x000fe2000fffe03f */
[----:B------:R-:W-:Y:S11]  /*6ac0*/  BRA `(.L_x_6444) ;  /* 0x0000000000047947 */ /* 0x000ff60003800000 */
.L_x_6431:
[----:B------:R-:W-:-:S05]  /*6ad0*/  UMOV UR7, UR13 ;  /* 0x0000000d00077c82 */ /* 0x000fca0008000000 */
.L_x_6444:
        /* <DEDUP_REMOVED lines=16> */
.L_x_6469:
        /* <DEDUP_REMOVED lines=18> */
.L_x_6447:
[----:B------:R-:W2:Y:S04]  /*6d00*/  LDG.E.STRONG.GPU R4, desc[UR46][R2.64] ;  /* 0x0000002e02047981 */ /* 0x000ea8000c1ef900 */
[----:B--2---:R-:W-:Y:S01]  /*6d10*/  CCTL.IVALL ;  /* 0x00000000ff00798f */ /* 0x004fe20002000000 */
[----:B------:R-:W-:Y:S05]  /*6d20*/  YIELD ;  /* 0x0000000000007946 */ /* 0x000fea0003800000 */
[----:B------:R-:W-:-:S13]  /*6d30*/  ISETP.NE.AND P1, PT, R4, R5, PT ;  /* 0x000000050400720c */ /* 0x000fda0003f25270 */
[----:B------:R-:W-:Y:S05]  /*6d40*/  @P1 BRA `(.L_x_6447) ;  /* 0xfffffffc00ec1947 */ /* 0x000fea000383ffff */
.L_x_6446:
[----:B------:R-:W-:Y:S05]  /*6d50*/  BSYNC B0 ;  /* 0x0000000000007941 */ /* 0x000fea0003800000 */
.L_x_6445:
[----:B------:R-:W-:-:S03]  /*6d60*/  UMOV UR24, 0xffffffff ;  /* 0xffffffff00187882 */ /* 0x000fc60000000000 */
[----:B------:R-:W-:Y:S05]  /*6d70*/  BRA.DIV UR24, `(.L_x_6448) ;  /* 0x0000003a18ac7947 */ /* 0x000fea000b800000 */
[----:B------:R-:W-:Y:S01]  /*6d80*/  NOP ;  /* 0x0000000000007918 */ /* 0x000fe20000000000 */
.L_x_6519:
        /* <DEDUP_REMOVED lines=19> */
.L_x_6450:
[----:B------:R-:W-:Y:S05]  /*6ec0*/  BSYNC B0 ;  /* 0x0000000000007941 */ /* 0x000fea0003800000 */
.L_x_6449:
        /* <DEDUP_REMOVED lines=15> */
.L_x_6452:
[----:B------:R-:W-:Y:S05]  /*6fc0*/  BSYNC B0 ;  /* 0x0000000000007941 */ /* 0x000fea0003800000 */
.L_x_6451:
[----:B------:R-:W-:Y:S06]  /*6fd0*/  BAR.ARV 0xa, 0xa0 ;  /* 0x0282800000007b1d */ /* 0x000fec0000002000 */
[----:B------:R-:W-:Y:S04]  /*6fe0*/  BSSY B0, `(.L_x_6453) ;  /* 0x0000003000007945 */ /* 0x000fe80003800000 */
[----:B------:R-:W-:Y:S05]  /*6ff0*/  @!P0 BRA `(.L_x_6454) ;  /* 0x0000000000048947 */ /* 0x000fea0003800000 */
[----:B------:R-:W-:-:S04]  /*7000*/  DEPBAR.LE SB0, 0x0 ;  /* 0x000080000000791a */ /* 0x000fc80000000000 */
.L_x_6454:
[----:B------:R-:W-:Y:S05]  /*7010*/  BSYNC B0 ;  /* 0x0000000000007941 */ /* 0x000fea0003800000 */
.L_x_6453:
        /* <DEDUP_REMOVED lines=19> */
.L_x_6456:
[----:B------:R-:W-:Y:S05]  /*7150*/  BSYNC B0 ;  /* 0x0000000000007941 */ /* 0x000fea0003800000 */
.L_x_6455:
        /* <DEDUP_REMOVED lines=16> */
.L_x_6459:
[----:B------:R-:W2:Y:S04]  /*7260*/  LDG.E.STRONG.GPU R4, desc[UR46][R2.64] ;  /* 0x0000002e02047981 */ /* 0x000ea8000c1ef900 */
[----:B--2---:R-:W-:Y:S01]  /*7270*/  CCTL.IVALL ;  /* 0x00000000ff00798f */ /* 0x004fe20002000000 */
[----:B------:R-:W-:Y:S05]  /*7280*/  YIELD ;  /* 0x0000000000007946 */ /* 0x000fea0003800000 */
[----:B------:R-:W-:-:S13]  /*7290*/  ISETP.NE.AND P1, PT, R4, R5, PT ;  /* 0x000000050400720c */ /* 0x000fda0003f25270 */
[----:B------:R-:W-:Y:S05]  /*72a0*/  @P1 BRA `(.L_x_6459) ;  /* 0xfffffffc00ec1947 */ /* 0x000fea000383ffff */
.L_x_6458:
[----:B------:R-:W-:Y:S05]  /*72b0*/  BSYNC B0 ;  /* 0x0000000000007941 */ /* 0x000fea0003800000 */
.L_x_6457:
[----:B------:R-:W-:-:S03]  /*72c0*/  UMOV UR18, 0xffffffff ;  /* 0xffffffff00127882 */ /* 0x000fc60000000000 */
[----:B------:R-:W-:Y:S05]  /*72d0*/  BRA.DIV UR18, `(.L_x_6460) ;  /* 0x0000003612707947 */ /* 0x000fea000b800000 */
[----:B------:R-:W-:Y:S01]  /*72e0*/  NOP ;  /* 0x0000000000007918 */ /* 0x000fe20000000000 */
.L_x_6522:
        /* <DEDUP_REMOVED lines=15> */
.L_x_6462:
[----:B------:R-:W-:Y:S05]  /*73e0*/  BSYNC B0 ;  /* 0x0000000000007941 */ /* 0x000fea0003800000 */
.L_x_6461:
        /* <DEDUP_REMOVED lines=15> */
.L_x_6464:
[----:B------:R-:W-:Y:S05]  /*74e0*/  BSYNC B0 ;  /* 0x0000000000007941 */ /* 0x000fea0003800000 */
.L_x_6463:
[----:B------:R-:W-:Y:S06]  /*74f0*/  BAR.ARV 0xa, 0xa0 ;  /* 0x0282800000007b1d */ /* 0x000fec0000002000 */
[----:B------:R-:W-:Y:S04]  /*7500*/  BSSY B0, `(.L_x_6465) ;  /* 0x0000003000007945 */ /* 0x000fe80003800000 */
[----:B------:R-:W-:Y:S05]  /*7510*/  @!P0 BRA `(.L_x_6466) ;  /* 0x0000000000048947 */ /* 0x000fea0003800000 */
[----:B------:R-:W-:-:S04]  /*7520*/  DEPBAR.LE SB0, 0x0 ;  /* 0x000080000000791a */ /* 0x000fc80000000000 */
.L_x_6466:
[----:B------:R-:W-:Y:S05]  /*7530*/  BSYNC B0 ;  /* 0x0000000000007941 */ /* 0x000fea0003800000 */
.L_x_6465:
        /* <DEDUP_REMOVED lines=19> */
.L_x_6468:
[----:B------:R-:W-:Y:S05]  /*7670*/  BSYNC B0 ;  /* 0x0000000000007941 */ /* 0x000fea0003800000 */
.L_x_6467:
[----:B------:R-:W-:Y:S02]  /*7680*/  UIADD3 UR7, UR7, 0x2, URZ ;  /* 0x0000000207077890 */ /* 0x000fe4000fffe03f */
[----:B------:R-:W-:Y:S02]  /*7690*/  UIADD3 UR6, UR6, 0x3000, URZ ;  /* 0x0000300006067890 */ /* 0x000fe4000fffe03f */
[----:B------:R-:W-:-:S06]  /*76a0*/  UISETP.GE.AND UP0, UPT, UR7, UR12, UPT ;  /* 0x0000000c0700728c */ /* 0x000fcc000bf06270 */
[----:B------:R-:W-:-:S13]  /*76b0*/  PLOP3.LUT P1, PT, PT, PT, UP0, 0x80, 0x0 ;  /* 0x000000000000781c */ /* 0x000fda0003f2f008 */
[----:B------:R-:W-:Y:S05]  /*76c0*/  @!P1 BRA `(.L_x_6469) ;  /* 0xfffffff400449947 */ /* 0x000fea000383ffff */
[----:B------:R-:W-:Y:S05]  /*76d0*/  BRA `(.L_x_6381) ;  /* 0x0000002c00947947 */ /* 0x000fea0003800000 */
.L_x_6422:
        /* <DEDUP_REMOVED lines=21> */
.L_x_6470:
[----:B------:R-:W1:Y:S01]  /*7830*/  LDC R3, c[0x0][0x8cc] ;  /* 0x00023300ff037b82 */ /* 0x000e620000000800 */
[----:B------:R-:W-:Y:S01]  /*7840*/  IMAD.MOV.U32 R0, RZ, RZ, R5 ;  /* 0x000000ffff007224 */ /* 0x000fe200078e0005 */
[----:B-1----:R-:W-:-:S13]  /*7850*/  ISETP.NE.AND P0, PT, R3, 0x1, PT ;  /* 0x000000010300780c */ /* 0x002fda0003f05270 */
[----:B------:R-:W1:Y:S02]  /*7860*/  @P0 LDC.64 R6, c[0x0][0x8d0] ;  /* 0x00023400ff060b82 */ /* 0x000e640000000a00 */
[----:B-1----:R-:W-:-:S05]  /*7870*/  @P0 IMAD.HI.U32 R4, R5, R6, RZ ;  /* 0x0000000605040227 */ /* 0x002fca00078e00ff */
[----:B------:R-:W-:-:S05]  /*7880*/  @P0 SHF.R.U32.HI R0, RZ, R7, R4 ;  /* 0x00000007ff000219 */ /* 0x000fca0000011604 */
[----:B------:R-:W-:-:S07]  /*7890*/  IMAD R3, R0, R3, RZ ;  /* 0x0000000300037224 */ /* 0x000fce00078e02ff */
.L_x_6471:
        /* <DEDUP_REMOVED lines=23> */
.L_x_6472:
        /* <DEDUP_REMOVED lines=10> */
.L_x_6474:
[----:B------:R-:W2:Y:S02]  /*7ab0*/  LDC R4, c[0x0][0x8f4] ;  /* 0x00023d00ff047b82 */ /* 0x000ea40000000800 */
.L_x_6473:
        /* <DEDUP_REMOVED lines=42> */
.L_x_6476:
        /* <DEDUP_REMOVED lines=20> */
.L_x_6477:
[----:B------:R-:W-:Y:S05]  /*7ea0*/  @!P0 BRA `(.L_x_6478) ;  /* 0x00000000000c8947 */ /* 0x000fea0003800000 */
[----:B------:R-:W2:Y:S04]  /*7eb0*/  LDG.E R5, desc[UR46][R2.64] ;  /* 0x0000002e02057981 */ /* 0x000ea8000c1e1900 */
[----:B------:R-:W2:Y:S02]  /*7ec0*/  LDG.E R0, desc[UR46][R2.64+0x4] ;  /* 0x0000042e02007981 */ /* 0x000ea4000c1e1900 */
[----:B--2---:R-:W-:-:S07]  /*7ed0*/  IMAD.IADD R0, R0, 0x1, -R5 ;  /* 0x0000000100007824 */ /* 0x004fce00078e0a05 */
.L_x_6478:
        /* <DEDUP_REMOVED lines=66> */
.L_x_6523:
        /* <DEDUP_REMOVED lines=15> */
.L_x_6481:
        /* <DEDUP_REMOVED lines=122> */
.L_x_6492:
[----:B-123--:R-:W-:-:S04]  /*8b90*/  SHF.L.U32 R18, R10, 0x1f, RZ ;  /* 0x0000001f0a127819 */ /* 0x00efc800000006ff */
[----:B------:R-:W2:Y:S02]  /*8ba0*/  SYNCS.PHASECHK.TRANS64.TRYWAIT P1, [R15+URZ+0x26840], R18 ;  /* 0x026840120f0075a7 */ /* 0x000ea4000802017f */
[----:B--2---:R-:W-:Y:S05]  /*8bb0*/  @!P1 BRA `(.L_x_6484) ;  /* 0x0000001c00689947 */ /* 0x004fea0003800000 */
.L_x_6524:
        /* <DEDUP_REMOVED lines=8> */
.L_x_6485:
        /* <DEDUP_REMOVED lines=44> */
.L_x_6525:
        /* <DEDUP_REMOVED lines=8> */
.L_x_6487:
        /* <DEDUP_REMOVED lines=44> */
.L_x_6526:
        /* <DEDUP_REMOVED lines=8> */
.L_x_6489:
        /* <DEDUP_REMOVED lines=38> */
.L_x_6528:
        /* <DEDUP_REMOVED lines=8> */
.L_x_6491:
        /* <DEDUP_REMOVED lines=44> */
.L_x_6483:
[----:B------:R-:W4:Y:S02]  /*9860*/  LDL.LU R4, [R1+0x4] ;  /* 0x0000040001047983 */ /* 0x000f240000300800 */
[----:B----4-:R-:W-:Y:S02]  /*9870*/  ISETP.NE.AND P1, PT, R4, RZ, PT ;  /* 0x000000ff0400720c */ /* 0x010fe40003f25270 */
[----:B------:R4:W5:Y:S11]  /*9880*/  LDL R4, [R1] ;  /* 0x0000000001047983 */ /* 0x0009760000100800 */
[----:B----4-:R-:W-:Y:S05]  /*9890*/  @!P1 BRA `(.L_x_6482) ;  /* 0x0000000400949947 */ /* 0x010fea0003800000 */
[----:B------:R-:W-:-:S04]  /*98a0*/  SHF.L.U32 R12, R10, 0x1f, RZ ;  /* 0x0000001f0a0c7819 */ /* 0x000fc800000006ff */
[----:B------:R-:W4:Y:S02]  /*98b0*/  SYNCS.PHASECHK.TRANS64.TRYWAIT P1, [R15+URZ+0x26840], R12 ;  /* 0x0268400c0f0075a7 */ /* 0x000f24000802017f */
[----:B----4-:R-:W-:Y:S05]  /*98c0*/  @!P1 BRA `(.L_x_6493) ;  /* 0x0000001000789947 */ /* 0x010fea0003800000 */
.L_x_6529:
        /* <DEDUP_REMOVED lines=8> */
.L_x_6494:
        /* <DEDUP_REMOVED lines=41> */
.L_x_6530:
        /* <DEDUP_REMOVED lines=8> */
.L_x_6496:
        /* <DEDUP_REMOVED lines=41> */
.L_x_6482:
[----:B------:R-:W1:Y:S01]  /*9ef0*/  S2R R0, SR_TID.X ;  /* 0x0000000000007919 */ /* 0x000e620000002100 */
[----:B------:R-:W-:Y:S01]  /*9f00*/  IMAD R3, R16, 0x8, R15 ;  /* 0x0000000810037824 */ /* 0x000fe200078e020f */
[----:B-1----:R-:W-:Y:S02]  /*9f10*/  LOP3.LUT R2, R0, 0x7f, RZ, 0xc0, !PT ;  /* 0x0000007f00027812 */ /* 0x002fe400078ec0ff */
[----:B------:R-:W-:Y:S02]  /*9f20*/  SHF.L.U32 R0, R10, 0x1f, RZ ;  /* 0x0000001f0a007819 */ /* 0x000fe400000006ff */
[----:B------:R-:W-:Y:S02]  /*9f30*/  ISETP.NE.AND P1, PT, R2, RZ, PT ;  /* 0x000000ff0200720c */ /* 0x000fe40003f25270 */
[----:B------:R-:W1:Y:S02]  /*9f40*/  SYNCS.PHASECHK.TRANS64.TRYWAIT P0, [R3+URZ+0x26840], R0 ;  /* 0x02684000030075a7 */ /* 0x000e64000800017f */
[----:B-1----:R-:W-:Y:S09]  /*9f50*/  @!P0 BRA `(.L_x_6497) ;  /* 0x0000000800fc8947 */ /* 0x002ff20003800000 */
.L_x_6531:
[----:B------:R-:W-:Y:S05]  /*9f60*/  @P1 BRA `(.L_x_6498) ;  /* 0x0000000000181947 */ /* 0x000fea0003800000 */
[----:B------:R-:W1:Y:S01]  /*9f70*/  S2R R2, SR_TID.X ;  /* 0x0000000000027919 */ /* 0x000e620000002100 */
[----:B------:R-:W-:-:S04]  /*9f80*/  IMAD.MOV.U32 R0, RZ, RZ, 0x3100 ;  /* 0x00003100ff007424 */ /* 0x000fc800078e00ff */
[----:B------:R1:W-:Y:S02]  /*9f90*/  SYNCS.ARRIVE.TRANS64 RZ, [R3+URZ+0x26830], R0 ;  /* 0x0268300003ff79a7 */ /* 0x0003e4000800003f */
[----:B-1----:R-:W-:-:S13]  /*9fa0*/  LOP3.LUT P0, RZ, R2, 0x1f, RZ, 0xc0, !PT ;  /* 0x0000001f02ff7812 */ /* 0x002fda000780c0ff */
[----:B------:R-:W-:Y:S05]  /*9fb0*/  @!P0 BRA `(.L_x_6498) ;  /* 0x0000000000048947 */ /* 0x000fea0003800000 */
[----:B------:R-:W-:Y:S01]  /*9fc0*/  BPT.TRAP 0x1 ;  /* 0x000000040000795c */ /* 0x000fe20000300000 */
.L_x_6498:
        /* <DEDUP_REMOVED lines=48> */
.L_x_6479:
[----:B------:R-:W-:Y:S05]  /*a2d0*/  BSYNC B0 ;  /* 0x0000000000007941 */ /* 0x000fea0003800000 */
.L_x_6475:
[----:B------:R-:W-:-:S03]  /*a2e0*/  UMOV UR7, 0xffffffff ;  /* 0xffffffff00077882 */ /* 0x000fc60000000000 */
[----:B------:R-:W-:Y:S05]  /*a2f0*/  BRA.DIV UR7, `(.L_x_6499) ;  /* 0x0000000a07287947 */ /* 0x000fea000b800000 */
[----:B------:R-:W-:-:S13]  /*a300*/  ELECT P6, URZ, PT ;  /* 0x00000000003f782f */ /* 0x000fda00038c0000 */
.L_x_6534:
[----:B------:R-:W-:Y:S05]  /*a310*/  @!P6 BRA `(.L_x_6381) ;  /* 0x000000000084e947 */ /* 0x000fea0003800000 */
[----:B------:R-:W-:-:S06]  /*a320*/  ULOP3.LUT UR7, UR38, 0x2, URZ, 0xfc, !UPT ;  /* 0x0000000226077892 */ /* 0x000fcc000f8efc3f */
[----:B------:R-:W-:-:S05]  /*a330*/  IMAD.U32 R0, RZ, RZ, UR7 ;  /* 0x00000007ff007e24 */ /* 0x000fca000f8e00ff */
[----:B------:R-:W-:-:S13]  /*a340*/  ISETP.NE.AND P2, PT, R0, 0x3, PT ;  /* 0x000000030000780c */ /* 0x000fda0003f45270 */
[----:B------:R-:W-:Y:S05]  /*a350*/  @!P2 BRA `(.L_x_6500) ;  /* 0x000000000004a947 */ /* 0x000fea0003800000 */
[----:B------:R-:W-:Y:S01]  /*a360*/  BPT.TRAP 0x1 ;  /* 0x000000040000795c */ /* 0x000fe20000300000 */
.L_x_6500:
        /* <DEDUP_REMOVED lines=15> */
.L_x_6535:
[----:B------:R-:W2:Y:S02]  /*a460*/  SYNCS.PHASECHK.TRANS64.TRYWAIT P0, [R3+URZ], R0 ;  /* 0x00000000030075a7 */ /* 0x000ea4000800017f */
[----:B--2---:R-:W-:Y:S05]  /*a470*/  @!P0 BRA `(.L_x_6502) ;  /* 0x0000000400fc8947 */ /* 0x004fea0003800000 */
.L_x_6536:
[----:B------:R-:W-:Y:S05]  /*a480*/  @!P2 BRA `(.L_x_6503) ;  /* 0x000000000004a947 */ /* 0x000fea0003800000 */
[----:B------:R-:W-:Y:S01]  /*a490*/  BPT.TRAP 0x1 ;  /* 0x000000040000795c */ /* 0x000fe20000300000 */
.L_x_6503:
[----:B--2---:R-:W-:-:S04]  /*a4a0*/  VIADD R3, R8, 0x26840 ;  /* 0x0002684008037836 */ /* 0x004fc80000000000 */
[----:B------:R-:W-:-:S04]  /*a4b0*/  IMAD R5, R2, 0x8, R3 ;  /* 0x0000000802057824 */ /* 0x000fc800078e0203 */
[----:B------:R-:W2:Y:S02]  /*a4c0*/  SYNCS.PHASECHK.TRANS64.TRYWAIT P0, [R5+URZ], R4 ;  /* 0x00000004050075a7 */ /* 0x000ea4000800017f */
[----:B--2---:R-:W-:Y:S05]  /*a4d0*/  @!P0 BRA `(.L_x_6504) ;  /* 0x0000000400f88947 */ /* 0x004fea0003800000 */
.L_x_6537:
[----:B------:R-:W-:-:S07]  /*a4e0*/  IMAD R3, R6, 0x8, R3 ;  /* 0x0000000806037824 */ /* 0x000fce00078e0203 */
.L_x_6505:
[----:B---3--:R3:W4:Y:S02]  /*a4f0*/  SYNCS.PHASECHK.TRANS64.TRYWAIT P0, [R3+URZ], R0 ;  /* 0x00000000030075a7 */ /* 0x008724000800017f */
[----:B----4-:R-:W-:Y:S05]  /*a500*/  @!P0 NANOSLEEP.SYNCS 0x989680 ;  /* 0x009896800000895d */ /* 0x010fea0003900000 */
[----:B------:R-:W4:Y:S02]  /*a510*/  @!P0 SYNCS.PHASECHK.TRANS64 P0, [R3+URZ], R0 ;  /* 0x00000000030085a7 */ /* 0x000f24000800007f */
[----:B----4-:R-:W-:Y:S05]  /*a520*/  @!P0 BRA `(.L_x_6505) ;  /* 0xfffffffc00f08947 */ /* 0x010fea000383ffff */
.L_x_6381:
[----:B------:R-:W-:Y:S05]  /*a530*/  BSYNC B6 ;  /* 0x0000000000067941 */ /* 0x000fea0003800000 */
.L_x_6373:
[----:B------:R-:W-:Y:S05]  /*a540*/  EXIT ;  /* 0x000000000000794d */ /* 0x000fea0003800000 */
.L_x_6391:
[----:B------:R-:W-:Y:S02]  /*a550*/  IMAD.MOV.U32 R13, RZ, RZ, R19 ;  /* 0x000000ffff0d7224 */ /* 0x000fe400078e0013 */
[----:B------:R-:W-:Y:S02]  /*a560*/  IMAD.MOV.U32 R12, RZ, RZ, RZ ;  /* 0x000000ffff0c7224 */ /* 0x000fe400078e00ff */
[----:B------:R-:W-:Y:S02]  /*a570*/  IMAD.MOV.U32 R11, RZ, RZ, 0x1f ;  /* 0x0000001fff0b7424 */ /* 0x000fe400078e00ff */
[----:B------:R-:W-:-:S07]  /*a580*/  IMAD.MOV.U32 R15, RZ, RZ, -0x1 ;  /* 0xffffffffff0f7424 */ /* 0x000fce00078e00ff */
[----:B------:R-:W-:Y:S05]  /*a590*/  WARPSYNC.COLLECTIVE R15, `(.L_x_6506) ;  /* 0x000000000f087348 */ /* 0x000fea0003c00000 */
[----:B------:R1:W2:Y:S02]  /*a5a0*/  SHFL.IDX P6, R14, R13, R12, R11 ;  /* 0x0000000c0d0e7389 */ /* 0x0002a400000c000b */
[----:B-12---:R-:W-:Y:S01]  /*a5b0*/  ENDCOLLECTIVE ;  /* 0x000000000000791b */ /* 0x006fe20003800000 */
.L_x_6506:
[----:B------:R-:W-:Y:S05]  /*a5c0*/  BRA `(.L_x_6507) ;  /* 0xffffff7000587947 */ /* 0x000fea000383ffff */
.L_x_6393:
[----:B--2---:R2:W3:Y:S02]  /*a5d0*/  SYNCS.PHASECHK.TRANS64.TRYWAIT P0, [R2+URZ+0x26800], R5 ;  /* 0x02680005020075a7 */ /* 0x0044e4000800017f */
[----:B---3--:R-:W-:Y:S05]  /*a5e0*/  @!P0 NANOSLEEP.SYNCS 0x989680 ;  /* 0x009896800000895d */ /* 0x008fea0003900000 */
[----:B------:R-:W3:Y:S02]  /*a5f0*/  @!P0 SYNCS.PHASECHK.TRANS64 P0, [R2+URZ+0x26800], R5 ;  /* 0x02680005020085a7 */ /* 0x000ee4000800007f */
[----:B---3--:R-:W-:Y:S05]  /*a600*/  @!P0 BRA `(.L_x_6393) ;  /* 0xfffffffc00f08947 */ /* 0x008fea000383ffff */
[----:B------:R-:W-:Y:S05]  /*a610*/  BRA `(.L_x_6392) ;  /* 0xffffff7000807947 */ /* 0x000fea000383ffff */
.L_x_6398:
[----:B--2---:R-:W-:-:S04]  /*a620*/  IMAD.U32 R5, RZ, RZ, UR7 ;  /* 0x00000007ff057e24 */ /* 0x004fc8000f8e00ff */
[----:B------:R2:W3:Y:S03]  /*a630*/  SYNCS.PHASECHK.TRANS64.TRYWAIT P1, [R5+URZ+0x26810], R6 ;  /* 0x02681006050075a7 */ /* 0x0004e6000802017f */
[----:B---3--:R-:W-:Y:S05]  /*a640*/  @!P1 NANOSLEEP.SYNCS 0x989680 ;  /* 0x009896800000995d */ /* 0x008fea0003900000 */
[----:B------:R-:W3:Y:S02]  /*a650*/  @!P1 SYNCS.PHASECHK.TRANS64 P1, [R5+URZ+0x26810], R6 ;  /* 0x02681006050095a7 */ /* 0x000ee4000802007f */
[----:B---3--:R-:W-:Y:S05]  /*a660*/  @!P1 BRA `(.L_x_6398) ;  /* 0xfffffffc00ec9947 */ /* 0x008fea000383ffff */
[----:B------:R-:W-:Y:S05]  /*a670*/  BRA `(.L_x_6397) ;  /* 0xffffff7800d07947 */ /* 0x000fea000383ffff */
.L_x_6402:
[----:B------:R-:W-:-:S04]  /*a680*/  IMAD.U32 R5, RZ, RZ, UR7 ;  /* 0x00000007ff057e24 */ /* 0x000fc8000f8e00ff */
[----:B------:R1:W1:Y:S03]  /*a690*/  SYNCS.PHASECHK.TRANS64.TRYWAIT P1, [R5+URZ+0x26830], R6 ;  /* 0x02683006050075a7 */ /* 0x000266000802017f */
[----:B-1----:R-:W-:Y:S05]  /*a6a0*/  @!P1 NANOSLEEP.SYNCS 0x989680 ;  /* 0x009896800000995d */ /* 0x002fea0003900000 */
[----:B------:R-:W1:Y:S02]  /*a6b0*/  @!P1 SYNCS.PHASECHK.TRANS64 P1, [R5+URZ+0x26830], R6 ;  /* 0x02683006050095a7 */ /* 0x000e64000802007f */
[----:B-1----:R-:W-:Y:S05]  /*a6c0*/  @!P1 BRA `(.L_x_6402) ;  /* 0xfffffffc00ec9947 */ /* 0x002fea000383ffff */
[----:B------:R-:W-:Y:S05]  /*a6d0*/  BRA `(.L_x_6401) ;  /* 0xffffff7c00d87947 */ /* 0x000fea000383ffff */
.L_x_6409:
[----:B------:R-:W-:Y:S01]  /*a6e0*/  BSSY B0, `(.L_x_6508) ;  /* 0x0000005000007945 */ /* 0x000fe20003800000 */
[----:B------:R-:W-:-:S07]  /*a6f0*/  IMAD.MOV.U32 R15, RZ, RZ, -0x1 ;  /* 0xffffffffff0f7424 */ /* 0x000fce00078e00ff */
[----:B-1----:R-:W-:Y:S05]  /*a700*/  WARPSYNC.COLLECTIVE R15, `(.L_x_6509) ;  /* 0x000000000f087348 */ /* 0x002fea0003c00000 */
[----:B------:R-:W-:Y:S01]  /*a710*/  NOP ;  /* 0x0000000000007918 */ /* 0x000fe20000000000 */
[----:B-1----:R-:W-:Y:S01]  /*a720*/  ENDCOLLECTIVE ;  /* 0x000000000000791b */ /* 0x002fe20003800000 */
.L_x_6509:
[----:B------:R-:W-:Y:S05]  /*a730*/  BSYNC B0 ;  /* 0x0000000000007941 */ /* 0x000fea0003800000 */
.L_x_6508:
[----:B------:R-:W-:Y:S05]  /*a740*/  BRA `(.L_x_6510) ;  /* 0xffffffa800a47947 */ /* 0x000fea000383ffff */
.L_x_6418:
[----:B------:R-:W-:Y:S01]  /*a750*/  BSSY B0, `(.L_x_6511) ;  /* 0x0000005000007945 */ /* 0x000fe20003800000 */
[----:B------:R-:W-:-:S07]  /*a760*/  IMAD.MOV.U32 R15, RZ, RZ, -0x1 ;  /* 0xffffffffff0f7424 */ /* 0x000fce00078e00ff */
[----:B-12---:R-:W-:Y:S05]  /*a770*/  WARPSYNC.COLLECTIVE R15, `(.L_x_6512) ;  /* 0x000000000f087348 */ /* 0x006fea0003c00000 */
[----:B------:R-:W-:Y:S01]  /*a780*/  NOP ;  /* 0x0000000000007918 */ /* 0x000fe20000000000 */
[----:B-12---:R-:W-:Y:S01]  /*a790*/  ENDCOLLECTIVE ;  /* 0x000000000000791b */ /* 0x006fe20003800000 */
.L_x_6512:
[----:B------:R-:W-:Y:S05]  /*a7a0*/  BSYNC B0 ;  /* 0x0000000000007941 */ /* 0x000fea0003800000 */
.L_x_6511:
[----:B------:R-:W-:Y:S05]  /*a7b0*/  BRA `(.L_x_6513) ;  /* 0xffffffac00947947 */ /* 0x000fea000383ffff */
.L_x_6435:
[----:B------:R-:W-:Y:S01]  /*a7c0*/  BSSY B0, `(.L_x_6514) ;  /* 0x0000005000007945 */ /* 0x000fe20003800000 */
[----:B------:R-:W-:-:S07]  /*a7d0*/  IMAD.MOV.U32 R15, RZ, RZ, -0x1 ;  /* 0xffffffffff0f7424 */ /* 0x000fce00078e00ff */
[----:B------:R-:W-:Y:S05]  /*a7e0*/  WARPSYNC.COLLECTIVE R15, `(.L_x_6515) ;  /* 0x000000000f087348 */ /* 0x000fea0003c00000 */
[----:B------:R-:W-:Y:S01]  /*a7f0*/  NOP ;  /* 0x0000000000007918 */ /* 0x000fe20000000000 */
[----:B------:R-:W-:Y:S01]  /*a800*/  ENDCOLLECTIVE ;  /* 0x000000000000791b */ /* 0x000fe20003800000 */
.L_x_6515:
[----:B------:R-:W-:Y:S05]  /*a810*/  BSYNC B0 ;  /* 0x0000000000007941 */ /* 0x000fea0003800000 */
.L_x_6514:
[----:B------:R-:W-:Y:S05]  /*a820*/  BRA `(.L_x_6516) ;  /* 0xffffffbc008c7947 */ /* 0x000fea000383ffff */
.L_x_6448:
[----:B------:R-:W-:Y:S01]  /*a830*/  BSSY B0, `(.L_x_6517) ;  /* 0x0000005000007945 */ /* 0x000fe20003800000 */
[----:B------:R-:W-:-:S07]  /*a840*/  IMAD.MOV.U32 R15, RZ, RZ, -0x1 ;  /* 0xffffffffff0f7424 */ /* 0x000fce00078e00ff */
[----:B------:R-:W-:Y:S05]  /*a850*/  WARPSYNC.COLLECTIVE R15, `(.L_x_6518) ;  /* 0x000000000f087348 */ /* 0x000fea0003c00000 */
[----:B------:R-:W-:Y:S01]  /*a860*/  NOP ;  /* 0x0000000000007918 */ /* 0x000fe20000000000 */
[----:B------:R-:W-:Y:S01]  /*a870*/  ENDCOLLECTIVE ;  /* 0x000000000000791b */ /* 0x000fe20003800000 */
.L_x_6518:
[----:B------:R-:W-:Y:S05]  /*a880*/  BSYNC B0 ;  /* 0x0000000000007941 */ /* 0x000fea0003800000 */
.L_x_6517:
[----:B------:R-:W-:Y:S05]  /*a890*/  BRA `(.L_x_6519) ;  /* 0xffffffc4003c7947 */ /* 0x000fea000383ffff */
.L_x_6460:
[----:B------:R-:W-:Y:S01]  /*a8a0*/  BSSY B0, `(.L_x_6520) ;  /* 0x0000005000007945 */ /* 0x000fe20003800000 */
[----:B------:R-:W-:-:S07]  /*a8b0*/  IMAD.MOV.U32 R15, RZ, RZ, -0x1 ;  /* 0xffffffffff0f7424 */ /* 0x000fce00078e00ff */
[----:B------:R-:W-:Y:S05]  /*a8c0*/  WARPSYNC.COLLECTIVE R15, `(.L_x_6521) ;  /* 0x000000000f087348 */ /* 0x000fea0003c00000 */
[----:B------:R-:W-:Y:S01]  /*a8d0*/  NOP ;  /* 0x0000000000007918 */ /* 0x000fe20000000000 */
[----:B------:R-:W-:Y:S01]  /*a8e0*/  ENDCOLLECTIVE ;  /* 0x000000000000791b */ /* 0x000fe20003800000 */
.L_x_6521:
[----:B------:R-:W-:Y:S05]  /*a8f0*/  BSYNC B0 ;  /* 0x0000000000007941 */ /* 0x000fea0003800000 */
.L_x_6520:
[----:B------:R-:W-:Y:S05]  /*a900*/  BRA `(.L_x_6522) ;  /* 0xffffffc800787947 */ /* 0x000fea000383ffff */
.L_x_6480:
[----:B-1----:R1:W2:Y:S02]  /*a910*/  SYNCS.PHASECHK.TRANS64.TRYWAIT P0, [R15+URZ+0x26820], R2 ;  /* 0x026820020f0075a7 */ /* 0x0022a4000800017f */
[----:B--2---:R-:W-:Y:S05]  /*a920*/  @!P0 NANOSLEEP.SYNCS 0x989680 ;  /* 0x009896800000895d */ /* 0x004fea0003900000 */
[----:B------:R-:W2:Y:S02]  /*a930*/  @!P0 SYNCS.PHASECHK.TRANS64 P0, [R15+URZ+0x26820], R2 ;  /* 0x026820020f0085a7 */ /* 0x000ea4000800007f */
[----:B--2---:R-:W-:Y:S05]  /*a940*/  @!P0 BRA `(.L_x_6480) ;  /* 0xfffffffc00f08947 */ /* 0x004fea000383ffff */
[----:B------:R-:W-:Y:S05]  /*a950*/  BRA `(.L_x_6523) ;  /* 0xffffffd800687947 */ /* 0x000fea000383ffff */
.L_x_6484:
[----:B--2---:R2:W3:Y:S02]  /*a960*/  SYNCS.PHASECHK.TRANS64.TRYWAIT P1, [R15+URZ+0x26840], R18 ;  /* 0x026840120f0075a7 */ /* 0x0044e4000802017f */
[----:B---3--:R-:W-:Y:S05]  /*a970*/  @!P1 NANOSLEEP.SYNCS 0x989680 ;  /* 0x009896800000995d */ /* 0x008fea0003900000 */
[----:B------:R-:W3:Y:S02]  /*a980*/  @!P1 SYNCS.PHASECHK.TRANS64 P1, [R15+URZ+0x26840], R18 ;  /* 0x026840120f0095a7 */ /* 0x000ee4000802007f */
[----:B---3--:R-:W-:Y:S05]  /*a990*/  @!P1 BRA `(.L_x_6484) ;  /* 0xfffffffc00f09947 */ /* 0x008fea000383ffff */
[----:B------:R-:W-:Y:S05]  /*a9a0*/  BRA `(.L_x_6524) ;  /* 0xffffffe000847947 */ /* 0x000fea000383ffff */
.L_x_6486:
[----:B-1----:R1:W3:Y:S02]  /*a9b0*/  SYNCS.PHASECHK.TRANS64.TRYWAIT P1, [R15+URZ+0x26828], R18 ;  /* 0x026828120f0075a7 */ /* 0x0022e4000802017f */
[----:B---3--:R-:W-:Y:S05]  /*a9c0*/  @!P1 NANOSLEEP.SYNCS 0x989680 ;  /* 0x009896800000995d */ /* 0x008fea0003900000 */
[----:B------:R-:W3:Y:S02]  /*a9d0*/  @!P1 SYNCS.PHASECHK.TRANS64 P1, [R15+URZ+0x26828], R18 ;  /* 0x026828120f0095a7 */ /* 0x000ee4000802007f */
[----:B---3--:R-:W-:Y:S05]  /*a9e0*/  @!P1 BRA `(.L_x_6486) ;  /* 0xfffffffc00f09947 */ /* 0x008fea000383ffff */
[----:B------:R-:W-:Y:S05]  /*a9f0*/  BRA `(.L_x_6525) ;  /* 0xffffffe400407947 */ /* 0x000fea000383ffff */
.L_x_6488:
[----:B---3--:R3:W4:Y:S02]  /*aa00*/  SYNCS.PHASECHK.TRANS64.TRYWAIT P1, [R15+URZ+0x26848], R18 ;  /* 0x026848120f0075a7 */ /* 0x008724000802017f */
[----:B----4-:R-:W-:Y:S05]  /*aa10*/  @!P1 NANOSLEEP.SYNCS 0x989680 ;  /* 0x009896800000995d */ /* 0x010fea0003900000 */
[----:B------:R-:W4:Y:S02]  /*aa20*/  @!P1 SYNCS.PHASECHK.TRANS64 P1, [R15+URZ+0x26848], R18 ;  /* 0x026848120f0095a7 */ /* 0x000f24000802007f */
[----:B----4-:R-:W-:Y:S05]  /*aa30*/  @!P1 BRA `(.L_x_6488) ;  /* 0xfffffffc00f09947 */ /* 0x010fea000383ffff */
[----:B------:R-:W-:Y:S05]  /*aa40*/  BRA `(.L_x_6526) ;  /* 0xffffffe400fc7947 */ /* 0x000fea000383ffff */
.L_x_6490:
[----:B------:R-:W-:-:S07]  /*aa50*/  SHF.L.U32 R4, R10, 0x1f, RZ ;  /* 0x0000001f0a047819 */ /* 0x000fce00000006ff */
.L_x_6527:
[----:B----4-:R4:W1:Y:S02]  /*aa60*/  SYNCS.PHASECHK.TRANS64.TRYWAIT P1, [R15+URZ+0x26820], R4 ;  /* 0x026820040f0075a7 */ /* 0x010864000802017f */
[----:B-1----:R-:W-:Y:S05]  /*aa70*/  @!P1 NANOSLEEP.SYNCS 0x989680 ;  /* 0x009896800000995d */ /* 0x002fea0003900000 */
[----:B------:R-:W1:Y:S02]  /*aa80*/  @!P1 SYNCS.PHASECHK.TRANS64 P1, [R15+URZ+0x26820], R4 ;  /* 0x026820040f0095a7 */ /* 0x000e64000802007f */
[----:B-1----:R-:W-:Y:S05]  /*aa90*/  @!P1 BRA `(.L_x_6527) ;  /* 0xfffffffc00f09947 */ /* 0x002fea000383ffff */
[----:B------:R-:W-:Y:S05]  /*aaa0*/  BRA `(.L_x_6528) ;  /* 0xffffffe8009c7947 */ /* 0x000fea000383ffff */
.L_x_6493:
[----:B----4-:R4:W1:Y:S02]  /*aab0*/  SYNCS.PHASECHK.TRANS64.TRYWAIT P1, [R15+URZ+0x26840], R12 ;  /* 0x0268400c0f0075a7 */ /* 0x010864000802017f */
[----:B-1----:R-:W-:Y:S05]  /*aac0*/  @!P1 NANOSLEEP.SYNCS 0x989680 ;  /* 0x009896800000995d */ /* 0x002fea0003900000 */
[----:B------:R-:W1:Y:S02]  /*aad0*/  @!P1 SYNCS.PHASECHK.TRANS64 P1, [R15+URZ+0x26840], R12 ;  /* 0x0268400c0f0095a7 */ /* 0x000e64000802007f */
[----:B-1----:R-:W-:Y:S05]  /*aae0*/  @!P1 BRA `(.L_x_6493) ;  /* 0xfffffffc00f09947 */ /* 0x002fea000383ffff */
[----:B------:R-:W-:Y:S05]  /*aaf0*/  BRA `(.L_x_6529) ;  /* 0xffffffec00747947 */ /* 0x000fea000383ffff */
.L_x_6495:
[----:B-1----:R1:W2:Y:S02]  /*ab00*/  SYNCS.PHASECHK.TRANS64.TRYWAIT P1, [R15+URZ+0x26828], R12 ;  /* 0x0268280c0f0075a7 */ /* 0x0022a4000802017f */
[----:B--2---:R-:W-:Y:S05]  /*ab10*/  @!P1 NANOSLEEP.SYNCS 0x989680 ;  /* 0x009896800000995d */ /* 0x004fea0003900000 */
[----:B------:R-:W2:Y:S02]  /*ab20*/  @!P1 SYNCS.PHASECHK.TRANS64 P1, [R15+URZ+0x26828], R12 ;  /* 0x0268280c0f0095a7 */ /* 0x000ea4000802007f */
[----:B--2---:R-:W-:Y:S05]  /*ab30*/  @!P1 BRA `(.L_x_6495) ;  /* 0xfffffffc00f09947 */ /* 0x004fea000383ffff */
[----:B------:R-:W-:Y:S05]  /*ab40*/  BRA `(.L_x_6530) ;  /* 0xfffffff000247947 */ /* 0x000fea000383ffff */
.L_x_6497:
[----:B------:R1:W1:Y:S02]  /*ab50*/  SYNCS.PHASECHK.TRANS64.TRYWAIT P0, [R3+URZ+0x26840], R0 ;  /* 0x02684000030075a7 */ /* 0x000264000800017f */
[----:B-1----:R-:W-:Y:S05]  /*ab60*/  @!P0 NANOSLEEP.SYNCS 0x989680 ;  /* 0x009896800000895d */ /* 0x002fea0003900000 */
[----:B------:R-:W1:Y:S02]  /*ab70*/  @!P0 SYNCS.PHASECHK.TRANS64 P0, [R3+URZ+0x26840], R0 ;  /* 0x02684000030085a7 */ /* 0x000e64000800007f */
[----:B-1----:R-:W-:Y:S05]  /*ab80*/  @!P0 BRA `(.L_x_6497) ;  /* 0xfffffffc00f08947 */ /* 0x002fea000383ffff */
[----:B------:R-:W-:Y:S05]  /*ab90*/  BRA `(.L_x_6531) ;  /* 0xfffffff000f07947 */ /* 0x000fea000383ffff */
.L_x_6499:
[----:B------:R-:W-:Y:S01]  /*aba0*/  BSSY B0, `(.L_x_6532) ;  /* 0x0000006000007945 */ /* 0x000fe20003800000 */
[----:B------:R-:W-:-:S07]  /*abb0*/  IMAD.MOV.U32 R15, RZ, RZ, -0x1 ;  /* 0xffffffffff0f7424 */ /* 0x000fce00078e00ff */
[----:B------:R-:W-:Y:S05]  /*abc0*/  WARPSYNC.COLLECTIVE R15, `(.L_x_6533) ;  /* 0x000000000f0c7348 */ /* 0x000fea0003c00000 */
[----:B------:R-:W-:Y:S02]  /*abd0*/  ELECT P6, UR62, PT ;  /* 0x00000000003e782f */ /* 0x000fe400038c0000 */
[----:B------:R-:W-:Y:S01]  /*abe0*/  MOV R14, UR62 ;  /* 0x0000003e000e7c02 */ /* 0x000fe20008000f00 */
[----:B------:R-:W-:Y:S10]  /*abf0*/  ENDCOLLECTIVE ;  /* 0x000000000000791b */ /* 0x000ff40003800000 */
.L_x_6533:
[----:B------:R-:W-:Y:S05]  /*ac00*/  BSYNC B0 ;  /* 0x0000000000007941 */ /* 0x000fea0003800000 */
.L_x_6532:
[----:B------:R-:W-:Y:S05]  /*ac10*/  BRA `(.L_x_6534) ;  /* 0xfffffff400bc7947 */ /* 0x000fea000383ffff */
.L_x_6501:
[----:B-1----:R1:W2:Y:S02]  /*ac20*/  SYNCS.PHASECHK.TRANS64.TRYWAIT P0, [R7+URZ], R4 ;  /* 0x00000004070075a7 */ /* 0x0022a4000800017f */
[----:B--2---:R-:W-:Y:S05]  /*ac30*/  @!P0 NANOSLEEP.SYNCS 0x989680 ;  /* 0x009896800000895d */ /* 0x004fea0003900000 */
[----:B------:R-:W2:Y:S02]  /*ac40*/  @!P0 SYNCS.PHASECHK.TRANS64 P0, [R7+URZ], R4 ;  /* 0x00000004070085a7 */ /* 0x000ea4000800007f */
[----:B--2---:R-:W-:Y:S05]  /*ac50*/  @!P0 BRA `(.L_x_6501) ;  /* 0xfffffffc00f08947 */ /* 0x004fea000383ffff */
[----:B------:R-:W-:Y:S05]  /*ac60*/  BRA `(.L_x_6535) ;  /* 0xfffffff400fc7947 */ /* 0x000fea000383ffff */
.L_x_6502:
[----:B--2---:R2:W3:Y:S02]  /*ac70*/  SYNCS.PHASECHK.TRANS64.TRYWAIT P0, [R3+URZ], R0 ;  /* 0x00000000030075a7 */ /* 0x0044e4000800017f */
[----:B---3--:R-:W-:Y:S05]  /*ac80*/  @!P0 NANOSLEEP.SYNCS 0x989680 ;  /* 0x009896800000895d */ /* 0x008fea0003900000 */
[----:B------:R-:W3:Y:S02]  /*ac90*/  @!P0 SYNCS.PHASECHK.TRANS64 P0, [R3+URZ], R0 ;  /* 0x00000000030085a7 */ /* 0x000ee4000800007f */
[----:B---3--:R-:W-:Y:S05]  /*aca0*/  @!P0 BRA `(.L_x_6502) ;  /* 0xfffffffc00f08947 */ /* 0x008fea000383ffff */
[----:B------:R-:W-:Y:S05]  /*acb0*/  BRA `(.L_x_6536) ;  /* 0xfffffff400f07947 */ /* 0x000fea000383ffff */
.L_x_6504:
[----:B--2---:R2:W3:Y:S02]  /*acc0*/  SYNCS.PHASECHK.TRANS64.TRYWAIT P0, [R5+URZ], R4 ;  /* 0x00000004050075a7 */ /* 0x0044e4000800017f */
[----:B---3--:R-:W-:Y:S05]  /*acd0*/  @!P0 NANOSLEEP.SYNCS 0x989680 ;  /* 0x009896800000895d */ /* 0x008fea0003900000 */
[----:B------:R-:W3:Y:S02]  /*ace0*/  @!P0 SYNCS.PHASECHK.TRANS64 P0, [R5+URZ], R4 ;  /* 0x00000004050085a7 */ /* 0x000ee4000800007f */
[----:B---3--:R-:W-:Y:S05]  /*acf0*/  @!P0 BRA `(.L_x_6504) ;  /* 0xfffffffc00f08947 */ /* 0x008fea000383ffff */
[----:B------:R-:W-:Y:S05]  /*ad00*/  BRA `(.L_x_6537) ;  /* 0xfffffff400f47947 */ /* 0x000fea000383ffff */
.L_x_6538:
        /* <DEDUP_REMOVED lines=15> */
.L_x_6601:


//--------------------- .text._ZN7cutlass13device_kernelIN5flash22FlashAttnBwdPreprocessIN4cute5tupleIJNS3_1CILi64EEENS5_ILi96EEEEEENS_10bfloat16_tEfNS_4arch4Sm90ELb1ELb1EEEEEvNT_6ParamsE --------------------------
	.section	.text._ZN7cutlass13device_kernelIN5flash22FlashAttnBwdPreprocessIN4cute5tupleIJNS3_1CILi64EEENS5_ILi96EEEEEENS_10bfloat16_tEfNS_4arch4Sm90ELb1ELb1EEEEEvNT_6ParamsE,"ax",@progbits
	.align	128
.text._ZN7cutlass13device_kernelIN5flash22FlashAttnBwdPreprocessIN4cute5tupleIJNS3_1CILi64EEENS5_ILi96EEEEEENS_10bfloat16_tEfNS_4arch4Sm90ELb1ELb1EEEEEvNT_6ParamsE:
        .type           _ZN7cutlass13device_kernelIN5flash22FlashAttnBwdPreprocessIN4cute5tupleIJNS3_1CILi64EEENS5_ILi96EEEEEENS_10bfloat16_tEfNS_4arch4Sm90ELb1ELb1EEEEEvNT_6ParamsE,@function
        .size           _ZN7cutlass13device_kernelIN5flash22FlashAttnBwdPreprocessIN4cute5tupleIJNS3_1CILi64EEENS5_ILi96EEEEEENS_10bfloat16_tEfNS_4arch4Sm90ELb1ELb1EEEEEvNT_6ParamsE,(.L_x_6602 - _ZN7cutlass13device_kernelIN5flash22FlashAttnBwdPreprocessIN4cute5tupleIJNS3_1CILi64EEENS5_ILi96EEEEEENS_10bfloat16_tEfNS_4arch4Sm90ELb1ELb1EEEEEvNT_6ParamsE)
        .other          _ZN7cutlass13device_kernelIN5flash22FlashAttnBwdPreprocessIN4cute5tupleIJNS3_1CILi64EEENS5_ILi96EEEEEENS_10bfloat16_tEfNS_4arch4Sm90ELb1ELb1EEEEEvNT_6ParamsE,@"STO_CUDA_ENTRY STV_DEFAULT"
_ZN7cutlass13device_kernelIN5flash22FlashAttnBwdPreprocessIN4cute5tupleIJNS3_1CILi64EEENS5_ILi96EEEEEENS_10bfloat16_tEfNS_4arch4Sm90ELb1ELb1EEEEEvNT_6ParamsE:
[----:B------:R-:W-:Y:S08]  /*0000*/  LDC R1, c[0x0][0x28] ;  /* 0x00000a00ff017b82 */ /* 0x000ff00000000800 */
[----:B------:R-:W0:Y:S01]  /*0010*/  LDC.64 R4, c[0x0][0x2f8] ;  /* 0x0000be00ff047b82 */ /* 0x000e220000000a00 */
[----:B------:R-:W1:Y:S01]  /*0020*/  S2R R38, SR_CTAID.Z ;  /* 0x0000000000267919 */ /* 0x000e620000002700 */
[----:B------:R-:W-:Y:S01]  /*0030*/  ULDC.64 UR8, c[0x0][0x2f0] ;  /* 0x0000bc0000087ab9 */ /* 0x000fe20000000a00 */
[----:B------:R-:W-:Y:S01]  /*0040*/  ULDC.64 UR4, c[0x0][0x208] ;  /* 0x0000820000047ab9 */ /* 0x000fe20000000a00 */
[----:B------:R-:W-:-:S04]  /*0050*/  ISETP.NE.U32.AND P0, PT, RZ, UR8, PT ;  /* 0x00000008ff007c0c */ /* 0x000fc8000bf05070 */
[----:B------:R-:W1:Y:S01]  /*0060*/  LDC.64 R2, c[0x0][0x2f0] ;  /* 0x0000bc00ff027b82 */ /* 0x000e620000000a00 */
[----:B------:R-:W-:Y:S02]  /*0070*/  ISETP.NE.AND.EX P0, PT, RZ, UR9, PT, P0 ;  /* 0x00000009ff007c0c */ /* 0x000fe4000bf05300 */
[----:B0-----:R-:W-:-:S04]  /*0080*/  ISETP.NE.U32.AND P1, PT, R4, RZ, PT ;  /* 0x000000ff0400720c */ /* 0x001fc80003f25070 */
[----:B------:R-:W-:Y:S01]  /*0090*/  ISETP.NE.AND.EX P1, PT, R5, RZ, PT, P1 ;  /* 0x000000ff0500720c */ /* 0x000fe20003f25310 */
[----:B------:R-:W-:Y:S01]  /*00a0*/  ULDC UR6, c[0x0][0x218] ;  /* 0x0000860000067ab9 */ /* 0x000fe20000000800 */
[----:B-1----:R-:W-:-:S11]  /*00b0*/  IMAD.WIDE R2, R38, 0x4, R2 ;  /* 0x0000000426027825 */ /* 0x002fd600078e0202 */
[----:B------:R-:W0:Y:S01]  /*00c0*/  @P1 LDC.64 R8, c[0x0][0x2f8] ;  /* 0x0000be00ff081b82 */ /* 0x000e220000000a00 */
[----:B------:R-:W-:Y:S01]  /*00d0*/  IMAD.U32 R5, RZ, RZ, UR6 ;  /* 0x00000006ff057e24 */ /* 0x000fe2000f8e00ff */
[----:B------:R1:W5:Y:S01]  /*00e0*/  @P0 LDG.E R7, desc[UR4][R2.64] ;  /* 0x0000000402070981 */ /* 0x000362000c1e1900 */
[----:B------:R-:W2:Y:S01]  /*00f0*/  S2R R6, SR_CTAID.X ;  /* 0x0000000000067919 */ /* 0x000ea20000002500 */
[----:B0-----:R-:W-:-:S05]  /*0100*/  @P1 IMAD.WIDE R8, R38, 0x4, R8 ;  /* 0x0000000426081825 */ /* 0x001fca00078e0208 */
[----:B------:R1:W5:Y:S01]  /*0110*/  @P1 LDG.E R5, desc[UR4][R8.64] ;  /* 0x0000000408051981 */ /* 0x000362000c1e1900 */
[----:B------:R-:W0:Y:S01]  /*0120*/  S2UR UR6, SR_CTAID.Y ;  /* 0x00000000000679c3 */ /* 0x000e220000002600 */
[----:B--2---:R-:W-:Y:S01]  /*0130*/  IMAD.SHL.U32 R4, R6, 0x40, RZ ;  /* 0x0000004006047824 */ /* 0x004fe200078e00ff */
[----:B------:R-:W-:Y:S06]  /*0140*/  @P1 BRA `(.L_x_6539) ;  /* 0x0000000000101947 */ /* 0x000fec0003800000 */
[----:B------:R-:W-:Y:S05]  /*0150*/  @!P0 BRA `(.L_x_6539) ;  /* 0x00000000000c8947 */ /* 0x000fea0003800000 */
[----:B------:R-:W2:Y:S04]  /*0160*/  LDG.E R0, desc[UR4][R2.64] ;  /* 0x0000000402007981 */ /* 0x000ea8000c1e1900 */
[----:B-----5:R-:W2:Y:S02]  /*0170*/  LDG.E R5, desc[UR4][R2.64+0x4] ;  /* 0x0000040402057981 */ /* 0x020ea4000c1e1900 */
[----:B--2---:R-:W-:-:S07]  /*0180*/  IMAD.IADD R5, R5, 0x1, -R0 ;  /* 0x0000000105057824 */ /* 0x004fce00078e0a00 */
.L_x_6539:
[----:B------:R-:W-:Y:S02]  /*0190*/  ISETP.NE.U32.AND P2, PT, RZ, UR8, PT ;  /* 0x00000008ff007c0c */ /* 0x000fe4000bf45070 */
[----:B-----5:R-:W-:Y:S02]  /*01a0*/  ISETP.LE.AND P1, PT, R5, R4, PT ;  /* 0x000000040500720c */ /* 0x020fe40003f23270 */
[----:B------:R-:W-:-:S13]  /*01b0*/  ISETP.NE.AND.EX P2, PT, RZ, UR9, PT, P2 ;  /* 0x00000009ff007c0c */ /* 0x000fda000bf45320 */
[----:B0-----:R-:W-:Y:S05]  /*01c0*/  @P2 EXIT P1 ;  /* 0x000000000000294d */ /* 0x001fea0000800000 */
[----:B-1----:R-:W0:Y:S01]  /*01d0*/  S2R R3, SR_TID.X ;  /* 0x0000000000037919 */ /* 0x002e220000002100 */
[----:B------:R-:W-:Y:S01]  /*01e0*/  IADD3 R2, -R4, R5, RZ ;  /* 0x0000000504027210 */ /* 0x000fe20007ffe1ff */
[----:B------:R-:W-:Y:S01]  /*01f0*/  USHF.R.S32.HI UR7, URZ, 0x1f, UR6 ;  /* 0x0000001f3f077899 */ /* 0x000fe20008011406 */
[----:B------:R-:W-:Y:S01]  /*0200*/  SHF.R.S32.HI R41, RZ, 0x1f, R38 ;  /* 0x0000001fff297819 */ /* 0x000fe20000011426 */
[----:B------:R-:W-:Y:S01]  /*0210*/  BSSY B0, `(.L_x_6540) ;  /* 0x000002e000007945 */ /* 0x000fe20003800000 */
[----:B------:R-:W-:Y:S02]  /*0220*/  CS2R R32, SRZ ;  /* 0x0000000000207805 */ /* 0x000fe4000001ff00 */
[----:B------:R-:W-:Y:S01]  /*0230*/  SEL R0, R38, RZ, !P2 ;  /* 0x000000ff26007207 */ /* 0x000fe20005000000 */
[--C-:B------:R-:W-:Y:S01]  /*0240*/  @P0 IMAD.MOV.U32 R32, RZ, RZ, R7.reuse ;  /* 0x000000ffff200224 */ /* 0x100fe200078e0007 */
[----:B------:R-:W-:Y:S01]  /*0250*/  @P0 SHF.R.S32.HI R33, RZ, 0x1f, R7 ;  /* 0x0000001fff210819 */ /* 0x000fe20000011407 */
[----:B------:R-:W-:Y:S01]  /*0260*/  IMAD.MOV.U32 R42, RZ, RZ, 0x7f800000 ;  /* 0x7f800000ff2a7424 */ /* 0x000fe200078e00ff */
        /* <DEDUP_REMOVED lines=10> */
[----:B------:R-:W-:Y:S02]  /*0310*/  SEL R41, R41, RZ, !P2 ;  /* 0x000000ff29297207 */ /* 0x000fe40005000000 */
[----:B0-----:R-:W-:Y:S02]  /*0320*/  ISETP.GT.AND P1, PT, R3, 0x3f, PT ;  /* 0x0000003f0300780c */ /* 0x001fe40003f24270 */
[----:B------:R-:W-:-:S02]  /*0330*/  SHF.R.S32.HI R24, RZ, 0x1f, R3 ;  /* 0x0000001fff187819 */ /* 0x000fc40000011403 */
[-C--:B------:R-:W-:Y:S02]  /*0340*/  ISETP.GE.OR P4, PT, R3, R2.reuse, P1 ;  /* 0x000000020300720c */ /* 0x080fe40000f86670 */
[----:B------:R-:W-:Y:S02]  /*0350*/  LEA.HI R29, R24, R3, RZ, 0x2 ;  /* 0x00000003181d7211 */ /* 0x000fe400078f10ff */
[----:B------:R-:W-:Y:S02]  /*0360*/  CS2R R24, SRZ ;  /* 0x0000000000187805 */ /* 0x000fe4000001ff00 */
[----:B------:R-:W-:Y:S02]  /*0370*/  LOP3.LUT R40, R29, 0xfffffffc, RZ, 0xc0, !PT ;  /* 0xfffffffc1d287812 */ /* 0x000fe400078ec0ff */
[----:B------:R-:W-:Y:S02]  /*0380*/  SHF.R.S32.HI R39, RZ, 0x2, R29 ;  /* 0x00000002ff277819 */ /* 0x000fe4000001141d */
[----:B------:R-:W-:Y:S01]  /*0390*/  CS2R R28, SRZ ;  /* 0x00000000001c7805 */ /* 0x000fe2000001ff00 */
[----:B------:R-:W-:Y:S01]  /*03a0*/  IMAD.IADD R40, R3, 0x1, -R40 ;  /* 0x0000000103287824 */ /* 0x000fe200078e0a28 */
[----:B------:R-:W-:Y:S01]  /*03b0*/  ISETP.GE.AND P3, PT, R39, R2, PT ;  /* 0x000000022700720c */ /* 0x000fe20003f66270 */
[----:B------:R-:W-:-:S12]  /*03c0*/  @P4 BRA `(.L_x_6541) ;  /* 0x0000000000484947 */ /* 0x000fd80003800000 */
[----:B------:R-:W0:Y:S01]  /*03d0*/  LDC.64 R34, c[0x0][0x290] ;  /* 0x0000a400ff227b82 */ /* 0x000e220000000a00 */
[----:B------:R-:W-:Y:S01]  /*03e0*/  SHF.R.S32.HI R37, RZ, 0x1f, R4 ;  /* 0x0000001fff257819 */ /* 0x000fe20000011404 */
[----:B------:R-:W-:Y:S01]  /*03f0*/  ULDC.64 UR8, c[0x0][0x298] ;  /* 0x0000a60000087ab9 */ /* 0x000fe20000000a00 */
[--C-:B------:R-:W-:Y:S02]  /*0400*/  SHF.R.S32.HI R42, RZ, 0x1f, R3.reuse ;  /* 0x0000001fff2a7819 */ /* 0x100fe40000011403 */
[----:B------:R-:W-:-:S04]  /*0410*/  IADD3 R36, P2, P4, R32, R4, R3 ;  /* 0x0000000420247210 */ /* 0x000fc80007c5e003 */
[----:B------:R-:W-:Y:S01]  /*0420*/  IADD3.X R37, R33, R37, R42, P2, P4 ;  /* 0x0000002521257210 */ /* 0x000fe200017e842a */
[----:B0-----:R-:W-:-:S04]  /*0430*/  IMAD R42, R34, UR7, RZ ;  /* 0x00000007222a7c24 */ /* 0x001fc8000f8e02ff */
[----:B------:R-:W-:Y:S02]  /*0440*/  IMAD R43, R35, UR6, R42 ;  /* 0x00000006232b7c24 */ /* 0x000fe4000f8e022a */
[----:B------:R-:W-:-:S04]  /*0450*/  IMAD.WIDE.U32 R34, R34, UR6, R36 ;  /* 0x0000000622227c25 */ /* 0x000fc8000f8e0024 */
[----:B------:R-:W-:Y:S02]  /*0460*/  IMAD R37, R41, UR8, RZ ;  /* 0x0000000829257c24 */ /* 0x000fe4000f8e02ff */
[----:B------:R-:W-:Y:S02]  /*0470*/  IMAD.IADD R35, R35, 0x1, R43 ;  /* 0x0000000123237824 */ /* 0x000fe400078e022b */
[C---:B------:R-:W-:Y:S02]  /*0480*/  IMAD R37, R0.reuse, UR9, R37 ;  /* 0x0000000900257c24 */ /* 0x040fe4000f8e0225 */
[----:B------:R-:W-:Y:S01]  /*0490*/  IMAD.WIDE.U32 R34, R0, UR8, R34 ;  /* 0x0000000800227c25 */ /* 0x000fe2000f8e0022 */
[----:B------:R-:W-:-:S03]  /*04a0*/  ULDC.64 UR8, c[0x0][0x288] ;  /* 0x0000a20000087ab9 */ /* 0x000fc60000000a00 */
[----:B------:R-:W-:Y:S01]  /*04b0*/  IMAD.IADD R35, R35, 0x1, R37 ;  /* 0x0000000123237824 */ /* 0x000fe200078e0225 */
[----:B------:R-:W-:-:S04]  /*04c0*/  LEA R42, P2, R34, UR8, 0x2 ;  /* 0x00000008222a7c11 */ /* 0x000fc8000f8410ff */
[----:B------:R-:W-:-:S05]  /*04d0*/  LEA.HI.X R43, R34, UR9, R35, 0x2, P2 ;  /* 0x00000009222b7c11 */ /* 0x000fca00090f1423 */
[----:B------:R0:W5:Y:S04]  /*04e0*/  LDG.E R42, desc[UR4][R42.64] ;  /* 0x000000042a2a7981 */ /* 0x000168000c1e1900 */
.L_x_6541:
[----:B------:R-:W-:Y:S05]  /*04f0*/  BSYNC B0 ;  /* 0x0000000000007941 */ /* 0x000fea0003800000 */
.L_x_6540:
[----:B------:R-:W-:Y:S04]  /*0500*/  BSSY B0, `(.L_x_6542) ;  /* 0x0000022000007945 */ /* 0x000fe80003800000 */
[----:B------:R-:W-:Y:S05]  /*0510*/  @P3 BRA `(.L_x_6543) ;  /* 0x0000000000803947 */ /* 0x000fea0003800000 */
[----:B------:R-:W1:Y:S01]  /*0520*/  LDC.64 R34, c[0x0][0x230] ;  /* 0x00008c00ff227b82 */ /* 0x000e620000000a00 */
[----:B------:R-:W-:Y:S01]  /*0530*/  SHF.L.U32 R36, R40, 0x3, RZ ;  /* 0x0000000328247819 */ /* 0x000fe200000006ff */
[----:B------:R-:W-:Y:S01]  /*0540*/  ULDC.64 UR8, c[0x0][0x238] ;  /* 0x00008e0000087ab9 */ /* 0x000fe20000000a00 */
[C---:B------:R-:W-:Y:S01]  /*0550*/  IADD3 R46, P2, R39.reuse, R32, RZ ;  /* 0x00000020272e7210 */ /* 0x040fe20007f5e0ff */
[----:B------:R-:W-:Y:S01]  /*0560*/  ULDC.64 UR10, c[0x0][0x228] ;  /* 0x00008a00000a7ab9 */ /* 0x000fe20000000a00 */
[----:B------:R-:W-:Y:S01]  /*0570*/  SHF.R.S32.HI R37, RZ, 0x1f, R36 ;  /* 0x0000001fff257819 */ /* 0x000fe20000011424 */
[----:B0-----:R-:W-:Y:S01]  /*0580*/  VIADD R43, R36, 0x20 ;  /* 0x00000020242b7836 */ /* 0x001fe20000000000 */
[----:B------:R-:W-:-:S03]  /*0590*/  LEA.HI.X.SX32 R47, R39, R33, 0x1, P2 ;  /* 0x00000021272f7211 */ /* 0x000fc600010f0eff */
[----:B------:R-:W-:-:S04]  /*05a0*/  IMAD.WIDE R46, R6, 0x40, R46 ;  /* 0x00000040062e7825 */ /* 0x000fc800078e022e */
[----:B-1----:R-:W-:-:S04]  /*05b0*/  IMAD R44, R34, UR7, RZ ;  /* 0x00000007222c7c24 */ /* 0x002fc8000f8e02ff */
[----:B------:R-:W-:Y:S02]  /*05c0*/  IMAD R35, R35, UR6, R44 ;  /* 0x0000000623237c24 */ /* 0x000fe4000f8e022c */
[----:B------:R-:W-:-:S04]  /*05d0*/  IMAD.WIDE.U32 R44, R34, UR6, R36 ;  /* 0x00000006222c7c25 */ /* 0x000fc8000f8e0024 */
[----:B------:R-:W-:Y:S02]  /*05e0*/  IMAD R37, R41, UR8, RZ ;  /* 0x0000000829257c24 */ /* 0x000fe4000f8e02ff */
[----:B------:R-:W-:Y:S02]  /*05f0*/  IMAD.IADD R45, R45, 0x1, R35 ;  /* 0x000000012d2d7824 */ /* 0x000fe400078e0223 */
[C---:B------:R-:W-:Y:S02]  /*0600*/  IMAD R37, R0.reuse, UR9, R37 ;  /* 0x0000000900257c24 */ /* 0x040fe4000f8e0225 */
[----:B------:R-:W-:Y:S01]  /*0610*/  IMAD.WIDE.U32 R34, R0, UR8, R44 ;  /* 0x0000000800227c25 */ /* 0x000fe2000f8e002c */
[----:B------:R-:W-:Y:S02]  /*0620*/  ULDC UR8, c[0x0][0x21c] ;  /* 0x0000870000087ab9 */ /* 0x000fe40000000800 */
[----:B------:R-:W-:Y:S01]  /*0630*/  ISETP.GE.AND P2, PT, R36, UR8, PT ;  /* 0x0000000824007c0c */ /* 0x000fe2000bf46270 */
[----:B------:R-:W-:Y:S01]  /*0640*/  IMAD.IADD R35, R35, 0x1, R37 ;  /* 0x0000000123237824 */ /* 0x000fe200078e0225 */
[----:B------:R-:W-:Y:S01]  /*0650*/  ISETP.GE.AND P4, PT, R43, UR8, PT ;  /* 0x000000082b007c0c */ /* 0x000fe2000bf86270 */
[----:B------:R-:W-:-:S02]  /*0660*/  IMAD R44, R47, UR10, RZ ;  /* 0x0000000a2f2c7c24 */ /* 0x000fc4000f8e02ff */
[----:B------:R-:W-:Y:S02]  /*0670*/  VIADD R37, R36, 0x40 ;  /* 0x0000004024257836 */ /* 0x000fe40000000000 */
[C---:B------:R-:W-:Y:S02]  /*0680*/  IMAD R44, R46.reuse, UR11, R44 ;  /* 0x0000000b2e2c7c24 */ /* 0x040fe4000f8e022c */
[----:B------:R-:W-:Y:S01]  /*0690*/  IMAD.WIDE.U32 R34, R46, UR10, R34 ;  /* 0x0000000a2e227c25 */ /* 0x000fe2000f8e0022 */
[----:B------:R-:W-:Y:S01]  /*06a0*/  ISETP.GE.AND P5, PT, R37, UR8, PT ;  /* 0x0000000825007c0c */ /* 0x000fe2000bfa6270 */
[----:B------:R-:W-:-:S03]  /*06b0*/  ULDC.64 UR8, c[0x0][0x210] ;  /* 0x0000840000087ab9 */ /* 0x000fc60000000a00 */
[----:B------:R-:W-:Y:S02]  /*06c0*/  IADD3 R35, R35, R44, RZ ;  /* 0x0000002c23237210 */ /* 0x000fe40007ffe0ff */
[----:B------:R-:W-:-:S04]  /*06d0*/  LEA R36, P6, R34, UR8, 0x1 ;  /* 0x0000000822247c11 */ /* 0x000fc8000f8c08ff */
[----:B------:R-:W-:-:S05]  /*06e0*/  LEA.HI.X R37, R34, UR9, R35, 0x1, P6 ;  /* 0x0000000922257c11 */ /* 0x000fca000b0f0c23 */
[----:B------:R1:W5:Y:S04]  /*06f0*/  @!P2 LDG.E.128 R8, desc[UR4][R36.64] ;  /* 0x000000042408a981 */ /* 0x000368000c1e1d00 */
[----:B------:R1:W5:Y:S04]  /*0700*/  @!P4 LDG.E.128 R12, desc[UR4][R36.64+0x40] ;  /* 0x00004004240cc981 */ /* 0x000368000c1e1d00 */
[----:B------:R1:W5:Y:S02]  /*0710*/  @!P5 LDG.E.128 R24, desc[UR4][R36.64+0x80] ;  /* 0x000080042418d981 */ /* 0x000364000c1e1d00 */
.L_x_6543:
[----:B------:R-:W-:Y:S05]  /*0720*/  BSYNC B0 ;  /* 0x0000000000007941 */ /* 0x000fea0003800000 */
.L_x_6542:
[----:B------:R-:W-:Y:S04]  /*0730*/  BSSY B0, `(.L_x_6544) ;  /* 0x0000022000007945 */ /* 0x000fe80003800000 */
[----:B------:R-:W-:Y:S05]  /*0740*/  @P3 BRA `(.L_x_6545) ;  /* 0x0000000000803947 */ /* 0x000fea0003800000 */
[----:B------:R-:W2:Y:S01]  /*0750*/  LDC.64 R34, c[0x0][0x250] ;  /* 0x00009400ff227b82 */ /* 0x000ea20000000a00 */
[----:B-1----:R-:W-:Y:S01]  /*0760*/  IMAD.SHL.U32 R36, R40, 0x8, RZ ;  /* 0x0000000828247824 */ /* 0x002fe200078e00ff */
[C---:B------:R-:W-:Y:S01]  /*0770*/  IADD3 R32, P2, R39.reuse, R32, RZ ;  /* 0x0000002027207210 */ /* 0x040fe20007f5e0ff */
[----:B------:R-:W-:Y:S01]  /*0780*/  ULDC.64 UR8, c[0x0][0x258] ;  /* 0x0000960000087ab9 */ /* 0x000fe20000000a00 */
[----:B------:R-:W-:Y:S02]  /*0790*/  ULDC UR10, c[0x0][0x21c] ;  /* 0x00008700000a7ab9 */ /* 0x000fe40000000800 */
[----:B------:R-:W-:Y:S02]  /*07a0*/  SHF.R.S32.HI R37, RZ, 0x1f, R36 ;  /* 0x0000001fff257819 */ /* 0x000fe40000011424 */
[----:B------:R-:W-:Y:S02]  /*07b0*/  LEA.HI.X.SX32 R33, R39, R33, 0x1, P2 ;  /* 0x0000002127217211 */ /* 0x000fe400010f0eff */
[----:B------:R-:W-:Y:S01]  /*07c0*/  ISETP.GE.AND P3, PT, R36, UR10, PT ;  /* 0x0000000a24007c0c */ /* 0x000fe2000bf66270 */
[----:B------:R-:W-:-:S04]  /*07d0*/  IMAD.WIDE R32, R6, 0x40, R32 ;  /* 0x0000004006207825 */ /* 0x000fc800078e0220 */
[----:B--2---:R-:W-:-:S04]  /*07e0*/  IMAD R44, R34, UR7, RZ ;  /* 0x00000007222c7c24 */ /* 0x004fc8000f8e02ff */
[----:B0-----:R-:W-:Y:S02]  /*07f0*/  IMAD R43, R35, UR6, R44 ;  /* 0x00000006232b7c24 */ /* 0x001fe4000f8e022c */
[----:B------:R-:W-:-:S04]  /*0800*/  IMAD.WIDE.U32 R34, R34, UR6, R36 ;  /* 0x0000000622227c25 */ /* 0x000fc8000f8e0024 */
[----:B------:R-:W-:Y:S02]  /*0810*/  IMAD R37, R41, UR8, RZ ;  /* 0x0000000829257c24 */ /* 0x000fe4000f8e02ff */
[----:B------:R-:W-:Y:S02]  /*0820*/  IMAD.IADD R35, R35, 0x1, R43 ;  /* 0x0000000123237824 */ /* 0x000fe400078e022b */
[C---:B------:R-:W-:Y:S02]  /*0830*/  IMAD R37, R0.reuse, UR9, R37 ;  /* 0x0000000900257c24 */ /* 0x040fe4000f8e0225 */
[----:B------:R-:W-:Y:S01]  /*0840*/  IMAD.WIDE.U32 R34, R0, UR8, R34 ;  /* 0x0000000800227c25 */ /* 0x000fe2000f8e0022 */
[----:B------:R-:W-:-:S03]  /*0850*/  ULDC.64 UR8, c[0x0][0x248] ;  /* 0x0000920000087ab9 */ /* 0x000fc60000000a00 */
[----:B------:R-:W-:Y:S01]  /*0860*/  IMAD.IADD R35, R35, 0x1, R37 ;  /* 0x0000000123237824 */ /* 0x000fe200078e0225 */
[C---:B------:R-:W-:Y:S01]  /*0870*/  IADD3 R37, R36.reuse, 0x40, RZ ;  /* 0x0000004024257810 */ /* 0x040fe20007ffe0ff */
[----:B------:R-:W-:Y:S02]  /*0880*/  IMAD R33, R33, UR8, RZ ;  /* 0x0000000821217c24 */ /* 0x000fe4000f8e02ff */
[----:B------:R-:W-:Y:S01]  /*0890*/  VIADD R43, R36, 0x20 ;  /* 0x00000020242b7836 */ /* 0x000fe20000000000 */
[----:B------:R-:W-:Y:S01]  /*08a0*/  ISETP.GE.AND P5, PT, R37, UR10, PT ;  /* 0x0000000a25007c0c */ /* 0x000fe2000bfa6270 */
[C---:B------:R-:W-:Y:S02]  /*08b0*/  IMAD R33, R32.reuse, UR9, R33 ;  /* 0x0000000920217c24 */ /* 0x040fe4000f8e0221 */
[----:B------:R-:W-:Y:S01]  /*08c0*/  IMAD.WIDE.U32 R34, R32, UR8, R34 ;  /* 0x0000000820227c25 */ /* 0x000fe2000f8e0022 */
[----:B------:R-:W-:Y:S01]  /*08d0*/  ISETP.GE.AND P4, PT, R43, UR10, PT ;  /* 0x0000000a2b007c0c */ /* 0x000fe2000bf86270 */
[----:B------:R-:W-:-:S02]  /*08e0*/  ULDC.64 UR8, c[0x0][0x240] ;  /* 0x0000900000087ab9 */ /* 0x000fc40000000a00 */
[----:B------:R-:W-:Y:S01]  /*08f0*/  IMAD.IADD R33, R35, 0x1, R33 ;  /* 0x0000000123217824 */ /* 0x000fe200078e0221 */
[----:B------:R-:W-:-:S04]  /*0900*/  LEA R32, P2, R34, UR8, 0x1 ;  /* 0x0000000822207c11 */ /* 0x000fc8000f8408ff */
[----:B------:R-:W-:-:S05]  /*0910*/  LEA.HI.X R33, R34, UR9, R33, 0x1, P2 ;  /* 0x0000000922217c11 */ /* 0x000fca00090f0c21 */
[----:B------:R2:W5:Y:S04]  /*0920*/  @!P3 LDG.E.128 R16, desc[UR4][R32.64] ;  /* 0x000000042010b981 */ /* 0x000568000c1e1d00 */
[----:B------:R2:W5:Y:S04]  /*0930*/  @!P4 LDG.E.128 R20, desc[UR4][R32.64+0x40] ;  /* 0x000040042014c981 */ /* 0x000568000c1e1d00 */
[----:B------:R2:W5:Y:S02]  /*0940*/  @!P5 LDG.E.128 R28, desc[UR4][R32.64+0x80] ;  /* 0x00008004201cd981 */ /* 0x000564000c1e1d00 */
.L_x_6545:
[----:B------:R-:W-:Y:S05]  /*0950*/  BSYNC B0 ;  /* 0x0000000000007941 */ /* 0x000fea0003800000 */
.L_x_6544:
[C---:B--2--5:R-:W-:Y:S01]  /*0960*/  LOP3.LUT R32, R8.reuse, 0xffff0000, RZ, 0xc0, !PT ;  /* 0xffff000008207812 */ /* 0x064fe200078ec0ff */
[----:B------:R-:W-:Y:S01]  /*0970*/  IMAD.U32 R8, R8, 0x10000, RZ ;  /* 0x0001000008087824 */ /* 0x000fe200078e00ff */
[C---:B------:R-:W-:Y:S01]  /*0980*/  LOP3.LUT R35, R16.reuse, 0xffff0000, RZ, 0xc0, !PT ;  /* 0xffff000010237812 */ /* 0x040fe200078ec0ff */
[----:B------:R-:W-:Y:S01]  /*0990*/  IMAD.U32 R33, R16, 0x10000, RZ ;  /* 0x0001000010217824 */ /* 0x000fe200078e00ff */
[----:B------:R-:W-:Y:S01]  /*09a0*/  ISETP.NE.AND P2, PT, R40, RZ, PT ;  /* 0x000000ff2800720c */ /* 0x000fe20003f45270 */
[----:B------:R-:W-:Y:S01]  /*09b0*/  IMAD.U32 R16, R9, 0x10000, RZ ;  /* 0x0001000009107824 */ /* 0x000fe200078e00ff */
[----:B------:R-:W-:Y:S01]  /*09c0*/  BSSY B0, `(.L_x_6546) ;  /* 0x0000064000007945 */ /* 0x000fe20003800000 */
[----:B-1----:R-:W-:Y:S01]  /*09d0*/  FMUL.FTZ R37, R32, R35 ;  /* 0x0000002320257220 */ /* 0x002fe20000410000 */
[C---:B------:R-:W-:Y:S01]  /*09e0*/  SHF.L.U32 R35, R17.reuse, 0x10, RZ ;  /* 0x0000001011237819 */ /* 0x040fe200000006ff */
[----:B------:R-:W-:Y:S01]  /*09f0*/  @P0 IMAD R7, R38, 0x40, R7 ;  /* 0x0000004026070824 */ /* 0x000fe200078e0207 */
        /* <DEDUP_REMOVED lines=10> */
[C---:B------:R-:W-:Y:S01]  /*0aa0*/  IMAD.U32 R9, R11.reuse, 0x10000, RZ ;  /* 0x000100000b097824 */ /* 0x040fe200078e00ff */
[----:B------:R-:W-:Y:S01]  /*0ab0*/  LOP3.LUT R10, R11, 0xffff0000, RZ, 0xc0, !PT ;  /* 0xffff00000b0a7812 */ /* 0x000fe200078ec0ff */
[C---:B------:R-:W-:Y:S02]  /*0ac0*/  IMAD.U32 R16, R19.reuse, 0x10000, RZ ;  /* 0x0001000013107824 */ /* 0x040fe400078e00ff */
[----:B------:R-:W-:Y:S01]  /*0ad0*/  FFMA.FTZ R8, R8, R17, R33 ;  /* 0x0000001108087223 */ /* 0x000fe20000010021 */
[----:B------:R-:W-:Y:S01]  /*0ae0*/  LOP3.LUT R19, R19, 0xffff0000, RZ, 0xc0, !PT ;  /* 0xffff000013137812 */ /* 0x000fe200078ec0ff */
[----:B------:R-:W-:-:S02]  /*0af0*/  IMAD.U32 R11, R20, 0x10000, RZ ;  /* 0x00010000140b7824 */ /* 0x000fc400078e00ff */
[----:B------:R-:W-:Y:S01]  /*0b00*/  FFMA.FTZ R9, R9, R16, R8 ;  /* 0x0000001009097223 */ /* 0x000fe20000010008 */
[----:B------:R-:W-:-:S03]  /*0b10*/  SHF.L.U32 R8, R12, 0x10, RZ ;  /* 0x000000100c087819 */ /* 0x000fc600000006ff */
[----:B------:R-:W-:Y:S01]  /*0b20*/  FFMA.FTZ R19, R10, R19, R9 ;  /* 0x000000130a137223 */ /* 0x000fe20000010009 */
[----:B------:R-:W-:Y:S02]  /*0b30*/  LOP3.LUT R9, R12, 0xffff0000, RZ, 0xc0, !PT ;  /* 0xffff00000c097812 */ /* 0x000fe400078ec0ff */
[----:B------:R-:W-:Y:S01]  /*0b40*/  LOP3.LUT R10, R20, 0xffff0000, RZ, 0xc0, !PT ;  /* 0xffff0000140a7812 */ /* 0x000fe200078ec0ff */
[----:B------:R-:W-:Y:S01]  /*0b50*/  FFMA.FTZ R12, R8, R11, R19 ;  /* 0x0000000b080c7223 */ /* 0x000fe20000010013 */
[----:B------:R-:W-:Y:S02]  /*0b60*/  IMAD.U32 R8, R13, 0x10000, RZ ;  /* 0x000100000d087824 */ /* 0x000fe400078e00ff */
[----:B------:R-:W-:Y:S02]  /*0b70*/  IMAD.U32 R11, R21, 0x10000, RZ ;  /* 0x00010000150b7824 */ /* 0x000fe400078e00ff */
[----:B------:R-:W-:Y:S01]  /*0b80*/  FFMA.FTZ R9, R9, R10, R12 ;  /* 0x0000000a09097223 */ /* 0x000fe2000001000c */
[----:B------:R-:W-:-:S02]  /*0b90*/  LOP3.LUT R12, R13, 0xffff0000, RZ, 0xc0, !PT ;  /* 0xffff00000d0c7812 */ /* 0x000fc400078ec0ff */
[----:B------:R-:W-:Y:S01]  /*0ba0*/  LOP3.LUT R21, R21, 0xffff0000, RZ, 0xc0, !PT ;  /* 0xffff000015157812 */ /* 0x000fe200078ec0ff */
[----:B------:R-:W-:Y:S01]  /*0bb0*/  FFMA.FTZ R9, R8, R11, R9 ;  /* 0x0000000b08097223 */ /* 0x000fe20000010009 */
[----:B------:R-:W-:Y:S01]  /*0bc0*/  SHF.L.U32 R11, R22, 0x10, RZ ;  /* 0x00000010160b7819 */ /* 0x000fe200000006ff */
[----:B------:R-:W-:Y:S01]  /*0bd0*/  IMAD.U32 R8, R14, 0x10000, RZ ;  /* 0x000100000e087824 */ /* 0x000fe200078e00ff */
[----:B------:R-:W-:Y:S01]  /*0be0*/  LOP3.LUT R10, R22, 0xffff0000, RZ, 0xc0, !PT ;  /* 0xffff0000160a7812 */ /* 0x000fe200078ec0ff */
[----:B------:R-:W-:Y:S01]  /*0bf0*/  FFMA.FTZ R21, R12, R21, R9 ;  /* 0x000000150c157223 */ /* 0x000fe20000010009 */
[----:B------:R-:W-:Y:S02]  /*0c00*/  LOP3.LUT R9, R14, 0xffff0000, RZ, 0xc0, !PT ;  /* 0xffff00000e097812 */ /* 0x000fe400078ec0ff */
[C---:B------:R-:W-:Y:S01]  /*0c10*/  LOP3.LUT R14, R15.reuse, 0xffff0000, RZ, 0xc0, !PT ;  /* 0xffff00000f0e7812 */ /* 0x040fe200078ec0ff */
[----:B------:R-:W-:Y:S01]  /*0c20*/  FFMA.FTZ R12, R8, R11, R21 ;  /* 0x0000000b080c7223 */ /* 0x000fe20000010015 */
[----:B------:R-:W-:-:S02]  /*0c30*/  IMAD.U32 R8, R15, 0x10000, RZ ;  /* 0x000100000f087824 */ /* 0x000fc400078e00ff */
[----:B------:R-:W-:Y:S02]  /*0c40*/  IMAD.U32 R11, R23, 0x10000, RZ ;  /* 0x00010000170b7824 */ /* 0x000fe400078e00ff */
        /* <DEDUP_REMOVED lines=8> */
[----:B------:R-:W-:-:S03]  /*0cd0*/  LOP3.LUT R11, R28, 0xffff0000, RZ, 0xc0, !PT ;  /* 0xffff00001c0b7812 */ /* 0x000fc600078ec0ff */
[----:B------:R-:W-:Y:S01]  /*0ce0*/  FFMA.FTZ R23, R8, R9, R23 ;  /* 0x0000000908177223 */ /* 0x000fe20000010017 */
[C---:B------:R-:W-:Y:S01]  /*0cf0*/  IMAD.U32 R8, R25.reuse, 0x10000, RZ ;  /* 0x0001000019087824 */ /* 0x040fe200078e00ff */
[----:B------:R-:W-:Y:S01]  /*0d00*/  LOP3.LUT R25, R25, 0xffff0000, RZ, 0xc0, !PT ;  /* 0xffff000019197812 */ /* 0x000fe200078ec0ff */
[----:B------:R-:W-:Y:S02]  /*0d10*/  IMAD.U32 R9, R29, 0x10000, RZ ;  /* 0x000100001d097824 */ /* 0x000fe400078e00ff */
[----:B------:R-:W-:-:S04]  /*0d20*/  FFMA.FTZ R11, R24, R11, R23 ;  /* 0x0000000b180b7223 */ /* 0x000fc80000010017 */
        /* <DEDUP_REMOVED lines=8> */
[C---:B------:R-:W-:Y:S01]  /*0db0*/  IMAD.U32 R8, R27.reuse, 0x10000, RZ ;  /* 0x000100001b087824 */ /* 0x040fe200078e00ff */
[----:B------:R-:W-:Y:S01]  /*0dc0*/  LOP3.LUT R27, R27, 0xffff0000, RZ, 0xc0, !PT ;  /* 0xffff00001b1b7812 */ /* 0x000fe200078ec0ff */
[----:B------:R-:W-:-:S02]  /*0dd0*/  IMAD.U32 R9, R31, 0x10000, RZ ;  /* 0x000100001f097824 */ /* 0x000fc400078e00ff */
[----:B------:R-:W-:-:S04]  /*0de0*/  FFMA.FTZ R11, R26, R11, R25 ;  /* 0x0000000b1a0b7223 */ /* 0x000fc80000010019 */
[----:B------:R-:W-:-:S04]  /*0df0*/  FFMA.FTZ R8, R8, R9, R11 ;  /* 0x0000000908087223 */ /* 0x000fc8000001000b */
[----:B------:R-:W-:Y:S01]  /*0e00*/  FFMA.FTZ R27, R27, R10, R8 ;  /* 0x0000000a1b1b7223 */ /* 0x000fe20000010008 */
[----:B------:R-:W-:-:S04]  /*0e10*/  @P0 SHF.R.S32.HI R10, RZ, 0x1f, R7 ;  /* 0x0000001fff0a0819 */ /* 0x000fc80000011407 */
[----:B------:R-:W1:Y:S01]  /*0e20*/  SHFL.BFLY PT, R8, R27, 0x2, 0x1f ;  /* 0x0c401f001b087f89 */ /* 0x000e6200000e0000 */
[----:B------:R-:W-:Y:S01]  /*0e30*/  @P0 LEA.HI R10, R10, R7, RZ, 0x6 ;  /* 0x000000070a0a0211 */ /* 0x000fe200078f30ff */
[----:B------:R-:W-:-:S06]  /*0e40*/  HFMA2.MMA R7, -RZ, RZ, 0, 0 ;  /* 0x00000000ff077435 */ /* 0x000fcc00000001ff */
[----:B------:R-:W-:Y:S01]  /*0e50*/  @P0 LOP3.LUT R7, R10, 0xffffffc0, RZ, 0xc0, !PT ;  /* 0xffffffc00a070812 */ /* 0x000fe200078ec0ff */
[----:B-1----:R-:W-:Y:S02]  /*0e60*/  FADD.FTZ R11, R27, R8 ;  /* 0x000000081b0b7221 */ /* 0x002fe40000010000 */
[----:B------:R-:W1:Y:S03]  /*0e70*/  LDC.64 R8, c[0x0][0x2d0] ;  /* 0x0000b400ff087b82 */ /* 0x000e660000000a00 */
[----:B------:R-:W2:Y:S02]  /*0e80*/  SHFL.BFLY PT, R12, R11, 0x1, 0x1f ;  /* 0x0c201f000b0c7f89 */ /* 0x000ea400000e0000 */
[----:B--2---:R-:W-:Y:S01]  /*0e90*/  FADD.FTZ R16, R11, R12 ;  /* 0x0000000c0b107221 */ /* 0x004fe20000010000 */
[----:B------:R-:W-:Y:S06]  /*0ea0*/  @P2 BRA `(.L_x_6547) ;  /* 0x0000000000542947 */ /* 0x000fec0003800000 */
[----:B------:R-:W2:Y:S01]  /*0eb0*/  LDC.64 R14, c[0x0][0x278] ;  /* 0x00009e00ff0e7b82 */ /* 0x000ea20000000a00 */
[----:B------:R-:W-:Y:S01]  /*0ec0*/  SHF.R.S32.HI R12, RZ, 0x1f, R39 ;  /* 0x0000001fff0c7819 */ /* 0x000fe20000011427 */
[----:B------:R-:W-:Y:S01]  /*0ed0*/  ULDC.64 UR8, c[0x0][0x280] ;  /* 0x0000a00000087ab9 */ /* 0x000fe20000000a00 */
[--C-:B------:R-:W-:Y:S02]  /*0ee0*/  IADD3 R10, P0, P2, R7, R39, R4.reuse ;  /* 0x00000027070a7210 */ /* 0x100fe40007a1e004 */
[----:B------:R-:W-:Y:S02]  /*0ef0*/  SHF.R.S32.HI R13, RZ, 0x1f, R4 ;  /* 0x0000001fff0d7819 */ /* 0x000fe40000011404 */
[----:B------:R-:W-:-:S04]  /*0f00*/  SHF.R.S32.HI R11, RZ, 0x1f, R7 ;  /* 0x0000001fff0b7819 */ /* 0x000fc80000011407 */
[----:B------:R-:W-:Y:S02]  /*0f10*/  IADD3.X R11, R11, R12, R13, P0, P2 ;  /* 0x0000000c0b0b7210 */ /* 0x000fe400007e440d */
[----:B------:R-:W-:Y:S01]  /*0f20*/  ISETP.GE.AND P0, PT, R39, R2, PT ;  /* 0x000000022700720c */ /* 0x000fe20003f06270 */
[C---:B--2---:R-:W-:Y:S02]  /*0f30*/  IMAD R12, R14.reuse, UR7, RZ ;  /* 0x000000070e0c7c24 */ /* 0x044fe4000f8e02ff */
[----:B------:R-:W-:-:S04]  /*0f40*/  IMAD.WIDE.U32 R10, R14, UR6, R10 ;  /* 0x000000060e0a7c25 */ /* 0x000fc8000f8e000a */
[----:B------:R-:W-:Y:S02]  /*0f50*/  IMAD R13, R15, UR6, R12 ;  /* 0x000000060f0d7c24 */ /* 0x000fe4000f8e020c */
[----:B------:R-:W-:Y:S02]  /*0f60*/  IMAD R15, R41, UR8, RZ ;  /* 0x00000008290f7c24 */ /* 0x000fe4000f8e02ff */
[----:B------:R-:W-:Y:S02]  /*0f70*/  IMAD.IADD R11, R11, 0x1, R13 ;  /* 0x000000010b0b7824 */ /* 0x000fe400078e020d */
[C---:B------:R-:W-:Y:S02]  /*0f80*/  IMAD R15, R0.reuse, UR9, R15 ;  /* 0x00000009000f7c24 */ /* 0x040fe4000f8e020f */
[----:B------:R-:W-:Y:S01]  /*0f90*/  IMAD.WIDE.U32 R10, R0, UR8, R10 ;  /* 0x00000008000a7c25 */ /* 0x000fe2000f8e000a */
[----:B------:R-:W-:-:S03]  /*0fa0*/  ULDC.64 UR8, c[0x0][0x260] ;  /* 0x0000980000087ab9 */ /* 0x000fc60000000a00 */
[----:B------:R-:W-:Y:S01]  /*0fb0*/  IMAD.IADD R11, R11, 0x1, R15 ;  /* 0x000000010b0b7824 */ /* 0x000fe200078e020f */
[----:B------:R-:W-:-:S04]  /*0fc0*/  LEA R12, P2, R10, UR8, 0x2 ;  /* 0x000000080a0c7c11 */ /* 0x000fc8000f8410ff */
[----:B------:R-:W-:Y:S02]  /*0fd0*/  LEA.HI.X R13, R10, UR9, R11, 0x2, P2 ;  /* 0x000000090a0d7c11 */ /* 0x000fe400090f140b */
[----:B------:R-:W-:-:S05]  /*0fe0*/  FSEL R11, R16, RZ, !P0 ;  /* 0x000000ff100b7208 */ /* 0x000fca0004000000 */
[----:B------:R2:W-:Y:S02]  /*0ff0*/  STG.E desc[UR4][R12.64], R11 ;  /* 0x0000000b0c007986 */ /* 0x0005e4000c101904 */
.L_x_6547:
[----:B------:R-:W-:Y:S05]  /*1000*/  BSYNC B0 ;  /* 0x0000000000007941 */ /* 0x000fea0003800000 */
.L_x_6546:
[----:B------:R-:W-:Y:S01]  /*1010*/  VIADD R5, R5, 0x3f ;  /* 0x0000003f05057836 */ /* 0x000fe20000000000 */
[----:B--2---:R-:W-:Y:S01]  /*1020*/  SHF.L.U32 R12, R3, 0x2, RZ ;  /* 0x00000002030c7819 */ /* 0x004fe200000006ff */
[----:B------:R-:W-:Y:S01]  /*1030*/  IMAD R10, R7, 0x60, RZ ;  /* 0x00000060070a7824 */ /* 0x000fe200078e02ff */
[----:B------:R-:W-:Y:S01]  /*1040*/  BSSY B0, `(.L_x_6548) ;  /* 0x0000027000007945 */ /* 0x000fe20003800000 */
[----:B------:R-:W-:Y:S01]  /*1050*/  IMAD R11, R6, 0x1800, RZ ;  /* 0x00001800060b7824 */ /* 0x000fe200078e02ff */
[----:B------:R-:W-:Y:S01]  /*1060*/  SHF.R.S32.HI R2, RZ, 0x1f, R5 ;  /* 0x0000001fff027819 */ /* 0x000fe20000011405 */
[----:B-1----:R-:W-:Y:S01]  /*1070*/  IMAD R16, R8, UR7, RZ ;  /* 0x0000000708107c24 */ /* 0x002fe2000f8e02ff */
[----:B------:R-:W-:Y:S02]  /*1080*/  SHF.R.S32.HI R13, RZ, 0x1f, R10 ;  /* 0x0000001fff0d7819 */ /* 0x000fe4000001140a */
[----:B------:R-:W-:Y:S02]  /*1090*/  LEA.HI R2, R2, R5, RZ, 0x6 ;  /* 0x0000000502027211 */ /* 0x000fe400078f30ff */
[----:B------:R-:W-:-:S02]  /*10a0*/  IADD3 R10, P0, P2, R10, R12, R11 ;  /* 0x0000000c0a0a7210 */ /* 0x000fc40007a1e00b */
[----:B------:R-:W-:Y:S02]  /*10b0*/  LOP3.LUT R5, R2, 0xffffffc0, RZ, 0xc0, !PT ;  /* 0xffffffc002057812 */ /* 0x000fe400078ec0ff */
[----:B------:R-:W-:Y:S02]  /*10c0*/  SHF.R.S32.HI R14, RZ, 0x1f, R11 ;  /* 0x0000001fff0e7819 */ /* 0x000fe4000001140b */
[----:B------:R-:W-:Y:S01]  /*10d0*/  SHF.R.S32.HI R12, RZ, 0x1f, R12 ;  /* 0x0000001fff0c7819 */ /* 0x000fe2000001140c */
[----:B------:R-:W-:Y:S02]  /*10e0*/  IMAD.IADD R2, R5, 0x1, -R4 ;  /* 0x0000000105027824 */ /* 0x000fe400078e0a04 */
[----:B------:R-:W-:Y:S01]  /*10f0*/  IMAD R5, R9, UR6, R16 ;  /* 0x0000000609057c24 */ /* 0x000fe2000f8e0210 */
[----:B------:R-:W-:Y:S02]  /*1100*/  IADD3.X R11, R13, R12, R14, P0, P2 ;  /* 0x0000000c0d0b7210 */ /* 0x000fe400007e440e */
[----:B------:R-:W-:Y:S01]  /*1110*/  ISETP.GE.OR P1, PT, R3, R2, P1 ;  /* 0x000000020300720c */ /* 0x000fe20000f26670 */
[----:B------:R-:W-:-:S04]  /*1120*/  IMAD.WIDE.U32 R8, R8, UR6, R10 ;  /* 0x0000000608087c25 */ /* 0x000fc8000f8e000a */
[----:B------:R-:W-:-:S08]  /*1130*/  IMAD.IADD R5, R9, 0x1, R5 ;  /* 0x0000000109057824 */ /* 0x000fd000078e0205 */
[----:B------:R-:W-:Y:S05]  /*1140*/  @P1 BRA `(.L_x_6549) ;  /* 0x0000000000581947 */ /* 0x000fea0003800000 */
[----:B------:R-:W1:Y:S01]  /*1150*/  LDC.64 R12, c[0x0][0x2a8] ;  /* 0x0000aa00ff0c7b82 */ /* 0x000e620000000a00 */
[----:B------:R-:W-:Y:S01]  /*1160*/  IADD3 R10, P0, P1, R7, R4, R3 ;  /* 0x00000004070a7210 */ /* 0x000fe2000791e003 */
[----:B------:R-:W-:Y:S01]  /*1170*/  ULDC.64 UR8, c[0x0][0x2b0] ;  /* 0x0000ac0000087ab9 */ /* 0x000fe20000000a00 */
[----:B------:R-:W-:Y:S02]  /*1180*/  SHF.R.S32.HI R11, RZ, 0x1f, R7 ;  /* 0x0000001fff0b7819 */ /* 0x000fe40000011407 */
[----:B------:R-:W-:Y:S02]  /*1190*/  SHF.R.S32.HI R2, RZ, 0x1f, R4 ;  /* 0x0000001fff027819 */ /* 0x000fe40000011404 */
[----:B------:R-:W-:-:S04]  /*11a0*/  SHF.R.S32.HI R7, RZ, 0x1f, R3 ;  /* 0x0000001fff077819 */ /* 0x000fc80000011403 */
[----:B------:R-:W-:Y:S02]  /*11b0*/  IADD3.X R11, R11, R2, R7, P0, P1 ;  /* 0x000000020b0b7210 */ /* 0x000fe400007e2407 */
[----:B------:R-:W-:Y:S01]  /*11c0*/  FSETP.NEU.FTZ.AND P0, PT, R42, -INF , PT ;  /* 0xff8000002a00780b */ /* 0x000fe20003f1d000 */
[C---:B-1----:R-:W-:Y:S02]  /*11d0*/  IMAD R2, R12.reuse, UR7, RZ ;  /* 0x000000070c027c24 */ /* 0x042fe4000f8e02ff */
[----:B------:R-:W-:-:S04]  /*11e0*/  IMAD.WIDE.U32 R10, R12, UR6, R10 ;  /* 0x000000060c0a7c25 */ /* 0x000fc8000f8e000a */
[----:B------:R-:W-:Y:S02]  /*11f0*/  IMAD R7, R13, UR6, R2 ;  /* 0x000000060d077c24 */ /* 0x000fe4000f8e0202 */
[----:B------:R-:W-:Y:S01]  /*1200*/  FMUL.FTZ R2, R42, 1.4426950216293334961 ;  /* 0x3fb8aa3b2a027820 */ /* 0x000fe20000410000 */
[----:B------:R-:W-:Y:S02]  /*1210*/  IMAD R13, R41, UR8, RZ ;  /* 0x00000008290d7c24 */ /* 0x000fe4000f8e02ff */
[----:B------:R-:W-:Y:S02]  /*1220*/  IMAD.IADD R11, R11, 0x1, R7 ;  /* 0x000000010b0b7824 */ /* 0x000fe400078e0207 */
[C---:B------:R-:W-:Y:S02]  /*1230*/  IMAD R7, R0.reuse, UR9, R13 ;  /* 0x0000000900077c24 */ /* 0x040fe4000f8e020d */
[----:B------:R-:W-:Y:S01]  /*1240*/  IMAD.WIDE.U32 R10, R0, UR8, R10 ;  /* 0x00000008000a7c25 */ /* 0x000fe2000f8e000a */
[----:B------:R-:W-:-:S04]  /*1250*/  ULDC.64 UR8, c[0x0][0x2a0] ;  /* 0x0000a80000087ab9 */ /* 0x000fc80000000a00 */
[----:B------:R-:W-:Y:S02]  /*1260*/  IADD3 R7, R11, R7, RZ ;  /* 0x000000070b077210 */ /* 0x000fe40007ffe0ff */
[----:B------:R-:W-:-:S04]  /*1270*/  LEA R12, P1, R10, UR8, 0x2 ;  /* 0x000000080a0c7c11 */ /* 0x000fc8000f8210ff */
[----:B------:R-:W-:Y:S02]  /*1280*/  LEA.HI.X R13, R10, UR9, R7, 0x2, P1 ;  /* 0x000000090a0d7c11 */ /* 0x000fe400088f1407 */
[----:B------:R-:W-:-:S05]  /*1290*/  FSEL R7, R2, RZ, P0 ;  /* 0x000000ff02077208 */ /* 0x000fca0000000000 */
[----:B------:R1:W-:Y:S02]  /*12a0*/  STG.E desc[UR4][R12.64], R7 ;  /* 0x000000070c007986 */ /* 0x0003e4000c101904 */
.L_x_6549:
[----:B------:R-:W-:Y:S05]  /*12b0*/  BSYNC B0 ;  /* 0x0000000000007941 */ /* 0x000fea0003800000 */
.L_x_6548:
[----:B------:R-:W-:Y:S01]  /*12c0*/  ULDC.64 UR10, c[0x0][0x2e8] ;  /* 0x0000ba00000a7ab9 */ /* 0x000fe20000000a00 */
[----:B------:R-:W-:Y:S01]  /*12d0*/  ULDC.64 UR8, c[0x0][0x2d8] ;  /* 0x0000b60000087ab9 */ /* 0x000fe20000000a00 */
[----:B------:R-:W-:Y:S01]  /*12e0*/  ISETP.NE.U32.AND P0, PT, RZ, UR10, PT ;  /* 0x0000000aff007c0c */ /* 0x000fe2000bf05070 */
[----:B------:R-:W-:Y:S02]  /*12f0*/  IMAD R41, R41, UR8, RZ ;  /* 0x0000000829297c24 */ /* 0x000fe4000f8e02ff */
[----:B------:R-:W-:Y:S01]  /*1300*/  IMAD.MOV.U32 R4, RZ, RZ, R8 ;  /* 0x000000ffff047224 */ /* 0x000fe200078e0008 */
[----:B------:R-:W-:Y:S01]  /*1310*/  ISETP.NE.AND.EX P0, PT, RZ, UR11, PT, P0 ;  /* 0x0000000bff007c0c */ /* 0x000fe2000bf05300 */
[C---:B------:R-:W-:Y:S02]  /*1320*/  IMAD R41, R0.reuse, UR9, R41 ;  /* 0x0000000900297c24 */ /* 0x040fe4000f8e0229 */
[----:B------:R-:W-:Y:S01]  /*1330*/  IMAD.WIDE.U32 R4, R0, UR8, R4 ;  /* 0x0000000800047c25 */ /* 0x000fe2000f8e0004 */
[----:B------:R-:W-:Y:S01]  /*1340*/  ISETP.NE.OR P0, PT, R3, RZ, !P0 ;  /* 0x000000ff0300720c */ /* 0x000fe20004705670 */
[----:B------:R-:W-:-:S02]  /*1350*/  ULDC.64 UR8, c[0x0][0x2b8] ;  /* 0x0000ae0000087ab9 */ /* 0x000fc40000000a00 */
[----:B------:R-:W-:Y:S01]  /*1360*/  IMAD.IADD R5, R5, 0x1, R41 ;  /* 0x0000000105057824 */ /* 0x000fe200078e0229 */
[----:B------:R-:W-:-:S04]  /*1370*/  LEA R8, P1, R4, UR8, 0x2 ;  /* 0x0000000804087c11 */ /* 0x000fc8000f8210ff */
[----:B------:R-:W-:-:S05]  /*1380*/  LEA.HI.X R9, R4, UR9, R5, 0x2, P1 ;  /* 0x0000000904097c11 */ /* 0x000fca00088f1405 */
[----:B------:R2:W-:Y:S04]  /*1390*/  STG.E.128 desc[UR4][R8.64], RZ ;  /* 0x000000ff08007986 */ /* 0x0005e8000c101d04 */
[----:B------:R2:W-:Y:S04]  /*13a0*/  STG.E.128 desc[UR4][R8.64+0x1000], RZ ;  /* 0x001000ff08007986 */ /* 0x0005e8000c101d04 */
[----:B------:R2:W-:Y:S04]  /*13b0*/  STG.E.128 desc[UR4][R8.64+0x2000], RZ ;  /* 0x002000ff08007986 */ /* 0x0005e8000c101d04 */
[----:B------:R2:W-:Y:S04]  /*13c0*/  STG.E.128 desc[UR4][R8.64+0x3000], RZ ;  /* 0x003000ff08007986 */ /* 0x0005e8000c101d04 */
[----:B------:R2:W-:Y:S04]  /*13d0*/  STG.E.128 desc[UR4][R8.64+0x4000], RZ ;  /* 0x004000ff08007986 */ /* 0x0005e8000c101d04 */
[----:B------:R2:W-:Y:S01]  /*13e0*/  STG.E.128 desc[UR4][R8.64+0x5000], RZ ;  /* 0x005000ff08007986 */ /* 0x0005e2000c101d04 */
[----:B------:R-:W-:Y:S05]  /*13f0*/  @P0 EXIT ;  /* 0x000000000000094d */ /* 0x000fea0003800000 */
[----:B------:R-:W3:Y:S01]  /*1400*/  LDC R5, c[0x0][0x220] ;  /* 0x00008800ff057b82 */ /* 0x000ee20000000800 */
[----:B------:R-:W-:Y:S02]  /*1410*/  ULDC UR7, c[0x0][0x2e0] ;  /* 0x0000b80000077ab9 */ /* 0x000fe40000000800 */
[----:B------:R-:W-:-:S05]  /*1420*/  IMAD R6, R6, UR7, R38 ;  /* 0x0000000706067c24 */ /* 0x000fca000f8e0226 */
[----:B------:R-:W4:Y:S01]  /*1430*/  LDC.64 R2, c[0x0][0x2e8] ;  /* 0x0000ba00ff027b82 */ /* 0x000f220000000a00 */
[----:B---3--:R-:W-:-:S04]  /*1440*/  IMAD R5, R6, R5, UR6 ;  /* 0x0000000606057e24 */ /* 0x008fc8000f8e0205 */
[----:B----4-:R-:W-:-:S05]  /*1450*/  IMAD.WIDE R2, R5, 0x4, R2 ;  /* 0x0000000405027825 */ /* 0x010fca00078e0202 */
[----:B------:R-:W-:Y:S01]  /*1460*/  STG.E desc[UR4][R2.64], RZ ;  /* 0x000000ff02007986 */ /* 0x000fe2000c101904 */
[----:B------:R-:W-:Y:S05]  /*1470*/  EXIT ;  /* 0x000000000000794d */ /* 0x000fea0003800000 */
.L_x_6550:
        /* <DEDUP_REMOVED lines=16> */
.L_x_6602:


//--------------------- .nv.global.init           --------------------------
	.section	.nv.global.init,"aw",@progbits
.nv.global.init:
	.type		$str$23,@object
	.size		$str$23,($str$24 - $str$23)
$str$23:
        /*0000*/ 	.byte	0x28, 0x61, 0x64, 0x64, 0x72, 0x65, 0x73, 0x73, 0x20, 0x26, 0x20, 0x6d, 0x61, 0x73, 0x6b, 0x29
        /*0010*/ 	.byte	0x20, 0x3d, 0x3d, 0x20, 0x30, 0x00
	.type		$str$24,@object
	.size		$str$24,(__unnamed_5 - $str$24)
$str$24:
        /*0016*/ 	.byte	0x2f, 0x74, 0x6d, 0x70, 0x2f, 0x6f, 0x73, 0x73, 0x5f, 0x6b, 0x65, 0x72, 0x6e, 0x65, 0x6c, 0x73
        /*0026*/ 	.byte	0x5f, 0x73, 0x72, 0x63, 0x2f, 0x66, 0x6c, 0x61, 0x73, 0x68, 0x5f, 0x61, 0x74, 0x74, 0x65, 0x6e
        /*0036*/ 	.byte	0x74, 0x69, 0x6f, 0x6e, 0x2f, 0x63, 0x73, 0x72, 0x63, 0x2f, 0x63, 0x75, 0x74, 0x6c, 0x61, 0x73
        /*0046*/ 	.byte	0x73, 0x2f, 0x69, 0x6e, 0x63, 0x6c, 0x75, 0x64, 0x65, 0x2f, 0x63, 0x75, 0x74, 0x65, 0x2f, 0x70
        /*0056*/ 	.byte	0x6f, 0x69, 0x6e, 0x74, 0x65, 0x72, 0x5f, 0x66, 0x6c, 0x61, 0x67, 0x67, 0x65, 0x64, 0x2e, 0x68
        /*0066*/ 	.byte	0x70, 0x70, 0x00
	.type		__unnamed_5,@object
	.size		__unnamed_5,(__unnamed_2 - __unnamed_5)
__unnamed_5:
        /*0069*/ 	.byte	0x61, 0x75, 0x74, 0x6f, 0x20, 0x63, 0x75, 0x74, 0x65, 0x3a, 0x3a, 0x61, 0x73, 0x5f, 0x70, 0x6f
        /* <DEDUP_REMOVED lines=19> */
        /*01a9*/ 	.byte	0x75, 0x74, 0x65, 0x3a, 0x3a, 0x43, 0x3c, 0x33, 0x32, 0x3e, 0x3e, 0x3e, 0x3e, 0x5d, 0x00
	.type		__unnamed_2,@object
	.size		__unnamed_2,(__unnamed_4 - __unnamed_2)
__unnamed_2:
        /* <DEDUP_REMOVED lines=22> */
        /*0318*/ 	.byte	0x31, 0x39, 0x32, 0x3e, 0x3e, 0x3e, 0x3e, 0x20, 0x26, 0x5d, 0x00
	.type		__unnamed_4,@object
	.size		__unnamed_4,(__unnamed_3 - __unnamed_4)
__unnamed_4:
        /* <DEDUP_REMOVED lines=24> */
        /*04a3*/ 	.byte	0x5d, 0x00
	.type		__unnamed_3,@object
	.size		__unnamed_3,(__unnamed_1 - __unnamed_3)
__unnamed_3:
        /* <DEDUP_REMOVED lines=24> */
        /*0625*/ 	.byte	0x20, 0x26, 0x5d, 0x00
	.type		__unnamed_1,@object
	.size		__unnamed_1,(.L_0 - __unnamed_1)
__unnamed_1:
        /* <DEDUP_REMOVED lines=29> */
.L_0:


//--------------------- .nv.shared._ZN7cutlass13device_kernelIN5flash11enable_sm90INS1_16FlashAttnBwdSm90INS1_25CollectiveMainloopBwdSm90ILi2ELi2ELi2EN4cute5tupleIJNS5_1CILi1EEES8_S8_EEENS6_IJNS7_ILi64EEENS7_ILi128EEENS7_ILi96EEEEEENS_10bfloat16_tEfNS_4arch4Sm90ELb0ELb0ELb1ELb0ELb0ELb1ELb0ELb0ELi2ELi1ELi2ELi1ELb1EEENS1_21CollectiveEpilogueBwdISD_SE_SG_Li256ELb0ELb0ELi1EEENS1_19SingleTileSchedulerILb0ELb0ELb0ELi128EEEEEEEEEvNT_6ParamsE --------------------------
	.section	.nv.shared._ZN7cutlass13device_kernelIN5flash11enable_sm90INS1_16FlashAttnBwdSm90INS1_25CollectiveMainloopBwdSm90ILi2ELi2ELi2EN4cute5tupleIJNS5_1CILi1EEES8_S8_EEENS6_IJNS7_ILi64EEENS7_ILi128EEENS7_ILi96EEEEEENS_10bfloat16_tEfNS_4arch4Sm90ELb0ELb0ELb1ELb0ELb0ELb1ELb0ELb0ELi2ELi1ELi2ELi1ELb1EEENS1_21CollectiveEpilogueBwdISD_SE_SG_Li256ELb0ELb0ELi1EEENS1_19SingleTileSchedulerILb0ELb0ELb0ELi128EEEEEEEEEvNT_6ParamsE,"aw",@nobits
	.sectionflags	@""
	.align	16
	.zero		1024


//--------------------- .nv.shared.reserved.0     --------------------------
	.section	.nv.shared.reserved.0,"aw",@nobits
	.weak		__nv_reservedSMEM_offset_0_alias
	.size		__nv_reservedSMEM_offset_0_alias, 0, 0
	.other		__nv_reservedSMEM_offset_0_alias,@"STO_CUDA_RESERVED_SHARED STV_DEFAULT"
__nv_reservedSMEM_offset_0_alias:
	.zero		0


//--------------------- .nv.global                --------------------------
	.section	.nv.global,"aw",@nobits
.nv.global:
	.type		_ZN76_INTERNAL_2fa7ad1c_40_flash_bwd_hdim96_bf16_softcapall_sm90_cu_1f2e7571_29194cute1_E,@object
	.size		_ZN76_INTERNAL_2fa7ad1c_40_flash_bwd_hdim96_bf16_softcapall_sm90_cu_1f2e7571_29194cute1_E,(_ZN76_INTERNAL_2fa7ad1c_40_flash_bwd_hdim96_bf16_softcapall_sm90_cu_1f2e7571_29194cuda3std3__45__cpo6cbeginE - _ZN76_INTERNAL_2fa7ad1c_40_flash_bwd_hdim96_bf16_softcapall_sm90_cu_1f2e7571_29194cute1_E)
_ZN76_INTERNAL_2fa7ad1c_40_flash_bwd_hdim96_bf16_softcapall_sm90_cu_1f2e7571_29194cute1_E:
	.zero		1
	.type		_ZN76_INTERNAL_2fa7ad1c_40_flash_bwd_hdim96_bf16_softcapall_sm90_cu_1f2e7571_29194cuda3std3__45__cpo6cbeginE,@object
	.size		_ZN76_INTERNAL_2fa7ad1c_40_flash_bwd_hdim96_bf16_softcapall_sm90_cu_1f2e7571_29194cuda3std3__45__cpo6cbeginE,(_ZN76_INTERNAL_2fa7ad1c_40_flash_bwd_hdim96_bf16_softcapall_sm90_cu_1f2e7571_29194cuda3std3__48in_placeE - _ZN76_INTERNAL_2fa7ad1c_40_flash_bwd_hdim96_bf16_softcapall_sm90_cu_1f2e7571_29194cuda3std3__45__cpo6cbeginE)
_ZN76_INTERNAL_2fa7ad1c_40_flash_bwd_hdim96_bf16_softcapall_sm90_cu_1f2e7571_29194cuda3std3__45__cpo6cbeginE:
	.zero		1
	.type		_ZN76_INTERNAL_2fa7ad1c_40_flash_bwd_hdim96_bf16_softcapall_sm90_cu_1f2e7571_29194cuda3std3__48in_placeE,@object
	.size		_ZN76_INTERNAL_2fa7ad1c_40_flash_bwd_hdim96_bf16_softcapall_sm90_cu_1f2e7571_29194cuda3std3__48in_placeE,(_ZN76_INTERNAL_2fa7ad1c_40_flash_bwd_hdim96_bf16_softcapall_sm90_cu_1f2e7571_29194cuda3std6ranges3__45__cpo9iter_moveE - _ZN76_INTERNAL_2fa7ad1c_40_flash_bwd_hdim96_bf16_softcapall_sm90_cu_1f2e7571_29194cuda3std3__48in_placeE)
_ZN76_INTERNAL_2fa7ad1c_40_flash_bwd_hdim96_bf16_softcapall_sm90_cu_1f2e7571_29194cuda3std3__48in_placeE:
	.zero		1
	.type		_ZN76_INTERNAL_2fa7ad1c_40_flash_bwd_hdim96_bf16_softcapall_sm90_cu_1f2e7571_29194cuda3std6ranges3__45__cpo9iter_moveE,@object
	.size		_ZN76_INTERNAL_2fa7ad1c_40_flash_bwd_hdim96_bf16_softcapall_sm90_cu_1f2e7571_29194cuda3std6ranges3__45__cpo9iter_moveE,(_ZN76_INTERNAL_2fa7ad1c_40_flash_bwd_hdim96_bf16_softcapall_sm90_cu_1f2e7571_29194cuda3std3__45__cpo5beginE - _ZN76_INTERNAL_2fa7ad1c_40_flash_bwd_hdim96_bf16_softcapall_sm90_cu_1f2e7571_29194cuda3std6ranges3__45__cpo9iter_moveE)
_ZN76_INTERNAL_2fa7ad1c_40_flash_bwd_hdim96_bf16_softcapall_sm90_cu_1f2e7571_29194cuda3std6ranges3__45__cpo9iter_moveE:
	.zero		1
	.type		_ZN76_INTERNAL_2fa7ad1c_40_flash_bwd_hdim96_bf16_softcapall_sm90_cu_1f2e7571_29194cuda3std3__45__cpo5beginE,@object
	.size		_ZN76_INTERNAL_2fa7ad1c_40_flash_bwd_hdim96_bf16_softcapall_sm90_cu_1f2e7571_29194cuda3std3__45__cpo5beginE,(_ZN76_INTERNAL_2fa7ad1c_40_flash_bwd_hdim96_bf16_softcapall_sm90_cu_1f2e7571_29194cuda3std3__478_GLOBAL__N__2fa7ad1c_40_flash_bwd_hdim96_bf16_softcapall_sm90_cu_1f2e7571_29196ignoreE - _ZN76_INTERNAL_2fa7ad1c_40_flash_bwd_hdim96_bf16_softcapall_sm90_cu_1f2e7571_29194cuda3std3__45__cpo5beginE)
_ZN76_INTERNAL_2fa7ad1c_40_flash_bwd_hdim96_bf16_softcapall_sm90_cu_1f2e7571_29194cuda3std3__45__cpo5beginE:
	.zero		1
	.type		_ZN76_INTERNAL_2fa7ad1c_40_flash_bwd_hdim96_bf16_softcapall_sm90_cu_1f2e7571_29194cuda3std3__478_GLOBAL__N__2fa7ad1c_40_flash_bwd_hdim96_bf16_softcapall_sm90_cu_1f2e7571_29196ignoreE,@object
	.size		_ZN76_INTERNAL_2fa7ad1c_40_flash_bwd_hdim96_bf16_softcapall_sm90_cu_1f2e7571_29194cuda3std3__478_GLOBAL__N__2fa7ad1c_40_flash_bwd_hdim96_bf16_softcapall_sm90_cu_1f2e7571_29196ignoreE,(_ZN76_INTERNAL_2fa7ad1c_40_flash_bwd_hdim96_bf16_softcapall_sm90_cu_1f2e7571_29194cute7productE - _ZN76_INTERNAL_2fa7ad1c_40_flash_bwd_hdim96_bf16_softcapall_sm90_cu_1f2e7571_29194cuda3std3__478_GLOBAL__N__2fa7ad1c_40_flash_bwd_hdim96_bf16_softcapall_sm90_cu_1f2e7571_29196ignoreE)
_ZN76_INTERNAL_2fa7ad1c_40_flash_bwd_hdim96_bf16_softcapall_sm90_cu_1f2e7571_29194cuda3std3__478_GLOBAL__N__2fa7ad1c_40_flash_bwd_hdim96_bf16_softcapall_sm90_cu_1f2e7571_29196ignoreE:
	.zero		1
	.type		_ZN76_INTERNAL_2fa7ad1c_40_flash_bwd_hdim96_bf16_softcapall_sm90_cu_1f2e7571_29194cute7productE,@object
	.size		_ZN76_INTERNAL_2fa7ad1c_40_flash_bwd_hdim96_bf16_softcapall_sm90_cu_1f2e7571_29194cute7productE,(_ZN76_INTERNAL_2fa7ad1c_40_flash_bwd_hdim96_bf16_softcapall_sm90_cu_1f2e7571_29194cuda3std3__45__cpo3endE - _ZN76_INTERNAL_2fa7ad1c_40_flash_bwd_hdim96_bf16_softcapall_sm90_cu_1f2e7571_29194cute7productE)
_ZN76_INTERNAL_2fa7ad1c_40_flash_bwd_hdim96_bf16_softcapall_sm90_cu_1f2e7571_29194cute7productE:
	.zero		1
	.type		_ZN76_INTERNAL_2fa7ad1c_40_flash_bwd_hdim96_bf16_softcapall_sm90_cu_1f2e7571_29194cuda3std3__45__cpo3endE,@object
	.size		_ZN76_INTERNAL_2fa7ad1c_40_flash_bwd_hdim96_bf16_softcapall_sm90_cu_1f2e7571_29194cuda3std3__45__cpo3endE,(_ZN76_INTERNAL_2fa7ad1c_40_flash_bwd_hdim96_bf16_softcapall_sm90_cu_1f2e7571_29194cuda3std3__419piecewise_constructE - _ZN76_INTERNAL_2fa7ad1c_40_flash_bwd_hdim96_bf16_softcapall_sm90_cu_1f2e7571_29194cuda3std3__45__cpo3endE)
_ZN76_INTERNAL_2fa7ad1c_40_flash_bwd_hdim96_bf16_softcapall_sm90_cu_1f2e7571_29194cuda3std3__45__cpo3endE:
	.zero		1
	.type		_ZN76_INTERNAL_2fa7ad1c_40_flash_bwd_hdim96_bf16_softcapall_sm90_cu_1f2e7571_29194cuda3std3__419piecewise_constructE,@object
	.size		_ZN76_INTERNAL_2fa7ad1c_40_flash_bwd_hdim96_bf16_softcapall_sm90_cu_1f2e7571_29194cuda3std3__419piecewise_constructE,(_ZN76_INTERNAL_2fa7ad1c_40_flash_bwd_hdim96_bf16_softcapall_sm90_cu_1f2e7571_29194cuda3std3__45__cpo4cendE - _ZN76_INTERNAL_2fa7ad1c_40_flash_bwd_hdim96_bf16_softcapall_sm90_cu_1f2e7571_29194cuda3std3__419piecewise_constructE)
_ZN76_INTERNAL_2fa7ad1c_40_flash_bwd_hdim96_bf16_softcapall_sm90_cu_1f2e7571_29194cuda3std3__419piecewise_constructE:
	.zero		1
	.type		_ZN76_INTERNAL_2fa7ad1c_40_flash_bwd_hdim96_bf16_softcapall_sm90_cu_1f2e7571_29194cuda3std3__45__cpo4cendE,@object
	.size		_ZN76_INTERNAL_2fa7ad1c_40_flash_bwd_hdim96_bf16_softcapall_sm90_cu_1f2e7571_29194cuda3std3__45__cpo4cendE,(_ZN76_INTERNAL_2fa7ad1c_40_flash_bwd_hdim96_bf16_softcapall_sm90_cu_1f2e7571_29194cuda3std6ranges3__45__cpo4swapE - _ZN76_INTERNAL_2fa7ad1c_40_flash_bwd_hdim96_bf16_softcapall_sm90_cu_1f2e7571_29194cuda3std3__45__cpo4cendE)
_ZN76_INTERNAL_2fa7ad1c_40_flash_bwd_hdim96_bf16_softcapall_sm90_cu_1f2e7571_29194cuda3std3__45__cpo4cendE:
	.zero		1
	.type		_ZN76_INTERNAL_2fa7ad1c_40_flash_bwd_hdim96_bf16_softcapall_sm90_cu_1f2e7571_29194cuda3std6ranges3__45__cpo4swapE,@object
	.size		_ZN76_INTERNAL_2fa7ad1c_40_flash_bwd_hdim96_bf16_softcapall_sm90_cu_1f2e7571_29194cuda3std6ranges3__45__cpo4swapE,(.L_12 - _ZN76_INTERNAL_2fa7ad1c_40_flash_bwd_hdim96_bf16_softcapall_sm90_cu_1f2e7571_29194cuda3std6ranges3__45__cpo4swapE)
_ZN76_INTERNAL_2fa7ad1c_40_flash_bwd_hdim96_bf16_softcapall_sm90_cu_1f2e7571_29194cuda3std6ranges3__45__cpo4swapE:
	.zero		1
.L_12:


//--------------------- .nv.shared._ZN7cutlass13device_kernelIN5flash11enable_sm90INS1_16FlashAttnBwdSm90INS1_25CollectiveMainloopBwdSm90ILi2ELi2ELi2EN4cute5tupleIJNS5_1CILi1EEES8_S8_EEENS6_IJNS7_ILi64EEENS7_ILi128EEENS7_ILi96EEEEEENS_10bfloat16_tEfNS_4arch4Sm90ELb0ELb0ELb1ELb0ELb1ELb1ELb0ELb0ELi2ELi1ELi2ELi1ELb1EEENS1_21CollectiveEpilogueBwdISD_SE_SG_Li256ELb0ELb0ELi1EEENS1_19SingleTileSchedulerILb0ELb0ELb0ELi128EEEEEEEEEvNT_6ParamsE --------------------------
	.section	.nv.shared._ZN7cutlass13device_kernelIN5flash11enable_sm90INS1_16FlashAttnBwdSm90INS1_25CollectiveMainloopBwdSm90ILi2ELi2ELi2EN4cute5tupleIJNS5_1CILi1EEES8_S8_EEENS6_IJNS7_ILi64EEENS7_ILi128EEENS7_ILi96EEEEEENS_10bfloat16_tEfNS_4arch4Sm90ELb0ELb0ELb1ELb0ELb1ELb1ELb0ELb0ELi2ELi1ELi2ELi1ELb1EEENS1_21CollectiveEpilogueBwdISD_SE_SG_Li256ELb0ELb0ELi1EEENS1_19SingleTileSchedulerILb0ELb0ELb0ELi128EEEEEEEEEvNT_6ParamsE,"aw",@nobits
	.sectionflags	@""
	.align	16
	.zero		1024


//--------------------- .nv.shared._ZN7cutlass13device_kernelIN5flash11enable_sm90INS1_16FlashAttnBwdSm90INS1_25CollectiveMainloopBwdSm90ILi2ELi2ELi2EN4cute5tupleIJNS5_1CILi1EEES8_S8_EEENS6_IJNS7_ILi64EEENS7_ILi128EEENS7_ILi96EEEEEENS_10bfloat16_tEfNS_4arch4Sm90ELb0ELb0ELb1ELb0ELb0ELb1ELb0ELb0ELi2ELi1ELi2ELi1ELb1EEENS1_24CollectiveEpilogueBwdGQAISD_fSG_Li256ELb0ELb0EEENS1_19SingleTileSchedulerILb0ELb0ELb0ELi128EEEEEEEEEvNT_6ParamsE --------------------------
	.section	.nv.shared._ZN7cutlass13device_kernelIN5flash11enable_sm90INS1_16FlashAttnBwdSm90INS1_25CollectiveMainloopBwdSm90ILi2ELi2ELi2EN4cute5tupleIJNS5_1CILi1EEES8_S8_EEENS6_IJNS7_ILi64EEENS7_ILi128EEENS7_ILi96EEEEEENS_10bfloat16_tEfNS_4arch4Sm90ELb0ELb0ELb1ELb0ELb0ELb1ELb0ELb0ELi2ELi1ELi2ELi1ELb1EEENS1_24CollectiveEpilogueBwdGQAISD_fSG_Li256ELb0ELb0EEENS1_19SingleTileSchedulerILb0ELb0ELb0ELi128EEEEEEEEEvNT_6ParamsE,"aw",@nobits
	.sectionflags	@""
	.align	16
	.zero		1024


//--------------------- .nv.shared._ZN7cutlass13device_kernelIN5flash11enable_sm90INS1_16FlashAttnBwdSm90INS1_25CollectiveMainloopBwdSm90ILi2ELi2ELi2EN4cute5tupleIJNS5_1CILi1EEES8_S8_EEENS6_IJNS7_ILi64EEENS7_ILi128EEENS7_ILi96EEEEEENS_10bfloat16_tEfNS_4arch4Sm90ELb0ELb0ELb1ELb0ELb1ELb1ELb0ELb0ELi2ELi1ELi2ELi1ELb1EEENS1_24CollectiveEpilogueBwdGQAISD_fSG_Li256ELb0ELb1EEENS1_19SingleTileSchedulerILb0ELb0ELb0ELi128EEEEEEEEEvNT_6ParamsE --------------------------
	.section	.nv.shared._ZN7cutlass13device_kernelIN5flash11enable_sm90INS1_16FlashAttnBwdSm90INS1_25CollectiveMainloopBwdSm90ILi2ELi2ELi2EN4cute5tupleIJNS5_1CILi1EEES8_S8_EEENS6_IJNS7_ILi64EEENS7_ILi128EEENS7_ILi96EEEEEENS_10bfloat16_tEfNS_4arch4Sm90ELb0ELb0ELb1ELb0ELb1ELb1ELb0ELb0ELi2ELi1ELi2ELi1ELb1EEENS1_24CollectiveEpilogueBwdGQAISD_fSG_Li256ELb0ELb1EEENS1_19SingleTileSchedulerILb0ELb0ELb0ELi128EEEEEEEEEvNT_6ParamsE,"aw",@nobits
	.sectionflags	@""
	.align	16
	.zero		1024


//--------------------- .nv.shared._ZN7cutlass13device_kernelIN5flash11enable_sm90INS1_16FlashAttnBwdSm90INS1_25CollectiveMainloopBwdSm90ILi2ELi2ELi2EN4cute5tupleIJNS5_1CILi1EEES8_S8_EEENS6_IJNS7_ILi64EEENS7_ILi128EEENS7_ILi96EEEEEENS_10bfloat16_tEfNS_4arch4Sm90ELb0ELb0ELb1ELb1ELb0ELb1ELb0ELb0ELi2ELi1ELi2ELi1ELb1EEENS1_21CollectiveEpilogueBwdISD_SE_SG_Li256ELb1ELb0ELi1EEENS1_19SingleTileSchedulerILb1ELb0ELb0ELi128EEEEEEEEEvNT_6ParamsE --------------------------
	.section	.nv.shared._ZN7cutlass13device_kernelIN5flash11enable_sm90INS1_16FlashAttnBwdSm90INS1_25CollectiveMainloopBwdSm90ILi2ELi2ELi2EN4cute5tupleIJNS5_1CILi1EEES8_S8_EEENS6_IJNS7_ILi64EEENS7_ILi128EEENS7_ILi96EEEEEENS_10bfloat16_tEfNS_4arch4Sm90ELb0ELb0ELb1ELb1ELb0ELb1ELb0ELb0ELi2ELi1ELi2ELi1ELb1EEENS1_21CollectiveEpilogueBwdISD_SE_SG_Li256ELb1ELb0ELi1EEENS1_19SingleTileSchedulerILb1ELb0ELb0ELi128EEEEEEEEEvNT_6ParamsE,"aw",@nobits
	.sectionflags	@""
	.align	16
	.zero		1024


//--------------------- .nv.shared._ZN7cutlass13device_kernelIN5flash11enable_sm90INS1_16FlashAttnBwdSm90INS1_25CollectiveMainloopBwdSm90ILi2ELi2ELi2EN4cute5tupleIJNS5_1CILi1EEES8_S8_EEENS6_IJNS7_ILi64EEENS7_ILi128EEENS7_ILi96EEEEEENS_10bfloat16_tEfNS_4arch4Sm90ELb0ELb0ELb1ELb1ELb1ELb1ELb0ELb0ELi2ELi1ELi2ELi1ELb1EEENS1_21CollectiveEpilogueBwdISD_SE_SG_Li256ELb1ELb0ELi1EEENS1_19SingleTileSchedulerILb1ELb0ELb0ELi128EEEEEEEEEvNT_6ParamsE --------------------------
	.section	.nv.shared._ZN7cutlass13device_kernelIN5flash11enable_sm90INS1_16FlashAttnBwdSm90INS1_25CollectiveMainloopBwdSm90ILi2ELi2ELi2EN4cute5tupleIJNS5_1CILi1EEES8_S8_EEENS6_IJNS7_ILi64EEENS7_ILi128EEENS7_ILi96EEEEEENS_10bfloat16_tEfNS_4arch4Sm90ELb0ELb0ELb1ELb1ELb1ELb1ELb0ELb0ELi2ELi1ELi2ELi1ELb1EEENS1_21CollectiveEpilogueBwdISD_SE_SG_Li256ELb1ELb0ELi1EEENS1_19SingleTileSchedulerILb1ELb0ELb0ELi128EEEEEEEEEvNT_6ParamsE,"aw",@nobits
	.sectionflags	@""
	.align	16
	.zero		1024


//--------------------- .nv.shared._ZN7cutlass13device_kernelIN5flash11enable_sm90INS1_16FlashAttnBwdSm90INS1_25CollectiveMainloopBwdSm90ILi2ELi2ELi2EN4cute5tupleIJNS5_1CILi1EEES8_S8_EEENS6_IJNS7_ILi64EEENS7_ILi128EEENS7_ILi96EEEEEENS_10bfloat16_tEfNS_4arch4Sm90ELb0ELb0ELb1ELb1ELb0ELb1ELb0ELb0ELi2ELi1ELi2ELi1ELb1EEENS1_24CollectiveEpilogueBwdGQAISD_fSG_Li256ELb1ELb0EEENS1_19SingleTileSchedulerILb1ELb0ELb0ELi128EEEEEEEEEvNT_6ParamsE --------------------------
	.section	.nv.shared._ZN7cutlass13device_kernelIN5flash11enable_sm90INS1_16FlashAttnBwdSm90INS1_25CollectiveMainloopBwdSm90ILi2ELi2ELi2EN4cute5tupleIJNS5_1CILi1EEES8_S8_EEENS6_IJNS7_ILi64EEENS7_ILi128EEENS7_ILi96EEEEEENS_10bfloat16_tEfNS_4arch4Sm90ELb0ELb0ELb1ELb1ELb0ELb1ELb0ELb0ELi2ELi1ELi2ELi1ELb1EEENS1_24CollectiveEpilogueBwdGQAISD_fSG_Li256ELb1ELb0EEENS1_19SingleTileSchedulerILb1ELb0ELb0ELi128EEEEEEEEEvNT_6ParamsE,"aw",@nobits
	.sectionflags	@""
	.align	16
	.zero		1024


//--------------------- .nv.shared._ZN7cutlass13device_kernelIN5flash11enable_sm90INS1_16FlashAttnBwdSm90INS1_25CollectiveMainloopBwdSm90ILi2ELi2ELi2EN4cute5tupleIJNS5_1CILi1EEES8_S8_EEENS6_IJNS7_ILi64EEENS7_ILi128EEENS7_ILi96EEEEEENS_10bfloat16_tEfNS_4arch4Sm90ELb0ELb0ELb1ELb1ELb1ELb1ELb0ELb0ELi2ELi1ELi2ELi1ELb1EEENS1_24CollectiveEpilogueBwdGQAISD_fSG_Li256ELb1ELb1EEENS1_19SingleTileSchedulerILb1ELb0ELb0ELi128EEEEEEEEEvNT_6ParamsE --------------------------
	.section	.nv.shared._ZN7cutlass13device_kernelIN5flash11enable_sm90INS1_16FlashAttnBwdSm90INS1_25CollectiveMainloopBwdSm90ILi2ELi2ELi2EN4cute5tupleIJNS5_1CILi1EEES8_S8_EEENS6_IJNS7_ILi64EEENS7_ILi128EEENS7_ILi96EEEEEENS_10bfloat16_tEfNS_4arch4Sm90ELb0ELb0ELb1ELb1ELb1ELb1ELb0ELb0ELi2ELi1ELi2ELi1ELb1EEENS1_24CollectiveEpilogueBwdGQAISD_fSG_Li256ELb1ELb1EEENS1_19SingleTileSchedulerILb1ELb0ELb0ELi128EEEEEEEEEvNT_6ParamsE,"aw",@nobits
	.sectionflags	@""
	.align	16
	.zero		1024


//--------------------- .nv.shared._ZN7cutlass13device_kernelIN5flash11enable_sm90INS1_16FlashAttnBwdSm90INS1_25CollectiveMainloopBwdSm90ILi2ELi2ELi2EN4cute5tupleIJNS5_1CILi1EEES8_S8_EEENS6_IJNS7_ILi64EEENS7_ILi128EEENS7_ILi96EEEEEENS_10bfloat16_tEfNS_4arch4Sm90ELb0ELb1ELb1ELb0ELb0ELb1ELb0ELb0ELi2ELi1ELi2ELi1ELb1EEENS1_21CollectiveEpilogueBwdISD_SE_SG_Li256ELb0ELb0ELi1EEENS1_19SingleTileSchedulerILb0ELb0ELb0ELi128EEEEEEEEEvNT_6ParamsE --------------------------
	.section	.nv.shared._ZN7cutlass13device_kernelIN5flash11enable_sm90INS1_16FlashAttnBwdSm90INS1_25CollectiveMainloopBwdSm90ILi2ELi2ELi2EN4cute5tupleIJNS5_1CILi1EEES8_S8_EEENS6_IJNS7_ILi64EEENS7_ILi128EEENS7_ILi96EEEEEENS_10bfloat16_tEfNS_4arch4Sm90ELb0ELb1ELb1ELb0ELb0ELb1ELb0ELb0ELi2ELi1ELi2ELi1ELb1EEENS1_21CollectiveEpilogueBwdISD_SE_SG_Li256ELb0ELb0ELi1EEENS1_19SingleTileSchedulerILb0ELb0ELb0ELi128EEEEEEEEEvNT_6ParamsE,"aw",@nobits
	.sectionflags	@""
	.align	16
	.zero		1024


//--------------------- .nv.shared._ZN7cutlass13device_kernelIN5flash11enable_sm90INS1_16FlashAttnBwdSm90INS1_25CollectiveMainloopBwdSm90ILi2ELi2ELi2EN4cute5tupleIJNS5_1CILi1EEES8_S8_EEENS6_IJNS7_ILi64EEENS7_ILi128EEENS7_ILi96EEEEEENS_10bfloat16_tEfNS_4arch4Sm90ELb0ELb1ELb1ELb0ELb1ELb1ELb0ELb0ELi2ELi1ELi2ELi1ELb1EEENS1_21CollectiveEpilogueBwdISD_SE_SG_Li256ELb0ELb0ELi1EEENS1_19SingleTileSchedulerILb0ELb0ELb0ELi128EEEEEEEEEvNT_6ParamsE --------------------------
	.section	.nv.shared._ZN7cutlass13device_kernelIN5flash11enable_sm90INS1_16FlashAttnBwdSm90INS1_25CollectiveMainloopBwdSm90ILi2ELi2ELi2EN4cute5tupleIJNS5_1CILi1EEES8_S8_EEENS6_IJNS7_ILi64EEENS7_ILi128EEENS7_ILi96EEEEEENS_10bfloat16_tEfNS_4arch4Sm90ELb0ELb1ELb1ELb0ELb1ELb1ELb0ELb0ELi2ELi1ELi2ELi1ELb1EEENS1_21CollectiveEpilogueBwdISD_SE_SG_Li256ELb0ELb0ELi1EEENS1_19SingleTileSchedulerILb0ELb0ELb0ELi128EEEEEEEEEvNT_6ParamsE,"aw",@nobits
	.sectionflags	@""
	.align	16
	.zero		1024


//--------------------- .nv.shared._ZN7cutlass13device_kernelIN5flash11enable_sm90INS1_16FlashAttnBwdSm90INS1_25CollectiveMainloopBwdSm90ILi2ELi2ELi2EN4cute5tupleIJNS5_1CILi1EEES8_S8_EEENS6_IJNS7_ILi64EEENS7_ILi128EEENS7_ILi96EEEEEENS_10bfloat16_tEfNS_4arch4Sm90ELb0ELb1ELb1ELb0ELb0ELb1ELb0ELb0ELi2ELi1ELi2ELi1ELb1EEENS1_24CollectiveEpilogueBwdGQAISD_fSG_Li256ELb0ELb0EEENS1_19SingleTileSchedulerILb0ELb0ELb0ELi128EEEEEEEEEvNT_6ParamsE --------------------------
	.section	.nv.shared._ZN7cutlass13device_kernelIN5flash11enable_sm90INS1_16FlashAttnBwdSm90INS1_25CollectiveMainloopBwdSm90ILi2ELi2ELi2EN4cute5tupleIJNS5_1CILi1EEES8_S8_EEENS6_IJNS7_ILi64EEENS7_ILi128EEENS7_ILi96EEEEEENS_10bfloat16_tEfNS_4arch4Sm90ELb0ELb1ELb1ELb0ELb0ELb1ELb0ELb0ELi2ELi1ELi2ELi1ELb1EEENS1_24CollectiveEpilogueBwdGQAISD_fSG_Li256ELb0ELb0EEENS1_19SingleTileSchedulerILb0ELb0ELb0ELi128EEEEEEEEEvNT_6ParamsE,"aw",@nobits
	.sectionflags	@""
	.align	16
	.zero		1024


//--------------------- .nv.shared._ZN7cutlass13device_kernelIN5flash11enable_sm90INS1_16FlashAttnBwdSm90INS1_25CollectiveMainloopBwdSm90ILi2ELi2ELi2EN4cute5tupleIJNS5_1CILi1EEES8_S8_EEENS6_IJNS7_ILi64EEENS7_ILi128EEENS7_ILi96EEEEEENS_10bfloat16_tEfNS_4arch4Sm90ELb0ELb1ELb1ELb0ELb1ELb1ELb0ELb0ELi2ELi1ELi2ELi1ELb1EEENS1_24CollectiveEpilogueBwdGQAISD_fSG_Li256ELb0ELb1EEENS1_19SingleTileSchedulerILb0ELb0ELb0ELi128EEEEEEEEEvNT_6ParamsE --------------------------
	.section	.nv.shared._ZN7cutlass13device_kernelIN5flash11enable_sm90INS1_16FlashAttnBwdSm90INS1_25CollectiveMainloopBwdSm90ILi2ELi2ELi2EN4cute5tupleIJNS5_1CILi1EEES8_S8_EEENS6_IJNS7_ILi64EEENS7_ILi128EEENS7_ILi96EEEEEENS_10bfloat16_tEfNS_4arch4Sm90ELb0ELb1ELb1ELb0ELb1ELb1ELb0ELb0ELi2ELi1ELi2ELi1ELb1EEENS1_24CollectiveEpilogueBwdGQAISD_fSG_Li256ELb0ELb1EEENS1_19SingleTileSchedulerILb0ELb0ELb0ELi128EEEEEEEEEvNT_6ParamsE,"aw",@nobits
	.sectionflags	@""
	.align	16
	.zero		1024


//--------------------- .nv.shared._ZN7cutlass13device_kernelIN5flash11enable_sm90INS1_16FlashAttnBwdSm90INS1_25CollectiveMainloopBwdSm90ILi2ELi2ELi2EN4cute5tupleIJNS5_1CILi1EEES8_S8_EEENS6_IJNS7_ILi64EEENS7_ILi128EEENS7_ILi96EEEEEENS_10bfloat16_tEfNS_4arch4Sm90ELb0ELb1ELb1ELb1ELb0ELb1ELb0ELb0ELi2ELi1ELi2ELi1ELb1EEENS1_21CollectiveEpilogueBwdISD_SE_SG_Li256ELb1ELb0ELi1EEENS1_19SingleTileSchedulerILb1ELb0ELb0ELi128EEEEEEEEEvNT_6ParamsE --------------------------
	.section	.nv.shared._ZN7cutlass13device_kernelIN5flash11enable_sm90INS1_16FlashAttnBwdSm90INS1_25CollectiveMainloopBwdSm90ILi2ELi2ELi2EN4cute5tupleIJNS5_1CILi1EEES8_S8_EEENS6_IJNS7_ILi64EEENS7_ILi128EEENS7_ILi96EEEEEENS_10bfloat16_tEfNS_4arch4Sm90ELb0ELb1ELb1ELb1ELb0ELb1ELb0ELb0ELi2ELi1ELi2ELi1ELb1EEENS1_21CollectiveEpilogueBwdISD_SE_SG_Li256ELb1ELb0ELi1EEENS1_19SingleTileSchedulerILb1ELb0ELb0ELi128EEEEEEEEEvNT_6ParamsE,"aw",@nobits
	.sectionflags	@""
	.align	16
	.zero		1024


//--------------------- .nv.shared._ZN7cutlass13device_kernelIN5flash11enable_sm90INS1_16FlashAttnBwdSm90INS1_25CollectiveMainloopBwdSm90ILi2ELi2ELi2EN4cute5tupleIJNS5_1CILi1EEES8_S8_EEENS6_IJNS7_ILi64EEENS7_ILi128EEENS7_ILi96EEEEEENS_10bfloat16_tEfNS_4arch4Sm90ELb0ELb1ELb1ELb1ELb1ELb1ELb0ELb0ELi2ELi1ELi2ELi1ELb1EEENS1_21CollectiveEpilogueBwdISD_SE_SG_Li256ELb1ELb0ELi1EEENS1_19SingleTileSchedulerILb1ELb0ELb0ELi128EEEEEEEEEvNT_6ParamsE --------------------------
	.section	.nv.shared._ZN7cutlass13device_kernelIN5flash11enable_sm90INS1_16FlashAttnBwdSm90INS1_25CollectiveMainloopBwdSm90ILi2ELi2ELi2EN4cute5tupleIJNS5_1CILi1EEES8_S8_EEENS6_IJNS7_ILi64EEENS7_ILi128EEENS7_ILi96EEEEEENS_10bfloat16_tEfNS_4arch4Sm90ELb0ELb1ELb1ELb1ELb1ELb1ELb0ELb0ELi2ELi1ELi2ELi1ELb1EEENS1_21CollectiveEpilogueBwdISD_SE_SG_Li256ELb1ELb0ELi1EEENS1_19SingleTileSchedulerILb1ELb0ELb0ELi128EEEEEEEEEvNT_6ParamsE,"aw",@nobits
	.sectionflags	@""
	.align	16
	.zero		1024


//--------------------- .nv.shared._ZN7cutlass13device_kernelIN5flash11enable_sm90INS1_16FlashAttnBwdSm90INS1_25CollectiveMainloopBwdSm90ILi2ELi2ELi2EN4cute5tupleIJNS5_1CILi1EEES8_S8_EEENS6_IJNS7_ILi64EEENS7_ILi128EEENS7_ILi96EEEEEENS_10bfloat16_tEfNS_4arch4Sm90ELb0ELb1ELb1ELb1ELb0ELb1ELb0ELb0ELi2ELi1ELi2ELi1ELb1EEENS1_24CollectiveEpilogueBwdGQAISD_fSG_Li256ELb1ELb0EEENS1_19SingleTileSchedulerILb1ELb0ELb0ELi128EEEEEEEEEvNT_6ParamsE --------------------------
	.section	.nv.shared._ZN7cutlass13device_kernelIN5flash11enable_sm90INS1_16FlashAttnBwdSm90INS1_25CollectiveMainloopBwdSm90ILi2ELi2ELi2EN4cute5tupleIJNS5_1CILi1EEES8_S8_EEENS6_IJNS7_ILi64EEENS7_ILi128EEENS7_ILi96EEEEEENS_10bfloat16_tEfNS_4arch4Sm90ELb0ELb1ELb1ELb1ELb0ELb1ELb0ELb0ELi2ELi1ELi2ELi1ELb1EEENS1_24CollectiveEpilogueBwdGQAISD_fSG_Li256ELb1ELb0EEENS1_19SingleTileSchedulerILb1ELb0ELb0ELi128EEEEEEEEEvNT_6ParamsE,"aw",@nobits
	.sectionflags	@""
	.align	16
	.zero		1024


//--------------------- .nv.shared._ZN7cutlass13device_kernelIN5flash11enable_sm90INS1_16FlashAttnBwdSm90INS1_25CollectiveMainloopBwdSm90ILi2ELi2ELi2EN4cute5tupleIJNS5_1CILi1EEES8_S8_EEENS6_IJNS7_ILi64EEENS7_ILi128EEENS7_ILi96EEEEEENS_10bfloat16_tEfNS_4arch4Sm90ELb0ELb1ELb1ELb1ELb1ELb1ELb0ELb0ELi2ELi1ELi2ELi1ELb1EEENS1_24CollectiveEpilogueBwdGQAISD_fSG_Li256ELb1ELb1EEENS1_19SingleTileSchedulerILb1ELb0ELb0ELi128EEEEEEEEEvNT_6ParamsE --------------------------
	.section	.nv.shared._ZN7cutlass13device_kernelIN5flash11enable_sm90INS1_16FlashAttnBwdSm90INS1_25CollectiveMainloopBwdSm90ILi2ELi2ELi2EN4cute5tupleIJNS5_1CILi1EEES8_S8_EEENS6_IJNS7_ILi64EEENS7_ILi128EEENS7_ILi96EEEEEENS_10bfloat16_tEfNS_4arch4Sm90ELb0ELb1ELb1ELb1ELb1ELb1ELb0ELb0ELi2ELi1ELi2ELi1ELb1EEENS1_24CollectiveEpilogueBwdGQAISD_fSG_Li256ELb1ELb1EEENS1_19SingleTileSchedulerILb1ELb0ELb0ELi128EEEEEEEEEvNT_6ParamsE,"aw",@nobits
	.sectionflags	@""
	.align	16
	.zero		1024


//--------------------- .nv.shared._ZN7cutlass13device_kernelIN5flash11enable_sm90INS1_16FlashAttnBwdSm90INS1_25CollectiveMainloopBwdSm90ILi2ELi2ELi2EN4cute5tupleIJNS5_1CILi1EEES8_S8_EEENS6_IJNS7_ILi64EEENS7_ILi128EEENS7_ILi96EEEEEENS_10bfloat16_tEfNS_4arch4Sm90ELb1ELb0ELb1ELb0ELb0ELb1ELb0ELb0ELi2ELi1ELi2ELi1ELb1EEENS1_21CollectiveEpilogueBwdISD_SE_SG_Li256ELb0ELb0ELi1EEENS1_25SingleTileBwdLPTSchedulerILb0ELi128ELb0EEEEEEEEEvNT_6ParamsE --------------------------
	.section	.nv.shared._ZN7cutlass13device_kernelIN5flash11enable_sm90INS1_16FlashAttnBwdSm90INS1_25CollectiveMainloopBwdSm90ILi2ELi2ELi2EN4cute5tupleIJNS5_1CILi1EEES8_S8_EEENS6_IJNS7_ILi64EEENS7_ILi128EEENS7_ILi96EEEEEENS_10bfloat16_tEfNS_4arch4Sm90ELb1ELb0ELb1ELb0ELb0ELb1ELb0ELb0ELi2ELi1ELi2ELi1ELb1EEENS1_21CollectiveEpilogueBwdISD_SE_SG_Li256ELb0ELb0ELi1EEENS1_25SingleTileBwdLPTSchedulerILb0ELi128ELb0EEEEEEEEEvNT_6ParamsE,"aw",@nobits
	.sectionflags	@""
	.align	16
	.zero		1024


//--------------------- .nv.shared._ZN7cutlass13device_kernelIN5flash11enable_sm90INS1_16FlashAttnBwdSm90INS1_25CollectiveMainloopBwdSm90ILi2ELi2ELi2EN4cute5tupleIJNS5_1CILi1EEES8_S8_EEENS6_IJNS7_ILi64EEENS7_ILi128EEENS7_ILi96EEEEEENS_10bfloat16_tEfNS_4arch4Sm90ELb1ELb0ELb1ELb0ELb1ELb1ELb0ELb0ELi2ELi1ELi2ELi1ELb1EEENS1_21CollectiveEpilogueBwdISD_SE_SG_Li256ELb0ELb0ELi1EEENS1_25SingleTileBwdLPTSchedulerILb0ELi128ELb1EEEEEEEEEvNT_6ParamsE --------------------------
	.section	.nv.shared._ZN7cutlass13device_kernelIN5flash11enable_sm90INS1_16FlashAttnBwdSm90INS1_25CollectiveMainloopBwdSm90ILi2ELi2ELi2EN4cute5tupleIJNS5_1CILi1EEES8_S8_EEENS6_IJNS7_ILi64EEENS7_ILi128EEENS7_ILi96EEEEEENS_10bfloat16_tEfNS_4arch4Sm90ELb1ELb0ELb1ELb0ELb1ELb1ELb0ELb0ELi2ELi1ELi2ELi1ELb1EEENS1_21CollectiveEpilogueBwdISD_SE_SG_Li256ELb0ELb0ELi1EEENS1_25SingleTileBwdLPTSchedulerILb0ELi128ELb1EEEEEEEEEvNT_6ParamsE,"aw",@nobits
	.sectionflags	@""
	.align	16
	.zero		1024


//--------------------- .nv.shared._ZN7cutlass13device_kernelIN5flash11enable_sm90INS1_16FlashAttnBwdSm90INS1_25CollectiveMainloopBwdSm90ILi2ELi2ELi2EN4cute5tupleIJNS5_1CILi1EEES8_S8_EEENS6_IJNS7_ILi64EEENS7_ILi128EEENS7_ILi96EEEEEENS_10bfloat16_tEfNS_4arch4Sm90ELb1ELb0ELb1ELb0ELb0ELb1ELb0ELb0ELi2ELi1ELi2ELi1ELb1EEENS1_24CollectiveEpilogueBwdGQAISD_fSG_Li256ELb0ELb0EEENS1_25SingleTileBwdLPTSchedulerILb0ELi128ELb0EEEEEEEEEvNT_6ParamsE --------------------------
	.section	.nv.shared._ZN7cutlass13device_kernelIN5flash11enable_sm90INS1_16FlashAttnBwdSm90INS1_25CollectiveMainloopBwdSm90ILi2ELi2ELi2EN4cute5tupleIJNS5_1CILi1EEES8_S8_EEENS6_IJNS7_ILi64EEENS7_ILi128EEENS7_ILi96EEEEEENS_10bfloat16_tEfNS_4arch4Sm90ELb1ELb0ELb1ELb0ELb0ELb1ELb0ELb0ELi2ELi1ELi2ELi1ELb1EEENS1_24CollectiveEpilogueBwdGQAISD_fSG_Li256ELb0ELb0EEENS1_25SingleTileBwdLPTSchedulerILb0ELi128ELb0EEEEEEEEEvNT_6ParamsE,"aw",@nobits
	.sectionflags	@""
	.align	16
	.zero		1024


//--------------------- .nv.shared._ZN7cutlass13device_kernelIN5flash11enable_sm90INS1_16FlashAttnBwdSm90INS1_25CollectiveMainloopBwdSm90ILi2ELi2ELi2EN4cute5tupleIJNS5_1CILi1EEES8_S8_EEENS6_IJNS7_ILi64EEENS7_ILi128EEENS7_ILi96EEEEEENS_10bfloat16_tEfNS_4arch4Sm90ELb1ELb0ELb1ELb0ELb1ELb1ELb0ELb0ELi2ELi1ELi2ELi1ELb1EEENS1_24CollectiveEpilogueBwdGQAISD_fSG_Li256ELb0ELb1EEENS1_25SingleTileBwdLPTSchedulerILb0ELi128ELb1EEEEEEEEEvNT_6ParamsE --------------------------
	.section	.nv.shared._ZN7cutlass13device_kernelIN5flash11enable_sm90INS1_16FlashAttnBwdSm90INS1_25CollectiveMainloopBwdSm90ILi2ELi2ELi2EN4cute5tupleIJNS5_1CILi1EEES8_S8_EEENS6_IJNS7_ILi64EEENS7_ILi128EEENS7_ILi96EEEEEENS_10bfloat16_tEfNS_4arch4Sm90ELb1ELb0ELb1ELb0ELb1ELb1ELb0ELb0ELi2ELi1ELi2ELi1ELb1EEENS1_24CollectiveEpilogueBwdGQAISD_fSG_Li256ELb0ELb1EEENS1_25SingleTileBwdLPTSchedulerILb0ELi128ELb1EEEEEEEEEvNT_6ParamsE,"aw",@nobits
	.sectionflags	@""
	.align	16
	.zero		1024


//--------------------- .nv.shared._ZN7cutlass13device_kernelIN5flash11enable_sm90INS1_16FlashAttnBwdSm90INS1_25CollectiveMainloopBwdSm90ILi2ELi2ELi2EN4cute5tupleIJNS5_1CILi1EEES8_S8_EEENS6_IJNS7_ILi64EEENS7_ILi128EEENS7_ILi96EEEEEENS_10bfloat16_tEfNS_4arch4Sm90ELb1ELb0ELb1ELb1ELb0ELb1ELb0ELb0ELi2ELi1ELi2ELi1ELb1EEENS1_21CollectiveEpilogueBwdISD_SE_SG_Li256ELb1ELb0ELi1EEENS1_25SingleTileBwdLPTSchedulerILb1ELi128ELb0EEEEEEEEEvNT_6ParamsE --------------------------
	.section	.nv.shared._ZN7cutlass13device_kernelIN5flash11enable_sm90INS1_16FlashAttnBwdSm90INS1_25CollectiveMainloopBwdSm90ILi2ELi2ELi2EN4cute5tupleIJNS5_1CILi1EEES8_S8_EEENS6_IJNS7_ILi64EEENS7_ILi128EEENS7_ILi96EEEEEENS_10bfloat16_tEfNS_4arch4Sm90ELb1ELb0ELb1ELb1ELb0ELb1ELb0ELb0ELi2ELi1ELi2ELi1ELb1EEENS1_21CollectiveEpilogueBwdISD_SE_SG_Li256ELb1ELb0ELi1EEENS1_25SingleTileBwdLPTSchedulerILb1ELi128ELb0EEEEEEEEEvNT_6ParamsE,"aw",@nobits
	.sectionflags	@""
	.align	16
	.zero		1024


//--------------------- .nv.shared._ZN7cutlass13device_kernelIN5flash11enable_sm90INS1_16FlashAttnBwdSm90INS1_25CollectiveMainloopBwdSm90ILi2ELi2ELi2EN4cute5tupleIJNS5_1CILi1EEES8_S8_EEENS6_IJNS7_ILi64EEENS7_ILi128EEENS7_ILi96EEEEEENS_10bfloat16_tEfNS_4arch4Sm90ELb1ELb0ELb1ELb1ELb1ELb1ELb0ELb0ELi2ELi1ELi2ELi1ELb1EEENS1_21CollectiveEpilogueBwdISD_SE_SG_Li256ELb1ELb0ELi1EEENS1_25SingleTileBwdLPTSchedulerILb1ELi128ELb1EEEEEEEEEvNT_6ParamsE --------------------------
	.section	.nv.shared._ZN7cutlass13device_kernelIN5flash11enable_sm90INS1_16FlashAttnBwdSm90INS1_25CollectiveMainloopBwdSm90ILi2ELi2ELi2EN4cute5tupleIJNS5_1CILi1EEES8_S8_EEENS6_IJNS7_ILi64EEENS7_ILi128EEENS7_ILi96EEEEEENS_10bfloat16_tEfNS_4arch4Sm90ELb1ELb0ELb1ELb1ELb1ELb1ELb0ELb0ELi2ELi1ELi2ELi1ELb1EEENS1_21CollectiveEpilogueBwdISD_SE_SG_Li256ELb1ELb0ELi1EEENS1_25SingleTileBwdLPTSchedulerILb1ELi128ELb1EEEEEEEEEvNT_6ParamsE,"aw",@nobits
	.sectionflags	@""
	.align	16
	.zero		1024


//--------------------- .nv.shared._ZN7cutlass13device_kernelIN5flash11enable_sm90INS1_16FlashAttnBwdSm90INS1_25CollectiveMainloopBwdSm90ILi2ELi2ELi2EN4cute5tupleIJNS5_1CILi1EEES8_S8_EEENS6_IJNS7_ILi64EEENS7_ILi128EEENS7_ILi96EEEEEENS_10bfloat16_tEfNS_4arch4Sm90ELb1ELb0ELb1ELb1ELb0ELb1ELb0ELb0ELi2ELi1ELi2ELi1ELb1EEENS1_24CollectiveEpilogueBwdGQAISD_fSG_Li256ELb1ELb0EEENS1_25SingleTileBwdLPTSchedulerILb1ELi128ELb0EEEEEEEEEvNT_6ParamsE --------------------------
	.section	.nv.shared._ZN7cutlass13device_kernelIN5flash11enable_sm90INS1_16FlashAttnBwdSm90INS1_25CollectiveMainloopBwdSm90ILi2ELi2ELi2EN4cute5tupleIJNS5_1CILi1EEES8_S8_EEENS6_IJNS7_ILi64EEENS7_ILi128EEENS7_ILi96EEEEEENS_10bfloat16_tEfNS_4arch4Sm90ELb1ELb0ELb1ELb1ELb0ELb1ELb0ELb0ELi2ELi1ELi2ELi1ELb1EEENS1_24CollectiveEpilogueBwdGQAISD_fSG_Li256ELb1ELb0EEENS1_25SingleTileBwdLPTSchedulerILb1ELi128ELb0EEEEEEEEEvNT_6ParamsE,"aw",@nobits
	.sectionflags	@""
	.align	16
	.zero		1024


//--------------------- .nv.shared._ZN7cutlass13device_kernelIN5flash11enable_sm90INS1_16FlashAttnBwdSm90INS1_25CollectiveMainloopBwdSm90ILi2ELi2ELi2EN4cute5tupleIJNS5_1CILi1EEES8_S8_EEENS6_IJNS7_ILi64EEENS7_ILi128EEENS7_ILi96EEEEEENS_10bfloat16_tEfNS_4arch4Sm90ELb1ELb0ELb1ELb1ELb1ELb1ELb0ELb0ELi2ELi1ELi2ELi1ELb1EEENS1_24CollectiveEpilogueBwdGQAISD_fSG_Li256ELb1ELb1EEENS1_25SingleTileBwdLPTSchedulerILb1ELi128ELb1EEEEEEEEEvNT_6ParamsE --------------------------
	.section	.nv.shared._ZN7cutlass13device_kernelIN5flash11enable_sm90INS1_16FlashAttnBwdSm90INS1_25CollectiveMainloopBwdSm90ILi2ELi2ELi2EN4cute5tupleIJNS5_1CILi1EEES8_S8_EEENS6_IJNS7_ILi64EEENS7_ILi128EEENS7_ILi96EEEEEENS_10bfloat16_tEfNS_4arch4Sm90ELb1ELb0ELb1ELb1ELb1ELb1ELb0ELb0ELi2ELi1ELi2ELi1ELb1EEENS1_24CollectiveEpilogueBwdGQAISD_fSG_Li256ELb1ELb1EEENS1_25SingleTileBwdLPTSchedulerILb1ELi128ELb1EEEEEEEEEvNT_6ParamsE,"aw",@nobits
	.sectionflags	@""
	.align	16
	.zero		1024


//--------------------- .nv.shared._ZN7cutlass13device_kernelIN5flash11enable_sm90INS1_16FlashAttnBwdSm90INS1_25CollectiveMainloopBwdSm90ILi2ELi2ELi2EN4cute5tupleIJNS5_1CILi1EEES8_S8_EEENS6_IJNS7_ILi64EEENS7_ILi128EEENS7_ILi96EEEEEENS_10bfloat16_tEfNS_4arch4Sm90ELb0ELb0ELb0ELb0ELb0ELb1ELb0ELb0ELi2ELi1ELi2ELi1ELb1EEENS1_21CollectiveEpilogueBwdISD_SE_SG_Li256ELb0ELb0ELi1EEENS1_19SingleTileSchedulerILb0ELb0ELb0ELi128EEEEEEEEEvNT_6ParamsE --------------------------
	.section	.nv.shared._ZN7cutlass13device_kernelIN5flash11enable_sm90INS1_16FlashAttnBwdSm90INS1_25CollectiveMainloopBwdSm90ILi2ELi2ELi2EN4cute5tupleIJNS5_1CILi1EEES8_S8_EEENS6_IJNS7_ILi64EEENS7_ILi128EEENS7_ILi96EEEEEENS_10bfloat16_tEfNS_4arch4Sm90ELb0ELb0ELb0ELb0ELb0ELb1ELb0ELb0ELi2ELi1ELi2ELi1ELb1EEENS1_21CollectiveEpilogueBwdISD_SE_SG_Li256ELb0ELb0ELi1EEENS1_19SingleTileSchedulerILb0ELb0ELb0ELi128EEEEEEEEEvNT_6ParamsE,"aw",@nobits
	.sectionflags	@""
	.align	16
	.zero		1024


//--------------------- .nv.shared._ZN7cutlass13device_kernelIN5flash11enable_sm90INS1_16FlashAttnBwdSm90INS1_25CollectiveMainloopBwdSm90ILi2ELi2ELi2EN4cute5tupleIJNS5_1CILi1EEES8_S8_EEENS6_IJNS7_ILi64EEENS7_ILi128EEENS7_ILi96EEEEEENS_10bfloat16_tEfNS_4arch4Sm90ELb0ELb0ELb0ELb0ELb1ELb1ELb0ELb0ELi2ELi1ELi2ELi1ELb1EEENS1_21CollectiveEpilogueBwdISD_SE_SG_Li256ELb0ELb0ELi1EEENS1_19SingleTileSchedulerILb0ELb0ELb0ELi128EEEEEEEEEvNT_6ParamsE --------------------------
	.section	.nv.shared._ZN7cutlass13device_kernelIN5flash11enable_sm90INS1_16FlashAttnBwdSm90INS1_25CollectiveMainloopBwdSm90ILi2ELi2ELi2EN4cute5tupleIJNS5_1CILi1EEES8_S8_EEENS6_IJNS7_ILi64EEENS7_ILi128EEENS7_ILi96EEEEEENS_10bfloat16_tEfNS_4arch4Sm90ELb0ELb0ELb0ELb0ELb1ELb1ELb0ELb0ELi2ELi1ELi2ELi1ELb1EEENS1_21CollectiveEpilogueBwdISD_SE_SG_Li256ELb0ELb0ELi1EEENS1_19SingleTileSchedulerILb0ELb0ELb0ELi128EEEEEEEEEvNT_6ParamsE,"aw",@nobits
	.sectionflags	@""
	.align	16
	.zero		1024


//--------------------- .nv.shared._ZN7cutlass13device_kernelIN5flash11enable_sm90INS1_16FlashAttnBwdSm90INS1_25CollectiveMainloopBwdSm90ILi2ELi2ELi2EN4cute5tupleIJNS5_1CILi1EEES8_S8_EEENS6_IJNS7_ILi64EEENS7_ILi128EEENS7_ILi96EEEEEENS_10bfloat16_tEfNS_4arch4Sm90ELb0ELb0ELb0ELb0ELb0ELb1ELb0ELb0ELi2ELi1ELi2ELi1ELb1EEENS1_24CollectiveEpilogueBwdGQAISD_fSG_Li256ELb0ELb0EEENS1_19SingleTileSchedulerILb0ELb0ELb0ELi128EEEEEEEEEvNT_6ParamsE --------------------------
	.section	.nv.shared._ZN7cutlass13device_kernelIN5flash11enable_sm90INS1_16FlashAttnBwdSm90INS1_25CollectiveMainloopBwdSm90ILi2ELi2ELi2EN4cute5tupleIJNS5_1CILi1EEES8_S8_EEENS6_IJNS7_ILi64EEENS7_ILi128EEENS7_ILi96EEEEEENS_10bfloat16_tEfNS_4arch4Sm90ELb0ELb0ELb0ELb0ELb0ELb1ELb0ELb0ELi2ELi1ELi2ELi1ELb1EEENS1_24CollectiveEpilogueBwdGQAISD_fSG_Li256ELb0ELb0EEENS1_19SingleTileSchedulerILb0ELb0ELb0ELi128EEEEEEEEEvNT_6ParamsE,"aw",@nobits
	.sectionflags	@""
	.align	16
	.zero		1024


//--------------------- .nv.shared._ZN7cutlass13device_kernelIN5flash11enable_sm90INS1_16FlashAttnBwdSm90INS1_25CollectiveMainloopBwdSm90ILi2ELi2ELi2EN4cute5tupleIJNS5_1CILi1EEES8_S8_EEENS6_IJNS7_ILi64EEENS7_ILi128EEENS7_ILi96EEEEEENS_10bfloat16_tEfNS_4arch4Sm90ELb0ELb0ELb0ELb0ELb1ELb1ELb0ELb0ELi2ELi1ELi2ELi1ELb1EEENS1_24CollectiveEpilogueBwdGQAISD_fSG_Li256ELb0ELb1EEENS1_19SingleTileSchedulerILb0ELb0ELb0ELi128EEEEEEEEEvNT_6ParamsE --------------------------
	.section	.nv.shared._ZN7cutlass13device_kernelIN5flash11enable_sm90INS1_16FlashAttnBwdSm90INS1_25CollectiveMainloopBwdSm90ILi2ELi2ELi2EN4cute5tupleIJNS5_1CILi1EEES8_S8_EEENS6_IJNS7_ILi64EEENS7_ILi128EEENS7_ILi96EEEEEENS_10bfloat16_tEfNS_4arch4Sm90ELb0ELb0ELb0ELb0ELb1ELb1ELb0ELb0ELi2ELi1ELi2ELi1ELb1EEENS1_24CollectiveEpilogueBwdGQAISD_fSG_Li256ELb0ELb1EEENS1_19SingleTileSchedulerILb0ELb0ELb0ELi128EEEEEEEEEvNT_6ParamsE,"aw",@nobits
	.sectionflags	@""
	.align	16
	.zero		1024


//--------------------- .nv.shared._ZN7cutlass13device_kernelIN5flash11enable_sm90INS1_16FlashAttnBwdSm90INS1_25CollectiveMainloopBwdSm90ILi2ELi2ELi2EN4cute5tupleIJNS5_1CILi1EEES8_S8_EEENS6_IJNS7_ILi64EEENS7_ILi128EEENS7_ILi96EEEEEENS_10bfloat16_tEfNS_4arch4Sm90ELb0ELb0ELb0ELb1ELb0ELb1ELb0ELb0ELi2ELi1ELi2ELi1ELb1EEENS1_21CollectiveEpilogueBwdISD_SE_SG_Li256ELb1ELb0ELi1EEENS1_19SingleTileSchedulerILb1ELb0ELb0ELi128EEEEEEEEEvNT_6ParamsE --------------------------
	.section	.nv.shared._ZN7cutlass13device_kernelIN5flash11enable_sm90INS1_16FlashAttnBwdSm90INS1_25CollectiveMainloopBwdSm90ILi2ELi2ELi2EN4cute5tupleIJNS5_1CILi1EEES8_S8_EEENS6_IJNS7_ILi64EEENS7_ILi128EEENS7_ILi96EEEEEENS_10bfloat16_tEfNS_4arch4Sm90ELb0ELb0ELb0ELb1ELb0ELb1ELb0ELb0ELi2ELi1ELi2ELi1ELb1EEENS1_21CollectiveEpilogueBwdISD_SE_SG_Li256ELb1ELb0ELi1EEENS1_19SingleTileSchedulerILb1ELb0ELb0ELi128EEEEEEEEEvNT_6ParamsE,"aw",@nobits
	.sectionflags	@""
	.align	16
	.zero		1024


//--------------------- .nv.shared._ZN7cutlass13device_kernelIN5flash11enable_sm90INS1_16FlashAttnBwdSm90INS1_25CollectiveMainloopBwdSm90ILi2ELi2ELi2EN4cute5tupleIJNS5_1CILi1EEES8_S8_EEENS6_IJNS7_ILi64EEENS7_ILi128EEENS7_ILi96EEEEEENS_10bfloat16_tEfNS_4arch4Sm90ELb0ELb0ELb0ELb1ELb1ELb1ELb0ELb0ELi2ELi1ELi2ELi1ELb1EEENS1_21CollectiveEpilogueBwdISD_SE_SG_Li256ELb1ELb0ELi1EEENS1_19SingleTileSchedulerILb1ELb0ELb0ELi128EEEEEEEEEvNT_6ParamsE --------------------------
	.section	.nv.shared._ZN7cutlass13device_kernelIN5flash11enable_sm90INS1_16FlashAttnBwdSm90INS1_25CollectiveMainloopBwdSm90ILi2ELi2ELi2EN4cute5tupleIJNS5_1CILi1EEES8_S8_EEENS6_IJNS7_ILi64EEENS7_ILi128EEENS7_ILi96EEEEEENS_10bfloat16_tEfNS_4arch4Sm90ELb0ELb0ELb0ELb1ELb1ELb1ELb0ELb0ELi2ELi1ELi2ELi1ELb1EEENS1_21CollectiveEpilogueBwdISD_SE_SG_Li256ELb1ELb0ELi1EEENS1_19SingleTileSchedulerILb1ELb0ELb0ELi128EEEEEEEEEvNT_6ParamsE,"aw",@nobits
	.sectionflags	@""
	.align	16
	.zero		1024


//--------------------- .nv.shared._ZN7cutlass13device_kernelIN5flash11enable_sm90INS1_16FlashAttnBwdSm90INS1_25CollectiveMainloopBwdSm90ILi2ELi2ELi2EN4cute5tupleIJNS5_1CILi1EEES8_S8_EEENS6_IJNS7_ILi64EEENS7_ILi128EEENS7_ILi96EEEEEENS_10bfloat16_tEfNS_4arch4Sm90ELb0ELb0ELb0ELb1ELb0ELb1ELb0ELb0ELi2ELi1ELi2ELi1ELb1EEENS1_24CollectiveEpilogueBwdGQAISD_fSG_Li256ELb1ELb0EEENS1_19SingleTileSchedulerILb1ELb0ELb0ELi128EEEEEEEEEvNT_6ParamsE --------------------------
	.section	.nv.shared._ZN7cutlass13device_kernelIN5flash11enable_sm90INS1_16FlashAttnBwdSm90INS1_25CollectiveMainloopBwdSm90ILi2ELi2ELi2EN4cute5tupleIJNS5_1CILi1EEES8_S8_EEENS6_IJNS7_ILi64EEENS7_ILi128EEENS7_ILi96EEEEEENS_10bfloat16_tEfNS_4arch4Sm90ELb0ELb0ELb0ELb1ELb0ELb1ELb0ELb0ELi2ELi1ELi2ELi1ELb1EEENS1_24CollectiveEpilogueBwdGQAISD_fSG_Li256ELb1ELb0EEENS1_19SingleTileSchedulerILb1ELb0ELb0ELi128EEEEEEEEEvNT_6ParamsE,"aw",@nobits
	.sectionflags	@""
	.align	16
	.zero		1024


//--------------------- .nv.shared._ZN7cutlass13device_kernelIN5flash11enable_sm90INS1_16FlashAttnBwdSm90INS1_25CollectiveMainloopBwdSm90ILi2ELi2ELi2EN4cute5tupleIJNS5_1CILi1EEES8_S8_EEENS6_IJNS7_ILi64EEENS7_ILi128EEENS7_ILi96EEEEEENS_10bfloat16_tEfNS_4arch4Sm90ELb0ELb0ELb0ELb1ELb1ELb1ELb0ELb0ELi2ELi1ELi2ELi1ELb1EEENS1_24CollectiveEpilogueBwdGQAISD_fSG_Li256ELb1ELb1EEENS1_19SingleTileSchedulerILb1ELb0ELb0ELi128EEEEEEEEEvNT_6ParamsE --------------------------
	.section	.nv.shared._ZN7cutlass13device_kernelIN5flash11enable_sm90INS1_16FlashAttnBwdSm90INS1_25CollectiveMainloopBwdSm90ILi2ELi2ELi2EN4cute5tupleIJNS5_1CILi1EEES8_S8_EEENS6_IJNS7_ILi64EEENS7_ILi128EEENS7_ILi96EEEEEENS_10bfloat16_tEfNS_4arch4Sm90ELb0ELb0ELb0ELb1ELb1ELb1ELb0ELb0ELi2ELi1ELi2ELi1ELb1EEENS1_24CollectiveEpilogueBwdGQAISD_fSG_Li256ELb1ELb1EEENS1_19SingleTileSchedulerILb1ELb0ELb0ELi128EEEEEEEEEvNT_6ParamsE,"aw",@nobits
	.sectionflags	@""
	.align	16
	.zero		1024


//--------------------- .nv.shared._ZN7cutlass13device_kernelIN5flash11enable_sm90INS1_16FlashAttnBwdSm90INS1_25CollectiveMainloopBwdSm90ILi2ELi2ELi2EN4cute5tupleIJNS5_1CILi1EEES8_S8_EEENS6_IJNS7_ILi64EEENS7_ILi128EEENS7_ILi96EEEEEENS_10bfloat16_tEfNS_4arch4Sm90ELb0ELb1ELb0ELb0ELb0ELb1ELb0ELb0ELi2ELi1ELi2ELi1ELb1EEENS1_21CollectiveEpilogueBwdISD_SE_SG_Li256ELb0ELb0ELi1EEENS1_19SingleTileSchedulerILb0ELb0ELb0ELi128EEEEEEEEEvNT_6ParamsE --------------------------
	.section	.nv.shared._ZN7cutlass13device_kernelIN5flash11enable_sm90INS1_16FlashAttnBwdSm90INS1_25CollectiveMainloopBwdSm90ILi2ELi2ELi2EN4cute5tupleIJNS5_1CILi1EEES8_S8_EEENS6_IJNS7_ILi64EEENS7_ILi128EEENS7_ILi96EEEEEENS_10bfloat16_tEfNS_4arch4Sm90ELb0ELb1ELb0ELb0ELb0ELb1ELb0ELb0ELi2ELi1ELi2ELi1ELb1EEENS1_21CollectiveEpilogueBwdISD_SE_SG_Li256ELb0ELb0ELi1EEENS1_19SingleTileSchedulerILb0ELb0ELb0ELi128EEEEEEEEEvNT_6ParamsE,"aw",@nobits
	.sectionflags	@""
	.align	16
	.zero		1024


//--------------------- .nv.shared._ZN7cutlass13device_kernelIN5flash11enable_sm90INS1_16FlashAttnBwdSm90INS1_25CollectiveMainloopBwdSm90ILi2ELi2ELi2EN4cute5tupleIJNS5_1CILi1EEES8_S8_EEENS6_IJNS7_ILi64EEENS7_ILi128EEENS7_ILi96EEEEEENS_10bfloat16_tEfNS_4arch4Sm90ELb0ELb1ELb0ELb0ELb1ELb1ELb0ELb0ELi2ELi1ELi2ELi1ELb1EEENS1_21CollectiveEpilogueBwdISD_SE_SG_Li256ELb0ELb0ELi1EEENS1_19SingleTileSchedulerILb0ELb0ELb0ELi128EEEEEEEEEvNT_6ParamsE --------------------------
	.section	.nv.shared._ZN7cutlass13device_kernelIN5flash11enable_sm90INS1_16FlashAttnBwdSm90INS1_25CollectiveMainloopBwdSm90ILi2ELi2ELi2EN4cute5tupleIJNS5_1CILi1EEES8_S8_EEENS6_IJNS7_ILi64EEENS7_ILi128EEENS7_ILi96EEEEEENS_10bfloat16_tEfNS_4arch4Sm90ELb0ELb1ELb0ELb0ELb1ELb1ELb0ELb0ELi2ELi1ELi2ELi1ELb1EEENS1_21CollectiveEpilogueBwdISD_SE_SG_Li256ELb0ELb0ELi1EEENS1_19SingleTileSchedulerILb0ELb0ELb0ELi128EEEEEEEEEvNT_6ParamsE,"aw",@nobits
	.sectionflags	@""
	.align	16
	.zero		1024


//--------------------- .nv.shared._ZN7cutlass13device_kernelIN5flash11enable_sm90INS1_16FlashAttnBwdSm90INS1_25CollectiveMainloopBwdSm90ILi2ELi2ELi2EN4cute5tupleIJNS5_1CILi1EEES8_S8_EEENS6_IJNS7_ILi64EEENS7_ILi128EEENS7_ILi96EEEEEENS_10bfloat16_tEfNS_4arch4Sm90ELb0ELb1ELb0ELb0ELb0ELb1ELb0ELb0ELi2ELi1ELi2ELi1ELb1EEENS1_24CollectiveEpilogueBwdGQAISD_fSG_Li256ELb0ELb0EEENS1_19SingleTileSchedulerILb0ELb0ELb0ELi128EEEEEEEEEvNT_6ParamsE --------------------------
	.section	.nv.shared._ZN7cutlass13device_kernelIN5flash11enable_sm90INS1_16FlashAttnBwdSm90INS1_25CollectiveMainloopBwdSm90ILi2ELi2ELi2EN4cute5tupleIJNS5_1CILi1EEES8_S8_EEENS6_IJNS7_ILi64EEENS7_ILi128EEENS7_ILi96EEEEEENS_10bfloat16_tEfNS_4arch4Sm90ELb0ELb1ELb0ELb0ELb0ELb1ELb0ELb0ELi2ELi1ELi2ELi1ELb1EEENS1_24CollectiveEpilogueBwdGQAISD_fSG_Li256ELb0ELb0EEENS1_19SingleTileSchedulerILb0ELb0ELb0ELi128EEEEEEEEEvNT_6ParamsE,"aw",@nobits
	.sectionflags	@""
	.align	16
	.zero		1024


//--------------------- .nv.shared._ZN7cutlass13device_kernelIN5flash11enable_sm90INS1_16FlashAttnBwdSm90INS1_25CollectiveMainloopBwdSm90ILi2ELi2ELi2EN4cute5tupleIJNS5_1CILi1EEES8_S8_EEENS6_IJNS7_ILi64EEENS7_ILi128EEENS7_ILi96EEEEEENS_10bfloat16_tEfNS_4arch4Sm90ELb0ELb1ELb0ELb0ELb1ELb1ELb0ELb0ELi2ELi1ELi2ELi1ELb1EEENS1_24CollectiveEpilogueBwdGQAISD_fSG_Li256ELb0ELb1EEENS1_19SingleTileSchedulerILb0ELb0ELb0ELi128EEEEEEEEEvNT_6ParamsE --------------------------
	.section	.nv.shared._ZN7cutlass13device_kernelIN5flash11enable_sm90INS1_16FlashAttnBwdSm90INS1_25CollectiveMainloopBwdSm90ILi2ELi2ELi2EN4cute5tupleIJNS5_1CILi1EEES8_S8_EEENS6_IJNS7_ILi64EEENS7_ILi128EEENS7_ILi96EEEEEENS_10bfloat16_tEfNS_4arch4Sm90ELb0ELb1ELb0ELb0ELb1ELb1ELb0ELb0ELi2ELi1ELi2ELi1ELb1EEENS1_24CollectiveEpilogueBwdGQAISD_fSG_Li256ELb0ELb1EEENS1_19SingleTileSchedulerILb0ELb0ELb0ELi128EEEEEEEEEvNT_6ParamsE,"aw",@nobits
	.sectionflags	@""
	.align	16
	.zero		1024


//--------------------- .nv.shared._ZN7cutlass13device_kernelIN5flash11enable_sm90INS1_16FlashAttnBwdSm90INS1_25CollectiveMainloopBwdSm90ILi2ELi2ELi2EN4cute5tupleIJNS5_1CILi1EEES8_S8_EEENS6_IJNS7_ILi64EEENS7_ILi128EEENS7_ILi96EEEEEENS_10bfloat16_tEfNS_4arch4Sm90ELb0ELb1ELb0ELb1ELb0ELb1ELb0ELb0ELi2ELi1ELi2ELi1ELb1EEENS1_21CollectiveEpilogueBwdISD_SE_SG_Li256ELb1ELb0ELi1EEENS1_19SingleTileSchedulerILb1ELb0ELb0ELi128EEEEEEEEEvNT_6ParamsE --------------------------
	.section	.nv.shared._ZN7cutlass13device_kernelIN5flash11enable_sm90INS1_16FlashAttnBwdSm90INS1_25CollectiveMainloopBwdSm90ILi2ELi2ELi2EN4cute5tupleIJNS5_1CILi1EEES8_S8_EEENS6_IJNS7_ILi64EEENS7_ILi128EEENS7_ILi96EEEEEENS_10bfloat16_tEfNS_4arch4Sm90ELb0ELb1ELb0ELb1ELb0ELb1ELb0ELb0ELi2ELi1ELi2ELi1ELb1EEENS1_21CollectiveEpilogueBwdISD_SE_SG_Li256ELb1ELb0ELi1EEENS1_19SingleTileSchedulerILb1ELb0ELb0ELi128EEEEEEEEEvNT_6ParamsE,"aw",@nobits
	.sectionflags	@""
	.align	16
	.zero		1024


//--------------------- .nv.shared._ZN7cutlass13device_kernelIN5flash11enable_sm90INS1_16FlashAttnBwdSm90INS1_25CollectiveMainloopBwdSm90ILi2ELi2ELi2EN4cute5tupleIJNS5_1CILi1EEES8_S8_EEENS6_IJNS7_ILi64EEENS7_ILi128EEENS7_ILi96EEEEEENS_10bfloat16_tEfNS_4arch4Sm90ELb0ELb1ELb0ELb1ELb1ELb1ELb0ELb0ELi2ELi1ELi2ELi1ELb1EEENS1_21CollectiveEpilogueBwdISD_SE_SG_Li256ELb1ELb0ELi1EEENS1_19SingleTileSchedulerILb1ELb0ELb0ELi128EEEEEEEEEvNT_6ParamsE --------------------------
	.section	.nv.shared._ZN7cutlass13device_kernelIN5flash11enable_sm90INS1_16FlashAttnBwdSm90INS1_25CollectiveMainloopBwdSm90ILi2ELi2ELi2EN4cute5tupleIJNS5_1CILi1EEES8_S8_EEENS6_IJNS7_ILi64EEENS7_ILi128EEENS7_ILi96EEEEEENS_10bfloat16_tEfNS_4arch4Sm90ELb0ELb1ELb0ELb1ELb1ELb1ELb0ELb0ELi2ELi1ELi2ELi1ELb1EEENS1_21CollectiveEpilogueBwdISD_SE_SG_Li256ELb1ELb0ELi1EEENS1_19SingleTileSchedulerILb1ELb0ELb0ELi128EEEEEEEEEvNT_6ParamsE,"aw",@nobits
	.sectionflags	@""
	.align	16
	.zero		1024


//--------------------- .nv.shared._ZN7cutlass13device_kernelIN5flash11enable_sm90INS1_16FlashAttnBwdSm90INS1_25CollectiveMainloopBwdSm90ILi2ELi2ELi2EN4cute5tupleIJNS5_1CILi1EEES8_S8_EEENS6_IJNS7_ILi64EEENS7_ILi128EEENS7_ILi96EEEEEENS_10bfloat16_tEfNS_4arch4Sm90ELb0ELb1ELb0ELb1ELb0ELb1ELb0ELb0ELi2ELi1ELi2ELi1ELb1EEENS1_24CollectiveEpilogueBwdGQAISD_fSG_Li256ELb1ELb0EEENS1_19SingleTileSchedulerILb1ELb0ELb0ELi128EEEEEEEEEvNT_6ParamsE --------------------------
	.section	.nv.shared._ZN7cutlass13device_kernelIN5flash11enable_sm90INS1_16FlashAttnBwdSm90INS1_25CollectiveMainloopBwdSm90ILi2ELi2ELi2EN4cute5tupleIJNS5_1CILi1EEES8_S8_EEENS6_IJNS7_ILi64EEENS7_ILi128EEENS7_ILi96EEEEEENS_10bfloat16_tEfNS_4arch4Sm90ELb0ELb1ELb0ELb1ELb0ELb1ELb0ELb0ELi2ELi1ELi2ELi1ELb1EEENS1_24CollectiveEpilogueBwdGQAISD_fSG_Li256ELb1ELb0EEENS1_19SingleTileSchedulerILb1ELb0ELb0ELi128EEEEEEEEEvNT_6ParamsE,"aw",@nobits
	.sectionflags	@""
	.align	16
	.zero		1024


//--------------------- .nv.shared._ZN7cutlass13device_kernelIN5flash11enable_sm90INS1_16FlashAttnBwdSm90INS1_25CollectiveMainloopBwdSm90ILi2ELi2ELi2EN4cute5tupleIJNS5_1CILi1EEES8_S8_EEENS6_IJNS7_ILi64EEENS7_ILi128EEENS7_ILi96EEEEEENS_10bfloat16_tEfNS_4arch4Sm90ELb0ELb1ELb0ELb1ELb1ELb1ELb0ELb0ELi2ELi1ELi2ELi1ELb1EEENS1_24CollectiveEpilogueBwdGQAISD_fSG_Li256ELb1ELb1EEENS1_19SingleTileSchedulerILb1ELb0ELb0ELi128EEEEEEEEEvNT_6ParamsE --------------------------
	.section	.nv.shared._ZN7cutlass13device_kernelIN5flash11enable_sm90INS1_16FlashAttnBwdSm90INS1_25CollectiveMainloopBwdSm90ILi2ELi2ELi2EN4cute5tupleIJNS5_1CILi1EEES8_S8_EEENS6_IJNS7_ILi64EEENS7_ILi128EEENS7_ILi96EEEEEENS_10bfloat16_tEfNS_4arch4Sm90ELb0ELb1ELb0ELb1ELb1ELb1ELb0ELb0ELi2ELi1ELi2ELi1ELb1EEENS1_24CollectiveEpilogueBwdGQAISD_fSG_Li256ELb1ELb1EEENS1_19SingleTileSchedulerILb1ELb0ELb0ELi128EEEEEEEEEvNT_6ParamsE,"aw",@nobits
	.sectionflags	@""
	.align	16
	.zero		1024


//--------------------- .nv.shared._ZN7cutlass13device_kernelIN5flash11enable_sm90INS1_16FlashAttnBwdSm90INS1_25CollectiveMainloopBwdSm90ILi2ELi2ELi2EN4cute5tupleIJNS5_1CILi1EEES8_S8_EEENS6_IJNS7_ILi64EEENS7_ILi128EEENS7_ILi96EEEEEENS_10bfloat16_tEfNS_4arch4Sm90ELb1ELb0ELb0ELb0ELb0ELb1ELb0ELb0ELi2ELi1ELi2ELi1ELb1EEENS1_21CollectiveEpilogueBwdISD_SE_SG_Li256ELb0ELb0ELi1EEENS1_25SingleTileBwdLPTSchedulerILb0ELi128ELb0EEEEEEEEEvNT_6ParamsE --------------------------
	.section	.nv.shared._ZN7cutlass13device_kernelIN5flash11enable_sm90INS1_16FlashAttnBwdSm90INS1_25CollectiveMainloopBwdSm90ILi2ELi2ELi2EN4cute5tupleIJNS5_1CILi1EEES8_S8_EEENS6_IJNS7_ILi64EEENS7_ILi128EEENS7_ILi96EEEEEENS_10bfloat16_tEfNS_4arch4Sm90ELb1ELb0ELb0ELb0ELb0ELb1ELb0ELb0ELi2ELi1ELi2ELi1ELb1EEENS1_21CollectiveEpilogueBwdISD_SE_SG_Li256ELb0ELb0ELi1EEENS1_25SingleTileBwdLPTSchedulerILb0ELi128ELb0EEEEEEEEEvNT_6ParamsE,"aw",@nobits
	.sectionflags	@""
	.align	16
	.zero		1024


//--------------------- .nv.shared._ZN7cutlass13device_kernelIN5flash11enable_sm90INS1_16FlashAttnBwdSm90INS1_25CollectiveMainloopBwdSm90ILi2ELi2ELi2EN4cute5tupleIJNS5_1CILi1EEES8_S8_EEENS6_IJNS7_ILi64EEENS7_ILi128EEENS7_ILi96EEEEEENS_10bfloat16_tEfNS_4arch4Sm90ELb1ELb0ELb0ELb0ELb1ELb1ELb0ELb0ELi2ELi1ELi2ELi1ELb1EEENS1_21CollectiveEpilogueBwdISD_SE_SG_Li256ELb0ELb0ELi1EEENS1_25SingleTileBwdLPTSchedulerILb0ELi128ELb1EEEEEEEEEvNT_6ParamsE --------------------------
	.section	.nv.shared._ZN7cutlass13device_kernelIN5flash11enable_sm90INS1_16FlashAttnBwdSm90INS1_25CollectiveMainloopBwdSm90ILi2ELi2ELi2EN4cute5tupleIJNS5_1CILi1EEES8_S8_EEENS6_IJNS7_ILi64EEENS7_ILi128EEENS7_ILi96EEEEEENS_10bfloat16_tEfNS_4arch4Sm90ELb1ELb0ELb0ELb0ELb1ELb1ELb0ELb0ELi2ELi1ELi2ELi1ELb1EEENS1_21CollectiveEpilogueBwdISD_SE_SG_Li256ELb0ELb0ELi1EEENS1_25SingleTileBwdLPTSchedulerILb0ELi128ELb1EEEEEEEEEvNT_6ParamsE,"aw",@nobits
	.sectionflags	@""
	.align	16
	.zero		1024


//--------------------- .nv.shared._ZN7cutlass13device_kernelIN5flash11enable_sm90INS1_16FlashAttnBwdSm90INS1_25CollectiveMainloopBwdSm90ILi2ELi2ELi2EN4cute5tupleIJNS5_1CILi1EEES8_S8_EEENS6_IJNS7_ILi64EEENS7_ILi128EEENS7_ILi96EEEEEENS_10bfloat16_tEfNS_4arch4Sm90ELb1ELb0ELb0ELb0ELb0ELb1ELb0ELb0ELi2ELi1ELi2ELi1ELb1EEENS1_24CollectiveEpilogueBwdGQAISD_fSG_Li256ELb0ELb0EEENS1_25SingleTileBwdLPTSchedulerILb0ELi128ELb0EEEEEEEEEvNT_6ParamsE --------------------------
	.section	.nv.shared._ZN7cutlass13device_kernelIN5flash11enable_sm90INS1_16FlashAttnBwdSm90INS1_25CollectiveMainloopBwdSm90ILi2ELi2ELi2EN4cute5tupleIJNS5_1CILi1EEES8_S8_EEENS6_IJNS7_ILi64EEENS7_ILi128EEENS7_ILi96EEEEEENS_10bfloat16_tEfNS_4arch4Sm90ELb1ELb0ELb0ELb0ELb0ELb1ELb0ELb0ELi2ELi1ELi2ELi1ELb1EEENS1_24CollectiveEpilogueBwdGQAISD_fSG_Li256ELb0ELb0EEENS1_25SingleTileBwdLPTSchedulerILb0ELi128ELb0EEEEEEEEEvNT_6ParamsE,"aw",@nobits
	.sectionflags	@""
	.align	16
	.zero		1024


//--------------------- .nv.shared._ZN7cutlass13device_kernelIN5flash11enable_sm90INS1_16FlashAttnBwdSm90INS1_25CollectiveMainloopBwdSm90ILi2ELi2ELi2EN4cute5tupleIJNS5_1CILi1EEES8_S8_EEENS6_IJNS7_ILi64EEENS7_ILi128EEENS7_ILi96EEEEEENS_10bfloat16_tEfNS_4arch4Sm90ELb1ELb0ELb0ELb0ELb1ELb1ELb0ELb0ELi2ELi1ELi2ELi1ELb1EEENS1_24CollectiveEpilogueBwdGQAISD_fSG_Li256ELb0ELb1EEENS1_25SingleTileBwdLPTSchedulerILb0ELi128ELb1EEEEEEEEEvNT_6ParamsE --------------------------
	.section	.nv.shared._ZN7cutlass13device_kernelIN5flash11enable_sm90INS1_16FlashAttnBwdSm90INS1_25CollectiveMainloopBwdSm90ILi2ELi2ELi2EN4cute5tupleIJNS5_1CILi1EEES8_S8_EEENS6_IJNS7_ILi64EEENS7_ILi128EEENS7_ILi96EEEEEENS_10bfloat16_tEfNS_4arch4Sm90ELb1ELb0ELb0ELb0ELb1ELb1ELb0ELb0ELi2ELi1ELi2ELi1ELb1EEENS1_24CollectiveEpilogueBwdGQAISD_fSG_Li256ELb0ELb1EEENS1_25SingleTileBwdLPTSchedulerILb0ELi128ELb1EEEEEEEEEvNT_6ParamsE,"aw",@nobits
	.sectionflags	@""
	.align	16
	.zero		1024


//--------------------- .nv.shared._ZN7cutlass13device_kernelIN5flash22FlashAttnBwdPreprocessIN4cute5tupleIJNS3_1CILi64EEENS5_ILi96EEEEEENS_10bfloat16_tEfNS_4arch4Sm90ELb1ELb0EEEEEvNT_6ParamsE --------------------------
	.section	.nv.shared._ZN7cutlass13device_kernelIN5flash22FlashAttnBwdPreprocessIN4cute5tupleIJNS3_1CILi64EEENS5_ILi96EEEEEENS_10bfloat16_tEfNS_4arch4Sm90ELb1ELb0EEEEEvNT_6ParamsE,"aw",@nobits
	.sectionflags	@""
	.align	16
	.zero		1024


//--------------------- .nv.shared._ZN7cutlass13device_kernelIN5flash11enable_sm90INS1_16FlashAttnBwdSm90INS1_25CollectiveMainloopBwdSm90ILi2ELi2ELi2EN4cute5tupleIJNS5_1CILi1EEES8_S8_EEENS6_IJNS7_ILi64EEENS7_ILi128EEENS7_ILi96EEEEEENS_10bfloat16_tEfNS_4arch4Sm90ELb1ELb0ELb0ELb1ELb0ELb1ELb0ELb0ELi2ELi1ELi2ELi1ELb1EEENS1_21CollectiveEpilogueBwdISD_SE_SG_Li256ELb1ELb0ELi1EEENS1_25SingleTileBwdLPTSchedulerILb1ELi128ELb0EEEEEEEEEvNT_6ParamsE --------------------------
	.section	.nv.shared._ZN7cutlass13device_kernelIN5flash11enable_sm90INS1_16FlashAttnBwdSm90INS1_25CollectiveMainloopBwdSm90ILi2ELi2ELi2EN4cute5tupleIJNS5_1CILi1EEES8_S8_EEENS6_IJNS7_ILi64EEENS7_ILi128EEENS7_ILi96EEEEEENS_10bfloat16_tEfNS_4arch4Sm90ELb1ELb0ELb0ELb1ELb0ELb1ELb0ELb0ELi2ELi1ELi2ELi1ELb1EEENS1_21CollectiveEpilogueBwdISD_SE_SG_Li256ELb1ELb0ELi1EEENS1_25SingleTileBwdLPTSchedulerILb1ELi128ELb0EEEEEEEEEvNT_6ParamsE,"aw",@nobits
	.sectionflags	@""
	.align	16
	.zero		1024


//--------------------- .nv.shared._ZN7cutlass13device_kernelIN5flash11enable_sm90INS1_16FlashAttnBwdSm90INS1_25CollectiveMainloopBwdSm90ILi2ELi2ELi2EN4cute5tupleIJNS5_1CILi1EEES8_S8_EEENS6_IJNS7_ILi64EEENS7_ILi128EEENS7_ILi96EEEEEENS_10bfloat16_tEfNS_4arch4Sm90ELb1ELb0ELb0ELb1ELb1ELb1ELb0ELb0ELi2ELi1ELi2ELi1ELb1EEENS1_21CollectiveEpilogueBwdISD_SE_SG_Li256ELb1ELb0ELi1EEENS1_25SingleTileBwdLPTSchedulerILb1ELi128ELb1EEEEEEEEEvNT_6ParamsE --------------------------
	.section	.nv.shared._ZN7cutlass13device_kernelIN5flash11enable_sm90INS1_16FlashAttnBwdSm90INS1_25CollectiveMainloopBwdSm90ILi2ELi2ELi2EN4cute5tupleIJNS5_1CILi1EEES8_S8_EEENS6_IJNS7_ILi64EEENS7_ILi128EEENS7_ILi96EEEEEENS_10bfloat16_tEfNS_4arch4Sm90ELb1ELb0ELb0ELb1ELb1ELb1ELb0ELb0ELi2ELi1ELi2ELi1ELb1EEENS1_21CollectiveEpilogueBwdISD_SE_SG_Li256ELb1ELb0ELi1EEENS1_25SingleTileBwdLPTSchedulerILb1ELi128ELb1EEEEEEEEEvNT_6ParamsE,"aw",@nobits
	.sectionflags	@""
	.align	16
	.zero		1024


//--------------------- .nv.shared._ZN7cutlass13device_kernelIN5flash11enable_sm90INS1_16FlashAttnBwdSm90INS1_25CollectiveMainloopBwdSm90ILi2ELi2ELi2EN4cute5tupleIJNS5_1CILi1EEES8_S8_EEENS6_IJNS7_ILi64EEENS7_ILi128EEENS7_ILi96EEEEEENS_10bfloat16_tEfNS_4arch4Sm90ELb1ELb0ELb0ELb1ELb0ELb1ELb0ELb0ELi2ELi1ELi2ELi1ELb1EEENS1_24CollectiveEpilogueBwdGQAISD_fSG_Li256ELb1ELb0EEENS1_25SingleTileBwdLPTSchedulerILb1ELi128ELb0EEEEEEEEEvNT_6ParamsE --------------------------
	.section	.nv.shared._ZN7cutlass13device_kernelIN5flash11enable_sm90INS1_16FlashAttnBwdSm90INS1_25CollectiveMainloopBwdSm90ILi2ELi2ELi2EN4cute5tupleIJNS5_1CILi1EEES8_S8_EEENS6_IJNS7_ILi64EEENS7_ILi128EEENS7_ILi96EEEEEENS_10bfloat16_tEfNS_4arch4Sm90ELb1ELb0ELb0ELb1ELb0ELb1ELb0ELb0ELi2ELi1ELi2ELi1ELb1EEENS1_24CollectiveEpilogueBwdGQAISD_fSG_Li256ELb1ELb0EEENS1_25SingleTileBwdLPTSchedulerILb1ELi128ELb0EEEEEEEEEvNT_6ParamsE,"aw",@nobits
	.sectionflags	@""
	.align	16
	.zero		1024


//--------------------- .nv.shared._ZN7cutlass13device_kernelIN5flash32FlashAttnBwdPostprocessConvertdQIN4cute5tupleIJNS3_1CILi128EEENS5_ILi96EEEEEENS_10bfloat16_tEfNS_4arch4Sm90ELi256ENS3_8TiledMMAINS3_8MMA_AtomIJNS3_4SM904GMMA27MMA_64x96x16_F32BF16BF16_RSILNSF_5MajorE0ELSH_1ELNSF_7ScaleInE1ELSI_1EEEEEENS3_6LayoutINS4_IJNS5_ILi2EEENS5_ILi1EEESN_EEENS4_IJSN_NS5_ILi0EEESP_EEEEENS4_IJNS3_10UnderscoreESS_SS_EEEEELb0EEEEEvNT_6ParamsE --------------------------
	.section	.nv.shared._ZN7cutlass13device_kernelIN5flash32FlashAttnBwdPostprocessConvertdQIN4cute5tupleIJNS3_1CILi128EEENS5_ILi96EEEEEENS_10bfloat16_tEfNS_4arch4Sm90ELi256ENS3_8TiledMMAINS3_8MMA_AtomIJNS3_4SM904GMMA27MMA_64x96x16_F32BF16BF16_RSILNSF_5MajorE0ELSH_1ELNSF_7ScaleInE1ELSI_1EEEEEENS3_6LayoutINS4_IJNS5_ILi2EEENS5_ILi1EEESN_EEENS4_IJSN_NS5_ILi0EEESP_EEEEENS4_IJNS3_10UnderscoreESS_SS_EEEEELb0EEEEEvNT_6ParamsE,"aw",@nobits
	.sectionflags	@""
	.align	16
	.zero		1024


//--------------------- .nv.shared._ZN7cutlass13device_kernelIN5flash32FlashAttnBwdPostprocessConvertdQIN4cute5tupleIJNS3_1CILi64EEENS5_ILi96EEEEEENS_10bfloat16_tEfNS_4arch4Sm90ELi256ENS3_8TiledMMAINS3_8MMA_AtomIJNS3_4SM904GMMA27MMA_64x16x16_F32BF16BF16_SSILNSF_5MajorE0ELSH_1ELNSF_7ScaleInE1ELSI_1EEEEEENS3_6LayoutINS4_IJNS5_ILi1EEENS5_ILi2EEESM_EEENS4_IJNS5_ILi0EEESM_SP_EEEEENS4_IJNS3_10UnderscoreESS_SS_EEEEELb0EEEEEvNT_6ParamsE --------------------------
	.section	.nv.shared._ZN7cutlass13device_kernelIN5flash32FlashAttnBwdPostprocessConvertdQIN4cute5tupleIJNS3_1CILi64EEENS5_ILi96EEEEEENS_10bfloat16_tEfNS_4arch4Sm90ELi256ENS3_8TiledMMAINS3_8MMA_AtomIJNS3_4SM904GMMA27MMA_64x16x16_F32BF16BF16_SSILNSF_5MajorE0ELSH_1ELNSF_7ScaleInE1ELSI_1EEEEEENS3_6LayoutINS4_IJNS5_ILi1EEENS5_ILi2EEESM_EEENS4_IJNS5_ILi0EEESM_SP_EEEEENS4_IJNS3_10UnderscoreESS_SS_EEEEELb0EEEEEvNT_6ParamsE,"aw",@nobits
	.sectionflags	@""
	.align	16
	.zero		1024


//--------------------- .nv.shared._ZN7cutlass13device_kernelIN5flash11enable_sm90INS1_16FlashAttnBwdSm90INS1_25CollectiveMainloopBwdSm90ILi2ELi2ELi2EN4cute5tupleIJNS5_1CILi1EEES8_S8_EEENS6_IJNS7_ILi64EEENS7_ILi128EEENS7_ILi96EEEEEENS_10bfloat16_tEfNS_4arch4Sm90ELb1ELb0ELb0ELb1ELb1ELb1ELb0ELb0ELi2ELi1ELi2ELi1ELb1EEENS1_24CollectiveEpilogueBwdGQAISD_fSG_Li256ELb1ELb1EEENS1_25SingleTileBwdLPTSchedulerILb1ELi128ELb1EEEEEEEEEvNT_6ParamsE --------------------------
	.section	.nv.shared._ZN7cutlass13device_kernelIN5flash11enable_sm90INS1_16FlashAttnBwdSm90INS1_25CollectiveMainloopBwdSm90ILi2ELi2ELi2EN4cute5tupleIJNS5_1CILi1EEES8_S8_EEENS6_IJNS7_ILi64EEENS7_ILi128EEENS7_ILi96EEEEEENS_10bfloat16_tEfNS_4arch4Sm90ELb1ELb0ELb0ELb1ELb1ELb1ELb0ELb0ELi2ELi1ELi2ELi1ELb1EEENS1_24CollectiveEpilogueBwdGQAISD_fSG_Li256ELb1ELb1EEENS1_25SingleTileBwdLPTSchedulerILb1ELi128ELb1EEEEEEEEEvNT_6ParamsE,"aw",@nobits
	.sectionflags	@""
	.align	16
	.zero		1024


//--------------------- .nv.shared._ZN7cutlass13device_kernelIN5flash22FlashAttnBwdPreprocessIN4cute5tupleIJNS3_1CILi64EEENS5_ILi96EEEEEENS_10bfloat16_tEfNS_4arch4Sm90ELb1ELb1EEEEEvNT_6ParamsE --------------------------
	.section	.nv.shared._ZN7cutlass13device_kernelIN5flash22FlashAttnBwdPreprocessIN4cute5tupleIJNS3_1CILi64EEENS5_ILi96EEEEEENS_10bfloat16_tEfNS_4arch4Sm90ELb1ELb1EEEEEvNT_6ParamsE,"aw",@nobits
	.sectionflags	@""
	.align	16
	.zero		1024


//--------------------- .nv.constant0._ZN7cutlass13device_kernelIN5flash11enable_sm90INS1_16FlashAttnBwdSm90INS1_25CollectiveMainloopBwdSm90ILi2ELi2ELi2EN4cute5tupleIJNS5_1CILi1EEES8_S8_EEENS6_IJNS7_ILi64EEENS7_ILi128EEENS7_ILi96EEEEEENS_10bfloat16_tEfNS_4arch4Sm90ELb0ELb0ELb1ELb0ELb0ELb1ELb0ELb0ELi2ELi1ELi2ELi1ELb1EEENS1_21CollectiveEpilogueBwdISD_SE_SG_Li256ELb0ELb0ELi1EEENS1_19SingleTileSchedulerILb0ELb0ELb0ELi128EEEEEEEEEvNT_6ParamsE --------------------------
	.section	.nv.constant0._ZN7cutlass13device_kernelIN5flash11enable_sm90INS1_16FlashAttnBwdSm90INS1_25CollectiveMainloopBwdSm90ILi2ELi2ELi2EN4cute5tupleIJNS5_1CILi1EEES8_S8_EEENS6_IJNS7_ILi64EEENS7_ILi128EEENS7_ILi96EEEEEENS_10bfloat16_tEfNS_4arch4Sm90ELb0ELb0ELb1ELb0ELb0ELb1ELb0ELb0ELi2ELi1ELi2ELi1ELb1EEENS1_21CollectiveEpilogueBwdISD_SE_SG_Li256ELb0ELb0ELi1EEENS1_19SingleTileSchedulerILb0ELb0ELb0ELi128EEEEEEEEEvNT_6ParamsE,"a",@progbits
	.sectionflags	@""
	.align	4
.nv.constant0._ZN7cutlass13device_kernelIN5flash11enable_sm90INS1_16FlashAttnBwdSm90INS1_25CollectiveMainloopBwdSm90ILi2ELi2ELi2EN4cute5tupleIJNS5_1CILi1EEES8_S8_EEENS6_IJNS7_ILi64EEENS7_ILi128EEENS7_ILi96EEEEEENS_10bfloat16_tEfNS_4arch4Sm90ELb0ELb0ELb1ELb0ELb0ELb1ELb0ELb0ELi2ELi1ELi2ELi1ELb1EEENS1_21CollectiveEpilogueBwdISD_SE_SG_Li256ELb0ELb0ELi1EEENS1_19SingleTileSchedulerILb0ELb0ELb0ELi128EEEEEEEEEvNT_6ParamsE:
	.zero		2944


//--------------------- .nv.constant0._ZN7cutlass13device_kernelIN5flash11enable_sm90INS1_16FlashAttnBwdSm90INS1_25CollectiveMainloopBwdSm90ILi2ELi2ELi2EN4cute5tupleIJNS5_1CILi1EEES8_S8_EEENS6_IJNS7_ILi64EEENS7_ILi128EEENS7_ILi96EEEEEENS_10bfloat16_tEfNS_4arch4Sm90ELb0ELb0ELb1ELb0ELb1ELb1ELb0ELb0ELi2ELi1ELi2ELi1ELb1EEENS1_21CollectiveEpilogueBwdISD_SE_SG_Li256ELb0ELb0ELi1EEENS1_19SingleTileSchedulerILb0ELb0ELb0ELi128EEEEEEEEEvNT_6ParamsE --------------------------
	.section	.nv.constant0._ZN7cutlass13device_kernelIN5flash11enable_sm90INS1_16FlashAttnBwdSm90INS1_25CollectiveMainloopBwdSm90ILi2ELi2ELi2EN4cute5tupleIJNS5_1CILi1EEES8_S8_EEENS6_IJNS7_ILi64EEENS7_ILi128EEENS7_ILi96EEEEEENS_10bfloat16_tEfNS_4arch4Sm90ELb0ELb0ELb1ELb0ELb1ELb1ELb0ELb0ELi2ELi1ELi2ELi1ELb1EEENS1_21CollectiveEpilogueBwdISD_SE_SG_Li256ELb0ELb0ELi1EEENS1_19SingleTileSchedulerILb0ELb0ELb0ELi128EEEEEEEEEvNT_6ParamsE,"a",@progbits
	.sectionflags	@""
	.align	4
.nv.constant0._ZN7cutlass13device_kernelIN5flash11enable_sm90INS1_16FlashAttnBwdSm90INS1_25CollectiveMainloopBwdSm90ILi2ELi2ELi2EN4cute5tupleIJNS5_1CILi1EEES8_S8_EEENS6_IJNS7_ILi64EEENS7_ILi128EEENS7_ILi96EEEEEENS_10bfloat16_tEfNS_4arch4Sm90ELb0ELb0ELb1ELb0ELb1ELb1ELb0ELb0ELi2ELi1ELi2ELi1ELb1EEENS1_21CollectiveEpilogueBwdISD_SE_SG_Li256ELb0ELb0ELi1EEENS1_19SingleTileSchedulerILb0ELb0ELb0ELi128EEEEEEEEEvNT_6ParamsE:
	.zero		2944


//--------------------- .nv.constant0._ZN7cutlass13device_kernelIN5flash11enable_sm90INS1_16FlashAttnBwdSm90INS1_25CollectiveMainloopBwdSm90ILi2ELi2ELi2EN4cute5tupleIJNS5_1CILi1EEES8_S8_EEENS6_IJNS7_ILi64EEENS7_ILi128EEENS7_ILi96EEEEEENS_10bfloat16_tEfNS_4arch4Sm90ELb0ELb0ELb1ELb0ELb0ELb1ELb0ELb0ELi2ELi1ELi2ELi1ELb1EEENS1_24CollectiveEpilogueBwdGQAISD_fSG_Li256ELb0ELb0EEENS1_19SingleTileSchedulerILb0ELb0ELb0ELi128EEEEEEEEEvNT_6ParamsE --------------------------
	.section	.nv.constant0._ZN7cutlass13device_kernelIN5flash11enable_sm90INS1_16FlashAttnBwdSm90INS1_25CollectiveMainloopBwdSm90ILi2ELi2ELi2EN4cute5tupleIJNS5_1CILi1EEES8_S8_EEENS6_IJNS7_ILi64EEENS7_ILi128EEENS7_ILi96EEEEEENS_10bfloat16_tEfNS_4arch4Sm90ELb0ELb0ELb1ELb0ELb0ELb1ELb0ELb0ELi2ELi1ELi2ELi1ELb1EEENS1_24CollectiveEpilogueBwdGQAISD_fSG_Li256ELb0ELb0EEENS1_19SingleTileSchedulerILb0ELb0ELb0ELi128EEEEEEEEEvNT_6ParamsE,"a",@progbits
	.sectionflags	@""
	.align	4
.nv.constant0._ZN7cutlass13device_kernelIN5flash11enable_sm90INS1_16FlashAttnBwdSm90INS1_25CollectiveMainloopBwdSm90ILi2ELi2ELi2EN4cute5tupleIJNS5_1CILi1EEES8_S8_EEENS6_IJNS7_ILi64EEENS7_ILi128EEENS7_ILi96EEEEEENS_10bfloat16_tEfNS_4arch4Sm90ELb0ELb0ELb1ELb0ELb0ELb1ELb0ELb0ELi2ELi1ELi2ELi1ELb1EEENS1_24CollectiveEpilogueBwdGQAISD_fSG_Li256ELb0ELb0EEENS1_19SingleTileSchedulerILb0ELb0ELb0ELi128EEEEEEEEEvNT_6ParamsE:
	.zero		2304


//--------------------- .nv.constant0._ZN7cutlass13device_kernelIN5flash11enable_sm90INS1_16FlashAttnBwdSm90INS1_25CollectiveMainloopBwdSm90ILi2ELi2ELi2EN4cute5tupleIJNS5_1CILi1EEES8_S8_EEENS6_IJNS7_ILi64EEENS7_ILi128EEENS7_ILi96EEEEEENS_10bfloat16_tEfNS_4arch4Sm90ELb0ELb0ELb1ELb0ELb1ELb1ELb0ELb0ELi2ELi1ELi2ELi1ELb1EEENS1_24CollectiveEpilogueBwdGQAISD_fSG_Li256ELb0ELb1EEENS1_19SingleTileSchedulerILb0ELb0ELb0ELi128EEEEEEEEEvNT_6ParamsE --------------------------
	.section	.nv.constant0._ZN7cutlass13device_kernelIN5flash11enable_sm90INS1_16FlashAttnBwdSm90INS1_25CollectiveMainloopBwdSm90ILi2ELi2ELi2EN4cute5tupleIJNS5_1CILi1EEES8_S8_EEENS6_IJNS7_ILi64EEENS7_ILi128EEENS7_ILi96EEEEEENS_10bfloat16_tEfNS_4arch4Sm90ELb0ELb0ELb1ELb0ELb1ELb1ELb0ELb0ELi2ELi1ELi2ELi1ELb1EEENS1_24CollectiveEpilogueBwdGQAISD_fSG_Li256ELb0ELb1EEENS1_19SingleTileSchedulerILb0ELb0ELb0ELi128EEEEEEEEEvNT_6ParamsE,"a",@progbits
	.sectionflags	@""
	.align	4
.nv.constant0._ZN7cutlass13device_kernelIN5flash11enable_sm90INS1_16FlashAttnBwdSm90INS1_25CollectiveMainloopBwdSm90ILi2ELi2ELi2EN4cute5tupleIJNS5_1CILi1EEES8_S8_EEENS6_IJNS7_ILi64EEENS7_ILi128EEENS7_ILi96EEEEEENS_10bfloat16_tEfNS_4arch4Sm90ELb0ELb0ELb1ELb0ELb1ELb1ELb0ELb0ELi2ELi1ELi2ELi1ELb1EEENS1_24CollectiveEpilogueBwdGQAISD_fSG_Li256ELb0ELb1EEENS1_19SingleTileSchedulerILb0ELb0ELb0ELi128EEEEEEEEEvNT_6ParamsE:
	.zero		2304


//--------------------- .nv.constant0._ZN7cutlass13device_kernelIN5flash11enable_sm90INS1_16FlashAttnBwdSm90INS1_25CollectiveMainloopBwdSm90ILi2ELi2ELi2EN4cute5tupleIJNS5_1CILi1EEES8_S8_EEENS6_IJNS7_ILi64EEENS7_ILi128EEENS7_ILi96EEEEEENS_10bfloat16_tEfNS_4arch4Sm90ELb0ELb0ELb1ELb1ELb0ELb1ELb0ELb0ELi2ELi1ELi2ELi1ELb1EEENS1_21CollectiveEpilogueBwdISD_SE_SG_Li256ELb1ELb0ELi1EEENS1_19SingleTileSchedulerILb1ELb0ELb0ELi128EEEEEEEEEvNT_6ParamsE --------------------------
	.section	.nv.constant0._ZN7cutlass13device_kernelIN5flash11enable_sm90INS1_16FlashAttnBwdSm90INS1_25CollectiveMainloopBwdSm90ILi2ELi2ELi2EN4cute5tupleIJNS5_1CILi1EEES8_S8_EEENS6_IJNS7_ILi64EEENS7_ILi128EEENS7_ILi96EEEEEENS_10bfloat16_tEfNS_4arch4Sm90ELb0ELb0ELb1ELb1ELb0ELb1ELb0ELb0ELi2ELi1ELi2ELi1ELb1EEENS1_21CollectiveEpilogueBwdISD_SE_SG_Li256ELb1ELb0ELi1EEENS1_19SingleTileSchedulerILb1ELb0ELb0ELi128EEEEEEEEEvNT_6ParamsE,"a",@progbits
	.sectionflags	@""
	.align	4
.nv.constant0._ZN7cutlass13device_kernelIN5flash11enable_sm90INS1_16FlashAttnBwdSm90INS1_25CollectiveMainloopBwdSm90ILi2ELi2ELi2EN4cute5tupleIJNS5_1CILi1EEES8_S8_EEENS6_IJNS7_ILi64EEENS7_ILi128EEENS7_ILi96EEEEEENS_10bfloat16_tEfNS_4arch4Sm90ELb0ELb0ELb1ELb1ELb0ELb1ELb0ELb0ELi2ELi1ELi2ELi1ELb1EEENS1_21CollectiveEpilogueBwdISD_SE_SG_Li256ELb1ELb0ELi1EEENS1_19SingleTileSchedulerILb1ELb0ELb0ELi128EEEEEEEEEvNT_6ParamsE:
	.zero		2304


//--------------------- .nv.constant0._ZN7cutlass13device_kernelIN5flash11enable_sm90INS1_16FlashAttnBwdSm90INS1_25CollectiveMainloopBwdSm90ILi2ELi2ELi2EN4cute5tupleIJNS5_1CILi1EEES8_S8_EEENS6_IJNS7_ILi64EEENS7_ILi128EEENS7_ILi96EEEEEENS_10bfloat16_tEfNS_4arch4Sm90ELb0ELb0ELb1ELb1ELb1ELb1ELb0ELb0ELi2ELi1ELi2ELi1ELb1EEENS1_21CollectiveEpilogueBwdISD_SE_SG_Li256ELb1ELb0ELi1EEENS1_19SingleTileSchedulerILb1ELb0ELb0ELi128EEEEEEEEEvNT_6ParamsE --------------------------
	.section	.nv.constant0._ZN7cutlass13device_kernelIN5flash11enable_sm90INS1_16FlashAttnBwdSm90INS1_25CollectiveMainloopBwdSm90ILi2ELi2ELi2EN4cute5tupleIJNS5_1CILi1EEES8_S8_EEENS6_IJNS7_ILi64EEENS7_ILi128EEENS7_ILi96EEEEEENS_10bfloat16_tEfNS_4arch4Sm90ELb0ELb0ELb1ELb1ELb1ELb1ELb0ELb0ELi2ELi1ELi2ELi1ELb1EEENS1_21CollectiveEpilogueBwdISD_SE_SG_Li256ELb1ELb0ELi1EEENS1_19SingleTileSchedulerILb1ELb0ELb0ELi128EEEEEEEEEvNT_6ParamsE,"a",@progbits
	.sectionflags	@""
	.align	4
.nv.constant0._ZN7cutlass13device_kernelIN5flash11enable_sm90INS1_16FlashAttnBwdSm90INS1_25CollectiveMainloopBwdSm90ILi2ELi2ELi2EN4cute5tupleIJNS5_1CILi1EEES8_S8_EEENS6_IJNS7_ILi64EEENS7_ILi128EEENS7_ILi96EEEEEENS_10bfloat16_tEfNS_4arch4Sm90ELb0ELb0ELb1ELb1ELb1ELb1ELb0ELb0ELi2ELi1ELi2ELi1ELb1EEENS1_21CollectiveEpilogueBwdISD_SE_SG_Li256ELb1ELb0ELi1EEENS1_19SingleTileSchedulerILb1ELb0ELb0ELi128EEEEEEEEEvNT_6ParamsE:
	.zero		2304


//--------------------- .nv.constant0._ZN7cutlass13device_kernelIN5flash11enable_sm90INS1_16FlashAttnBwdSm90INS1_25CollectiveMainloopBwdSm90ILi2ELi2ELi2EN4cute5tupleIJNS5_1CILi1EEES8_S8_EEENS6_IJNS7_ILi64EEENS7_ILi128EEENS7_ILi96EEEEEENS_10bfloat16_tEfNS_4arch4Sm90ELb0ELb0ELb1ELb1ELb0ELb1ELb0ELb0ELi2ELi1ELi2ELi1ELb1EEENS1_24CollectiveEpilogueBwdGQAISD_fSG_Li256ELb1ELb0EEENS1_19SingleTileSchedulerILb1ELb0ELb0ELi128EEEEEEEEEvNT_6ParamsE --------------------------
	.section	.nv.constant0._ZN7cutlass13device_kernelIN5flash11enable_sm90INS1_16FlashAttnBwdSm90INS1_25CollectiveMainloopBwdSm90ILi2ELi2ELi2EN4cute5tupleIJNS5_1CILi1EEES8_S8_EEENS6_IJNS7_ILi64EEENS7_ILi128EEENS7_ILi96EEEEEENS_10bfloat16_tEfNS_4arch4Sm90ELb0ELb0ELb1ELb1ELb0ELb1ELb0ELb0ELi2ELi1ELi2ELi1ELb1EEENS1_24CollectiveEpilogueBwdGQAISD_fSG_Li256ELb1ELb0EEENS1_19SingleTileSchedulerILb1ELb0ELb0ELi128EEEEEEEEEvNT_6ParamsE,"a",@progbits
	.sectionflags	@""
	.align	4
.nv.constant0._ZN7cutlass13device_kernelIN5flash11enable_sm90INS1_16FlashAttnBwdSm90INS1_25CollectiveMainloopBwdSm90ILi2ELi2ELi2EN4cute5tupleIJNS5_1CILi1EEES8_S8_EEENS6_IJNS7_ILi64EEENS7_ILi128EEENS7_ILi96EEEEEENS_10bfloat16_tEfNS_4arch4Sm90ELb0ELb0ELb1ELb1ELb0ELb1ELb0ELb0ELi2ELi1ELi2ELi1ELb1EEENS1_24CollectiveEpilogueBwdGQAISD_fSG_Li256ELb1ELb0EEENS1_19SingleTileSchedulerILb1ELb0ELb0ELi128EEEEEEEEEvNT_6ParamsE:
	.zero		2304


//--------------------- .nv.constant0._ZN7cutlass13device_kernelIN5flash11enable_sm90INS1_16FlashAttnBwdSm90INS1_25CollectiveMainloopBwdSm90ILi2ELi2ELi2EN4cute5tupleIJNS5_1CILi1EEES8_S8_EEENS6_IJNS7_ILi64EEENS7_ILi128EEENS7_ILi96EEEEEENS_10bfloat16_tEfNS_4arch4Sm90ELb0ELb0ELb1ELb1ELb1ELb1ELb0ELb0ELi2ELi1ELi2ELi1ELb1EEENS1_24CollectiveEpilogueBwdGQAISD_fSG_Li256ELb1ELb1EEENS1_19SingleTileSchedulerILb1ELb0ELb0ELi128EEEEEEEEEvNT_6ParamsE --------------------------
	.section	.nv.constant0._ZN7cutlass13device_kernelIN5flash11enable_sm90INS1_16FlashAttnBwdSm90INS1_25CollectiveMainloopBwdSm90ILi2ELi2ELi2EN4cute5tupleIJNS5_1CILi1EEES8_S8_EEENS6_IJNS7_ILi64EEENS7_ILi128EEENS7_ILi96EEEEEENS_10bfloat16_tEfNS_4arch4Sm90ELb0ELb0ELb1ELb1ELb1ELb1ELb0ELb0ELi2ELi1ELi2ELi1ELb1EEENS1_24CollectiveEpilogueBwdGQAISD_fSG_Li256ELb1ELb1EEENS1_19SingleTileSchedulerILb1ELb0ELb0ELi128EEEEEEEEEvNT_6ParamsE,"a",@progbits
	.sectionflags	@""
	.align	4
.nv.constant0._ZN7cutlass13device_kernelIN5flash11enable_sm90INS1_16FlashAttnBwdSm90INS1_25CollectiveMainloopBwdSm90ILi2ELi2ELi2EN4cute5tupleIJNS5_1CILi1EEES8_S8_EEENS6_IJNS7_ILi64EEENS7_ILi128EEENS7_ILi96EEEEEENS_10bfloat16_tEfNS_4arch4Sm90ELb0ELb0ELb1ELb1ELb1ELb1ELb0ELb0ELi2ELi1ELi2ELi1ELb1EEENS1_24CollectiveEpilogueBwdGQAISD_fSG_Li256ELb1ELb1EEENS1_19SingleTileSchedulerILb1ELb0ELb0ELi128EEEEEEEEEvNT_6ParamsE:
	.zero		2304


//--------------------- .nv.constant0._ZN7cutlass13device_kernelIN5flash11enable_sm90INS1_16FlashAttnBwdSm90INS1_25CollectiveMainloopBwdSm90ILi2ELi2ELi2EN4cute5tupleIJNS5_1CILi1EEES8_S8_EEENS6_IJNS7_ILi64EEENS7_ILi128EEENS7_ILi96EEEEEENS_10bfloat16_tEfNS_4arch4Sm90ELb0ELb1ELb1ELb0ELb0ELb1ELb0ELb0ELi2ELi1ELi2ELi1ELb1EEENS1_21CollectiveEpilogueBwdISD_SE_SG_Li256ELb0ELb0ELi1EEENS1_19SingleTileSchedulerILb0ELb0ELb0ELi128EEEEEEEEEvNT_6ParamsE --------------------------
	.section	.nv.constant0._ZN7cutlass13device_kernelIN5flash11enable_sm90INS1_16FlashAttnBwdSm90INS1_25CollectiveMainloopBwdSm90ILi2ELi2ELi2EN4cute5tupleIJNS5_1CILi1EEES8_S8_EEENS6_IJNS7_ILi64EEENS7_ILi128EEENS7_ILi96EEEEEENS_10bfloat16_tEfNS_4arch4Sm90ELb0ELb1ELb1ELb0ELb0ELb1ELb0ELb0ELi2ELi1ELi2ELi1ELb1EEENS1_21CollectiveEpilogueBwdISD_SE_SG_Li256ELb0ELb0ELi1EEENS1_19SingleTileSchedulerILb0ELb0ELb0ELi128EEEEEEEEEvNT_6ParamsE,"a",@progbits
	.sectionflags	@""
	.align	4
.nv.constant0._ZN7cutlass13device_kernelIN5flash11enable_sm90INS1_16FlashAttnBwdSm90INS1_25CollectiveMainloopBwdSm90ILi2ELi2ELi2EN4cute5tupleIJNS5_1CILi1EEES8_S8_EEENS6_IJNS7_ILi64EEENS7_ILi128EEENS7_ILi96EEEEEENS_10bfloat16_tEfNS_4arch4Sm90ELb0ELb1ELb1ELb0ELb0ELb1ELb0ELb0ELi2ELi1ELi2ELi1ELb1EEENS1_21CollectiveEpilogueBwdISD_SE_SG_Li256ELb0ELb0ELi1EEENS1_19SingleTileSchedulerILb0ELb0ELb0ELi128EEEEEEEEEvNT_6ParamsE:
	.zero		2944


//--------------------- .nv.constant0._ZN7cutlass13device_kernelIN5flash11enable_sm90INS1_16FlashAttnBwdSm90INS1_25CollectiveMainloopBwdSm90ILi2ELi2ELi2EN4cute5tupleIJNS5_1CILi1EEES8_S8_EEENS6_IJNS7_ILi64EEENS7_ILi128EEENS7_ILi96EEEEEENS_10bfloat16_tEfNS_4arch4Sm90ELb0ELb1ELb1ELb0ELb1ELb1ELb0ELb0ELi2ELi1ELi2ELi1ELb1EEENS1_21CollectiveEpilogueBwdISD_SE_SG_Li256ELb0ELb0ELi1EEENS1_19SingleTileSchedulerILb0ELb0ELb0ELi128EEEEEEEEEvNT_6ParamsE --------------------------
	.section	.nv.constant0._ZN7cutlass13device_kernelIN5flash11enable_sm90INS1_16FlashAttnBwdSm90INS1_25CollectiveMainloopBwdSm90ILi2ELi2ELi2EN4cute5tupleIJNS5_1CILi1EEES8_S8_EEENS6_IJNS7_ILi64EEENS7_ILi128EEENS7_ILi96EEEEEENS_10bfloat16_tEfNS_4arch4Sm90ELb0ELb1ELb1ELb0ELb1ELb1ELb0ELb0ELi2ELi1ELi2ELi1ELb1EEENS1_21CollectiveEpilogueBwdISD_SE_SG_Li256ELb0ELb0ELi1EEENS1_19SingleTileSchedulerILb0ELb0ELb0ELi128EEEEEEEEEvNT_6ParamsE,"a",@progbits
	.sectionflags	@""
	.align	4
.nv.constant0._ZN7cutlass13device_kernelIN5flash11enable_sm90INS1_16FlashAttnBwdSm90INS1_25CollectiveMainloopBwdSm90ILi2ELi2ELi2EN4cute5tupleIJNS5_1CILi1EEES8_S8_EEENS6_IJNS7_ILi64EEENS7_ILi128EEENS7_ILi96EEEEEENS_10bfloat16_tEfNS_4arch4Sm90ELb0ELb1ELb1ELb0ELb1ELb1ELb0ELb0ELi2ELi1ELi2ELi1ELb1EEENS1_21CollectiveEpilogueBwdISD_SE_SG_Li256ELb0ELb0ELi1EEENS1_19SingleTileSchedulerILb0ELb0ELb0ELi128EEEEEEEEEvNT_6ParamsE:
	.zero		2944


//--------------------- .nv.constant0._ZN7cutlass13device_kernelIN5flash11enable_sm90INS1_16FlashAttnBwdSm90INS1_25CollectiveMainloopBwdSm90ILi2ELi2ELi2EN4cute5tupleIJNS5_1CILi1EEES8_S8_EEENS6_IJNS7_ILi64EEENS7_ILi128EEENS7_ILi96EEEEEENS_10bfloat16_tEfNS_4arch4Sm90ELb0ELb1ELb1ELb0ELb0ELb1ELb0ELb0ELi2ELi1ELi2ELi1ELb1EEENS1_24CollectiveEpilogueBwdGQAISD_fSG_Li256ELb0ELb0EEENS1_19SingleTileSchedulerILb0ELb0ELb0ELi128EEEEEEEEEvNT_6ParamsE --------------------------
	.section	.nv.constant0._ZN7cutlass13device_kernelIN5flash11enable_sm90INS1_16FlashAttnBwdSm90INS1_25CollectiveMainloopBwdSm90ILi2ELi2ELi2EN4cute5tupleIJNS5_1CILi1EEES8_S8_EEENS6_IJNS7_ILi64EEENS7_ILi128EEENS7_ILi96EEEEEENS_10bfloat16_tEfNS_4arch4Sm90ELb0ELb1ELb1ELb0ELb0ELb1ELb0ELb0ELi2ELi1ELi2ELi1ELb1EEENS1_24CollectiveEpilogueBwdGQAISD_fSG_Li256ELb0ELb0EEENS1_19SingleTileSchedulerILb0ELb0ELb0ELi128EEEEEEEEEvNT_6ParamsE,"a",@progbits
	.sectionflags	@""
	.align	4
.nv.constant0._ZN7cutlass13device_kernelIN5flash11enable_sm90INS1_16FlashAttnBwdSm90INS1_25CollectiveMainloopBwdSm90ILi2ELi2ELi2EN4cute5tupleIJNS5_1CILi1EEES8_S8_EEENS6_IJNS7_ILi64EEENS7_ILi128EEENS7_ILi96EEEEEENS_10bfloat16_tEfNS_4arch4Sm90ELb0ELb1ELb1ELb0ELb0ELb1ELb0ELb0ELi2ELi1ELi2ELi1ELb1EEENS1_24CollectiveEpilogueBwdGQAISD_fSG_Li256ELb0ELb0EEENS1_19SingleTileSchedulerILb0ELb0ELb0ELi128EEEEEEEEEvNT_6ParamsE:
	.zero		2304


//--------------------- .nv.constant0._ZN7cutlass13device_kernelIN5flash11enable_sm90INS1_16FlashAttnBwdSm90INS1_25CollectiveMainloopBwdSm90ILi2ELi2ELi2EN4cute5tupleIJNS5_1CILi1EEES8_S8_EEENS6_IJNS7_ILi64EEENS7_ILi128EEENS7_ILi96EEEEEENS_10bfloat16_tEfNS_4arch4Sm90ELb0ELb1ELb1ELb0ELb1ELb1ELb0ELb0ELi2ELi1ELi2ELi1ELb1EEENS1_24CollectiveEpilogueBwdGQAISD_fSG_Li256ELb0ELb1EEENS1_19SingleTileSchedulerILb0ELb0ELb0ELi128EEEEEEEEEvNT_6ParamsE --------------------------
	.section	.nv.constant0._ZN7cutlass13device_kernelIN5flash11enable_sm90INS1_16FlashAttnBwdSm90INS1_25CollectiveMainloopBwdSm90ILi2ELi2ELi2EN4cute5tupleIJNS5_1CILi1EEES8_S8_EEENS6_IJNS7_ILi64EEENS7_ILi128EEENS7_ILi96EEEEEENS_10bfloat16_tEfNS_4arch4Sm90ELb0ELb1ELb1ELb0ELb1ELb1ELb0ELb0ELi2ELi1ELi2ELi1ELb1EEENS1_24CollectiveEpilogueBwdGQAISD_fSG_Li256ELb0ELb1EEENS1_19SingleTileSchedulerILb0ELb0ELb0ELi128EEEEEEEEEvNT_6ParamsE,"a",@progbits
	.sectionflags	@""
	.align	4
.nv.constant0._ZN7cutlass13device_kernelIN5flash11enable_sm90INS1_16FlashAttnBwdSm90INS1_25CollectiveMainloopBwdSm90ILi2ELi2ELi2EN4cute5tupleIJNS5_1CILi1EEES8_S8_EEENS6_IJNS7_ILi64EEENS7_ILi128EEENS7_ILi96EEEEEENS_10bfloat16_tEfNS_4arch4Sm90ELb0ELb1ELb1ELb0ELb1ELb1ELb0ELb0ELi2ELi1ELi2ELi1ELb1EEENS1_24CollectiveEpilogueBwdGQAISD_fSG_Li256ELb0ELb1EEENS1_19SingleTileSchedulerILb0ELb0ELb0ELi128EEEEEEEEEvNT_6ParamsE:
	.zero		2304


//--------------------- .nv.constant0._ZN7cutlass13device_kernelIN5flash11enable_sm90INS1_16FlashAttnBwdSm90INS1_25CollectiveMainloopBwdSm90ILi2ELi2ELi2EN4cute5tupleIJNS5_1CILi1EEES8_S8_EEENS6_IJNS7_ILi64EEENS7_ILi128EEENS7_ILi96EEEEEENS_10bfloat16_tEfNS_4arch4Sm90ELb0ELb1ELb1ELb1ELb0ELb1ELb0ELb0ELi2ELi1ELi2ELi1ELb1EEENS1_21CollectiveEpilogueBwdISD_SE_SG_Li256ELb1ELb0ELi1EEENS1_19SingleTileSchedulerILb1ELb0ELb0ELi128EEEEEEEEEvNT_6ParamsE --------------------------
	.section	.nv.constant0._ZN7cutlass13device_kernelIN5flash11enable_sm90INS1_16FlashAttnBwdSm90INS1_25CollectiveMainloopBwdSm90ILi2ELi2ELi2EN4cute5tupleIJNS5_1CILi1EEES8_S8_EEENS6_IJNS7_ILi64EEENS7_ILi128EEENS7_ILi96EEEEEENS_10bfloat16_tEfNS_4arch4Sm90ELb0ELb1ELb1ELb1ELb0ELb1ELb0ELb0ELi2ELi1ELi2ELi1ELb1EEENS1_21CollectiveEpilogueBwdISD_SE_SG_Li256ELb1ELb0ELi1EEENS1_19SingleTileSchedulerILb1ELb0ELb0ELi128EEEEEEEEEvNT_6ParamsE,"a",@progbits
	.sectionflags	@""
	.align	4
.nv.constant0._ZN7cutlass13device_kernelIN5flash11enable_sm90INS1_16FlashAttnBwdSm90INS1_25CollectiveMainloopBwdSm90ILi2ELi2ELi2EN4cute5tupleIJNS5_1CILi1EEES8_S8_EEENS6_IJNS7_ILi64EEENS7_ILi128EEENS7_ILi96EEEEEENS_10bfloat16_tEfNS_4arch4Sm90ELb0ELb1ELb1ELb1ELb0ELb1ELb0ELb0ELi2ELi1ELi2ELi1ELb1EEENS1_21CollectiveEpilogueBwdISD_SE_SG_Li256ELb1ELb0ELi1EEENS1_19SingleTileSchedulerILb1ELb0ELb0ELi128EEEEEEEEEvNT_6ParamsE:
	.zero		2304


//--------------------- .nv.constant0._ZN7cutlass13device_kernelIN5flash11enable_sm90INS1_16FlashAttnBwdSm90INS1_25CollectiveMainloopBwdSm90ILi2ELi2ELi2EN4cute5tupleIJNS5_1CILi1EEES8_S8_EEENS6_IJNS7_ILi64EEENS7_ILi128EEENS7_ILi96EEEEEENS_10bfloat16_tEfNS_4arch4Sm90ELb0ELb1ELb1ELb1ELb1ELb1ELb0ELb0ELi2ELi1ELi2ELi1ELb1EEENS1_21CollectiveEpilogueBwdISD_SE_SG_Li256ELb1ELb0ELi1EEENS1_19SingleTileSchedulerILb1ELb0ELb0ELi128EEEEEEEEEvNT_6ParamsE --------------------------
	.section	.nv.constant0._ZN7cutlass13device_kernelIN5flash11enable_sm90INS1_16FlashAttnBwdSm90INS1_25CollectiveMainloopBwdSm90ILi2ELi2ELi2EN4cute5tupleIJNS5_1CILi1EEES8_S8_EEENS6_IJNS7_ILi64EEENS7_ILi128EEENS7_ILi96EEEEEENS_10bfloat16_tEfNS_4arch4Sm90ELb0ELb1ELb1ELb1ELb1ELb1ELb0ELb0ELi2ELi1ELi2ELi1ELb1EEENS1_21CollectiveEpilogueBwdISD_SE_SG_Li256ELb1ELb0ELi1EEENS1_19SingleTileSchedulerILb1ELb0ELb0ELi128EEEEEEEEEvNT_6ParamsE,"a",@progbits
	.sectionflags	@""
	.align	4
.nv.constant0._ZN7cutlass13device_kernelIN5flash11enable_sm90INS1_16FlashAttnBwdSm90INS1_25CollectiveMainloopBwdSm90ILi2ELi2ELi2EN4cute5tupleIJNS5_1CILi1EEES8_S8_EEENS6_IJNS7_ILi64EEENS7_ILi128EEENS7_ILi96EEEEEENS_10bfloat16_tEfNS_4arch4Sm90ELb0ELb1ELb1ELb1ELb1ELb1ELb0ELb0ELi2ELi1ELi2ELi1ELb1EEENS1_21CollectiveEpilogueBwdISD_SE_SG_Li256ELb1ELb0ELi1EEENS1_19SingleTileSchedulerILb1ELb0ELb0ELi128EEEEEEEEEvNT_6ParamsE:
	.zero		2304


//--------------------- .nv.constant0._ZN7cutlass13device_kernelIN5flash11enable_sm90INS1_16FlashAttnBwdSm90INS1_25CollectiveMainloopBwdSm90ILi2ELi2ELi2EN4cute5tupleIJNS5_1CILi1EEES8_S8_EEENS6_IJNS7_ILi64EEENS7_ILi128EEENS7_ILi96EEEEEENS_10bfloat16_tEfNS_4arch4Sm90ELb0ELb1ELb1ELb1ELb0ELb1ELb0ELb0ELi2ELi1ELi2ELi1ELb1EEENS1_24CollectiveEpilogueBwdGQAISD_fSG_Li256ELb1ELb0EEENS1_19SingleTileSchedulerILb1ELb0ELb0ELi128EEEEEEEEEvNT_6ParamsE --------------------------
	.section	.nv.constant0._ZN7cutlass13device_kernelIN5flash11enable_sm90INS1_16FlashAttnBwdSm90INS1_25CollectiveMainloopBwdSm90ILi2ELi2ELi2EN4cute5tupleIJNS5_1CILi1EEES8_S8_EEENS6_IJNS7_ILi64EEENS7_ILi128EEENS7_ILi96EEEEEENS_10bfloat16_tEfNS_4arch4Sm90ELb0ELb1ELb1ELb1ELb0ELb1ELb0ELb0ELi2ELi1ELi2ELi1ELb1EEENS1_24CollectiveEpilogueBwdGQAISD_fSG_Li256ELb1ELb0EEENS1_19SingleTileSchedulerILb1ELb0ELb0ELi128EEEEEEEEEvNT_6ParamsE,"a",@progbits
	.sectionflags	@""
	.align	4
.nv.constant0._ZN7cutlass13device_kernelIN5flash11enable_sm90INS1_16FlashAttnBwdSm90INS1_25CollectiveMainloopBwdSm90ILi2ELi2ELi2EN4cute5tupleIJNS5_1CILi1EEES8_S8_EEENS6_IJNS7_ILi64EEENS7_ILi128EEENS7_ILi96EEEEEENS_10bfloat16_tEfNS_4arch4Sm90ELb0ELb1ELb1ELb1ELb0ELb1ELb0ELb0ELi2ELi1ELi2ELi1ELb1EEENS1_24CollectiveEpilogueBwdGQAISD_fSG_Li256ELb1ELb0EEENS1_19SingleTileSchedulerILb1ELb0ELb0ELi128EEEEEEEEEvNT_6ParamsE:
	.zero		2304


//--------------------- .nv.constant0._ZN7cutlass13device_kernelIN5flash11enable_sm90INS1_16FlashAttnBwdSm90INS1_25CollectiveMainloopBwdSm90ILi2ELi2ELi2EN4cute5tupleIJNS5_1CILi1EEES8_S8_EEENS6_IJNS7_ILi64EEENS7_ILi128EEENS7_ILi96EEEEEENS_10bfloat16_tEfNS_4arch4Sm90ELb0ELb1ELb1ELb1ELb1ELb1ELb0ELb0ELi2ELi1ELi2ELi1ELb1EEENS1_24CollectiveEpilogueBwdGQAISD_fSG_Li256ELb1ELb1EEENS1_19SingleTileSchedulerILb1ELb0ELb0ELi128EEEEEEEEEvNT_6ParamsE --------------------------
	.section	.nv.constant0._ZN7cutlass13device_kernelIN5flash11enable_sm90INS1_16FlashAttnBwdSm90INS1_25CollectiveMainloopBwdSm90ILi2ELi2ELi2EN4cute5tupleIJNS5_1CILi1EEES8_S8_EEENS6_IJNS7_ILi64EEENS7_ILi128EEENS7_ILi96EEEEEENS_10bfloat16_tEfNS_4arch4Sm90ELb0ELb1ELb1ELb1ELb1ELb1ELb0ELb0ELi2ELi1ELi2ELi1ELb1EEENS1_24CollectiveEpilogueBwdGQAISD_fSG_Li256ELb1ELb1EEENS1_19SingleTileSchedulerILb1ELb0ELb0ELi128EEEEEEEEEvNT_6ParamsE,"a",@progbits
	.sectionflags	@""
	.align	4
.nv.constant0._ZN7cutlass13device_kernelIN5flash11enable_sm90INS1_16FlashAttnBwdSm90INS1_25CollectiveMainloopBwdSm90ILi2ELi2ELi2EN4cute5tupleIJNS5_1CILi1EEES8_S8_EEENS6_IJNS7_ILi64EEENS7_ILi128EEENS7_ILi96EEEEEENS_10bfloat16_tEfNS_4arch4Sm90ELb0ELb1ELb1ELb1ELb1ELb1ELb0ELb0ELi2ELi1ELi2ELi1ELb1EEENS1_24CollectiveEpilogueBwdGQAISD_fSG_Li256ELb1ELb1EEENS1_19SingleTileSchedulerILb1ELb0ELb0ELi128EEEEEEEEEvNT_6ParamsE:
	.zero		2304


//--------------------- .nv.constant0._ZN7cutlass13device_kernelIN5flash11enable_sm90INS1_16FlashAttnBwdSm90INS1_25CollectiveMainloopBwdSm90ILi2ELi2ELi2EN4cute5tupleIJNS5_1CILi1EEES8_S8_EEENS6_IJNS7_ILi64EEENS7_ILi128EEENS7_ILi96EEEEEENS_10bfloat16_tEfNS_4arch4Sm90ELb1ELb0ELb1ELb0ELb0ELb1ELb0ELb0ELi2ELi1ELi2ELi1ELb1EEENS1_21CollectiveEpilogueBwdISD_SE_SG_Li256ELb0ELb0ELi1EEENS1_25SingleTileBwdLPTSchedulerILb0ELi128ELb0EEEEEEEEEvNT_6ParamsE --------------------------
	.section	.nv.constant0._ZN7cutlass13device_kernelIN5flash11enable_sm90INS1_16FlashAttnBwdSm90INS1_25CollectiveMainloopBwdSm90ILi2ELi2ELi2EN4cute5tupleIJNS5_1CILi1EEES8_S8_EEENS6_IJNS7_ILi64EEENS7_ILi128EEENS7_ILi96EEEEEENS_10bfloat16_tEfNS_4arch4Sm90ELb1ELb0ELb1ELb0ELb0ELb1ELb0ELb0ELi2ELi1ELi2ELi1ELb1EEENS1_21CollectiveEpilogueBwdISD_SE_SG_Li256ELb0ELb0ELi1EEENS1_25SingleTileBwdLPTSchedulerILb0ELi128ELb0EEEEEEEEEvNT_6ParamsE,"a",@progbits
	.sectionflags	@""
	.align	4
.nv.constant0._ZN7cutlass13device_kernelIN5flash11enable_sm90INS1_16FlashAttnBwdSm90INS1_25CollectiveMainloopBwdSm90ILi2ELi2ELi2EN4cute5tupleIJNS5_1CILi1EEES8_S8_EEENS6_IJNS7_ILi64EEENS7_ILi128EEENS7_ILi96EEEEEENS_10bfloat16_tEfNS_4arch4Sm90ELb1ELb0ELb1ELb0ELb0ELb1ELb0ELb0ELi2ELi1ELi2ELi1ELb1EEENS1_21CollectiveEpilogueBwdISD_SE_SG_Li256ELb0ELb0ELi1EEENS1_25SingleTileBwdLPTSchedulerILb0ELi128ELb0EEEEEEEEEvNT_6ParamsE:
	.zero		2944


//--------------------- .nv.constant0._ZN7cutlass13device_kernelIN5flash11enable_sm90INS1_16FlashAttnBwdSm90INS1_25CollectiveMainloopBwdSm90ILi2ELi2ELi2EN4cute5tupleIJNS5_1CILi1EEES8_S8_EEENS6_IJNS7_ILi64EEENS7_ILi128EEENS7_ILi96EEEEEENS_10bfloat16_tEfNS_4arch4Sm90ELb1ELb0ELb1ELb0ELb1ELb1ELb0ELb0ELi2ELi1ELi2ELi1ELb1EEENS1_21CollectiveEpilogueBwdISD_SE_SG_Li256ELb0ELb0ELi1EEENS1_25SingleTileBwdLPTSchedulerILb0ELi128ELb1EEEEEEEEEvNT_6ParamsE --------------------------
	.section	.nv.constant0._ZN7cutlass13device_kernelIN5flash11enable_sm90INS1_16FlashAttnBwdSm90INS1_25CollectiveMainloopBwdSm90ILi2ELi2ELi2EN4cute5tupleIJNS5_1CILi1EEES8_S8_EEENS6_IJNS7_ILi64EEENS7_ILi128EEENS7_ILi96EEEEEENS_10bfloat16_tEfNS_4arch4Sm90ELb1ELb0ELb1ELb0ELb1ELb1ELb0ELb0ELi2ELi1ELi2ELi1ELb1EEENS1_21CollectiveEpilogueBwdISD_SE_SG_Li256ELb0ELb0ELi1EEENS1_25SingleTileBwdLPTSchedulerILb0ELi128ELb1EEEEEEEEEvNT_6ParamsE,"a",@progbits
	.sectionflags	@""
	.align	4
.nv.constant0._ZN7cutlass13device_kernelIN5flash11enable_sm90INS1_16FlashAttnBwdSm90INS1_25CollectiveMainloopBwdSm90ILi2ELi2ELi2EN4cute5tupleIJNS5_1CILi1EEES8_S8_EEENS6_IJNS7_ILi64EEENS7_ILi128EEENS7_ILi96EEEEEENS_10bfloat16_tEfNS_4arch4Sm90ELb1ELb0ELb1ELb0ELb1ELb1ELb0ELb0ELi2ELi1ELi2ELi1ELb1EEENS1_21CollectiveEpilogueBwdISD_SE_SG_Li256ELb0ELb0ELi1EEENS1_25SingleTileBwdLPTSchedulerILb0ELi128ELb1EEEEEEEEEvNT_6ParamsE:
	.zero		2944


//--------------------- .nv.constant0._ZN7cutlass13device_kernelIN5flash11enable_sm90INS1_16FlashAttnBwdSm90INS1_25CollectiveMainloopBwdSm90ILi2ELi2ELi2EN4cute5tupleIJNS5_1CILi1EEES8_S8_EEENS6_IJNS7_ILi64EEENS7_ILi128EEENS7_ILi96EEEEEENS_10bfloat16_tEfNS_4arch4Sm90ELb1ELb0ELb1ELb0ELb0ELb1ELb0ELb0ELi2ELi1ELi2ELi1ELb1EEENS1_24CollectiveEpilogueBwdGQAISD_fSG_Li256ELb0ELb0EEENS1_25SingleTileBwdLPTSchedulerILb0ELi128ELb0EEEEEEEEEvNT_6ParamsE --------------------------
	.section	.nv.constant0._ZN7cutlass13device_kernelIN5flash11enable_sm90INS1_16FlashAttnBwdSm90INS1_25CollectiveMainloopBwdSm90ILi2ELi2ELi2EN4cute5tupleIJNS5_1CILi1EEES8_S8_EEENS6_IJNS7_ILi64EEENS7_ILi128EEENS7_ILi96EEEEEENS_10bfloat16_tEfNS_4arch4Sm90ELb1ELb0ELb1ELb0ELb0ELb1ELb0ELb0ELi2ELi1ELi2ELi1ELb1EEENS1_24CollectiveEpilogueBwdGQAISD_fSG_Li256ELb0ELb0EEENS1_25SingleTileBwdLPTSchedulerILb0ELi128ELb0EEEEEEEEEvNT_6ParamsE,"a",@progbits
	.sectionflags	@""
	.align	4
.nv.constant0._ZN7cutlass13device_kernelIN5flash11enable_sm90INS1_16FlashAttnBwdSm90INS1_25CollectiveMainloopBwdSm90ILi2ELi2ELi2EN4cute5tupleIJNS5_1CILi1EEES8_S8_EEENS6_IJNS7_ILi64EEENS7_ILi128EEENS7_ILi96EEEEEENS_10bfloat16_tEfNS_4arch4Sm90ELb1ELb0ELb1ELb0ELb0ELb1ELb0ELb0ELi2ELi1ELi2ELi1ELb1EEENS1_24CollectiveEpilogueBwdGQAISD_fSG_Li256ELb0ELb0EEENS1_25SingleTileBwdLPTSchedulerILb0ELi128ELb0EEEEEEEEEvNT_6ParamsE:
	.zero		2432


//--------------------- .nv.constant0._ZN7cutlass13device_kernelIN5flash11enable_sm90INS1_16FlashAttnBwdSm90INS1_25CollectiveMainloopBwdSm90ILi2ELi2ELi2EN4cute5tupleIJNS5_1CILi1EEES8_S8_EEENS6_IJNS7_ILi64EEENS7_ILi128EEENS7_ILi96EEEEEENS_10bfloat16_tEfNS_4arch4Sm90ELb1ELb0ELb1ELb0ELb1ELb1ELb0ELb0ELi2ELi1ELi2ELi1ELb1EEENS1_24CollectiveEpilogueBwdGQAISD_fSG_Li256ELb0ELb1EEENS1_25SingleTileBwdLPTSchedulerILb0ELi128ELb1EEEEEEEEEvNT_6ParamsE --------------------------
	.section	.nv.constant0._ZN7cutlass13device_kernelIN5flash11enable_sm90INS1_16FlashAttnBwdSm90INS1_25CollectiveMainloopBwdSm90ILi2ELi2ELi2EN4cute5tupleIJNS5_1CILi1EEES8_S8_EEENS6_IJNS7_ILi64EEENS7_ILi128EEENS7_ILi96EEEEEENS_10bfloat16_tEfNS_4arch4Sm90ELb1ELb0ELb1ELb0ELb1ELb1ELb0ELb0ELi2ELi1ELi2ELi1ELb1EEENS1_24CollectiveEpilogueBwdGQAISD_fSG_Li256ELb0ELb1EEENS1_25SingleTileBwdLPTSchedulerILb0ELi128ELb1EEEEEEEEEvNT_6ParamsE,"a",@progbits
	.sectionflags	@""
	.align	4
.nv.constant0._ZN7cutlass13device_kernelIN5flash11enable_sm90INS1_16FlashAttnBwdSm90INS1_25CollectiveMainloopBwdSm90ILi2ELi2ELi2EN4cute5tupleIJNS5_1CILi1EEES8_S8_EEENS6_IJNS7_ILi64EEENS7_ILi128EEENS7_ILi96EEEEEENS_10bfloat16_tEfNS_4arch4Sm90ELb1ELb0ELb1ELb0ELb1ELb1ELb0ELb0ELi2ELi1ELi2ELi1ELb1EEENS1_24CollectiveEpilogueBwdGQAISD_fSG_Li256ELb0ELb1EEENS1_25SingleTileBwdLPTSchedulerILb0ELi128ELb1EEEEEEEEEvNT_6ParamsE:
	.zero		2432


//--------------------- .nv.constant0._ZN7cutlass13device_kernelIN5flash11enable_sm90INS1_16FlashAttnBwdSm90INS1_25CollectiveMainloopBwdSm90ILi2ELi2ELi2EN4cute5tupleIJNS5_1CILi1EEES8_S8_EEENS6_IJNS7_ILi64EEENS7_ILi128EEENS7_ILi96EEEEEENS_10bfloat16_tEfNS_4arch4Sm90ELb1ELb0ELb1ELb1ELb0ELb1ELb0ELb0ELi2ELi1ELi2ELi1ELb1EEENS1_21CollectiveEpilogueBwdISD_SE_SG_Li256ELb1ELb0ELi1EEENS1_25SingleTileBwdLPTSchedulerILb1ELi128ELb0EEEEEEEEEvNT_6ParamsE --------------------------
	.section	.nv.constant0._ZN7cutlass13device_kernelIN5flash11enable_sm90INS1_16FlashAttnBwdSm90INS1_25CollectiveMainloopBwdSm90ILi2ELi2ELi2EN4cute5tupleIJNS5_1CILi1EEES8_S8_EEENS6_IJNS7_ILi64EEENS7_ILi128EEENS7_ILi96EEEEEENS_10bfloat16_tEfNS_4arch4Sm90ELb1ELb0ELb1ELb1ELb0ELb1ELb0ELb0ELi2ELi1ELi2ELi1ELb1EEENS1_21CollectiveEpilogueBwdISD_SE_SG_Li256ELb1ELb0ELi1EEENS1_25SingleTileBwdLPTSchedulerILb1ELi128ELb0EEEEEEEEEvNT_6ParamsE,"a",@progbits
	.sectionflags	@""
	.align	4
.nv.constant0._ZN7cutlass13device_kernelIN5flash11enable_sm90INS1_16FlashAttnBwdSm90INS1_25CollectiveMainloopBwdSm90ILi2ELi2ELi2EN4cute5tupleIJNS5_1CILi1EEES8_S8_EEENS6_IJNS7_ILi64EEENS7_ILi128EEENS7_ILi96EEEEEENS_10bfloat16_tEfNS_4arch4Sm90ELb1ELb0ELb1ELb1ELb0ELb1ELb0ELb0ELi2ELi1ELi2ELi1ELb1EEENS1_21CollectiveEpilogueBwdISD_SE_SG_Li256ELb1ELb0ELi1EEENS1_25SingleTileBwdLPTSchedulerILb1ELi128ELb0EEEEEEEEEvNT_6ParamsE:
	.zero		2304


//--------------------- .nv.constant0._ZN7cutlass13device_kernelIN5flash11enable_sm90INS1_16FlashAttnBwdSm90INS1_25CollectiveMainloopBwdSm90ILi2ELi2ELi2EN4cute5tupleIJNS5_1CILi1EEES8_S8_EEENS6_IJNS7_ILi64EEENS7_ILi128EEENS7_ILi96EEEEEENS_10bfloat16_tEfNS_4arch4Sm90ELb1ELb0ELb1ELb1ELb1ELb1ELb0ELb0ELi2ELi1ELi2ELi1ELb1EEENS1_21CollectiveEpilogueBwdISD_SE_SG_Li256ELb1ELb0ELi1EEENS1_25SingleTileBwdLPTSchedulerILb1ELi128ELb1EEEEEEEEEvNT_6ParamsE --------------------------
	.section	.nv.constant0._ZN7cutlass13device_kernelIN5flash11enable_sm90INS1_16FlashAttnBwdSm90INS1_25CollectiveMainloopBwdSm90ILi2ELi2ELi2EN4cute5tupleIJNS5_1CILi1EEES8_S8_EEENS6_IJNS7_ILi64EEENS7_ILi128EEENS7_ILi96EEEEEENS_10bfloat16_tEfNS_4arch4Sm90ELb1ELb0ELb1ELb1ELb1ELb1ELb0ELb0ELi2ELi1ELi2ELi1ELb1EEENS1_21CollectiveEpilogueBwdISD_SE_SG_Li256ELb1ELb0ELi1EEENS1_25SingleTileBwdLPTSchedulerILb1ELi128ELb1EEEEEEEEEvNT_6ParamsE,"a",@progbits
	.sectionflags	@""
	.align	4
.nv.constant0._ZN7cutlass13device_kernelIN5flash11enable_sm90INS1_16FlashAttnBwdSm90INS1_25CollectiveMainloopBwdSm90ILi2ELi2ELi2EN4cute5tupleIJNS5_1CILi1EEES8_S8_EEENS6_IJNS7_ILi64EEENS7_ILi128EEENS7_ILi96EEEEEENS_10bfloat16_tEfNS_4arch4Sm90ELb1ELb0ELb1ELb1ELb1ELb1ELb0ELb0ELi2ELi1ELi2ELi1ELb1EEENS1_21CollectiveEpilogueBwdISD_SE_SG_Li256ELb1ELb0ELi1EEENS1_25SingleTileBwdLPTSchedulerILb1ELi128ELb1EEEEEEEEEvNT_6ParamsE:
	.zero		2304


//--------------------- .nv.constant0._ZN7cutlass13device_kernelIN5flash11enable_sm90INS1_16FlashAttnBwdSm90INS1_25CollectiveMainloopBwdSm90ILi2ELi2ELi2EN4cute5tupleIJNS5_1CILi1EEES8_S8_EEENS6_IJNS7_ILi64EEENS7_ILi128EEENS7_ILi96EEEEEENS_10bfloat16_tEfNS_4arch4Sm90ELb1ELb0ELb1ELb1ELb0ELb1ELb0ELb0ELi2ELi1ELi2ELi1ELb1EEENS1_24CollectiveEpilogueBwdGQAISD_fSG_Li256ELb1ELb0EEENS1_25SingleTileBwdLPTSchedulerILb1ELi128ELb0EEEEEEEEEvNT_6ParamsE --------------------------
	.section	.nv.constant0._ZN7cutlass13device_kernelIN5flash11enable_sm90INS1_16FlashAttnBwdSm90INS1_25CollectiveMainloopBwdSm90ILi2ELi2ELi2EN4cute5tupleIJNS5_1CILi1EEES8_S8_EEENS6_IJNS7_ILi64EEENS7_ILi128EEENS7_ILi96EEEEEENS_10bfloat16_tEfNS_4arch4Sm90ELb1ELb0ELb1ELb1ELb0ELb1ELb0ELb0ELi2ELi1ELi2ELi1ELb1EEENS1_24CollectiveEpilogueBwdGQAISD_fSG_Li256ELb1ELb0EEENS1_25SingleTileBwdLPTSchedulerILb1ELi128ELb0EEEEEEEEEvNT_6ParamsE,"a",@progbits
	.sectionflags	@""
	.align	4
.nv.constant0._ZN7cutlass13device_kernelIN5flash11enable_sm90INS1_16FlashAttnBwdSm90INS1_25CollectiveMainloopBwdSm90ILi2ELi2ELi2EN4cute5tupleIJNS5_1CILi1EEES8_S8_EEENS6_IJNS7_ILi64EEENS7_ILi128EEENS7_ILi96EEEEEENS_10bfloat16_tEfNS_4arch4Sm90ELb1ELb0ELb1ELb1ELb0ELb1ELb0ELb0ELi2ELi1ELi2ELi1ELb1EEENS1_24CollectiveEpilogueBwdGQAISD_fSG_Li256ELb1ELb0EEENS1_25SingleTileBwdLPTSchedulerILb1ELi128ELb0EEEEEEEEEvNT_6ParamsE:
	.zero		2432


//--------------------- .nv.constant0._ZN7cutlass13device_kernelIN5flash11enable_sm90INS1_16FlashAttnBwdSm90INS1_25CollectiveMainloopBwdSm90ILi2ELi2ELi2EN4cute5tupleIJNS5_1CILi1EEES8_S8_EEENS6_IJNS7_ILi64EEENS7_ILi128EEENS7_ILi96EEEEEENS_10bfloat16_tEfNS_4arch4Sm90ELb1ELb0ELb1ELb1ELb1ELb1ELb0ELb0ELi2ELi1ELi2ELi1ELb1EEENS1_24CollectiveEpilogueBwdGQAISD_fSG_Li256ELb1ELb1EEENS1_25SingleTileBwdLPTSchedulerILb1ELi128ELb1EEEEEEEEEvNT_6ParamsE --------------------------
	.section	.nv.constant0._ZN7cutlass13device_kernelIN5flash11enable_sm90INS1_16FlashAttnBwdSm90INS1_25CollectiveMainloopBwdSm90ILi2ELi2ELi2EN4cute5tupleIJNS5_1CILi1EEES8_S8_EEENS6_IJNS7_ILi64EEENS7_ILi128EEENS7_ILi96EEEEEENS_10bfloat16_tEfNS_4arch4Sm90ELb1ELb0ELb1ELb1ELb1ELb1ELb0ELb0ELi2ELi1ELi2ELi1ELb1EEENS1_24CollectiveEpilogueBwdGQAISD_fSG_Li256ELb1ELb1EEENS1_25SingleTileBwdLPTSchedulerILb1ELi128ELb1EEEEEEEEEvNT_6ParamsE,"a",@progbits
	.sectionflags	@""
	.align	4
.nv.constant0._ZN7cutlass13device_kernelIN5flash11enable_sm90INS1_16FlashAttnBwdSm90INS1_25CollectiveMainloopBwdSm90ILi2ELi2ELi2EN4cute5tupleIJNS5_1CILi1EEES8_S8_EEENS6_IJNS7_ILi64EEENS7_ILi128EEENS7_ILi96EEEEEENS_10bfloat16_tEfNS_4arch4Sm90ELb1ELb0ELb1ELb1ELb1ELb1ELb0ELb0ELi2ELi1ELi2ELi1ELb1EEENS1_24CollectiveEpilogueBwdGQAISD_fSG_Li256ELb1ELb1EEENS1_25SingleTileBwdLPTSchedulerILb1ELi128ELb1EEEEEEEEEvNT_6ParamsE:
	.zero		2432


//--------------------- .nv.constant0._ZN7cutlass13device_kernelIN5flash11enable_sm90INS1_16FlashAttnBwdSm90INS1_25CollectiveMainloopBwdSm90ILi2ELi2ELi2EN4cute5tupleIJNS5_1CILi1EEES8_S8_EEENS6_IJNS7_ILi64EEENS7_ILi128EEENS7_ILi96EEEEEENS_10bfloat16_tEfNS_4arch4Sm90ELb0ELb0ELb0ELb0ELb0ELb1ELb0ELb0ELi2ELi1ELi2ELi1ELb1EEENS1_21CollectiveEpilogueBwdISD_SE_SG_Li256ELb0ELb0ELi1EEENS1_19SingleTileSchedulerILb0ELb0ELb0ELi128EEEEEEEEEvNT_6ParamsE --------------------------
	.section	.nv.constant0._ZN7cutlass13device_kernelIN5flash11enable_sm90INS1_16FlashAttnBwdSm90INS1_25CollectiveMainloopBwdSm90ILi2ELi2ELi2EN4cute5tupleIJNS5_1CILi1EEES8_S8_EEENS6_IJNS7_ILi64EEENS7_ILi128EEENS7_ILi96EEEEEENS_10bfloat16_tEfNS_4arch4Sm90ELb0ELb0ELb0ELb0ELb0ELb1ELb0ELb0ELi2ELi1ELi2ELi1ELb1EEENS1_21CollectiveEpilogueBwdISD_SE_SG_Li256ELb0ELb0ELi1EEENS1_19SingleTileSchedulerILb0ELb0ELb0ELi128EEEEEEEEEvNT_6ParamsE,"a",@progbits
	.sectionflags	@""
	.align	4
.nv.constant0._ZN7cutlass13device_kernelIN5flash11enable_sm90INS1_16FlashAttnBwdSm90INS1_25CollectiveMainloopBwdSm90ILi2ELi2ELi2EN4cute5tupleIJNS5_1CILi1EEES8_S8_EEENS6_IJNS7_ILi64EEENS7_ILi128EEENS7_ILi96EEEEEENS_10bfloat16_tEfNS_4arch4Sm90ELb0ELb0ELb0ELb0ELb0ELb1ELb0ELb0ELi2ELi1ELi2ELi1ELb1EEENS1_21CollectiveEpilogueBwdISD_SE_SG_Li256ELb0ELb0ELi1EEENS1_19SingleTileSchedulerILb0ELb0ELb0ELi128EEEEEEEEEvNT_6ParamsE:
	.zero		2944


//--------------------- .nv.constant0._ZN7cutlass13device_kernelIN5flash11enable_sm90INS1_16FlashAttnBwdSm90INS1_25CollectiveMainloopBwdSm90ILi2ELi2ELi2EN4cute5tupleIJNS5_1CILi1EEES8_S8_EEENS6_IJNS7_ILi64EEENS7_ILi128EEENS7_ILi96EEEEEENS_10bfloat16_tEfNS_4arch4Sm90ELb0ELb0ELb0ELb0ELb1ELb1ELb0ELb0ELi2ELi1ELi2ELi1ELb1EEENS1_21CollectiveEpilogueBwdISD_SE_SG_Li256ELb0ELb0ELi1EEENS1_19SingleTileSchedulerILb0ELb0ELb0ELi128EEEEEEEEEvNT_6ParamsE --------------------------
	.section	.nv.constant0._ZN7cutlass13device_kernelIN5flash11enable_sm90INS1_16FlashAttnBwdSm90INS1_25CollectiveMainloopBwdSm90ILi2ELi2ELi2EN4cute5tupleIJNS5_1CILi1EEES8_S8_EEENS6_IJNS7_ILi64EEENS7_ILi128EEENS7_ILi96EEEEEENS_10bfloat16_tEfNS_4arch4Sm90ELb0ELb0ELb0ELb0ELb1ELb1ELb0ELb0ELi2ELi1ELi2ELi1ELb1EEENS1_21CollectiveEpilogueBwdISD_SE_SG_Li256ELb0ELb0ELi1EEENS1_19SingleTileSchedulerILb0ELb0ELb0ELi128EEEEEEEEEvNT_6ParamsE,"a",@progbits
	.sectionflags	@""
	.align	4
.nv.constant0._ZN7cutlass13device_kernelIN5flash11enable_sm90INS1_16FlashAttnBwdSm90INS1_25CollectiveMainloopBwdSm90ILi2ELi2ELi2EN4cute5tupleIJNS5_1CILi1EEES8_S8_EEENS6_IJNS7_ILi64EEENS7_ILi128EEENS7_ILi96EEEEEENS_10bfloat16_tEfNS_4arch4Sm90ELb0ELb0ELb0ELb0ELb1ELb1ELb0ELb0ELi2ELi1ELi2ELi1ELb1EEENS1_21CollectiveEpilogueBwdISD_SE_SG_Li256ELb0ELb0ELi1EEENS1_19SingleTileSchedulerILb0ELb0ELb0ELi128EEEEEEEEEvNT_6ParamsE:
	.zero		2944


//--------------------- .nv.constant0._ZN7cutlass13device_kernelIN5flash11enable_sm90INS1_16FlashAttnBwdSm90INS1_25CollectiveMainloopBwdSm90ILi2ELi2ELi2EN4cute5tupleIJNS5_1CILi1EEES8_S8_EEENS6_IJNS7_ILi64EEENS7_ILi128EEENS7_ILi96EEEEEENS_10bfloat16_tEfNS_4arch4Sm90ELb0ELb0ELb0ELb0ELb0ELb1ELb0ELb0ELi2ELi1ELi2ELi1ELb1EEENS1_24CollectiveEpilogueBwdGQAISD_fSG_Li256ELb0ELb0EEENS1_19SingleTileSchedulerILb0ELb0ELb0ELi128EEEEEEEEEvNT_6ParamsE --------------------------
	.section	.nv.constant0._ZN7cutlass13device_kernelIN5flash11enable_sm90INS1_16FlashAttnBwdSm90INS1_25CollectiveMainloopBwdSm90ILi2ELi2ELi2EN4cute5tupleIJNS5_1CILi1EEES8_S8_EEENS6_IJNS7_ILi64EEENS7_ILi128EEENS7_ILi96EEEEEENS_10bfloat16_tEfNS_4arch4Sm90ELb0ELb0ELb0ELb0ELb0ELb1ELb0ELb0ELi2ELi1ELi2ELi1ELb1EEENS1_24CollectiveEpilogueBwdGQAISD_fSG_Li256ELb0ELb0EEENS1_19SingleTileSchedulerILb0ELb0ELb0ELi128EEEEEEEEEvNT_6ParamsE,"a",@progbits
	.sectionflags	@""
	.align	4
.nv.constant0._ZN7cutlass13device_kernelIN5flash11enable_sm90INS1_16FlashAttnBwdSm90INS1_25CollectiveMainloopBwdSm90ILi2ELi2ELi2EN4cute5tupleIJNS5_1CILi1EEES8_S8_EEENS6_IJNS7_ILi64EEENS7_ILi128EEENS7_ILi96EEEEEENS_10bfloat16_tEfNS_4arch4Sm90ELb0ELb0ELb0ELb0ELb0ELb1ELb0ELb0ELi2ELi1ELi2ELi1ELb1EEENS1_24CollectiveEpilogueBwdGQAISD_fSG_Li256ELb0ELb0EEENS1_19SingleTileSchedulerILb0ELb0ELb0ELi128EEEEEEEEEvNT_6ParamsE:
	.zero		2304


//--------------------- .nv.constant0._ZN7cutlass13device_kernelIN5flash11enable_sm90INS1_16FlashAttnBwdSm90INS1_25CollectiveMainloopBwdSm90ILi2ELi2ELi2EN4cute5tupleIJNS5_1CILi1EEES8_S8_EEENS6_IJNS7_ILi64EEENS7_ILi128EEENS7_ILi96EEEEEENS_10bfloat16_tEfNS_4arch4Sm90ELb0ELb0ELb0ELb0ELb1ELb1ELb0ELb0ELi2ELi1ELi2ELi1ELb1EEENS1_24CollectiveEpilogueBwdGQAISD_fSG_Li256ELb0ELb1EEENS1_19SingleTileSchedulerILb0ELb0ELb0ELi128EEEEEEEEEvNT_6ParamsE --------------------------
	.section	.nv.constant0._ZN7cutlass13device_kernelIN5flash11enable_sm90INS1_16FlashAttnBwdSm90INS1_25CollectiveMainloopBwdSm90ILi2ELi2ELi2EN4cute5tupleIJNS5_1CILi1EEES8_S8_EEENS6_IJNS7_ILi64EEENS7_ILi128EEENS7_ILi96EEEEEENS_10bfloat16_tEfNS_4arch4Sm90ELb0ELb0ELb0ELb0ELb1ELb1ELb0ELb0ELi2ELi1ELi2ELi1ELb1EEENS1_24CollectiveEpilogueBwdGQAISD_fSG_Li256ELb0ELb1EEENS1_19SingleTileSchedulerILb0ELb0ELb0ELi128EEEEEEEEEvNT_6ParamsE,"a",@progbits
	.sectionflags	@""
	.align	4
.nv.constant0._ZN7cutlass13device_kernelIN5flash11enable_sm90INS1_16FlashAttnBwdSm90INS1_25CollectiveMainloopBwdSm90ILi2ELi2ELi2EN4cute5tupleIJNS5_1CILi1EEES8_S8_EEENS6_IJNS7_ILi64EEENS7_ILi128EEENS7_ILi96EEEEEENS_10bfloat16_tEfNS_4arch4Sm90ELb0ELb0ELb0ELb0ELb1ELb1ELb0ELb0ELi2ELi1ELi2ELi1ELb1EEENS1_24CollectiveEpilogueBwdGQAISD_fSG_Li256ELb0ELb1EEENS1_19SingleTileSchedulerILb0ELb0ELb0ELi128EEEEEEEEEvNT_6ParamsE:
	.zero		2304


//--------------------- .nv.constant0._ZN7cutlass13device_kernelIN5flash11enable_sm90INS1_16FlashAttnBwdSm90INS1_25CollectiveMainloopBwdSm90ILi2ELi2ELi2EN4cute5tupleIJNS5_1CILi1EEES8_S8_EEENS6_IJNS7_ILi64EEENS7_ILi128EEENS7_ILi96EEEEEENS_10bfloat16_tEfNS_4arch4Sm90ELb0ELb0ELb0ELb1ELb0ELb1ELb0ELb0ELi2ELi1ELi2ELi1ELb1EEENS1_21CollectiveEpilogueBwdISD_SE_SG_Li256ELb1ELb0ELi1EEENS1_19SingleTileSchedulerILb1ELb0ELb0ELi128EEEEEEEEEvNT_6ParamsE --------------------------
	.section	.nv.constant0._ZN7cutlass13device_kernelIN5flash11enable_sm90INS1_16FlashAttnBwdSm90INS1_25CollectiveMainloopBwdSm90ILi2ELi2ELi2EN4cute5tupleIJNS5_1CILi1EEES8_S8_EEENS6_IJNS7_ILi64EEENS7_ILi128EEENS7_ILi96EEEEEENS_10bfloat16_tEfNS_4arch4Sm90ELb0ELb0ELb0ELb1ELb0ELb1ELb0ELb0ELi2ELi1ELi2ELi1ELb1EEENS1_21CollectiveEpilogueBwdISD_SE_SG_Li256ELb1ELb0ELi1EEENS1_19SingleTileSchedulerILb1ELb0ELb0ELi128EEEEEEEEEvNT_6ParamsE,"a",@progbits
	.sectionflags	@""
	.align	4
.nv.constant0._ZN7cutlass13device_kernelIN5flash11enable_sm90INS1_16FlashAttnBwdSm90INS1_25CollectiveMainloopBwdSm90ILi2ELi2ELi2EN4cute5tupleIJNS5_1CILi1EEES8_S8_EEENS6_IJNS7_ILi64EEENS7_ILi128EEENS7_ILi96EEEEEENS_10bfloat16_tEfNS_4arch4Sm90ELb0ELb0ELb0ELb1ELb0ELb1ELb0ELb0ELi2ELi1ELi2ELi1ELb1EEENS1_21CollectiveEpilogueBwdISD_SE_SG_Li256ELb1ELb0ELi1EEENS1_19SingleTileSchedulerILb1ELb0ELb0ELi128EEEEEEEEEvNT_6ParamsE:
	.zero		2304


//--------------------- .nv.constant0._ZN7cutlass13device_kernelIN5flash11enable_sm90INS1_16FlashAttnBwdSm90INS1_25CollectiveMainloopBwdSm90ILi2ELi2ELi2EN4cute5tupleIJNS5_1CILi1EEES8_S8_EEENS6_IJNS7_ILi64EEENS7_ILi128EEENS7_ILi96EEEEEENS_10bfloat16_tEfNS_4arch4Sm90ELb0ELb0ELb0ELb1ELb1ELb1ELb0ELb0ELi2ELi1ELi2ELi1ELb1EEENS1_21CollectiveEpilogueBwdISD_SE_SG_Li256ELb1ELb0ELi1EEENS1_19SingleTileSchedulerILb1ELb0ELb0ELi128EEEEEEEEEvNT_6ParamsE --------------------------
	.section	.nv.constant0._ZN7cutlass13device_kernelIN5flash11enable_sm90INS1_16FlashAttnBwdSm90INS1_25CollectiveMainloopBwdSm90ILi2ELi2ELi2EN4cute5tupleIJNS5_1CILi1EEES8_S8_EEENS6_IJNS7_ILi64EEENS7_ILi128EEENS7_ILi96EEEEEENS_10bfloat16_tEfNS_4arch4Sm90ELb0ELb0ELb0ELb1ELb1ELb1ELb0ELb0ELi2ELi1ELi2ELi1ELb1EEENS1_21CollectiveEpilogueBwdISD_SE_SG_Li256ELb1ELb0ELi1EEENS1_19SingleTileSchedulerILb1ELb0ELb0ELi128EEEEEEEEEvNT_6ParamsE,"a",@progbits
	.sectionflags	@""
	.align	4
.nv.constant0._ZN7cutlass13device_kernelIN5flash11enable_sm90INS1_16FlashAttnBwdSm90INS1_25CollectiveMainloopBwdSm90ILi2ELi2ELi2EN4cute5tupleIJNS5_1CILi1EEES8_S8_EEENS6_IJNS7_ILi64EEENS7_ILi128EEENS7_ILi96EEEEEENS_10bfloat16_tEfNS_4arch4Sm90ELb0ELb0ELb0ELb1ELb1ELb1ELb0ELb0ELi2ELi1ELi2ELi1ELb1EEENS1_21CollectiveEpilogueBwdISD_SE_SG_Li256ELb1ELb0ELi1EEENS1_19SingleTileSchedulerILb1ELb0ELb0ELi128EEEEEEEEEvNT_6ParamsE:
	.zero		2304


//--------------------- .nv.constant0._ZN7cutlass13device_kernelIN5flash11enable_sm90INS1_16FlashAttnBwdSm90INS1_25CollectiveMainloopBwdSm90ILi2ELi2ELi2EN4cute5tupleIJNS5_1CILi1EEES8_S8_EEENS6_IJNS7_ILi64EEENS7_ILi128EEENS7_ILi96EEEEEENS_10bfloat16_tEfNS_4arch4Sm90ELb0ELb0ELb0ELb1ELb0ELb1ELb0ELb0ELi2ELi1ELi2ELi1ELb1EEENS1_24CollectiveEpilogueBwdGQAISD_fSG_Li256ELb1ELb0EEENS1_19SingleTileSchedulerILb1ELb0ELb0ELi128EEEEEEEEEvNT_6ParamsE --------------------------
	.section	.nv.constant0._ZN7cutlass13device_kernelIN5flash11enable_sm90INS1_16FlashAttnBwdSm90INS1_25CollectiveMainloopBwdSm90ILi2ELi2ELi2EN4cute5tupleIJNS5_1CILi1EEES8_S8_EEENS6_IJNS7_ILi64EEENS7_ILi128EEENS7_ILi96EEEEEENS_10bfloat16_tEfNS_4arch4Sm90ELb0ELb0ELb0ELb1ELb0ELb1ELb0ELb0ELi2ELi1ELi2ELi1ELb1EEENS1_24CollectiveEpilogueBwdGQAISD_fSG_Li256ELb1ELb0EEENS1_19SingleTileSchedulerILb1ELb0ELb0ELi128EEEEEEEEEvNT_6ParamsE,"a",@progbits
	.sectionflags	@""
	.align	4
.nv.constant0._ZN7cutlass13device_kernelIN5flash11enable_sm90INS1_16FlashAttnBwdSm90INS1_25CollectiveMainloopBwdSm90ILi2ELi2ELi2EN4cute5tupleIJNS5_1CILi1EEES8_S8_EEENS6_IJNS7_ILi64EEENS7_ILi128EEENS7_ILi96EEEEEENS_10bfloat16_tEfNS_4arch4Sm90ELb0ELb0ELb0ELb1ELb0ELb1ELb0ELb0ELi2ELi1ELi2ELi1ELb1EEENS1_24CollectiveEpilogueBwdGQAISD_fSG_Li256ELb1ELb0EEENS1_19SingleTileSchedulerILb1ELb0ELb0ELi128EEEEEEEEEvNT_6ParamsE:
	.zero		2304


//--------------------- .nv.constant0._ZN7cutlass13device_kernelIN5flash11enable_sm90INS1_16FlashAttnBwdSm90INS1_25CollectiveMainloopBwdSm90ILi2ELi2ELi2EN4cute5tupleIJNS5_1CILi1EEES8_S8_EEENS6_IJNS7_ILi64EEENS7_ILi128EEENS7_ILi96EEEEEENS_10bfloat16_tEfNS_4arch4Sm90ELb0ELb0ELb0ELb1ELb1ELb1ELb0ELb0ELi2ELi1ELi2ELi1ELb1EEENS1_24CollectiveEpilogueBwdGQAISD_fSG_Li256ELb1ELb1EEENS1_19SingleTileSchedulerILb1ELb0ELb0ELi128EEEEEEEEEvNT_6ParamsE --------------------------
	.section	.nv.constant0._ZN7cutlass13device_kernelIN5flash11enable_sm90INS1_16FlashAttnBwdSm90INS1_25CollectiveMainloopBwdSm90ILi2ELi2ELi2EN4cute5tupleIJNS5_1CILi1EEES8_S8_EEENS6_IJNS7_ILi64EEENS7_ILi128EEENS7_ILi96EEEEEENS_10bfloat16_tEfNS_4arch4Sm90ELb0ELb0ELb0ELb1ELb1ELb1ELb0ELb0ELi2ELi1ELi2ELi1ELb1EEENS1_24CollectiveEpilogueBwdGQAISD_fSG_Li256ELb1ELb1EEENS1_19SingleTileSchedulerILb1ELb0ELb0ELi128EEEEEEEEEvNT_6ParamsE,"a",@progbits
	.sectionflags	@""
	.align	4
.nv.constant0._ZN7cutlass13device_kernelIN5flash11enable_sm90INS1_16FlashAttnBwdSm90INS1_25CollectiveMainloopBwdSm90ILi2ELi2ELi2EN4cute5tupleIJNS5_1CILi1EEES8_S8_EEENS6_IJNS7_ILi64EEENS7_ILi128EEENS7_ILi96EEEEEENS_10bfloat16_tEfNS_4arch4Sm90ELb0ELb0ELb0ELb1ELb1ELb1ELb0ELb0ELi2ELi1ELi2ELi1ELb1EEENS1_24CollectiveEpilogueBwdGQAISD_fSG_Li256ELb1ELb1EEENS1_19SingleTileSchedulerILb1ELb0ELb0ELi128EEEEEEEEEvNT_6ParamsE:
	.zero		2304


//--------------------- .nv.constant0._ZN7cutlass13device_kernelIN5flash11enable_sm90INS1_16FlashAttnBwdSm90INS1_25CollectiveMainloopBwdSm90ILi2ELi2ELi2EN4cute5tupleIJNS5_1CILi1EEES8_S8_EEENS6_IJNS7_ILi64EEENS7_ILi128EEENS7_ILi96EEEEEENS_10bfloat16_tEfNS_4arch4Sm90ELb0ELb1ELb0ELb0ELb0ELb1ELb0ELb0ELi2ELi1ELi2ELi1ELb1EEENS1_21CollectiveEpilogueBwdISD_SE_SG_Li256ELb0ELb0ELi1EEENS1_19SingleTileSchedulerILb0ELb0ELb0ELi128EEEEEEEEEvNT_6ParamsE --------------------------
	.section	.nv.constant0._ZN7cutlass13device_kernelIN5flash11enable_sm90INS1_16FlashAttnBwdSm90INS1_25CollectiveMainloopBwdSm90ILi2ELi2ELi2EN4cute5tupleIJNS5_1CILi1EEES8_S8_EEENS6_IJNS7_ILi64EEENS7_ILi128EEENS7_ILi96EEEEEENS_10bfloat16_tEfNS_4arch4Sm90ELb0ELb1ELb0ELb0ELb0ELb1ELb0ELb0ELi2ELi1ELi2ELi1ELb1EEENS1_21CollectiveEpilogueBwdISD_SE_SG_Li256ELb0ELb0ELi1EEENS1_19SingleTileSchedulerILb0ELb0ELb0ELi128EEEEEEEEEvNT_6ParamsE,"a",@progbits
	.sectionflags	@""
	.align	4
.nv.constant0._ZN7cutlass13device_kernelIN5flash11enable_sm90INS1_16FlashAttnBwdSm90INS1_25CollectiveMainloopBwdSm90ILi2ELi2ELi2EN4cute5tupleIJNS5_1CILi1EEES8_S8_EEENS6_IJNS7_ILi64EEENS7_ILi128EEENS7_ILi96EEEEEENS_10bfloat16_tEfNS_4arch4Sm90ELb0ELb1ELb0ELb0ELb0ELb1ELb0ELb0ELi2ELi1ELi2ELi1ELb1EEENS1_21CollectiveEpilogueBwdISD_SE_SG_Li256ELb0ELb0ELi1EEENS1_19SingleTileSchedulerILb0ELb0ELb0ELi128EEEEEEEEEvNT_6ParamsE:
	.zero		2944


//--------------------- .nv.constant0._ZN7cutlass13device_kernelIN5flash11enable_sm90INS1_16FlashAttnBwdSm90INS1_25CollectiveMainloopBwdSm90ILi2ELi2ELi2EN4cute5tupleIJNS5_1CILi1EEES8_S8_EEENS6_IJNS7_ILi64EEENS7_ILi128EEENS7_ILi96EEEEEENS_10bfloat16_tEfNS_4arch4Sm90ELb0ELb1ELb0ELb0ELb1ELb1ELb0ELb0ELi2ELi1ELi2ELi1ELb1EEENS1_21CollectiveEpilogueBwdISD_SE_SG_Li256ELb0ELb0ELi1EEENS1_19SingleTileSchedulerILb0ELb0ELb0ELi128EEEEEEEEEvNT_6ParamsE --------------------------
	.section	.nv.constant0._ZN7cutlass13device_kernelIN5flash11enable_sm90INS1_16FlashAttnBwdSm90INS1_25CollectiveMainloopBwdSm90ILi2ELi2ELi2EN4cute5tupleIJNS5_1CILi1EEES8_S8_EEENS6_IJNS7_ILi64EEENS7_ILi128EEENS7_ILi96EEEEEENS_10bfloat16_tEfNS_4arch4Sm90ELb0ELb1ELb0ELb0ELb1ELb1ELb0ELb0ELi2ELi1ELi2ELi1ELb1EEENS1_21CollectiveEpilogueBwdISD_SE_SG_Li256ELb0ELb0ELi1EEENS1_19SingleTileSchedulerILb0ELb0ELb0ELi128EEEEEEEEEvNT_6ParamsE,"a",@progbits
	.sectionflags	@""
	.align	4
.nv.constant0._ZN7cutlass13device_kernelIN5flash11enable_sm90INS1_16FlashAttnBwdSm90INS1_25CollectiveMainloopBwdSm90ILi2ELi2ELi2EN4cute5tupleIJNS5_1CILi1EEES8_S8_EEENS6_IJNS7_ILi64EEENS7_ILi128EEENS7_ILi96EEEEEENS_10bfloat16_tEfNS_4arch4Sm90ELb0ELb1ELb0ELb0ELb1ELb1ELb0ELb0ELi2ELi1ELi2ELi1ELb1EEENS1_21CollectiveEpilogueBwdISD_SE_SG_Li256ELb0ELb0ELi1EEENS1_19SingleTileSchedulerILb0ELb0ELb0ELi128EEEEEEEEEvNT_6ParamsE:
	.zero		2944


//--------------------- .nv.constant0._ZN7cutlass13device_kernelIN5flash11enable_sm90INS1_16FlashAttnBwdSm90INS1_25CollectiveMainloopBwdSm90ILi2ELi2ELi2EN4cute5tupleIJNS5_1CILi1EEES8_S8_EEENS6_IJNS7_ILi64EEENS7_ILi128EEENS7_ILi96EEEEEENS_10bfloat16_tEfNS_4arch4Sm90ELb0ELb1ELb0ELb0ELb0ELb1ELb0ELb0ELi2ELi1ELi2ELi1ELb1EEENS1_24CollectiveEpilogueBwdGQAISD_fSG_Li256ELb0ELb0EEENS1_19SingleTileSchedulerILb0ELb0ELb0ELi128EEEEEEEEEvNT_6ParamsE --------------------------
	.section	.nv.constant0._ZN7cutlass13device_kernelIN5flash11enable_sm90INS1_16FlashAttnBwdSm90INS1_25CollectiveMainloopBwdSm90ILi2ELi2ELi2EN4cute5tupleIJNS5_1CILi1EEES8_S8_EEENS6_IJNS7_ILi64EEENS7_ILi128EEENS7_ILi96EEEEEENS_10bfloat16_tEfNS_4arch4Sm90ELb0ELb1ELb0ELb0ELb0ELb1ELb0ELb0ELi2ELi1ELi2ELi1ELb1EEENS1_24CollectiveEpilogueBwdGQAISD_fSG_Li256ELb0ELb0EEENS1_19SingleTileSchedulerILb0ELb0ELb0ELi128EEEEEEEEEvNT_6ParamsE,"a",@progbits
	.sectionflags	@""
	.align	4
.nv.constant0._ZN7cutlass13device_kernelIN5flash11enable_sm90INS1_16FlashAttnBwdSm90INS1_25CollectiveMainloopBwdSm90ILi2ELi2ELi2EN4cute5tupleIJNS5_1CILi1EEES8_S8_EEENS6_IJNS7_ILi64EEENS7_ILi128EEENS7_ILi96EEEEEENS_10bfloat16_tEfNS_4arch4Sm90ELb0ELb1ELb0ELb0ELb0ELb1ELb0ELb0ELi2ELi1ELi2ELi1ELb1EEENS1_24CollectiveEpilogueBwdGQAISD_fSG_Li256ELb0ELb0EEENS1_19SingleTileSchedulerILb0ELb0ELb0ELi128EEEEEEEEEvNT_6ParamsE:
	.zero		2304


//--------------------- .nv.constant0._ZN7cutlass13device_kernelIN5flash11enable_sm90INS1_16FlashAttnBwdSm90INS1_25CollectiveMainloopBwdSm90ILi2ELi2ELi2EN4cute5tupleIJNS5_1CILi1EEES8_S8_EEENS6_IJNS7_ILi64EEENS7_ILi128EEENS7_ILi96EEEEEENS_10bfloat16_tEfNS_4arch4Sm90ELb0ELb1ELb0ELb0ELb1ELb1ELb0ELb0ELi2ELi1ELi2ELi1ELb1EEENS1_24CollectiveEpilogueBwdGQAISD_fSG_Li256ELb0ELb1EEENS1_19SingleTileSchedulerILb0ELb0ELb0ELi128EEEEEEEEEvNT_6ParamsE --------------------------
	.section	.nv.constant0._ZN7cutlass13device_kernelIN5flash11enable_sm90INS1_16FlashAttnBwdSm90INS1_25CollectiveMainloopBwdSm90ILi2ELi2ELi2EN4cute5tupleIJNS5_1CILi1EEES8_S8_EEENS6_IJNS7_ILi64EEENS7_ILi128EEENS7_ILi96EEEEEENS_10bfloat16_tEfNS_4arch4Sm90ELb0ELb1ELb0ELb0ELb1ELb1ELb0ELb0ELi2ELi1ELi2ELi1ELb1EEENS1_24CollectiveEpilogueBwdGQAISD_fSG_Li256ELb0ELb1EEENS1_19SingleTileSchedulerILb0ELb0ELb0ELi128EEEEEEEEEvNT_6ParamsE,"a",@progbits
	.sectionflags	@""
	.align	4
.nv.constant0._ZN7cutlass13device_kernelIN5flash11enable_sm90INS1_16FlashAttnBwdSm90INS1_25CollectiveMainloopBwdSm90ILi2ELi2ELi2EN4cute5tupleIJNS5_1CILi1EEES8_S8_EEENS6_IJNS7_ILi64EEENS7_ILi128EEENS7_ILi96EEEEEENS_10bfloat16_tEfNS_4arch4Sm90ELb0ELb1ELb0ELb0ELb1ELb1ELb0ELb0ELi2ELi1ELi2ELi1ELb1EEENS1_24CollectiveEpilogueBwdGQAISD_fSG_Li256ELb0ELb1EEENS1_19SingleTileSchedulerILb0ELb0ELb0ELi128EEEEEEEEEvNT_6ParamsE:
	.zero		2304


//--------------------- .nv.constant0._ZN7cutlass13device_kernelIN5flash11enable_sm90INS1_16FlashAttnBwdSm90INS1_25CollectiveMainloopBwdSm90ILi2ELi2ELi2EN4cute5tupleIJNS5_1CILi1EEES8_S8_EEENS6_IJNS7_ILi64EEENS7_ILi128EEENS7_ILi96EEEEEENS_10bfloat16_tEfNS_4arch4Sm90ELb0ELb1ELb0ELb1ELb0ELb1ELb0ELb0ELi2ELi1ELi2ELi1ELb1EEENS1_21CollectiveEpilogueBwdISD_SE_SG_Li256ELb1ELb0ELi1EEENS1_19SingleTileSchedulerILb1ELb0ELb0ELi128EEEEEEEEEvNT_6ParamsE --------------------------
	.section	.nv.constant0._ZN7cutlass13device_kernelIN5flash11enable_sm90INS1_16FlashAttnBwdSm90INS1_25CollectiveMainloopBwdSm90ILi2ELi2ELi2EN4cute5tupleIJNS5_1CILi1EEES8_S8_EEENS6_IJNS7_ILi64EEENS7_ILi128EEENS7_ILi96EEEEEENS_10bfloat16_tEfNS_4arch4Sm90ELb0ELb1ELb0ELb1ELb0ELb1ELb0ELb0ELi2ELi1ELi2ELi1ELb1EEENS1_21CollectiveEpilogueBwdISD_SE_SG_Li256ELb1ELb0ELi1EEENS1_19SingleTileSchedulerILb1ELb0ELb0ELi128EEEEEEEEEvNT_6ParamsE,"a",@progbits
	.sectionflags	@""
	.align	4
.nv.constant0._ZN7cutlass13device_kernelIN5flash11enable_sm90INS1_16FlashAttnBwdSm90INS1_25CollectiveMainloopBwdSm90ILi2ELi2ELi2EN4cute5tupleIJNS5_1CILi1EEES8_S8_EEENS6_IJNS7_ILi64EEENS7_ILi128EEENS7_ILi96EEEEEENS_10bfloat16_tEfNS_4arch4Sm90ELb0ELb1ELb0ELb1ELb0ELb1ELb0ELb0ELi2ELi1ELi2ELi1ELb1EEENS1_21CollectiveEpilogueBwdISD_SE_SG_Li256ELb1ELb0ELi1EEENS1_19SingleTileSchedulerILb1ELb0ELb0ELi128EEEEEEEEEvNT_6ParamsE:
	.zero		2304


//--------------------- .nv.constant0._ZN7cutlass13device_kernelIN5flash11enable_sm90INS1_16FlashAttnBwdSm90INS1_25CollectiveMainloopBwdSm90ILi2ELi2ELi2EN4cute5tupleIJNS5_1CILi1EEES8_S8_EEENS6_IJNS7_ILi64EEENS7_ILi128EEENS7_ILi96EEEEEENS_10bfloat16_tEfNS_4arch4Sm90ELb0ELb1ELb0ELb1ELb1ELb1ELb0ELb0ELi2ELi1ELi2ELi1ELb1EEENS1_21CollectiveEpilogueBwdISD_SE_SG_Li256ELb1ELb0ELi1EEENS1_19SingleTileSchedulerILb1ELb0ELb0ELi128EEEEEEEEEvNT_6ParamsE --------------------------
	.section	.nv.constant0._ZN7cutlass13device_kernelIN5flash11enable_sm90INS1_16FlashAttnBwdSm90INS1_25CollectiveMainloopBwdSm90ILi2ELi2ELi2EN4cute5tupleIJNS5_1CILi1EEES8_S8_EEENS6_IJNS7_ILi64EEENS7_ILi128EEENS7_ILi96EEEEEENS_10bfloat16_tEfNS_4arch4Sm90ELb0ELb1ELb0ELb1ELb1ELb1ELb0ELb0ELi2ELi1ELi2ELi1ELb1EEENS1_21CollectiveEpilogueBwdISD_SE_SG_Li256ELb1ELb0ELi1EEENS1_19SingleTileSchedulerILb1ELb0ELb0ELi128EEEEEEEEEvNT_6ParamsE,"a",@progbits
	.sectionflags	@""
	.align	4
.nv.constant0._ZN7cutlass13device_kernelIN5flash11enable_sm90INS1_16FlashAttnBwdSm90INS1_25CollectiveMainloopBwdSm90ILi2ELi2ELi2EN4cute5tupleIJNS5_1CILi1EEES8_S8_EEENS6_IJNS7_ILi64EEENS7_ILi128EEENS7_ILi96EEEEEENS_10bfloat16_tEfNS_4arch4Sm90ELb0ELb1ELb0ELb1ELb1ELb1ELb0ELb0ELi2ELi1ELi2ELi1ELb1EEENS1_21CollectiveEpilogueBwdISD_SE_SG_Li256ELb1ELb0ELi1EEENS1_19SingleTileSchedulerILb1ELb0ELb0ELi128EEEEEEEEEvNT_6ParamsE:
	.zero		2304


//--------------------- .nv.constant0._ZN7cutlass13device_kernelIN5flash11enable_sm90INS1_16FlashAttnBwdSm90INS1_25CollectiveMainloopBwdSm90ILi2ELi2ELi2EN4cute5tupleIJNS5_1CILi1EEES8_S8_EEENS6_IJNS7_ILi64EEENS7_ILi128EEENS7_ILi96EEEEEENS_10bfloat16_tEfNS_4arch4Sm90ELb0ELb1ELb0ELb1ELb0ELb1ELb0ELb0ELi2ELi1ELi2ELi1ELb1EEENS1_24CollectiveEpilogueBwdGQAISD_fSG_Li256ELb1ELb0EEENS1_19SingleTileSchedulerILb1ELb0ELb0ELi128EEEEEEEEEvNT_6ParamsE --------------------------
	.section	.nv.constant0._ZN7cutlass13device_kernelIN5flash11enable_sm90INS1_16FlashAttnBwdSm90INS1_25CollectiveMainloopBwdSm90ILi2ELi2ELi2EN4cute5tupleIJNS5_1CILi1EEES8_S8_EEENS6_IJNS7_ILi64EEENS7_ILi128EEENS7_ILi96EEEEEENS_10bfloat16_tEfNS_4arch4Sm90ELb0ELb1ELb0ELb1ELb0ELb1ELb0ELb0ELi2ELi1ELi2ELi1ELb1EEENS1_24CollectiveEpilogueBwdGQAISD_fSG_Li256ELb1ELb0EEENS1_19SingleTileSchedulerILb1ELb0ELb0ELi128EEEEEEEEEvNT_6ParamsE,"a",@progbits
	.sectionflags	@""
	.align	4
.nv.constant0._ZN7cutlass13device_kernelIN5flash11enable_sm90INS1_16FlashAttnBwdSm90INS1_25CollectiveMainloopBwdSm90ILi2ELi2ELi2EN4cute5tupleIJNS5_1CILi1EEES8_S8_EEENS6_IJNS7_ILi64EEENS7_ILi128EEENS7_ILi96EEEEEENS_10bfloat16_tEfNS_4arch4Sm90ELb0ELb1ELb0ELb1ELb0ELb1ELb0ELb0ELi2ELi1ELi2ELi1ELb1EEENS1_24CollectiveEpilogueBwdGQAISD_fSG_Li256ELb1ELb0EEENS1_19SingleTileSchedulerILb1ELb0ELb0ELi128EEEEEEEEEvNT_6ParamsE:
	.zero		2304


//--------------------- .nv.constant0._ZN7cutlass13device_kernelIN5flash11enable_sm90INS1_16FlashAttnBwdSm90INS1_25CollectiveMainloopBwdSm90ILi2ELi2ELi2EN4cute5tupleIJNS5_1CILi1EEES8_S8_EEENS6_IJNS7_ILi64EEENS7_ILi128EEENS7_ILi96EEEEEENS_10bfloat16_tEfNS_4arch4Sm90ELb0ELb1ELb0ELb1ELb1ELb1ELb0ELb0ELi2ELi1ELi2ELi1ELb1EEENS1_24CollectiveEpilogueBwdGQAISD_fSG_Li256ELb1ELb1EEENS1_19SingleTileSchedulerILb1ELb0ELb0ELi128EEEEEEEEEvNT_6ParamsE --------------------------
	.section	.nv.constant0._ZN7cutlass13device_kernelIN5flash11enable_sm90INS1_16FlashAttnBwdSm90INS1_25CollectiveMainloopBwdSm90ILi2ELi2ELi2EN4cute5tupleIJNS5_1CILi1EEES8_S8_EEENS6_IJNS7_ILi64EEENS7_ILi128EEENS7_ILi96EEEEEENS_10bfloat16_tEfNS_4arch4Sm90ELb0ELb1ELb0ELb1ELb1ELb1ELb0ELb0ELi2ELi1ELi2ELi1ELb1EEENS1_24CollectiveEpilogueBwdGQAISD_fSG_Li256ELb1ELb1EEENS1_19SingleTileSchedulerILb1ELb0ELb0ELi128EEEEEEEEEvNT_6ParamsE,"a",@progbits
	.sectionflags	@""
	.align	4
.nv.constant0._ZN7cutlass13device_kernelIN5flash11enable_sm90INS1_16FlashAttnBwdSm90INS1_25CollectiveMainloopBwdSm90ILi2ELi2ELi2EN4cute5tupleIJNS5_1CILi1EEES8_S8_EEENS6_IJNS7_ILi64EEENS7_ILi128EEENS7_ILi96EEEEEENS_10bfloat16_tEfNS_4arch4Sm90ELb0ELb1ELb0ELb1ELb1ELb1ELb0ELb0ELi2ELi1ELi2ELi1ELb1EEENS1_24CollectiveEpilogueBwdGQAISD_fSG_Li256ELb1ELb1EEENS1_19SingleTileSchedulerILb1ELb0ELb0ELi128EEEEEEEEEvNT_6ParamsE:
	.zero		2304


//--------------------- .nv.constant0._ZN7cutlass13device_kernelIN5flash11enable_sm90INS1_16FlashAttnBwdSm90INS1_25CollectiveMainloopBwdSm90ILi2ELi2ELi2EN4cute5tupleIJNS5_1CILi1EEES8_S8_EEENS6_IJNS7_ILi64EEENS7_ILi128EEENS7_ILi96EEEEEENS_10bfloat16_tEfNS_4arch4Sm90ELb1ELb0ELb0ELb0ELb0ELb1ELb0ELb0ELi2ELi1ELi2ELi1ELb1EEENS1_21CollectiveEpilogueBwdISD_SE_SG_Li256ELb0ELb0ELi1EEENS1_25SingleTileBwdLPTSchedulerILb0ELi128ELb0EEEEEEEEEvNT_6ParamsE --------------------------
	.section	.nv.constant0._ZN7cutlass13device_kernelIN5flash11enable_sm90INS1_16FlashAttnBwdSm90INS1_25CollectiveMainloopBwdSm90ILi2ELi2ELi2EN4cute5tupleIJNS5_1CILi1EEES8_S8_EEENS6_IJNS7_ILi64EEENS7_ILi128EEENS7_ILi96EEEEEENS_10bfloat16_tEfNS_4arch4Sm90ELb1ELb0ELb0ELb0ELb0ELb1ELb0ELb0ELi2ELi1ELi2ELi1ELb1EEENS1_21CollectiveEpilogueBwdISD_SE_SG_Li256ELb0ELb0ELi1EEENS1_25SingleTileBwdLPTSchedulerILb0ELi128ELb0EEEEEEEEEvNT_6ParamsE,"a",@progbits
	.sectionflags	@""
	.align	4
.nv.constant0._ZN7cutlass13device_kernelIN5flash11enable_sm90INS1_16FlashAttnBwdSm90INS1_25CollectiveMainloopBwdSm90ILi2ELi2ELi2EN4cute5tupleIJNS5_1CILi1EEES8_S8_EEENS6_IJNS7_ILi64EEENS7_ILi128EEENS7_ILi96EEEEEENS_10bfloat16_tEfNS_4arch4Sm90ELb1ELb0ELb0ELb0ELb0ELb1ELb0ELb0ELi2ELi1ELi2ELi1ELb1EEENS1_21CollectiveEpilogueBwdISD_SE_SG_Li256ELb0ELb0ELi1EEENS1_25SingleTileBwdLPTSchedulerILb0ELi128ELb0EEEEEEEEEvNT_6ParamsE:
	.zero		2944


//--------------------- .nv.constant0._ZN7cutlass13device_kernelIN5flash11enable_sm90INS1_16FlashAttnBwdSm90INS1_25CollectiveMainloopBwdSm90ILi2ELi2ELi2EN4cute5tupleIJNS5_1CILi1EEES8_S8_EEENS6_IJNS7_ILi64EEENS7_ILi128EEENS7_ILi96EEEEEENS_10bfloat16_tEfNS_4arch4Sm90ELb1ELb0ELb0ELb0ELb1ELb1ELb0ELb0ELi2ELi1ELi2ELi1ELb1EEENS1_21CollectiveEpilogueBwdISD_SE_SG_Li256ELb0ELb0ELi1EEENS1_25SingleTileBwdLPTSchedulerILb0ELi128ELb1EEEEEEEEEvNT_6ParamsE --------------------------
	.section	.nv.constant0._ZN7cutlass13device_kernelIN5flash11enable_sm90INS1_16FlashAttnBwdSm90INS1_25CollectiveMainloopBwdSm90ILi2ELi2ELi2EN4cute5tupleIJNS5_1CILi1EEES8_S8_EEENS6_IJNS7_ILi64EEENS7_ILi128EEENS7_ILi96EEEEEENS_10bfloat16_tEfNS_4arch4Sm90ELb1ELb0ELb0ELb0ELb1ELb1ELb0ELb0ELi2ELi1ELi2ELi1ELb1EEENS1_21CollectiveEpilogueBwdISD_SE_SG_Li256ELb0ELb0ELi1EEENS1_25SingleTileBwdLPTSchedulerILb0ELi128ELb1EEEEEEEEEvNT_6ParamsE,"a",@progbits
	.sectionflags	@""
	.align	4
.nv.constant0._ZN7cutlass13device_kernelIN5flash11enable_sm90INS1_16FlashAttnBwdSm90INS1_25CollectiveMainloopBwdSm90ILi2ELi2ELi2EN4cute5tupleIJNS5_1CILi1EEES8_S8_EEENS6_IJNS7_ILi64EEENS7_ILi128EEENS7_ILi96EEEEEENS_10bfloat16_tEfNS_4arch4Sm90ELb1ELb0ELb0ELb0ELb1ELb1ELb0ELb0ELi2ELi1ELi2ELi1ELb1EEENS1_21CollectiveEpilogueBwdISD_SE_SG_Li256ELb0ELb0ELi1EEENS1_25SingleTileBwdLPTSchedulerILb0ELi128ELb1EEEEEEEEEvNT_6ParamsE:
	.zero		2944


//--------------------- .nv.constant0._ZN7cutlass13device_kernelIN5flash11enable_sm90INS1_16FlashAttnBwdSm90INS1_25CollectiveMainloopBwdSm90ILi2ELi2ELi2EN4cute5tupleIJNS5_1CILi1EEES8_S8_EEENS6_IJNS7_ILi64EEENS7_ILi128EEENS7_ILi96EEEEEENS_10bfloat16_tEfNS_4arch4Sm90ELb1ELb0ELb0ELb0ELb0ELb1ELb0ELb0ELi2ELi1ELi2ELi1ELb1EEENS1_24CollectiveEpilogueBwdGQAISD_fSG_Li256ELb0ELb0EEENS1_25SingleTileBwdLPTSchedulerILb0ELi128ELb0EEEEEEEEEvNT_6ParamsE --------------------------
	.section	.nv.constant0._ZN7cutlass13device_kernelIN5flash11enable_sm90INS1_16FlashAttnBwdSm90INS1_25CollectiveMainloopBwdSm90ILi2ELi2ELi2EN4cute5tupleIJNS5_1CILi1EEES8_S8_EEENS6_IJNS7_ILi64EEENS7_ILi128EEENS7_ILi96EEEEEENS_10bfloat16_tEfNS_4arch4Sm90ELb1ELb0ELb0ELb0ELb0ELb1ELb0ELb0ELi2ELi1ELi2ELi1ELb1EEENS1_24CollectiveEpilogueBwdGQAISD_fSG_Li256ELb0ELb0EEENS1_25SingleTileBwdLPTSchedulerILb0ELi128ELb0EEEEEEEEEvNT_6ParamsE,"a",@progbits
	.sectionflags	@""
	.align	4
.nv.constant0._ZN7cutlass13device_kernelIN5flash11enable_sm90INS1_16FlashAttnBwdSm90INS1_25CollectiveMainloopBwdSm90ILi2ELi2ELi2EN4cute5tupleIJNS5_1CILi1EEES8_S8_EEENS6_IJNS7_ILi64EEENS7_ILi128EEENS7_ILi96EEEEEENS_10bfloat16_tEfNS_4arch4Sm90ELb1ELb0ELb0ELb0ELb0ELb1ELb0ELb0ELi2ELi1ELi2ELi1ELb1EEENS1_24CollectiveEpilogueBwdGQAISD_fSG_Li256ELb0ELb0EEENS1_25SingleTileBwdLPTSchedulerILb0ELi128ELb0EEEEEEEEEvNT_6ParamsE:
	.zero		2432


//--------------------- .nv.constant0._ZN7cutlass13device_kernelIN5flash11enable_sm90INS1_16FlashAttnBwdSm90INS1_25CollectiveMainloopBwdSm90ILi2ELi2ELi2EN4cute5tupleIJNS5_1CILi1EEES8_S8_EEENS6_IJNS7_ILi64EEENS7_ILi128EEENS7_ILi96EEEEEENS_10bfloat16_tEfNS_4arch4Sm90ELb1ELb0ELb0ELb0ELb1ELb1ELb0ELb0ELi2ELi1ELi2ELi1ELb1EEENS1_24CollectiveEpilogueBwdGQAISD_fSG_Li256ELb0ELb1EEENS1_25SingleTileBwdLPTSchedulerILb0ELi128ELb1EEEEEEEEEvNT_6ParamsE --------------------------
	.section	.nv.constant0._ZN7cutlass13device_kernelIN5flash11enable_sm90INS1_16FlashAttnBwdSm90INS1_25CollectiveMainloopBwdSm90ILi2ELi2ELi2EN4cute5tupleIJNS5_1CILi1EEES8_S8_EEENS6_IJNS7_ILi64EEENS7_ILi128EEENS7_ILi96EEEEEENS_10bfloat16_tEfNS_4arch4Sm90ELb1ELb0ELb0ELb0ELb1ELb1ELb0ELb0ELi2ELi1ELi2ELi1ELb1EEENS1_24CollectiveEpilogueBwdGQAISD_fSG_Li256ELb0ELb1EEENS1_25SingleTileBwdLPTSchedulerILb0ELi128ELb1EEEEEEEEEvNT_6ParamsE,"a",@progbits
	.sectionflags	@""
	.align	4
.nv.constant0._ZN7cutlass13device_kernelIN5flash11enable_sm90INS1_16FlashAttnBwdSm90INS1_25CollectiveMainloopBwdSm90ILi2ELi2ELi2EN4cute5tupleIJNS5_1CILi1EEES8_S8_EEENS6_IJNS7_ILi64EEENS7_ILi128EEENS7_ILi96EEEEEENS_10bfloat16_tEfNS_4arch4Sm90ELb1ELb0ELb0ELb0ELb1ELb1ELb0ELb0ELi2ELi1ELi2ELi1ELb1EEENS1_24CollectiveEpilogueBwdGQAISD_fSG_Li256ELb0ELb1EEENS1_25SingleTileBwdLPTSchedulerILb0ELi128ELb1EEEEEEEEEvNT_6ParamsE:
	.zero		2432


//--------------------- .nv.constant0._ZN7cutlass13device_kernelIN5flash22FlashAttnBwdPreprocessIN4cute5tupleIJNS3_1CILi64EEENS5_ILi96EEEEEENS_10bfloat16_tEfNS_4arch4Sm90ELb1ELb0EEEEEvNT_6ParamsE --------------------------
	.section	.nv.constant0._ZN7cutlass13device_kernelIN5flash22FlashAttnBwdPreprocessIN4cute5tupleIJNS3_1CILi64EEENS5_ILi96EEEEEENS_10bfloat16_tEfNS_4arch4Sm90ELb1ELb0EEEEEvNT_6ParamsE,"a",@progbits
	.sectionflags	@""
	.align	4
.nv.constant0._ZN7cutlass13device_kernelIN5flash22FlashAttnBwdPreprocessIN4cute5tupleIJNS3_1CILi64EEENS5_ILi96EEEEEENS_10bfloat16_tEfNS_4arch4Sm90ELb1ELb0EEEEEvNT_6ParamsE:
	.zero		768


//--------------------- .nv.constant0._ZN7cutlass13device_kernelIN5flash11enable_sm90INS1_16FlashAttnBwdSm90INS1_25CollectiveMainloopBwdSm90ILi2ELi2ELi2EN4cute5tupleIJNS5_1CILi1EEES8_S8_EEENS6_IJNS7_ILi64EEENS7_ILi128EEENS7_ILi96EEEEEENS_10bfloat16_tEfNS_4arch4Sm90ELb1ELb0ELb0ELb1ELb0ELb1ELb0ELb0ELi2ELi1ELi2ELi1ELb1EEENS1_21CollectiveEpilogueBwdISD_SE_SG_Li256ELb1ELb0ELi1EEENS1_25SingleTileBwdLPTSchedulerILb1ELi128ELb0EEEEEEEEEvNT_6ParamsE --------------------------
	.section	.nv.constant0._ZN7cutlass13device_kernelIN5flash11enable_sm90INS1_16FlashAttnBwdSm90INS1_25CollectiveMainloopBwdSm90ILi2ELi2ELi2EN4cute5tupleIJNS5_1CILi1EEES8_S8_EEENS6_IJNS7_ILi64EEENS7_ILi128EEENS7_ILi96EEEEEENS_10bfloat16_tEfNS_4arch4Sm90ELb1ELb0ELb0ELb1ELb0ELb1ELb0ELb0ELi2ELi1ELi2ELi1ELb1EEENS1_21CollectiveEpilogueBwdISD_SE_SG_Li256ELb1ELb0ELi1EEENS1_25SingleTileBwdLPTSchedulerILb1ELi128ELb0EEEEEEEEEvNT_6ParamsE,"a",@progbits
	.sectionflags	@""
	.align	4
.nv.constant0._ZN7cutlass13device_kernelIN5flash11enable_sm90INS1_16FlashAttnBwdSm90INS1_25CollectiveMainloopBwdSm90ILi2ELi2ELi2EN4cute5tupleIJNS5_1CILi1EEES8_S8_EEENS6_IJNS7_ILi64EEENS7_ILi128EEENS7_ILi96EEEEEENS_10bfloat16_tEfNS_4arch4Sm90ELb1ELb0ELb0ELb1ELb0ELb1ELb0ELb0ELi2ELi1ELi2ELi1ELb1EEENS1_21CollectiveEpilogueBwdISD_SE_SG_Li256ELb1ELb0ELi1EEENS1_25SingleTileBwdLPTSchedulerILb1ELi128ELb0EEEEEEEEEvNT_6ParamsE:
	.zero		2304


//--------------------- .nv.constant0._ZN7cutlass13device_kernelIN5flash11enable_sm90INS1_16FlashAttnBwdSm90INS1_25CollectiveMainloopBwdSm90ILi2ELi2ELi2EN4cute5tupleIJNS5_1CILi1EEES8_S8_EEENS6_IJNS7_ILi64EEENS7_ILi128EEENS7_ILi96EEEEEENS_10bfloat16_tEfNS_4arch4Sm90ELb1ELb0ELb0ELb1ELb1ELb1ELb0ELb0ELi2ELi1ELi2ELi1ELb1EEENS1_21CollectiveEpilogueBwdISD_SE_SG_Li256ELb1ELb0ELi1EEENS1_25SingleTileBwdLPTSchedulerILb1ELi128ELb1EEEEEEEEEvNT_6ParamsE --------------------------
	.section	.nv.constant0._ZN7cutlass13device_kernelIN5flash11enable_sm90INS1_16FlashAttnBwdSm90INS1_25CollectiveMainloopBwdSm90ILi2ELi2ELi2EN4cute5tupleIJNS5_1CILi1EEES8_S8_EEENS6_IJNS7_ILi64EEENS7_ILi128EEENS7_ILi96EEEEEENS_10bfloat16_tEfNS_4arch4Sm90ELb1ELb0ELb0ELb1ELb1ELb1ELb0ELb0ELi2ELi1ELi2ELi1ELb1EEENS1_21CollectiveEpilogueBwdISD_SE_SG_Li256ELb1ELb0ELi1EEENS1_25SingleTileBwdLPTSchedulerILb1ELi128ELb1EEEEEEEEEvNT_6ParamsE,"a",@progbits
	.sectionflags	@""
	.align	4
.nv.constant0._ZN7cutlass13device_kernelIN5flash11enable_sm90INS1_16FlashAttnBwdSm90INS1_25CollectiveMainloopBwdSm90ILi2ELi2ELi2EN4cute5tupleIJNS5_1CILi1EEES8_S8_EEENS6_IJNS7_ILi64EEENS7_ILi128EEENS7_ILi96EEEEEENS_10bfloat16_tEfNS_4arch4Sm90ELb1ELb0ELb0ELb1ELb1ELb1ELb0ELb0ELi2ELi1ELi2ELi1ELb1EEENS1_21CollectiveEpilogueBwdISD_SE_SG_Li256ELb1ELb0ELi1EEENS1_25SingleTileBwdLPTSchedulerILb1ELi128ELb1EEEEEEEEEvNT_6ParamsE:
	.zero		2304


//--------------------- .nv.constant0._ZN7cutlass13device_kernelIN5flash11enable_sm90INS1_16FlashAttnBwdSm90INS1_25CollectiveMainloopBwdSm90ILi2ELi2ELi2EN4cute5tupleIJNS5_1CILi1EEES8_S8_EEENS6_IJNS7_ILi64EEENS7_ILi128EEENS7_ILi96EEEEEENS_10bfloat16_tEfNS_4arch4Sm90ELb1ELb0ELb0ELb1ELb0ELb1ELb0ELb0ELi2ELi1ELi2ELi1ELb1EEENS1_24CollectiveEpilogueBwdGQAISD_fSG_Li256ELb1ELb0EEENS1_25SingleTileBwdLPTSchedulerILb1ELi128ELb0EEEEEEEEEvNT_6ParamsE --------------------------
	.section	.nv.constant0._ZN7cutlass13device_kernelIN5flash11enable_sm90INS1_16FlashAttnBwdSm90INS1_25CollectiveMainloopBwdSm90ILi2ELi2ELi2EN4cute5tupleIJNS5_1CILi1EEES8_S8_EEENS6_IJNS7_ILi64EEENS7_ILi128EEENS7_ILi96EEEEEENS_10bfloat16_tEfNS_4arch4Sm90ELb1ELb0ELb0ELb1ELb0ELb1ELb0ELb0ELi2ELi1ELi2ELi1ELb1EEENS1_24CollectiveEpilogueBwdGQAISD_fSG_Li256ELb1ELb0EEENS1_25SingleTileBwdLPTSchedulerILb1ELi128ELb0EEEEEEEEEvNT_6ParamsE,"a",@progbits
	.sectionflags	@""
	.align	4
.nv.constant0._ZN7cutlass13device_kernelIN5flash11enable_sm90INS1_16FlashAttnBwdSm90INS1_25CollectiveMainloopBwdSm90ILi2ELi2ELi2EN4cute5tupleIJNS5_1CILi1EEES8_S8_EEENS6_IJNS7_ILi64EEENS7_ILi128EEENS7_ILi96EEEEEENS_10bfloat16_tEfNS_4arch4Sm90ELb1ELb0ELb0ELb1ELb0ELb1ELb0ELb0ELi2ELi1ELi2ELi1ELb1EEENS1_24CollectiveEpilogueBwdGQAISD_fSG_Li256ELb1ELb0EEENS1_25SingleTileBwdLPTSchedulerILb1ELi128ELb0EEEEEEEEEvNT_6ParamsE:
	.zero		2432


//--------------------- .nv.constant0._ZN7cutlass13device_kernelIN5flash32FlashAttnBwdPostprocessConvertdQIN4cute5tupleIJNS3_1CILi128EEENS5_ILi96EEEEEENS_10bfloat16_tEfNS_4arch4Sm90ELi256ENS3_8TiledMMAINS3_8MMA_AtomIJNS3_4SM904GMMA27MMA_64x96x16_F32BF16BF16_RSILNSF_5MajorE0ELSH_1ELNSF_7ScaleInE1ELSI_1EEEEEENS3_6LayoutINS4_IJNS5_ILi2EEENS5_ILi1EEESN_EEENS4_IJSN_NS5_ILi0EEESP_EEEEENS4_IJNS3_10UnderscoreESS_SS_EEEEELb0EEEEEvNT_6ParamsE --------------------------
	.section	.nv.constant0._ZN7cutlass13device_kernelIN5flash32FlashAttnBwdPostprocessConvertdQIN4cute5tupleIJNS3_1CILi128EEENS5_ILi96EEEEEENS_10bfloat16_tEfNS_4arch4Sm90ELi256ENS3_8TiledMMAINS3_8MMA_AtomIJNS3_4SM904GMMA27MMA_64x96x16_F32BF16BF16_RSILNSF_5MajorE0ELSH_1ELNSF_7ScaleInE1ELSI_1EEEEEENS3_6LayoutINS4_IJNS5_ILi2EEENS5_ILi1EEESN_EEENS4_IJSN_NS5_ILi0EEESP_EEEEENS4_IJNS3_10UnderscoreESS_SS_EEEEELb0EEEEEvNT_6ParamsE,"a",@progbits
	.sectionflags	@""
	.align	4
.nv.constant0._ZN7cutlass13device_kernelIN5flash32FlashAttnBwdPostprocessConvertdQIN4cute5tupleIJNS3_1CILi128EEENS5_ILi96EEEEEENS_10bfloat16_tEfNS_4arch4Sm90ELi256ENS3_8TiledMMAINS3_8MMA_AtomIJNS3_4SM904GMMA27MMA_64x96x16_F32BF16BF16_RSILNSF_5MajorE0ELSH_1ELNSF_7ScaleInE1ELSI_1EEEEEENS3_6LayoutINS4_IJNS5_ILi2EEENS5_ILi1EEESN_EEENS4_IJSN_NS5_ILi0EEESP_EEEEENS4_IJNS3_10UnderscoreESS_SS_EEEEELb0EEEEEvNT_6ParamsE:
	.zero		640


//--------------------- .nv.constant0._ZN7cutlass13device_kernelIN5flash32FlashAttnBwdPostprocessConvertdQIN4cute5tupleIJNS3_1CILi64EEENS5_ILi96EEEEEENS_10bfloat16_tEfNS_4arch4Sm90ELi256ENS3_8TiledMMAINS3_8MMA_AtomIJNS3_4SM904GMMA27MMA_64x16x16_F32BF16BF16_SSILNSF_5MajorE0ELSH_1ELNSF_7ScaleInE1ELSI_1EEEEEENS3_6LayoutINS4_IJNS5_ILi1EEENS5_ILi2EEESM_EEENS4_IJNS5_ILi0EEESM_SP_EEEEENS4_IJNS3_10UnderscoreESS_SS_EEEEELb0EEEEEvNT_6ParamsE --------------------------
	.section	.nv.constant0._ZN7cutlass13device_kernelIN5flash32FlashAttnBwdPostprocessConvertdQIN4cute5tupleIJNS3_1CILi64EEENS5_ILi96EEEEEENS_10bfloat16_tEfNS_4arch4Sm90ELi256ENS3_8TiledMMAINS3_8MMA_AtomIJNS3_4SM904GMMA27MMA_64x16x16_F32BF16BF16_SSILNSF_5MajorE0ELSH_1ELNSF_7ScaleInE1ELSI_1EEEEEENS3_6LayoutINS4_IJNS5_ILi1EEENS5_ILi2EEESM_EEENS4_IJNS5_ILi0EEESM_SP_EEEEENS4_IJNS3_10UnderscoreESS_SS_EEEEELb0EEEEEvNT_6ParamsE,"a",@progbits
	.sectionflags	@""
	.align	4
.nv.constant0._ZN7cutlass13device_kernelIN5flash32FlashAttnBwdPostprocessConvertdQIN4cute5tupleIJNS3_1CILi64EEENS5_ILi96EEEEEENS_10bfloat16_tEfNS_4arch4Sm90ELi256ENS3_8TiledMMAINS3_8MMA_AtomIJNS3_4SM904GMMA27MMA_64x16x16_F32BF16BF16_SSILNSF_5MajorE0ELSH_1ELNSF_7ScaleInE1ELSI_1EEEEEENS3_6LayoutINS4_IJNS5_ILi1EEENS5_ILi2EEESM_EEENS4_IJNS5_ILi0EEESM_SP_EEEEENS4_IJNS3_10UnderscoreESS_SS_EEEEELb0EEEEEvNT_6ParamsE:
	.zero		640


//--------------------- .nv.constant0._ZN7cutlass13device_kernelIN5flash11enable_sm90INS1_16FlashAttnBwdSm90INS1_25CollectiveMainloopBwdSm90ILi2ELi2ELi2EN4cute5tupleIJNS5_1CILi1EEES8_S8_EEENS6_IJNS7_ILi64EEENS7_ILi128EEENS7_ILi96EEEEEENS_10bfloat16_tEfNS_4arch4Sm90ELb1ELb0ELb0ELb1ELb1ELb1ELb0ELb0ELi2ELi1ELi2ELi1ELb1EEENS1_24CollectiveEpilogueBwdGQAISD_fSG_Li256ELb1ELb1EEENS1_25SingleTileBwdLPTSchedulerILb1ELi128ELb1EEEEEEEEEvNT_6ParamsE --------------------------
	.section	.nv.constant0._ZN7cutlass13device_kernelIN5flash11enable_sm90INS1_16FlashAttnBwdSm90INS1_25CollectiveMainloopBwdSm90ILi2ELi2ELi2EN4cute5tupleIJNS5_1CILi1EEES8_S8_EEENS6_IJNS7_ILi64EEENS7_ILi128EEENS7_ILi96EEEEEENS_10bfloat16_tEfNS_4arch4Sm90ELb1ELb0ELb0ELb1ELb1ELb1ELb0ELb0ELi2ELi1ELi2ELi1ELb1EEENS1_24CollectiveEpilogueBwdGQAISD_fSG_Li256ELb1ELb1EEENS1_25SingleTileBwdLPTSchedulerILb1ELi128ELb1EEEEEEEEEvNT_6ParamsE,"a",@progbits
	.sectionflags	@""
	.align	4
.nv.constant0._ZN7cutlass13device_kernelIN5flash11enable_sm90INS1_16FlashAttnBwdSm90INS1_25CollectiveMainloopBwdSm90ILi2ELi2ELi2EN4cute5tupleIJNS5_1CILi1EEES8_S8_EEENS6_IJNS7_ILi64EEENS7_ILi128EEENS7_ILi96EEEEEENS_10bfloat16_tEfNS_4arch4Sm90ELb1ELb0ELb0ELb1ELb1ELb1ELb0ELb0ELi2ELi1ELi2ELi1ELb1EEENS1_24CollectiveEpilogueBwdGQAISD_fSG_Li256ELb1ELb1EEENS1_25SingleTileBwdLPTSchedulerILb1ELi128ELb1EEEEEEEEEvNT_6ParamsE:
	.zero		2432


//--------------------- .nv.constant0._ZN7cutlass13device_kernelIN5flash22FlashAttnBwdPreprocessIN4cute5tupleIJNS3_1CILi64EEENS5_ILi96EEEEEENS_10bfloat16_tEfNS_4arch4Sm90ELb1ELb1EEEEEvNT_6ParamsE --------------------------
	.section	.nv.constant0._ZN7cutlass13device_kernelIN5flash22FlashAttnBwdPreprocessIN4cute5tupleIJNS3_1CILi64EEENS5_ILi96EEEEEENS_10bfloat16_tEfNS_4arch4Sm90ELb1ELb1EEEEEvNT_6ParamsE,"a",@progbits
	.sectionflags	@""
	.align	4
.nv.constant0._ZN7cutlass13device_kernelIN5flash22FlashAttnBwdPreprocessIN4cute5tupleIJNS3_1CILi64EEENS5_ILi96EEEEEENS_10bfloat16_tEfNS_4arch4Sm90ELb1ELb1EEEEEvNT_6ParamsE:
	.zero		768


//--------------------- SYMBOLS --------------------------

	.type		.nv.reservedSmem.offset0,@object
	.size		.nv.reservedSmem.offset0,0x4
	.type		__assertfail,@function
